	.target	sm_80

	.elftype	@"ET_EXEC"


//--------------------- .note.nv.tkinfo           --------------------------
	.section	.note.nv.tkinfo,"",@"SHT_NOTE"
	.sectionflags	@"SHF_NOTE_NV_TKINFO"
	.tkinfo
        /*0018*/ 	.word	0x00000002
        /*0030*/ 	.string	""
        /*0030*/ 	.string	"ptxas"
        /*0030*/ 	.string	"Cuda compilation tools, release 13.0, V13.0.88"
        /*0030*/ 	.string	"Build cuda_13.0.r13.0/compiler.36424714_0"
        /*0030*/ 	.string	"-arch sm_80 -m 64 "



//--------------------- .note.nv.cuinfo           --------------------------
	.section	.note.nv.cuinfo,"",@"SHT_NOTE"
	.sectionflags	@"SHF_NOTE_NV_CUINFO"
        /*0018*/ 	.short	0x0002
        /*001a*/ 	.short	0x0050
        /*001c*/ 	.short	0x0082
	.zero		2


//--------------------- .nv.info                  --------------------------
	.section	.nv.info,"",@"SHT_CUDA_INFO"
	.align	4


	//----- nvinfo : EIATTR_REGCOUNT
	.align		4
        /*0000*/ 	.byte	0x04, 0x2f
        /*0002*/ 	.short	(.L_12 - .L_11)
	.align		4
.L_11:
        /*0004*/ 	.word	index@(_ZN7cutlass13device_kernelIN5flash22FlashAttnBwdPreprocessIN4cute5tupleIJNS3_1CILi64EEENS5_ILi128EEEEEENS_10bfloat16_tEfNS_4arch4Sm80ELb1ELb1EEEEEvNT_6ParamsE)
        /*0008*/ 	.word	0x00000040


	//----- nvinfo : EIATTR_FRAME_SIZE
	.align		4
.L_12:
        /*000c*/ 	.byte	0x04, 0x11
        /*000e*/ 	.short	(.L_14 - .L_13)
	.align		4
.L_13:
        /*0010*/ 	.word	index@(_ZN7cutlass13device_kernelIN5flash22FlashAttnBwdPreprocessIN4cute5tupleIJNS3_1CILi64EEENS5_ILi128EEEEEENS_10bfloat16_tEfNS_4arch4Sm80ELb1ELb1EEEEEvNT_6ParamsE)
        /*0014*/ 	.word	0x00000000


	//----- nvinfo : EIATTR_REGCOUNT
	.align		4
.L_14:
        /*0018*/ 	.byte	0x04, 0x2f
        /*001a*/ 	.short	(.L_16 - .L_15)
	.align		4
.L_15:
        /*001c*/ 	.word	index@(_ZN7cutlass13device_kernelIN5flash19enable_sm80_to_sm89INS1_16FlashAttnBwdSm80INS1_25CollectiveMainloopBwdSm80ILi2ELi2EN4cute5tupleIJNS5_1CILi64EEENS7_ILi128EEES9_EEENS_10bfloat16_tEfNS_4arch4Sm80ELb1ELb0ELb0ELb1ELb1ELb0ELb0ELb0ELi2ELi2ELi2ELi2ELb0EEENS1_24CollectiveEpilogueBwdGQAISA_fSD_Li256ELb1ELb1EEENS1_25SingleTileBwdLPTSchedulerILb1ELi128ELb1EEEEEEEEEvNT_6ParamsE)
        /*0020*/ 	.word	0x000000ff


	//----- nvinfo : EIATTR_FRAME_SIZE
	.align		4
.L_16:
        /*0024*/ 	.byte	0x04, 0x11
        /*0026*/ 	.short	(.L_18 - .L_17)
	.align		4
.L_17:
        /*0028*/ 	.word	index@($__internal_11_$__cuda_sm70_warpsync)
        /*002c*/ 	.word	0x00000000


	//----- nvinfo : EIATTR_FRAME_SIZE
	.align		4
.L_18:
        /*0030*/ 	.byte	0x04, 0x11
        /*0032*/ 	.short	(.L_20 - .L_19)
	.align		4
.L_19:
        /*0034*/ 	.word	index@(_ZN7cutlass13device_kernelIN5flash19enable_sm80_to_sm89INS1_16FlashAttnBwdSm80INS1_25CollectiveMainloopBwdSm80ILi2ELi2EN4cute5tupleIJNS5_1CILi64EEENS7_ILi128EEES9_EEENS_10bfloat16_tEfNS_4arch4Sm80ELb1ELb0ELb0ELb1ELb1ELb0ELb0ELb0ELi2ELi2ELi2ELi2ELb0EEENS1_24CollectiveEpilogueBwdGQAISA_fSD_Li256ELb1ELb1EEENS1_25SingleTileBwdLPTSchedulerILb1ELi128ELb1EEEEEEEEEvNT_6ParamsE)
        /*0038*/ 	.word	0x00000060


	//----- nvinfo : EIATTR_REGCOUNT
	.align		4
.L_20:
        /*003c*/ 	.byte	0x04, 0x2f
        /*003e*/ 	.short	(.L_22 - .L_21)
	.align		4
.L_21:
        /*0040*/ 	.word	index@(_ZN7cutlass13device_kernelIN5flash32FlashAttnBwdPostprocessConvertdQIN4cute5tupleIJNS3_1CILi64EEENS5_ILi128EEEEEENS_10bfloat16_tEfNS_4arch4Sm80ELi256ENS3_8TiledMMAINS3_8MMA_AtomIJNS3_30SM80_16x8x16_F32BF16BF16F32_TNEEEENS3_6LayoutINS4_IJNS5_ILi2EEENS5_ILi4EEENS5_ILi1EEEEEENS4_IJSJ_SH_NS5_ILi0EEEEEEEENS4_IJNS5_ILi32EEES6_NS5_ILi16EEEEEEEELb0EEEEEvNT_6ParamsE)
        /*0044*/ 	.word	0x00000037


	//----- nvinfo : EIATTR_FRAME_SIZE
	.align		4
.L_22:
        /*0048*/ 	.byte	0x04, 0x11
        /*004a*/ 	.short	(.L_24 - .L_23)
	.align		4
.L_23:
        /*004c*/ 	.word	index@(_ZN7cutlass13device_kernelIN5flash32FlashAttnBwdPostprocessConvertdQIN4cute5tupleIJNS3_1CILi64EEENS5_ILi128EEEEEENS_10bfloat16_tEfNS_4arch4Sm80ELi256ENS3_8TiledMMAINS3_8MMA_AtomIJNS3_30SM80_16x8x16_F32BF16BF16F32_TNEEEENS3_6LayoutINS4_IJNS5_ILi2EEENS5_ILi4EEENS5_ILi1EEEEEENS4_IJSJ_SH_NS5_ILi0EEEEEEEENS4_IJNS5_ILi32EEES6_NS5_ILi16EEEEEEEELb0EEEEEvNT_6ParamsE)
        /*0050*/ 	.word	0x00000000


	//----- nvinfo : EIATTR_REGCOUNT
	.align		4
.L_24:
        /*0054*/ 	.byte	0x04, 0x2f
        /*0056*/ 	.short	(.L_26 - .L_25)
	.align		4
.L_25:
        /*0058*/ 	.word	index@(_ZN7cutlass13device_kernelIN5flash32FlashAttnBwdPostprocessConvertdQIN4cute5tupleIJNS3_1CILi128EEES6_EEENS_10bfloat16_tEfNS_4arch4Sm80ELi256ENS3_8TiledMMAINS3_8MMA_AtomIJNS3_30SM80_16x8x16_F32BF16BF16F32_TNEEEENS3_6LayoutINS4_IJNS5_ILi2EEENS5_ILi4EEENS5_ILi1EEEEEENS4_IJSI_SG_NS5_ILi0EEEEEEEENS4_IJNS5_ILi32EEENS5_ILi64EEENS5_ILi16EEEEEEEELb0EEEEEvNT_6ParamsE)
        /*005c*/ 	.word	0x0000005a


	//----- nvinfo : EIATTR_FRAME_SIZE
	.align		4
.L_26:
        /*0060*/ 	.byte	0x04, 0x11
        /*0062*/ 	.short	(.L_28 - .L_27)
	.align		4
.L_27:
        /*0064*/ 	.word	index@(_ZN7cutlass13device_kernelIN5flash32FlashAttnBwdPostprocessConvertdQIN4cute5tupleIJNS3_1CILi128EEES6_EEENS_10bfloat16_tEfNS_4arch4Sm80ELi256ENS3_8TiledMMAINS3_8MMA_AtomIJNS3_30SM80_16x8x16_F32BF16BF16F32_TNEEEENS3_6LayoutINS4_IJNS5_ILi2EEENS5_ILi4EEENS5_ILi1EEEEEENS4_IJSI_SG_NS5_ILi0EEEEEEEENS4_IJNS5_ILi32EEENS5_ILi64EEENS5_ILi16EEEEEEEELb0EEEEEvNT_6ParamsE)
        /*0068*/ 	.word	0x00000000


	//----- nvinfo : EIATTR_REGCOUNT
	.align		4
.L_28:
        /*006c*/ 	.byte	0x04, 0x2f
        /*006e*/ 	.short	(.L_30 - .L_29)
	.align		4
.L_29:
        /*0070*/ 	.word	index@(_ZN7cutlass13device_kernelIN5flash19enable_sm80_to_sm89INS1_16FlashAttnBwdSm80INS1_25CollectiveMainloopBwdSm80ILi2ELi2EN4cute5tupleIJNS5_1CILi64EEENS7_ILi128EEES9_EEENS_10bfloat16_tEfNS_4arch4Sm80ELb1ELb0ELb0ELb1ELb0ELb0ELb0ELb0ELi2ELi2ELi2ELi2ELb0EEENS1_24CollectiveEpilogueBwdGQAISA_fSD_Li256ELb1ELb0EEENS1_25SingleTileBwdLPTSchedulerILb1ELi128ELb0EEEEEEEEEvNT_6ParamsE)
        /*0074*/ 	.word	0x000000ff


	//----- nvinfo : EIATTR_FRAME_SIZE
	.align		4
.L_30:
        /*0078*/ 	.byte	0x04, 0x11
        /*007a*/ 	.short	(.L_32 - .L_31)
	.align		4
.L_31:
        /*007c*/ 	.word	index@(_ZN7cutlass13device_kernelIN5flash19enable_sm80_to_sm89INS1_16FlashAttnBwdSm80INS1_25CollectiveMainloopBwdSm80ILi2ELi2EN4cute5tupleIJNS5_1CILi64EEENS7_ILi128EEES9_EEENS_10bfloat16_tEfNS_4arch4Sm80ELb1ELb0ELb0ELb1ELb0ELb0ELb0ELb0ELi2ELi2ELi2ELi2ELb0EEENS1_24CollectiveEpilogueBwdGQAISA_fSD_Li256ELb1ELb0EEENS1_25SingleTileBwdLPTSchedulerILb1ELi128ELb0EEEEEEEEEvNT_6ParamsE)
        /*0080*/ 	.word	0x00000068


	//----- nvinfo : EIATTR_REGCOUNT
	.align		4
.L_32:
        /*0084*/ 	.byte	0x04, 0x2f
        /*0086*/ 	.short	(.L_34 - .L_33)
	.align		4
.L_33:
        /*0088*/ 	.word	index@(_ZN7cutlass13device_kernelIN5flash19enable_sm80_to_sm89INS1_16FlashAttnBwdSm80INS1_25CollectiveMainloopBwdSm80ILi2ELi2EN4cute5tupleIJNS5_1CILi64EEENS7_ILi128EEES9_EEENS_10bfloat16_tEfNS_4arch4Sm80ELb1ELb0ELb0ELb1ELb1ELb0ELb0ELb0ELi2ELi2ELi2ELi2ELb0EEENS1_21CollectiveEpilogueBwdISA_SB_SD_Li256ELb1ELb0ELi4EEENS1_25SingleTileBwdLPTSchedulerILb1ELi128ELb1EEEEEEEEEvNT_6ParamsE)
        /*008c*/ 	.word	0x000000ff


	//----- nvinfo : EIATTR_FRAME_SIZE
	.align		4
.L_34:
        /*0090*/ 	.byte	0x04, 0x11
        /*0092*/ 	.short	(.L_36 - .L_35)
	.align		4
.L_35:
        /*0094*/ 	.word	index@(_ZN7cutlass13device_kernelIN5flash19enable_sm80_to_sm89INS1_16FlashAttnBwdSm80INS1_25CollectiveMainloopBwdSm80ILi2ELi2EN4cute5tupleIJNS5_1CILi64EEENS7_ILi128EEES9_EEENS_10bfloat16_tEfNS_4arch4Sm80ELb1ELb0ELb0ELb1ELb1ELb0ELb0ELb0ELi2ELi2ELi2ELi2ELb0EEENS1_21CollectiveEpilogueBwdISA_SB_SD_Li256ELb1ELb0ELi4EEENS1_25SingleTileBwdLPTSchedulerILb1ELi128ELb1EEEEEEEEEvNT_6ParamsE)
        /*0098*/ 	.word	0x00000068


	//----- nvinfo : EIATTR_REGCOUNT
	.align		4
.L_36:
        /*009c*/ 	.byte	0x04, 0x2f
        /*009e*/ 	.short	(.L_38 - .L_37)
	.align		4
.L_37:
        /*00a0*/ 	.word	index@(_ZN7cutlass13device_kernelIN5flash19enable_sm80_to_sm89INS1_16FlashAttnBwdSm80INS1_25CollectiveMainloopBwdSm80ILi2ELi2EN4cute5tupleIJNS5_1CILi64EEENS7_ILi128EEES9_EEENS_10bfloat16_tEfNS_4arch4Sm80ELb1ELb0ELb0ELb1ELb0ELb0ELb0ELb0ELi2ELi2ELi2ELi2ELb0EEENS1_21CollectiveEpilogueBwdISA_SB_SD_Li256ELb1ELb0ELi4EEENS1_25SingleTileBwdLPTSchedulerILb1ELi128ELb0EEEEEEEEEvNT_6ParamsE)
        /*00a4*/ 	.word	0x000000ff


	//----- nvinfo : EIATTR_FRAME_SIZE
	.align		4
.L_38:
        /*00a8*/ 	.byte	0x04, 0x11
        /*00aa*/ 	.short	(.L_40 - .L_39)
	.align		4
.L_39:
        /*00ac*/ 	.word	index@(_ZN7cutlass13device_kernelIN5flash19enable_sm80_to_sm89INS1_16FlashAttnBwdSm80INS1_25CollectiveMainloopBwdSm80ILi2ELi2EN4cute5tupleIJNS5_1CILi64EEENS7_ILi128EEES9_EEENS_10bfloat16_tEfNS_4arch4Sm80ELb1ELb0ELb0ELb1ELb0ELb0ELb0ELb0ELi2ELi2ELi2ELi2ELb0EEENS1_21CollectiveEpilogueBwdISA_SB_SD_Li256ELb1ELb0ELi4EEENS1_25SingleTileBwdLPTSchedulerILb1ELi128ELb0EEEEEEEEEvNT_6ParamsE)
        /*00b0*/ 	.word	0x00000060


	//----- nvinfo : EIATTR_REGCOUNT
	.align		4
.L_40:
        /*00b4*/ 	.byte	0x04, 0x2f
        /*00b6*/ 	.short	(.L_42 - .L_41)
	.align		4
.L_41:
        /*00b8*/ 	.word	index@(_ZN7cutlass13device_kernelIN5flash22FlashAttnBwdPreprocessIN4cute5tupleIJNS3_1CILi64EEENS5_ILi128EEEEEENS_10bfloat16_tEfNS_4arch4Sm80ELb1ELb0EEEEEvNT_6ParamsE)
        /*00bc*/ 	.word	0x0000003e


	//----- nvinfo : EIATTR_FRAME_SIZE
	.align		4
.L_42:
        /*00c0*/ 	.byte	0x04, 0x11
        /*00c2*/ 	.short	(.L_44 - .L_43)
	.align		4
.L_43:
        /*00c4*/ 	.word	index@(_ZN7cutlass13device_kernelIN5flash22FlashAttnBwdPreprocessIN4cute5tupleIJNS3_1CILi64EEENS5_ILi128EEEEEENS_10bfloat16_tEfNS_4arch4Sm80ELb1ELb0EEEEEvNT_6ParamsE)
        /*00c8*/ 	.word	0x00000000


	//----- nvinfo : EIATTR_REGCOUNT
	.align		4
.L_44:
        /*00cc*/ 	.byte	0x04, 0x2f
        /*00ce*/ 	.short	(.L_46 - .L_45)
	.align		4
.L_45:
        /*00d0*/ 	.word	index@(_ZN7cutlass13device_kernelIN5flash19enable_sm80_to_sm89INS1_16FlashAttnBwdSm80INS1_25CollectiveMainloopBwdSm80ILi2ELi2EN4cute5tupleIJNS5_1CILi64EEENS7_ILi128EEES9_EEENS_10bfloat16_tEfNS_4arch4Sm80ELb1ELb0ELb0ELb0ELb1ELb0ELb0ELb0ELi2ELi2ELi2ELi2ELb0EEENS1_24CollectiveEpilogueBwdGQAISA_fSD_Li256ELb0ELb1EEENS1_25SingleTileBwdLPTSchedulerILb0ELi128ELb1EEEEEEEEEvNT_6ParamsE)
        /*00d4*/ 	.word	0x000000ff


	//----- nvinfo : EIATTR_FRAME_SIZE
	.align		4
.L_46:
        /*00d8*/ 	.byte	0x04, 0x11
        /*00da*/ 	.short	(.L_48 - .L_47)
	.align		4
.L_47:
        /*00dc*/ 	.word	index@($__internal_10_$__cuda_sm70_warpsync)
        /*00e0*/ 	.word	0x00000000


	//----- nvinfo : EIATTR_FRAME_SIZE
	.align		4
.L_48:
        /*00e4*/ 	.byte	0x04, 0x11
        /*00e6*/ 	.short	(.L_50 - .L_49)
	.align		4
.L_49:
        /*00e8*/ 	.word	index@(_ZN7cutlass13device_kernelIN5flash19enable_sm80_to_sm89INS1_16FlashAttnBwdSm80INS1_25CollectiveMainloopBwdSm80ILi2ELi2EN4cute5tupleIJNS5_1CILi64EEENS7_ILi128EEES9_EEENS_10bfloat16_tEfNS_4arch4Sm80ELb1ELb0ELb0ELb0ELb1ELb0ELb0ELb0ELi2ELi2ELi2ELi2ELb0EEENS1_24CollectiveEpilogueBwdGQAISA_fSD_Li256ELb0ELb1EEENS1_25SingleTileBwdLPTSchedulerILb0ELi128ELb1EEEEEEEEEvNT_6ParamsE)
        /*00ec*/ 	.word	0x00000048


	//----- nvinfo : EIATTR_REGCOUNT
	.align		4
.L_50:
        /*00f0*/ 	.byte	0x04, 0x2f
        /*00f2*/ 	.short	(.L_52 - .L_51)
	.align		4
.L_51:
        /*00f4*/ 	.word	index@(_ZN7cutlass13device_kernelIN5flash19enable_sm80_to_sm89INS1_16FlashAttnBwdSm80INS1_25CollectiveMainloopBwdSm80ILi2ELi2EN4cute5tupleIJNS5_1CILi64EEENS7_ILi128EEES9_EEENS_10bfloat16_tEfNS_4arch4Sm80ELb1ELb0ELb0ELb0ELb0ELb0ELb0ELb0ELi2ELi2ELi2ELi2ELb0EEENS1_24CollectiveEpilogueBwdGQAISA_fSD_Li256ELb0ELb0EEENS1_25SingleTileBwdLPTSchedulerILb0ELi128ELb0EEEEEEEEEvNT_6ParamsE)
        /*00f8*/ 	.word	0x000000ff


	//----- nvinfo : EIATTR_FRAME_SIZE
	.align		4
.L_52:
        /*00fc*/ 	.byte	0x04, 0x11
        /*00fe*/ 	.short	(.L_54 - .L_53)
	.align		4
.L_53:
        /*0100*/ 	.word	index@(_ZN7cutlass13device_kernelIN5flash19enable_sm80_to_sm89INS1_16FlashAttnBwdSm80INS1_25CollectiveMainloopBwdSm80ILi2ELi2EN4cute5tupleIJNS5_1CILi64EEENS7_ILi128EEES9_EEENS_10bfloat16_tEfNS_4arch4Sm80ELb1ELb0ELb0ELb0ELb0ELb0ELb0ELb0ELi2ELi2ELi2ELi2ELb0EEENS1_24CollectiveEpilogueBwdGQAISA_fSD_Li256ELb0ELb0EEENS1_25SingleTileBwdLPTSchedulerILb0ELi128ELb0EEEEEEEEEvNT_6ParamsE)
        /*0104*/ 	.word	0x00000068


	//----- nvinfo : EIATTR_REGCOUNT
	.align		4
.L_54:
        /*0108*/ 	.byte	0x04, 0x2f
        /*010a*/ 	.short	(.L_56 - .L_55)
	.align		4
.L_55:
        /*010c*/ 	.word	index@(_ZN7cutlass13device_kernelIN5flash19enable_sm80_to_sm89INS1_16FlashAttnBwdSm80INS1_25CollectiveMainloopBwdSm80ILi2ELi2EN4cute5tupleIJNS5_1CILi64EEENS7_ILi128EEES9_EEENS_10bfloat16_tEfNS_4arch4Sm80ELb1ELb0ELb0ELb0ELb1ELb0ELb0ELb0ELi2ELi2ELi2ELi2ELb0EEENS1_21CollectiveEpilogueBwdISA_SB_SD_Li256ELb0ELb0ELi4EEENS1_25SingleTileBwdLPTSchedulerILb0ELi128ELb1EEEEEEEEEvNT_6ParamsE)
        /*0110*/ 	.word	0x000000ff


	//----- nvinfo : EIATTR_FRAME_SIZE
	.align		4
.L_56:
        /*0114*/ 	.byte	0x04, 0x11
        /*0116*/ 	.short	(.L_58 - .L_57)
	.align		4
.L_57:
        /*0118*/ 	.word	index@(_ZN7cutlass13device_kernelIN5flash19enable_sm80_to_sm89INS1_16FlashAttnBwdSm80INS1_25CollectiveMainloopBwdSm80ILi2ELi2EN4cute5tupleIJNS5_1CILi64EEENS7_ILi128EEES9_EEENS_10bfloat16_tEfNS_4arch4Sm80ELb1ELb0ELb0ELb0ELb1ELb0ELb0ELb0ELi2ELi2ELi2ELi2ELb0EEENS1_21CollectiveEpilogueBwdISA_SB_SD_Li256ELb0ELb0ELi4EEENS1_25SingleTileBwdLPTSchedulerILb0ELi128ELb1EEEEEEEEEvNT_6ParamsE)
        /*011c*/ 	.word	0x00000048


	//----- nvinfo : EIATTR_REGCOUNT
	.align		4
.L_58:
        /*0120*/ 	.byte	0x04, 0x2f
        /*0122*/ 	.short	(.L_60 - .L_59)
	.align		4
.L_59:
        /*0124*/ 	.word	index@(_ZN7cutlass13device_kernelIN5flash19enable_sm80_to_sm89INS1_16FlashAttnBwdSm80INS1_25CollectiveMainloopBwdSm80ILi2ELi2EN4cute5tupleIJNS5_1CILi64EEENS7_ILi128EEES9_EEENS_10bfloat16_tEfNS_4arch4Sm80ELb1ELb0ELb0ELb0ELb0ELb0ELb0ELb0ELi2ELi2ELi2ELi2ELb0EEENS1_21CollectiveEpilogueBwdISA_SB_SD_Li256ELb0ELb0ELi4EEENS1_25SingleTileBwdLPTSchedulerILb0ELi128ELb0EEEEEEEEEvNT_6ParamsE)
        /*0128*/ 	.word	0x000000ff


	//----- nvinfo : EIATTR_FRAME_SIZE
	.align		4
.L_60:
        /*012c*/ 	.byte	0x04, 0x11
        /*012e*/ 	.short	(.L_62 - .L_61)
	.align		4
.L_61:
        /*0130*/ 	.word	index@(_ZN7cutlass13device_kernelIN5flash19enable_sm80_to_sm89INS1_16FlashAttnBwdSm80INS1_25CollectiveMainloopBwdSm80ILi2ELi2EN4cute5tupleIJNS5_1CILi64EEENS7_ILi128EEES9_EEENS_10bfloat16_tEfNS_4arch4Sm80ELb1ELb0ELb0ELb0ELb0ELb0ELb0ELb0ELi2ELi2ELi2ELi2ELb0EEENS1_21CollectiveEpilogueBwdISA_SB_SD_Li256ELb0ELb0ELi4EEENS1_25SingleTileBwdLPTSchedulerILb0ELi128ELb0EEEEEEEEEvNT_6ParamsE)
        /*0134*/ 	.word	0x00000048


	//----- nvinfo : EIATTR_REGCOUNT
	.align		4
.L_62:
        /*0138*/ 	.byte	0x04, 0x2f
        /*013a*/ 	.short	(.L_64 - .L_63)
	.align		4
.L_63:
        /*013c*/ 	.word	index@(_ZN7cutlass13device_kernelIN5flash19enable_sm80_to_sm89INS1_16FlashAttnBwdSm80INS1_25CollectiveMainloopBwdSm80ILi2ELi2EN4cute5tupleIJNS5_1CILi64EEENS7_ILi128EEES9_EEENS_10bfloat16_tEfNS_4arch4Sm80ELb0ELb1ELb0ELb1ELb1ELb0ELb0ELb0ELi2ELi2ELi2ELi2ELb0EEENS1_24CollectiveEpilogueBwdGQAISA_fSD_Li256ELb1ELb1EEENS1_19SingleTileSchedulerILb1ELb0ELb0ELi128EEEEEEEEEvNT_6ParamsE)
        /*0140*/ 	.word	0x000000ff


	//----- nvinfo : EIATTR_FRAME_SIZE
	.align		4
.L_64:
        /*0144*/ 	.byte	0x04, 0x11
        /*0146*/ 	.short	(.L_66 - .L_65)
	.align		4
.L_65:
        /*0148*/ 	.word	index@($__internal_9_$__cuda_sm70_warpsync)
        /*014c*/ 	.word	0x00000000


	//----- nvinfo : EIATTR_FRAME_SIZE
	.align		4
.L_66:
        /*0150*/ 	.byte	0x04, 0x11
        /*0152*/ 	.short	(.L_68 - .L_67)
	.align		4
.L_67:
        /*0154*/ 	.word	index@(_ZN7cutlass13device_kernelIN5flash19enable_sm80_to_sm89INS1_16FlashAttnBwdSm80INS1_25CollectiveMainloopBwdSm80ILi2ELi2EN4cute5tupleIJNS5_1CILi64EEENS7_ILi128EEES9_EEENS_10bfloat16_tEfNS_4arch4Sm80ELb0ELb1ELb0ELb1ELb1ELb0ELb0ELb0ELi2ELi2ELi2ELi2ELb0EEENS1_24CollectiveEpilogueBwdGQAISA_fSD_Li256ELb1ELb1EEENS1_19SingleTileSchedulerILb1ELb0ELb0ELi128EEEEEEEEEvNT_6ParamsE)
        /*0158*/ 	.word	0x00000070


	//----- nvinfo : EIATTR_REGCOUNT
	.align		4
.L_68:
        /*015c*/ 	.byte	0x04, 0x2f
        /*015e*/ 	.short	(.L_70 - .L_69)
	.align		4
.L_69:
        /*0160*/ 	.word	index@(_ZN7cutlass13device_kernelIN5flash19enable_sm80_to_sm89INS1_16FlashAttnBwdSm80INS1_25CollectiveMainloopBwdSm80ILi2ELi2EN4cute5tupleIJNS5_1CILi64EEENS7_ILi128EEES9_EEENS_10bfloat16_tEfNS_4arch4Sm80ELb0ELb1ELb0ELb1ELb0ELb0ELb0ELb0ELi2ELi2ELi2ELi2ELb0EEENS1_24CollectiveEpilogueBwdGQAISA_fSD_Li256ELb1ELb0EEENS1_19SingleTileSchedulerILb1ELb0ELb0ELi128EEEEEEEEEvNT_6ParamsE)
        /*0164*/ 	.word	0x000000ff


	//----- nvinfo : EIATTR_FRAME_SIZE
	.align		4
.L_70:
        /*0168*/ 	.byte	0x04, 0x11
        /*016a*/ 	.short	(.L_72 - .L_71)
	.align		4
.L_71:
        /*016c*/ 	.word	index@(_ZN7cutlass13device_kernelIN5flash19enable_sm80_to_sm89INS1_16FlashAttnBwdSm80INS1_25CollectiveMainloopBwdSm80ILi2ELi2EN4cute5tupleIJNS5_1CILi64EEENS7_ILi128EEES9_EEENS_10bfloat16_tEfNS_4arch4Sm80ELb0ELb1ELb0ELb1ELb0ELb0ELb0ELb0ELi2ELi2ELi2ELi2ELb0EEENS1_24CollectiveEpilogueBwdGQAISA_fSD_Li256ELb1ELb0EEENS1_19SingleTileSchedulerILb1ELb0ELb0ELi128EEEEEEEEEvNT_6ParamsE)
        /*0170*/ 	.word	0x00000070


	//----- nvinfo : EIATTR_REGCOUNT
	.align		4
.L_72:
        /*0174*/ 	.byte	0x04, 0x2f
        /*0176*/ 	.short	(.L_74 - .L_73)
	.align		4
.L_73:
        /*0178*/ 	.word	index@(_ZN7cutlass13device_kernelIN5flash19enable_sm80_to_sm89INS1_16FlashAttnBwdSm80INS1_25CollectiveMainloopBwdSm80ILi2ELi2EN4cute5tupleIJNS5_1CILi64EEENS7_ILi128EEES9_EEENS_10bfloat16_tEfNS_4arch4Sm80ELb0ELb1ELb0ELb1ELb1ELb0ELb0ELb0ELi2ELi2ELi2ELi2ELb0EEENS1_21CollectiveEpilogueBwdISA_SB_SD_Li256ELb1ELb0ELi4EEENS1_19SingleTileSchedulerILb1ELb0ELb0ELi128EEEEEEEEEvNT_6ParamsE)
        /*017c*/ 	.word	0x000000ff


	//----- nvinfo : EIATTR_FRAME_SIZE
	.align		4
.L_74:
        /*0180*/ 	.byte	0x04, 0x11
        /*0182*/ 	.short	(.L_76 - .L_75)
	.align		4
.L_75:
        /*0184*/ 	.word	index@(_ZN7cutlass13device_kernelIN5flash19enable_sm80_to_sm89INS1_16FlashAttnBwdSm80INS1_25CollectiveMainloopBwdSm80ILi2ELi2EN4cute5tupleIJNS5_1CILi64EEENS7_ILi128EEES9_EEENS_10bfloat16_tEfNS_4arch4Sm80ELb0ELb1ELb0ELb1ELb1ELb0ELb0ELb0ELi2ELi2ELi2ELi2ELb0EEENS1_21CollectiveEpilogueBwdISA_SB_SD_Li256ELb1ELb0ELi4EEENS1_19SingleTileSchedulerILb1ELb0ELb0ELi128EEEEEEEEEvNT_6ParamsE)
        /*0188*/ 	.word	0x00000070


	//----- nvinfo : EIATTR_REGCOUNT
	.align		4
.L_76:
        /*018c*/ 	.byte	0x04, 0x2f
        /*018e*/ 	.short	(.L_78 - .L_77)
	.align		4
.L_77:
        /*0190*/ 	.word	index@(_ZN7cutlass13device_kernelIN5flash19enable_sm80_to_sm89INS1_16FlashAttnBwdSm80INS1_25CollectiveMainloopBwdSm80ILi2ELi2EN4cute5tupleIJNS5_1CILi64EEENS7_ILi128EEES9_EEENS_10bfloat16_tEfNS_4arch4Sm80ELb0ELb1ELb0ELb1ELb0ELb0ELb0ELb0ELi2ELi2ELi2ELi2ELb0EEENS1_21CollectiveEpilogueBwdISA_SB_SD_Li256ELb1ELb0ELi4EEENS1_19SingleTileSchedulerILb1ELb0ELb0ELi128EEEEEEEEEvNT_6ParamsE)
        /*0194*/ 	.word	0x000000ff


	//----- nvinfo : EIATTR_FRAME_SIZE
	.align		4
.L_78:
        /*0198*/ 	.byte	0x04, 0x11
        /*019a*/ 	.short	(.L_80 - .L_79)
	.align		4
.L_79:
        /*019c*/ 	.word	index@(_ZN7cutlass13device_kernelIN5flash19enable_sm80_to_sm89INS1_16FlashAttnBwdSm80INS1_25CollectiveMainloopBwdSm80ILi2ELi2EN4cute5tupleIJNS5_1CILi64EEENS7_ILi128EEES9_EEENS_10bfloat16_tEfNS_4arch4Sm80ELb0ELb1ELb0ELb1ELb0ELb0ELb0ELb0ELi2ELi2ELi2ELi2ELb0EEENS1_21CollectiveEpilogueBwdISA_SB_SD_Li256ELb1ELb0ELi4EEENS1_19SingleTileSchedulerILb1ELb0ELb0ELi128EEEEEEEEEvNT_6ParamsE)
        /*01a0*/ 	.word	0x00000070


	//----- nvinfo : EIATTR_REGCOUNT
	.align		4
.L_80:
        /*01a4*/ 	.byte	0x04, 0x2f
        /*01a6*/ 	.short	(.L_82 - .L_81)
	.align		4
.L_81:
        /*01a8*/ 	.word	index@(_ZN7cutlass13device_kernelIN5flash19enable_sm80_to_sm89INS1_16FlashAttnBwdSm80INS1_25CollectiveMainloopBwdSm80ILi2ELi2EN4cute5tupleIJNS5_1CILi64EEENS7_ILi128EEES9_EEENS_10bfloat16_tEfNS_4arch4Sm80ELb0ELb1ELb0ELb0ELb1ELb0ELb0ELb0ELi2ELi2ELi2ELi2ELb0EEENS1_24CollectiveEpilogueBwdGQAISA_fSD_Li256ELb0ELb1EEENS1_19SingleTileSchedulerILb0ELb0ELb0ELi128EEEEEEEEEvNT_6ParamsE)
        /*01ac*/ 	.word	0x000000ff


	//----- nvinfo : EIATTR_FRAME_SIZE
	.align		4
.L_82:
        /*01b0*/ 	.byte	0x04, 0x11
        /*01b2*/ 	.short	(.L_84 - .L_83)
	.align		4
.L_83:
        /*01b4*/ 	.word	index@($__internal_8_$__cuda_sm70_warpsync)
        /*01b8*/ 	.word	0x00000000


	//----- nvinfo : EIATTR_FRAME_SIZE
	.align		4
.L_84:
        /*01bc*/ 	.byte	0x04, 0x11
        /*01be*/ 	.short	(.L_86 - .L_85)
	.align		4
.L_85:
        /*01c0*/ 	.word	index@(_ZN7cutlass13device_kernelIN5flash19enable_sm80_to_sm89INS1_16FlashAttnBwdSm80INS1_25CollectiveMainloopBwdSm80ILi2ELi2EN4cute5tupleIJNS5_1CILi64EEENS7_ILi128EEES9_EEENS_10bfloat16_tEfNS_4arch4Sm80ELb0ELb1ELb0ELb0ELb1ELb0ELb0ELb0ELi2ELi2ELi2ELi2ELb0EEENS1_24CollectiveEpilogueBwdGQAISA_fSD_Li256ELb0ELb1EEENS1_19SingleTileSchedulerILb0ELb0ELb0ELi128EEEEEEEEEvNT_6ParamsE)
        /*01c4*/ 	.word	0x00000050


	//----- nvinfo : EIATTR_REGCOUNT
	.align		4
.L_86:
        /*01c8*/ 	.byte	0x04, 0x2f
        /*01ca*/ 	.short	(.L_88 - .L_87)
	.align		4
.L_87:
        /*01cc*/ 	.word	index@(_ZN7cutlass13device_kernelIN5flash19enable_sm80_to_sm89INS1_16FlashAttnBwdSm80INS1_25CollectiveMainloopBwdSm80ILi2ELi2EN4cute5tupleIJNS5_1CILi64EEENS7_ILi128EEES9_EEENS_10bfloat16_tEfNS_4arch4Sm80ELb0ELb1ELb0ELb0ELb0ELb0ELb0ELb0ELi2ELi2ELi2ELi2ELb0EEENS1_24CollectiveEpilogueBwdGQAISA_fSD_Li256ELb0ELb0EEENS1_19SingleTileSchedulerILb0ELb0ELb0ELi128EEEEEEEEEvNT_6ParamsE)
        /*01d0*/ 	.word	0x000000ff


	//----- nvinfo : EIATTR_FRAME_SIZE
	.align		4
.L_88:
        /*01d4*/ 	.byte	0x04, 0x11
        /*01d6*/ 	.short	(.L_90 - .L_89)
	.align		4
.L_89:
        /*01d8*/ 	.word	index@(_ZN7cutlass13device_kernelIN5flash19enable_sm80_to_sm89INS1_16FlashAttnBwdSm80INS1_25CollectiveMainloopBwdSm80ILi2ELi2EN4cute5tupleIJNS5_1CILi64EEENS7_ILi128EEES9_EEENS_10bfloat16_tEfNS_4arch4Sm80ELb0ELb1ELb0ELb0ELb0ELb0ELb0ELb0ELi2ELi2ELi2ELi2ELb0EEENS1_24CollectiveEpilogueBwdGQAISA_fSD_Li256ELb0ELb0EEENS1_19SingleTileSchedulerILb0ELb0ELb0ELi128EEEEEEEEEvNT_6ParamsE)
        /*01dc*/ 	.word	0x00000048


	//----- nvinfo : EIATTR_REGCOUNT
	.align		4
.L_90:
        /*01e0*/ 	.byte	0x04, 0x2f
        /*01e2*/ 	.short	(.L_92 - .L_91)
	.align		4
.L_91:
        /*01e4*/ 	.word	index@(_ZN7cutlass13device_kernelIN5flash19enable_sm80_to_sm89INS1_16FlashAttnBwdSm80INS1_25CollectiveMainloopBwdSm80ILi2ELi2EN4cute5tupleIJNS5_1CILi64EEENS7_ILi128EEES9_EEENS_10bfloat16_tEfNS_4arch4Sm80ELb0ELb1ELb0ELb0ELb1ELb0ELb0ELb0ELi2ELi2ELi2ELi2ELb0EEENS1_21CollectiveEpilogueBwdISA_SB_SD_Li256ELb0ELb0ELi4EEENS1_19SingleTileSchedulerILb0ELb0ELb0ELi128EEEEEEEEEvNT_6ParamsE)
        /*01e8*/ 	.word	0x000000ff


	//----- nvinfo : EIATTR_FRAME_SIZE
	.align		4
.L_92:
        /*01ec*/ 	.byte	0x04, 0x11
        /*01ee*/ 	.short	(.L_94 - .L_93)
	.align		4
.L_93:
        /*01f0*/ 	.word	index@(_ZN7cutlass13device_kernelIN5flash19enable_sm80_to_sm89INS1_16FlashAttnBwdSm80INS1_25CollectiveMainloopBwdSm80ILi2ELi2EN4cute5tupleIJNS5_1CILi64EEENS7_ILi128EEES9_EEENS_10bfloat16_tEfNS_4arch4Sm80ELb0ELb1ELb0ELb0ELb1ELb0ELb0ELb0ELi2ELi2ELi2ELi2ELb0EEENS1_21CollectiveEpilogueBwdISA_SB_SD_Li256ELb0ELb0ELi4EEENS1_19SingleTileSchedulerILb0ELb0ELb0ELi128EEEEEEEEEvNT_6ParamsE)
        /*01f4*/ 	.word	0x00000050


	//----- nvinfo : EIATTR_REGCOUNT
	.align		4
.L_94:
        /*01f8*/ 	.byte	0x04, 0x2f
        /*01fa*/ 	.short	(.L_96 - .L_95)
	.align		4
.L_95:
        /*01fc*/ 	.word	index@(_ZN7cutlass13device_kernelIN5flash19enable_sm80_to_sm89INS1_16FlashAttnBwdSm80INS1_25CollectiveMainloopBwdSm80ILi2ELi2EN4cute5tupleIJNS5_1CILi64EEENS7_ILi128EEES9_EEENS_10bfloat16_tEfNS_4arch4Sm80ELb0ELb1ELb0ELb0ELb0ELb0ELb0ELb0ELi2ELi2ELi2ELi2ELb0EEENS1_21CollectiveEpilogueBwdISA_SB_SD_Li256ELb0ELb0ELi4EEENS1_19SingleTileSchedulerILb0ELb0ELb0ELi128EEEEEEEEEvNT_6ParamsE)
        /*0200*/ 	.word	0x000000ff


	//----- nvinfo : EIATTR_FRAME_SIZE
	.align		4
.L_96:
        /*0204*/ 	.byte	0x04, 0x11
        /*0206*/ 	.short	(.L_98 - .L_97)
	.align		4
.L_97:
        /*0208*/ 	.word	index@(_ZN7cutlass13device_kernelIN5flash19enable_sm80_to_sm89INS1_16FlashAttnBwdSm80INS1_25CollectiveMainloopBwdSm80ILi2ELi2EN4cute5tupleIJNS5_1CILi64EEENS7_ILi128EEES9_EEENS_10bfloat16_tEfNS_4arch4Sm80ELb0ELb1ELb0ELb0ELb0ELb0ELb0ELb0ELi2ELi2ELi2ELi2ELb0EEENS1_21CollectiveEpilogueBwdISA_SB_SD_Li256ELb0ELb0ELi4EEENS1_19SingleTileSchedulerILb0ELb0ELb0ELi128EEEEEEEEEvNT_6ParamsE)
        /*020c*/ 	.word	0x00000050


	//----- nvinfo : EIATTR_REGCOUNT
	.align		4
.L_98:
        /*0210*/ 	.byte	0x04, 0x2f
        /*0212*/ 	.short	(.L_100 - .L_99)
	.align		4
.L_99:
        /*0214*/ 	.word	index@(_ZN7cutlass13device_kernelIN5flash19enable_sm80_to_sm89INS1_16FlashAttnBwdSm80INS1_25CollectiveMainloopBwdSm80ILi2ELi2EN4cute5tupleIJNS5_1CILi64EEENS7_ILi128EEES9_EEENS_10bfloat16_tEfNS_4arch4Sm80ELb0ELb0ELb0ELb1ELb1ELb0ELb0ELb0ELi2ELi2ELi2ELi2ELb0EEENS1_24CollectiveEpilogueBwdGQAISA_fSD_Li256ELb1ELb1EEENS1_19SingleTileSchedulerILb1ELb0ELb0ELi128EEEEEEEEEvNT_6ParamsE)
        /*0218*/ 	.word	0x000000ff


	//----- nvinfo : EIATTR_FRAME_SIZE
	.align		4
.L_100:
        /*021c*/ 	.byte	0x04, 0x11
        /*021e*/ 	.short	(.L_102 - .L_101)
	.align		4
.L_101:
        /*0220*/ 	.word	index@($__internal_7_$__cuda_sm70_warpsync)
        /*0224*/ 	.word	0x00000000


	//----- nvinfo : EIATTR_FRAME_SIZE
	.align		4
.L_102:
        /*0228*/ 	.byte	0x04, 0x11
        /*022a*/ 	.short	(.L_104 - .L_103)
	.align		4
.L_103:
        /*022c*/ 	.word	index@(_ZN7cutlass13device_kernelIN5flash19enable_sm80_to_sm89INS1_16FlashAttnBwdSm80INS1_25CollectiveMainloopBwdSm80ILi2ELi2EN4cute5tupleIJNS5_1CILi64EEENS7_ILi128EEES9_EEENS_10bfloat16_tEfNS_4arch4Sm80ELb0ELb0ELb0ELb1ELb1ELb0ELb0ELb0ELi2ELi2ELi2ELi2ELb0EEENS1_24CollectiveEpilogueBwdGQAISA_fSD_Li256ELb1ELb1EEENS1_19SingleTileSchedulerILb1ELb0ELb0ELi128EEEEEEEEEvNT_6ParamsE)
        /*0230*/ 	.word	0x00000048


	//----- nvinfo : EIATTR_REGCOUNT
	.align		4
.L_104:
        /*0234*/ 	.byte	0x04, 0x2f
        /*0236*/ 	.short	(.L_106 - .L_105)
	.align		4
.L_105:
        /*0238*/ 	.word	index@(_ZN7cutlass13device_kernelIN5flash19enable_sm80_to_sm89INS1_16FlashAttnBwdSm80INS1_25CollectiveMainloopBwdSm80ILi2ELi2EN4cute5tupleIJNS5_1CILi64EEENS7_ILi128EEES9_EEENS_10bfloat16_tEfNS_4arch4Sm80ELb0ELb0ELb0ELb1ELb0ELb0ELb0ELb0ELi2ELi2ELi2ELi2ELb0EEENS1_24CollectiveEpilogueBwdGQAISA_fSD_Li256ELb1ELb0EEENS1_19SingleTileSchedulerILb1ELb0ELb0ELi128EEEEEEEEEvNT_6ParamsE)
        /*023c*/ 	.word	0x000000ff


	//----- nvinfo : EIATTR_FRAME_SIZE
	.align		4
.L_106:
        /*0240*/ 	.byte	0x04, 0x11
        /*0242*/ 	.short	(.L_108 - .L_107)
	.align		4
.L_107:
        /*0244*/ 	.word	index@(_ZN7cutlass13device_kernelIN5flash19enable_sm80_to_sm89INS1_16FlashAttnBwdSm80INS1_25CollectiveMainloopBwdSm80ILi2ELi2EN4cute5tupleIJNS5_1CILi64EEENS7_ILi128EEES9_EEENS_10bfloat16_tEfNS_4arch4Sm80ELb0ELb0ELb0ELb1ELb0ELb0ELb0ELb0ELi2ELi2ELi2ELi2ELb0EEENS1_24CollectiveEpilogueBwdGQAISA_fSD_Li256ELb1ELb0EEENS1_19SingleTileSchedulerILb1ELb0ELb0ELi128EEEEEEEEEvNT_6ParamsE)
        /*0248*/ 	.word	0x00000048


	//----- nvinfo : EIATTR_REGCOUNT
	.align		4
.L_108:
        /*024c*/ 	.byte	0x04, 0x2f
        /*024e*/ 	.short	(.L_110 - .L_109)
	.align		4
.L_109:
        /*0250*/ 	.word	index@(_ZN7cutlass13device_kernelIN5flash19enable_sm80_to_sm89INS1_16FlashAttnBwdSm80INS1_25CollectiveMainloopBwdSm80ILi2ELi2EN4cute5tupleIJNS5_1CILi64EEENS7_ILi128EEES9_EEENS_10bfloat16_tEfNS_4arch4Sm80ELb0ELb0ELb0ELb1ELb1ELb0ELb0ELb0ELi2ELi2ELi2ELi2ELb0EEENS1_21CollectiveEpilogueBwdISA_SB_SD_Li256ELb1ELb0ELi4EEENS1_19SingleTileSchedulerILb1ELb0ELb0ELi128EEEEEEEEEvNT_6ParamsE)
        /*0254*/ 	.word	0x000000ff


	//----- nvinfo : EIATTR_FRAME_SIZE
	.align		4
.L_110:
        /*0258*/ 	.byte	0x04, 0x11
        /*025a*/ 	.short	(.L_112 - .L_111)
	.align		4
.L_111:
        /*025c*/ 	.word	index@(_ZN7cutlass13device_kernelIN5flash19enable_sm80_to_sm89INS1_16FlashAttnBwdSm80INS1_25CollectiveMainloopBwdSm80ILi2ELi2EN4cute5tupleIJNS5_1CILi64EEENS7_ILi128EEES9_EEENS_10bfloat16_tEfNS_4arch4Sm80ELb0ELb0ELb0ELb1ELb1ELb0ELb0ELb0ELi2ELi2ELi2ELi2ELb0EEENS1_21CollectiveEpilogueBwdISA_SB_SD_Li256ELb1ELb0ELi4EEENS1_19SingleTileSchedulerILb1ELb0ELb0ELi128EEEEEEEEEvNT_6ParamsE)
        /*0260*/ 	.word	0x00000048


	//----- nvinfo : EIATTR_REGCOUNT
	.align		4
.L_112:
        /*0264*/ 	.byte	0x04, 0x2f
        /*0266*/ 	.short	(.L_114 - .L_113)
	.align		4
.L_113:
        /*0268*/ 	.word	index@(_ZN7cutlass13device_kernelIN5flash19enable_sm80_to_sm89INS1_16FlashAttnBwdSm80INS1_25CollectiveMainloopBwdSm80ILi2ELi2EN4cute5tupleIJNS5_1CILi64EEENS7_ILi128EEES9_EEENS_10bfloat16_tEfNS_4arch4Sm80ELb0ELb0ELb0ELb1ELb0ELb0ELb0ELb0ELi2ELi2ELi2ELi2ELb0EEENS1_21CollectiveEpilogueBwdISA_SB_SD_Li256ELb1ELb0ELi4EEENS1_19SingleTileSchedulerILb1ELb0ELb0ELi128EEEEEEEEEvNT_6ParamsE)
        /*026c*/ 	.word	0x000000ff


	//----- nvinfo : EIATTR_FRAME_SIZE
	.align		4
.L_114:
        /*0270*/ 	.byte	0x04, 0x11
        /*0272*/ 	.short	(.L_116 - .L_115)
	.align		4
.L_115:
        /*0274*/ 	.word	index@(_ZN7cutlass13device_kernelIN5flash19enable_sm80_to_sm89INS1_16FlashAttnBwdSm80INS1_25CollectiveMainloopBwdSm80ILi2ELi2EN4cute5tupleIJNS5_1CILi64EEENS7_ILi128EEES9_EEENS_10bfloat16_tEfNS_4arch4Sm80ELb0ELb0ELb0ELb1ELb0ELb0ELb0ELb0ELi2ELi2ELi2ELi2ELb0EEENS1_21CollectiveEpilogueBwdISA_SB_SD_Li256ELb1ELb0ELi4EEENS1_19SingleTileSchedulerILb1ELb0ELb0ELi128EEEEEEEEEvNT_6ParamsE)
        /*0278*/ 	.word	0x00000048


	//----- nvinfo : EIATTR_REGCOUNT
	.align		4
.L_116:
        /*027c*/ 	.byte	0x04, 0x2f
        /*027e*/ 	.short	(.L_118 - .L_117)
	.align		4
.L_117:
        /*0280*/ 	.word	index@(_ZN7cutlass13device_kernelIN5flash19enable_sm80_to_sm89INS1_16FlashAttnBwdSm80INS1_25CollectiveMainloopBwdSm80ILi2ELi2EN4cute5tupleIJNS5_1CILi64EEENS7_ILi128EEES9_EEENS_10bfloat16_tEfNS_4arch4Sm80ELb0ELb0ELb0ELb0ELb1ELb0ELb0ELb0ELi2ELi2ELi2ELi2ELb0EEENS1_24CollectiveEpilogueBwdGQAISA_fSD_Li256ELb0ELb1EEENS1_19SingleTileSchedulerILb0ELb0ELb0ELi128EEEEEEEEEvNT_6ParamsE)
        /*0284*/ 	.word	0x000000ff


	//----- nvinfo : EIATTR_FRAME_SIZE
	.align		4
.L_118:
        /*0288*/ 	.byte	0x04, 0x11
        /*028a*/ 	.short	(.L_120 - .L_119)
	.align		4
.L_119:
        /*028c*/ 	.word	index@($__internal_6_$__cuda_sm70_warpsync)
        /*0290*/ 	.word	0x00000000


	//----- nvinfo : EIATTR_FRAME_SIZE
	.align		4
.L_120:
        /*0294*/ 	.byte	0x04, 0x11
        /*0296*/ 	.short	(.L_122 - .L_121)
	.align		4
.L_121:
        /*0298*/ 	.word	index@(_ZN7cutlass13device_kernelIN5flash19enable_sm80_to_sm89INS1_16FlashAttnBwdSm80INS1_25CollectiveMainloopBwdSm80ILi2ELi2EN4cute5tupleIJNS5_1CILi64EEENS7_ILi128EEES9_EEENS_10bfloat16_tEfNS_4arch4Sm80ELb0ELb0ELb0ELb0ELb1ELb0ELb0ELb0ELi2ELi2ELi2ELi2ELb0EEENS1_24CollectiveEpilogueBwdGQAISA_fSD_Li256ELb0ELb1EEENS1_19SingleTileSchedulerILb0ELb0ELb0ELi128EEEEEEEEEvNT_6ParamsE)
        /*029c*/ 	.word	0x00000028


	//----- nvinfo : EIATTR_REGCOUNT
	.align		4
.L_122:
        /*02a0*/ 	.byte	0x04, 0x2f
        /*02a2*/ 	.short	(.L_124 - .L_123)
	.align		4
.L_123:
        /*02a4*/ 	.word	index@(_ZN7cutlass13device_kernelIN5flash19enable_sm80_to_sm89INS1_16FlashAttnBwdSm80INS1_25CollectiveMainloopBwdSm80ILi2ELi2EN4cute5tupleIJNS5_1CILi64EEENS7_ILi128EEES9_EEENS_10bfloat16_tEfNS_4arch4Sm80ELb0ELb0ELb0ELb0ELb0ELb0ELb0ELb0ELi2ELi2ELi2ELi2ELb0EEENS1_24CollectiveEpilogueBwdGQAISA_fSD_Li256ELb0ELb0EEENS1_19SingleTileSchedulerILb0ELb0ELb0ELi128EEEEEEEEEvNT_6ParamsE)
        /*02a8*/ 	.word	0x000000ff


	//----- nvinfo : EIATTR_FRAME_SIZE
	.align		4
.L_124:
        /*02ac*/ 	.byte	0x04, 0x11
        /*02ae*/ 	.short	(.L_126 - .L_125)
	.align		4
.L_125:
        /*02b0*/ 	.word	index@(_ZN7cutlass13device_kernelIN5flash19enable_sm80_to_sm89INS1_16FlashAttnBwdSm80INS1_25CollectiveMainloopBwdSm80ILi2ELi2EN4cute5tupleIJNS5_1CILi64EEENS7_ILi128EEES9_EEENS_10bfloat16_tEfNS_4arch4Sm80ELb0ELb0ELb0ELb0ELb0ELb0ELb0ELb0ELi2ELi2ELi2ELi2ELb0EEENS1_24CollectiveEpilogueBwdGQAISA_fSD_Li256ELb0ELb0EEENS1_19SingleTileSchedulerILb0ELb0ELb0ELi128EEEEEEEEEvNT_6ParamsE)
        /*02b4*/ 	.word	0x00000028


	//----- nvinfo : EIATTR_REGCOUNT
	.align		4
.L_126:
        /*02b8*/ 	.byte	0x04, 0x2f
        /*02ba*/ 	.short	(.L_128 - .L_127)
	.align		4
.L_127:
        /*02bc*/ 	.word	index@(_ZN7cutlass13device_kernelIN5flash19enable_sm80_to_sm89INS1_16FlashAttnBwdSm80INS1_25CollectiveMainloopBwdSm80ILi2ELi2EN4cute5tupleIJNS5_1CILi64EEENS7_ILi128EEES9_EEENS_10bfloat16_tEfNS_4arch4Sm80ELb0ELb0ELb0ELb0ELb1ELb0ELb0ELb0ELi2ELi2ELi2ELi2ELb0EEENS1_21CollectiveEpilogueBwdISA_SB_SD_Li256ELb0ELb0ELi4EEENS1_19SingleTileSchedulerILb0ELb0ELb0ELi128EEEEEEEEEvNT_6ParamsE)
        /*02c0*/ 	.word	0x000000ff


	//----- nvinfo : EIATTR_FRAME_SIZE
	.align		4
.L_128:
        /*02c4*/ 	.byte	0x04, 0x11
        /*02c6*/ 	.short	(.L_130 - .L_129)
	.align		4
.L_129:
        /*02c8*/ 	.word	index@(_ZN7cutlass13device_kernelIN5flash19enable_sm80_to_sm89INS1_16FlashAttnBwdSm80INS1_25CollectiveMainloopBwdSm80ILi2ELi2EN4cute5tupleIJNS5_1CILi64EEENS7_ILi128EEES9_EEENS_10bfloat16_tEfNS_4arch4Sm80ELb0ELb0ELb0ELb0ELb1ELb0ELb0ELb0ELi2ELi2ELi2ELi2ELb0EEENS1_21CollectiveEpilogueBwdISA_SB_SD_Li256ELb0ELb0ELi4EEENS1_19SingleTileSchedulerILb0ELb0ELb0ELi128EEEEEEEEEvNT_6ParamsE)
        /*02cc*/ 	.word	0x00000000


	//----- nvinfo : EIATTR_REGCOUNT
	.align		4
.L_130:
        /*02d0*/ 	.byte	0x04, 0x2f
        /*02d2*/ 	.short	(.L_132 - .L_131)
	.align		4
.L_131:
        /*02d4*/ 	.word	index@(_ZN7cutlass13device_kernelIN5flash19enable_sm80_to_sm89INS1_16FlashAttnBwdSm80INS1_25CollectiveMainloopBwdSm80ILi2ELi2EN4cute5tupleIJNS5_1CILi64EEENS7_ILi128EEES9_EEENS_10bfloat16_tEfNS_4arch4Sm80ELb0ELb0ELb0ELb0ELb0ELb0ELb0ELb0ELi2ELi2ELi2ELi2ELb0EEENS1_21CollectiveEpilogueBwdISA_SB_SD_Li256ELb0ELb0ELi4EEENS1_19SingleTileSchedulerILb0ELb0ELb0ELi128EEEEEEEEEvNT_6ParamsE)
        /*02d8*/ 	.word	0x000000ff


	//----- nvinfo : EIATTR_FRAME_SIZE
	.align		4
.L_132:
        /*02dc*/ 	.byte	0x04, 0x11
        /*02de*/ 	.short	(.L_134 - .L_133)
	.align		4
.L_133:
        /*02e0*/ 	.word	index@(_ZN7cutlass13device_kernelIN5flash19enable_sm80_to_sm89INS1_16FlashAttnBwdSm80INS1_25CollectiveMainloopBwdSm80ILi2ELi2EN4cute5tupleIJNS5_1CILi64EEENS7_ILi128EEES9_EEENS_10bfloat16_tEfNS_4arch4Sm80ELb0ELb0ELb0ELb0ELb0ELb0ELb0ELb0ELi2ELi2ELi2ELi2ELb0EEENS1_21CollectiveEpilogueBwdISA_SB_SD_Li256ELb0ELb0ELi4EEENS1_19SingleTileSchedulerILb0ELb0ELb0ELi128EEEEEEEEEvNT_6ParamsE)
        /*02e4*/ 	.word	0x00000000


	//----- nvinfo : EIATTR_REGCOUNT
	.align		4
.L_134:
        /*02e8*/ 	.byte	0x04, 0x2f
        /*02ea*/ 	.short	(.L_136 - .L_135)
	.align		4
.L_135:
        /*02ec*/ 	.word	index@(_ZN7cutlass13device_kernelIN5flash19enable_sm80_to_sm89INS1_16FlashAttnBwdSm80INS1_25CollectiveMainloopBwdSm80ILi2ELi1EN4cute5tupleIJNS5_1CILi64EEENS7_ILi96EEENS7_ILi128EEEEEENS_10bfloat16_tEfNS_4arch4Sm80ELb1ELb0ELb0ELb1ELb1ELb0ELb0ELb0ELi2ELi2ELi2ELi2ELb1EEENS1_24CollectiveEpilogueBwdGQAISB_fSE_Li256ELb1ELb1EEENS1_25SingleTileBwdLPTSchedulerILb1ELi96ELb1EEEEEEEEEvNT_6ParamsE)
        /*02f0*/ 	.word	0x000000ff


	//----- nvinfo : EIATTR_FRAME_SIZE
	.align		4
.L_136:
        /*02f4*/ 	.byte	0x04, 0x11
        /*02f6*/ 	.short	(.L_138 - .L_137)
	.align		4
.L_137:
        /*02f8*/ 	.word	index@($__internal_5_$__cuda_sm70_warpsync)
        /*02fc*/ 	.word	0x00000000


	//----- nvinfo : EIATTR_FRAME_SIZE
	.align		4
.L_138:
        /*0300*/ 	.byte	0x04, 0x11
        /*0302*/ 	.short	(.L_140 - .L_139)
	.align		4
.L_139:
        /*0304*/ 	.word	index@(_ZN7cutlass13device_kernelIN5flash19enable_sm80_to_sm89INS1_16FlashAttnBwdSm80INS1_25CollectiveMainloopBwdSm80ILi2ELi1EN4cute5tupleIJNS5_1CILi64EEENS7_ILi96EEENS7_ILi128EEEEEENS_10bfloat16_tEfNS_4arch4Sm80ELb1ELb0ELb0ELb1ELb1ELb0ELb0ELb0ELi2ELi2ELi2ELi2ELb1EEENS1_24CollectiveEpilogueBwdGQAISB_fSE_Li256ELb1ELb1EEENS1_25SingleTileBwdLPTSchedulerILb1ELi96ELb1EEEEEEEEEvNT_6ParamsE)
        /*0308*/ 	.word	0x00000038


	//----- nvinfo : EIATTR_REGCOUNT
	.align		4
.L_140:
        /*030c*/ 	.byte	0x04, 0x2f
        /*030e*/ 	.short	(.L_142 - .L_141)
	.align		4
.L_141:
        /*0310*/ 	.word	index@(_ZN7cutlass13device_kernelIN5flash32FlashAttnBwdPostprocessConvertdQIN4cute5tupleIJNS3_1CILi96EEENS5_ILi128EEEEEENS_10bfloat16_tEfNS_4arch4Sm80ELi256ENS3_8TiledMMAINS3_8MMA_AtomIJNS3_30SM80_16x8x16_F32BF16BF16F32_TNEEEENS3_6LayoutINS4_IJNS5_ILi2EEENS5_ILi4EEENS5_ILi1EEEEEENS4_IJSJ_SH_NS5_ILi0EEEEEEEENS4_IJNS5_ILi32EEENS5_ILi64EEENS5_ILi16EEEEEEEELb0EEEEEvNT_6ParamsE)
        /*0314*/ 	.word	0x00000045


	//----- nvinfo : EIATTR_FRAME_SIZE
	.align		4
.L_142:
        /*0318*/ 	.byte	0x04, 0x11
        /*031a*/ 	.short	(.L_144 - .L_143)
	.align		4
.L_143:
        /*031c*/ 	.word	index@(_ZN7cutlass13device_kernelIN5flash32FlashAttnBwdPostprocessConvertdQIN4cute5tupleIJNS3_1CILi96EEENS5_ILi128EEEEEENS_10bfloat16_tEfNS_4arch4Sm80ELi256ENS3_8TiledMMAINS3_8MMA_AtomIJNS3_30SM80_16x8x16_F32BF16BF16F32_TNEEEENS3_6LayoutINS4_IJNS5_ILi2EEENS5_ILi4EEENS5_ILi1EEEEEENS4_IJSJ_SH_NS5_ILi0EEEEEEEENS4_IJNS5_ILi32EEENS5_ILi64EEENS5_ILi16EEEEEEEELb0EEEEEvNT_6ParamsE)
        /*0320*/ 	.word	0x00000000


	//----- nvinfo : EIATTR_REGCOUNT
	.align		4
.L_144:
        /*0324*/ 	.byte	0x04, 0x2f
        /*0326*/ 	.short	(.L_146 - .L_145)
	.align		4
.L_145:
        /*0328*/ 	.word	index@(_ZN7cutlass13device_kernelIN5flash19enable_sm80_to_sm89INS1_16FlashAttnBwdSm80INS1_25CollectiveMainloopBwdSm80ILi2ELi1EN4cute5tupleIJNS5_1CILi64EEENS7_ILi96EEENS7_ILi128EEEEEENS_10bfloat16_tEfNS_4arch4Sm80ELb1ELb0ELb0ELb1ELb0ELb0ELb0ELb0ELi2ELi2ELi2ELi2ELb1EEENS1_24CollectiveEpilogueBwdGQAISB_fSE_Li256ELb1ELb0EEENS1_25SingleTileBwdLPTSchedulerILb1ELi96ELb0EEEEEEEEEvNT_6ParamsE)
        /*032c*/ 	.word	0x000000ff


	//----- nvinfo : EIATTR_FRAME_SIZE
	.align		4
.L_146:
        /*0330*/ 	.byte	0x04, 0x11
        /*0332*/ 	.short	(.L_148 - .L_147)
	.align		4
.L_147:
        /*0334*/ 	.word	index@(_ZN7cutlass13device_kernelIN5flash19enable_sm80_to_sm89INS1_16FlashAttnBwdSm80INS1_25CollectiveMainloopBwdSm80ILi2ELi1EN4cute5tupleIJNS5_1CILi64EEENS7_ILi96EEENS7_ILi128EEEEEENS_10bfloat16_tEfNS_4arch4Sm80ELb1ELb0ELb0ELb1ELb0ELb0ELb0ELb0ELi2ELi2ELi2ELi2ELb1EEENS1_24CollectiveEpilogueBwdGQAISB_fSE_Li256ELb1ELb0EEENS1_25SingleTileBwdLPTSchedulerILb1ELi96ELb0EEEEEEEEEvNT_6ParamsE)
        /*0338*/ 	.word	0x00000028


	//----- nvinfo : EIATTR_REGCOUNT
	.align		4
.L_148:
        /*033c*/ 	.byte	0x04, 0x2f
        /*033e*/ 	.short	(.L_150 - .L_149)
	.align		4
.L_149:
        /*0340*/ 	.word	index@(_ZN7cutlass13device_kernelIN5flash19enable_sm80_to_sm89INS1_16FlashAttnBwdSm80INS1_25CollectiveMainloopBwdSm80ILi2ELi1EN4cute5tupleIJNS5_1CILi64EEENS7_ILi96EEENS7_ILi128EEEEEENS_10bfloat16_tEfNS_4arch4Sm80ELb1ELb0ELb0ELb1ELb1ELb0ELb0ELb0ELi2ELi2ELi2ELi2ELb1EEENS1_21CollectiveEpilogueBwdISB_SC_SE_Li256ELb1ELb0ELi4EEENS1_25SingleTileBwdLPTSchedulerILb1ELi96ELb1EEEEEEEEEvNT_6ParamsE)
        /*0344*/ 	.word	0x000000ff


	//----- nvinfo : EIATTR_FRAME_SIZE
	.align		4
.L_150:
        /*0348*/ 	.byte	0x04, 0x11
        /*034a*/ 	.short	(.L_152 - .L_151)
	.align		4
.L_151:
        /*034c*/ 	.word	index@(_ZN7cutlass13device_kernelIN5flash19enable_sm80_to_sm89INS1_16FlashAttnBwdSm80INS1_25CollectiveMainloopBwdSm80ILi2ELi1EN4cute5tupleIJNS5_1CILi64EEENS7_ILi96EEENS7_ILi128EEEEEENS_10bfloat16_tEfNS_4arch4Sm80ELb1ELb0ELb0ELb1ELb1ELb0ELb0ELb0ELi2ELi2ELi2ELi2ELb1EEENS1_21CollectiveEpilogueBwdISB_SC_SE_Li256ELb1ELb0ELi4EEENS1_25SingleTileBwdLPTSchedulerILb1ELi96ELb1EEEEEEEEEvNT_6ParamsE)
        /*0350*/ 	.word	0x00000048


	//----- nvinfo : EIATTR_REGCOUNT
	.align		4
.L_152:
        /*0354*/ 	.byte	0x04, 0x2f
        /*0356*/ 	.short	(.L_154 - .L_153)
	.align		4
.L_153:
        /*0358*/ 	.word	index@(_ZN7cutlass13device_kernelIN5flash19enable_sm80_to_sm89INS1_16FlashAttnBwdSm80INS1_25CollectiveMainloopBwdSm80ILi2ELi1EN4cute5tupleIJNS5_1CILi64EEENS7_ILi96EEENS7_ILi128EEEEEENS_10bfloat16_tEfNS_4arch4Sm80ELb1ELb0ELb0ELb1ELb0ELb0ELb0ELb0ELi2ELi2ELi2ELi2ELb1EEENS1_21CollectiveEpilogueBwdISB_SC_SE_Li256ELb1ELb0ELi4EEENS1_25SingleTileBwdLPTSchedulerILb1ELi96ELb0EEEEEEEEEvNT_6ParamsE)
        /*035c*/ 	.word	0x000000ff


	//----- nvinfo : EIATTR_FRAME_SIZE
	.align		4
.L_154:
        /*0360*/ 	.byte	0x04, 0x11
        /*0362*/ 	.short	(.L_156 - .L_155)
	.align		4
.L_155:
        /*0364*/ 	.word	index@(_ZN7cutlass13device_kernelIN5flash19enable_sm80_to_sm89INS1_16FlashAttnBwdSm80INS1_25CollectiveMainloopBwdSm80ILi2ELi1EN4cute5tupleIJNS5_1CILi64EEENS7_ILi96EEENS7_ILi128EEEEEENS_10bfloat16_tEfNS_4arch4Sm80ELb1ELb0ELb0ELb1ELb0ELb0ELb0ELb0ELi2ELi2ELi2ELi2ELb1EEENS1_21CollectiveEpilogueBwdISB_SC_SE_Li256ELb1ELb0ELi4EEENS1_25SingleTileBwdLPTSchedulerILb1ELi96ELb0EEEEEEEEEvNT_6ParamsE)
        /*0368*/ 	.word	0x00000040


	//----- nvinfo : EIATTR_REGCOUNT
	.align		4
.L_156:
        /*036c*/ 	.byte	0x04, 0x2f
        /*036e*/ 	.short	(.L_158 - .L_157)
	.align		4
.L_157:
        /*0370*/ 	.word	index@(_ZN7cutlass13device_kernelIN5flash19enable_sm80_to_sm89INS1_16FlashAttnBwdSm80INS1_25CollectiveMainloopBwdSm80ILi2ELi1EN4cute5tupleIJNS5_1CILi64EEENS7_ILi96EEENS7_ILi128EEEEEENS_10bfloat16_tEfNS_4arch4Sm80ELb1ELb0ELb0ELb0ELb1ELb0ELb0ELb0ELi2ELi2ELi2ELi2ELb1EEENS1_24CollectiveEpilogueBwdGQAISB_fSE_Li256ELb0ELb1EEENS1_25SingleTileBwdLPTSchedulerILb0ELi96ELb1EEEEEEEEEvNT_6ParamsE)
        /*0374*/ 	.word	0x000000ff


	//----- nvinfo : EIATTR_FRAME_SIZE
	.align		4
.L_158:
        /*0378*/ 	.byte	0x04, 0x11
        /*037a*/ 	.short	(.L_160 - .L_159)
	.align		4
.L_159:
        /*037c*/ 	.word	index@($__internal_4_$__cuda_sm70_warpsync)
        /*0380*/ 	.word	0x00000000


	//----- nvinfo : EIATTR_FRAME_SIZE
	.align		4
.L_160:
        /*0384*/ 	.byte	0x04, 0x11
        /*0386*/ 	.short	(.L_162 - .L_161)
	.align		4
.L_161:
        /*0388*/ 	.word	index@(_ZN7cutlass13device_kernelIN5flash19enable_sm80_to_sm89INS1_16FlashAttnBwdSm80INS1_25CollectiveMainloopBwdSm80ILi2ELi1EN4cute5tupleIJNS5_1CILi64EEENS7_ILi96EEENS7_ILi128EEEEEENS_10bfloat16_tEfNS_4arch4Sm80ELb1ELb0ELb0ELb0ELb1ELb0ELb0ELb0ELi2ELi2ELi2ELi2ELb1EEENS1_24CollectiveEpilogueBwdGQAISB_fSE_Li256ELb0ELb1EEENS1_25SingleTileBwdLPTSchedulerILb0ELi96ELb1EEEEEEEEEvNT_6ParamsE)
        /*038c*/ 	.word	0x00000028


	//----- nvinfo : EIATTR_REGCOUNT
	.align		4
.L_162:
        /*0390*/ 	.byte	0x04, 0x2f
        /*0392*/ 	.short	(.L_164 - .L_163)
	.align		4
.L_163:
        /*0394*/ 	.word	index@(_ZN7cutlass13device_kernelIN5flash19enable_sm80_to_sm89INS1_16FlashAttnBwdSm80INS1_25CollectiveMainloopBwdSm80ILi2ELi1EN4cute5tupleIJNS5_1CILi64EEENS7_ILi96EEENS7_ILi128EEEEEENS_10bfloat16_tEfNS_4arch4Sm80ELb1ELb0ELb0ELb0ELb0ELb0ELb0ELb0ELi2ELi2ELi2ELi2ELb1EEENS1_24CollectiveEpilogueBwdGQAISB_fSE_Li256ELb0ELb0EEENS1_25SingleTileBwdLPTSchedulerILb0ELi96ELb0EEEEEEEEEvNT_6ParamsE)
        /*0398*/ 	.word	0x000000ff


	//----- nvinfo : EIATTR_FRAME_SIZE
	.align		4
.L_164:
        /*039c*/ 	.byte	0x04, 0x11
        /*039e*/ 	.short	(.L_166 - .L_165)
	.align		4
.L_165:
        /*03a0*/ 	.word	index@(_ZN7cutlass13device_kernelIN5flash19enable_sm80_to_sm89INS1_16FlashAttnBwdSm80INS1_25CollectiveMainloopBwdSm80ILi2ELi1EN4cute5tupleIJNS5_1CILi64EEENS7_ILi96EEENS7_ILi128EEEEEENS_10bfloat16_tEfNS_4arch4Sm80ELb1ELb0ELb0ELb0ELb0ELb0ELb0ELb0ELi2ELi2ELi2ELi2ELb1EEENS1_24CollectiveEpilogueBwdGQAISB_fSE_Li256ELb0ELb0EEENS1_25SingleTileBwdLPTSchedulerILb0ELi96ELb0EEEEEEEEEvNT_6ParamsE)
        /*03a4*/ 	.word	0x00000020


	//----- nvinfo : EIATTR_REGCOUNT
	.align		4
.L_166:
        /*03a8*/ 	.byte	0x04, 0x2f
        /*03aa*/ 	.short	(.L_168 - .L_167)
	.align		4
.L_167:
        /*03ac*/ 	.word	index@(_ZN7cutlass13device_kernelIN5flash19enable_sm80_to_sm89INS1_16FlashAttnBwdSm80INS1_25CollectiveMainloopBwdSm80ILi2ELi1EN4cute5tupleIJNS5_1CILi64EEENS7_ILi96EEENS7_ILi128EEEEEENS_10bfloat16_tEfNS_4arch4Sm80ELb1ELb0ELb0ELb0ELb1ELb0ELb0ELb0ELi2ELi2ELi2ELi2ELb1EEENS1_21CollectiveEpilogueBwdISB_SC_SE_Li256ELb0ELb0ELi4EEENS1_25SingleTileBwdLPTSchedulerILb0ELi96ELb1EEEEEEEEEvNT_6ParamsE)
        /*03b0*/ 	.word	0x000000ff


	//----- nvinfo : EIATTR_FRAME_SIZE
	.align		4
.L_168:
        /*03b4*/ 	.byte	0x04, 0x11
        /*03b6*/ 	.short	(.L_170 - .L_169)
	.align		4
.L_169:
        /*03b8*/ 	.word	index@(_ZN7cutlass13device_kernelIN5flash19enable_sm80_to_sm89INS1_16FlashAttnBwdSm80INS1_25CollectiveMainloopBwdSm80ILi2ELi1EN4cute5tupleIJNS5_1CILi64EEENS7_ILi96EEENS7_ILi128EEEEEENS_10bfloat16_tEfNS_4arch4Sm80ELb1ELb0ELb0ELb0ELb1ELb0ELb0ELb0ELi2ELi2ELi2ELi2ELb1EEENS1_21CollectiveEpilogueBwdISB_SC_SE_Li256ELb0ELb0ELi4EEENS1_25SingleTileBwdLPTSchedulerILb0ELi96ELb1EEEEEEEEEvNT_6ParamsE)
        /*03bc*/ 	.word	0x00000040


	//----- nvinfo : EIATTR_REGCOUNT
	.align		4
.L_170:
        /*03c0*/ 	.byte	0x04, 0x2f
        /*03c2*/ 	.short	(.L_172 - .L_171)
	.align		4
.L_171:
        /*03c4*/ 	.word	index@(_ZN7cutlass13device_kernelIN5flash19enable_sm80_to_sm89INS1_16FlashAttnBwdSm80INS1_25CollectiveMainloopBwdSm80ILi2ELi1EN4cute5tupleIJNS5_1CILi64EEENS7_ILi96EEENS7_ILi128EEEEEENS_10bfloat16_tEfNS_4arch4Sm80ELb1ELb0ELb0ELb0ELb0ELb0ELb0ELb0ELi2ELi2ELi2ELi2ELb1EEENS1_21CollectiveEpilogueBwdISB_SC_SE_Li256ELb0ELb0ELi4EEENS1_25SingleTileBwdLPTSchedulerILb0ELi96ELb0EEEEEEEEEvNT_6ParamsE)
        /*03c8*/ 	.word	0x000000ff


	//----- nvinfo : EIATTR_FRAME_SIZE
	.align		4
.L_172:
        /*03cc*/ 	.byte	0x04, 0x11
        /*03ce*/ 	.short	(.L_174 - .L_173)
	.align		4
.L_173:
        /*03d0*/ 	.word	index@(_ZN7cutlass13device_kernelIN5flash19enable_sm80_to_sm89INS1_16FlashAttnBwdSm80INS1_25CollectiveMainloopBwdSm80ILi2ELi1EN4cute5tupleIJNS5_1CILi64EEENS7_ILi96EEENS7_ILi128EEEEEENS_10bfloat16_tEfNS_4arch4Sm80ELb1ELb0ELb0ELb0ELb0ELb0ELb0ELb0ELi2ELi2ELi2ELi2ELb1EEENS1_21CollectiveEpilogueBwdISB_SC_SE_Li256ELb0ELb0ELi4EEENS1_25SingleTileBwdLPTSchedulerILb0ELi96ELb0EEEEEEEEEvNT_6ParamsE)
        /*03d4*/ 	.word	0x00000020


	//----- nvinfo : EIATTR_REGCOUNT
	.align		4
.L_174:
        /*03d8*/ 	.byte	0x04, 0x2f
        /*03da*/ 	.short	(.L_176 - .L_175)
	.align		4
.L_175:
        /*03dc*/ 	.word	index@(_ZN7cutlass13device_kernelIN5flash19enable_sm80_to_sm89INS1_16FlashAttnBwdSm80INS1_25CollectiveMainloopBwdSm80ILi2ELi1EN4cute5tupleIJNS5_1CILi64EEENS7_ILi96EEENS7_ILi128EEEEEENS_10bfloat16_tEfNS_4arch4Sm80ELb0ELb1ELb0ELb1ELb1ELb0ELb0ELb0ELi2ELi2ELi2ELi2ELb1EEENS1_24CollectiveEpilogueBwdGQAISB_fSE_Li256ELb1ELb1EEENS1_19SingleTileSchedulerILb1ELb0ELb0ELi96EEEEEEEEEvNT_6ParamsE)
        /*03e0*/ 	.word	0x000000ff


	//----- nvinfo : EIATTR_FRAME_SIZE
	.align		4
.L_176:
        /*03e4*/ 	.byte	0x04, 0x11
        /*03e6*/ 	.short	(.L_178 - .L_177)
	.align		4
.L_177:
        /*03e8*/ 	.word	index@($__internal_3_$__cuda_sm70_warpsync)
        /*03ec*/ 	.word	0x00000000


	//----- nvinfo : EIATTR_FRAME_SIZE
	.align		4
.L_178:
        /*03f0*/ 	.byte	0x04, 0x11
        /*03f2*/ 	.short	(.L_180 - .L_179)
	.align		4
.L_179:
        /*03f4*/ 	.word	index@(_ZN7cutlass13device_kernelIN5flash19enable_sm80_to_sm89INS1_16FlashAttnBwdSm80INS1_25CollectiveMainloopBwdSm80ILi2ELi1EN4cute5tupleIJNS5_1CILi64EEENS7_ILi96EEENS7_ILi128EEEEEENS_10bfloat16_tEfNS_4arch4Sm80ELb0ELb1ELb0ELb1ELb1ELb0ELb0ELb0ELi2ELi2ELi2ELi2ELb1EEENS1_24CollectiveEpilogueBwdGQAISB_fSE_Li256ELb1ELb1EEENS1_19SingleTileSchedulerILb1ELb0ELb0ELi96EEEEEEEEEvNT_6ParamsE)
        /*03f8*/ 	.word	0x00000018


	//----- nvinfo : EIATTR_REGCOUNT
	.align		4
.L_180:
        /*03fc*/ 	.byte	0x04, 0x2f
        /*03fe*/ 	.short	(.L_182 - .L_181)
	.align		4
.L_181:
        /*0400*/ 	.word	index@(_ZN7cutlass13device_kernelIN5flash19enable_sm80_to_sm89INS1_16FlashAttnBwdSm80INS1_25CollectiveMainloopBwdSm80ILi2ELi1EN4cute5tupleIJNS5_1CILi64EEENS7_ILi96EEENS7_ILi128EEEEEENS_10bfloat16_tEfNS_4arch4Sm80ELb0ELb1ELb0ELb1ELb0ELb0ELb0ELb0ELi2ELi2ELi2ELi2ELb1EEENS1_24CollectiveEpilogueBwdGQAISB_fSE_Li256ELb1ELb0EEENS1_19SingleTileSchedulerILb1ELb0ELb0ELi96EEEEEEEEEvNT_6ParamsE)
        /*0404*/ 	.word	0x000000ff


	//----- nvinfo : EIATTR_FRAME_SIZE
	.align		4
.L_182:
        /*0408*/ 	.byte	0x04, 0x11
        /*040a*/ 	.short	(.L_184 - .L_183)
	.align		4
.L_183:
        /*040c*/ 	.word	index@(_ZN7cutlass13device_kernelIN5flash19enable_sm80_to_sm89INS1_16FlashAttnBwdSm80INS1_25CollectiveMainloopBwdSm80ILi2ELi1EN4cute5tupleIJNS5_1CILi64EEENS7_ILi96EEENS7_ILi128EEEEEENS_10bfloat16_tEfNS_4arch4Sm80ELb0ELb1ELb0ELb1ELb0ELb0ELb0ELb0ELi2ELi2ELi2ELi2ELb1EEENS1_24CollectiveEpilogueBwdGQAISB_fSE_Li256ELb1ELb0EEENS1_19SingleTileSchedulerILb1ELb0ELb0ELi96EEEEEEEEEvNT_6ParamsE)
        /*0410*/ 	.word	0x00000018


	//----- nvinfo : EIATTR_REGCOUNT
	.align		4
.L_184:
        /*0414*/ 	.byte	0x04, 0x2f
        /*0416*/ 	.short	(.L_186 - .L_185)
	.align		4
.L_185:
        /*0418*/ 	.word	index@(_ZN7cutlass13device_kernelIN5flash19enable_sm80_to_sm89INS1_16FlashAttnBwdSm80INS1_25CollectiveMainloopBwdSm80ILi2ELi1EN4cute5tupleIJNS5_1CILi64EEENS7_ILi96EEENS7_ILi128EEEEEENS_10bfloat16_tEfNS_4arch4Sm80ELb0ELb1ELb0ELb1ELb1ELb0ELb0ELb0ELi2ELi2ELi2ELi2ELb1EEENS1_21CollectiveEpilogueBwdISB_SC_SE_Li256ELb1ELb0ELi4EEENS1_19SingleTileSchedulerILb1ELb0ELb0ELi96EEEEEEEEEvNT_6ParamsE)
        /*041c*/ 	.word	0x000000ff


	//----- nvinfo : EIATTR_FRAME_SIZE
	.align		4
.L_186:
        /*0420*/ 	.byte	0x04, 0x11
        /*0422*/ 	.short	(.L_188 - .L_187)
	.align		4
.L_187:
        /*0424*/ 	.word	index@(_ZN7cutlass13device_kernelIN5flash19enable_sm80_to_sm89INS1_16FlashAttnBwdSm80INS1_25CollectiveMainloopBwdSm80ILi2ELi1EN4cute5tupleIJNS5_1CILi64EEENS7_ILi96EEENS7_ILi128EEEEEENS_10bfloat16_tEfNS_4arch4Sm80ELb0ELb1ELb0ELb1ELb1ELb0ELb0ELb0ELi2ELi2ELi2ELi2ELb1EEENS1_21CollectiveEpilogueBwdISB_SC_SE_Li256ELb1ELb0ELi4EEENS1_19SingleTileSchedulerILb1ELb0ELb0ELi96EEEEEEEEEvNT_6ParamsE)
        /*0428*/ 	.word	0x00000028


	//----- nvinfo : EIATTR_REGCOUNT
	.align		4
.L_188:
        /*042c*/ 	.byte	0x04, 0x2f
        /*042e*/ 	.short	(.L_190 - .L_189)
	.align		4
.L_189:
        /*0430*/ 	.word	index@(_ZN7cutlass13device_kernelIN5flash19enable_sm80_to_sm89INS1_16FlashAttnBwdSm80INS1_25CollectiveMainloopBwdSm80ILi2ELi1EN4cute5tupleIJNS5_1CILi64EEENS7_ILi96EEENS7_ILi128EEEEEENS_10bfloat16_tEfNS_4arch4Sm80ELb0ELb1ELb0ELb1ELb0ELb0ELb0ELb0ELi2ELi2ELi2ELi2ELb1EEENS1_21CollectiveEpilogueBwdISB_SC_SE_Li256ELb1ELb0ELi4EEENS1_19SingleTileSchedulerILb1ELb0ELb0ELi96EEEEEEEEEvNT_6ParamsE)
        /*0434*/ 	.word	0x000000ff


	//----- nvinfo : EIATTR_FRAME_SIZE
	.align		4
.L_190:
        /*0438*/ 	.byte	0x04, 0x11
        /*043a*/ 	.short	(.L_192 - .L_191)
	.align		4
.L_191:
        /*043c*/ 	.word	index@(_ZN7cutlass13device_kernelIN5flash19enable_sm80_to_sm89INS1_16FlashAttnBwdSm80INS1_25CollectiveMainloopBwdSm80ILi2ELi1EN4cute5tupleIJNS5_1CILi64EEENS7_ILi96EEENS7_ILi128EEEEEENS_10bfloat16_tEfNS_4arch4Sm80ELb0ELb1ELb0ELb1ELb0ELb0ELb0ELb0ELi2ELi2ELi2ELi2ELb1EEENS1_21CollectiveEpilogueBwdISB_SC_SE_Li256ELb1ELb0ELi4EEENS1_19SingleTileSchedulerILb1ELb0ELb0ELi96EEEEEEEEEvNT_6ParamsE)
        /*0440*/ 	.word	0x00000028


	//----- nvinfo : EIATTR_REGCOUNT
	.align		4
.L_192:
        /*0444*/ 	.byte	0x04, 0x2f
        /*0446*/ 	.short	(.L_194 - .L_193)
	.align		4
.L_193:
        /*0448*/ 	.word	index@(_ZN7cutlass13device_kernelIN5flash19enable_sm80_to_sm89INS1_16FlashAttnBwdSm80INS1_25CollectiveMainloopBwdSm80ILi2ELi1EN4cute5tupleIJNS5_1CILi64EEENS7_ILi96EEENS7_ILi128EEEEEENS_10bfloat16_tEfNS_4arch4Sm80ELb0ELb1ELb0ELb0ELb1ELb0ELb0ELb0ELi2ELi2ELi2ELi2ELb1EEENS1_24CollectiveEpilogueBwdGQAISB_fSE_Li256ELb0ELb1EEENS1_19SingleTileSchedulerILb0ELb0ELb0ELi96EEEEEEEEEvNT_6ParamsE)
        /*044c*/ 	.word	0x000000ff


	//----- nvinfo : EIATTR_FRAME_SIZE
	.align		4
.L_194:
        /*0450*/ 	.byte	0x04, 0x11
        /*0452*/ 	.short	(.L_196 - .L_195)
	.align		4
.L_195:
        /*0454*/ 	.word	index@($__internal_2_$__cuda_sm70_warpsync)
        /*0458*/ 	.word	0x00000000


	//----- nvinfo : EIATTR_FRAME_SIZE
	.align		4
.L_196:
        /*045c*/ 	.byte	0x04, 0x11
        /*045e*/ 	.short	(.L_198 - .L_197)
	.align		4
.L_197:
        /*0460*/ 	.word	index@(_ZN7cutlass13device_kernelIN5flash19enable_sm80_to_sm89INS1_16FlashAttnBwdSm80INS1_25CollectiveMainloopBwdSm80ILi2ELi1EN4cute5tupleIJNS5_1CILi64EEENS7_ILi96EEENS7_ILi128EEEEEENS_10bfloat16_tEfNS_4arch4Sm80ELb0ELb1ELb0ELb0ELb1ELb0ELb0ELb0ELi2ELi2ELi2ELi2ELb1EEENS1_24CollectiveEpilogueBwdGQAISB_fSE_Li256ELb0ELb1EEENS1_19SingleTileSchedulerILb0ELb0ELb0ELi96EEEEEEEEEvNT_6ParamsE)
        /*0464*/ 	.word	0x00000018


	//----- nvinfo : EIATTR_REGCOUNT
	.align		4
.L_198:
        /*0468*/ 	.byte	0x04, 0x2f
        /*046a*/ 	.short	(.L_200 - .L_199)
	.align		4
.L_199:
        /*046c*/ 	.word	index@(_ZN7cutlass13device_kernelIN5flash19enable_sm80_to_sm89INS1_16FlashAttnBwdSm80INS1_25CollectiveMainloopBwdSm80ILi2ELi1EN4cute5tupleIJNS5_1CILi64EEENS7_ILi96EEENS7_ILi128EEEEEENS_10bfloat16_tEfNS_4arch4Sm80ELb0ELb1ELb0ELb0ELb0ELb0ELb0ELb0ELi2ELi2ELi2ELi2ELb1EEENS1_24CollectiveEpilogueBwdGQAISB_fSE_Li256ELb0ELb0EEENS1_19SingleTileSchedulerILb0ELb0ELb0ELi96EEEEEEEEEvNT_6ParamsE)
        /*0470*/ 	.word	0x000000ff


	//----- nvinfo : EIATTR_FRAME_SIZE
	.align		4
.L_200:
        /*0474*/ 	.byte	0x04, 0x11
        /*0476*/ 	.short	(.L_202 - .L_201)
	.align		4
.L_201:
        /*0478*/ 	.word	index@(_ZN7cutlass13device_kernelIN5flash19enable_sm80_to_sm89INS1_16FlashAttnBwdSm80INS1_25CollectiveMainloopBwdSm80ILi2ELi1EN4cute5tupleIJNS5_1CILi64EEENS7_ILi96EEENS7_ILi128EEEEEENS_10bfloat16_tEfNS_4arch4Sm80ELb0ELb1ELb0ELb0ELb0ELb0ELb0ELb0ELi2ELi2ELi2ELi2ELb1EEENS1_24CollectiveEpilogueBwdGQAISB_fSE_Li256ELb0ELb0EEENS1_19SingleTileSchedulerILb0ELb0ELb0ELi96EEEEEEEEEvNT_6ParamsE)
        /*047c*/ 	.word	0x00000028


	//----- nvinfo : EIATTR_REGCOUNT
	.align		4
.L_202:
        /*0480*/ 	.byte	0x04, 0x2f
        /*0482*/ 	.short	(.L_204 - .L_203)
	.align		4
.L_203:
        /*0484*/ 	.word	index@(_ZN7cutlass13device_kernelIN5flash19enable_sm80_to_sm89INS1_16FlashAttnBwdSm80INS1_25CollectiveMainloopBwdSm80ILi2ELi1EN4cute5tupleIJNS5_1CILi64EEENS7_ILi96EEENS7_ILi128EEEEEENS_10bfloat16_tEfNS_4arch4Sm80ELb0ELb1ELb0ELb0ELb1ELb0ELb0ELb0ELi2ELi2ELi2ELi2ELb1EEENS1_21CollectiveEpilogueBwdISB_SC_SE_Li256ELb0ELb0ELi4EEENS1_19SingleTileSchedulerILb0ELb0ELb0ELi96EEEEEEEEEvNT_6ParamsE)
        /*0488*/ 	.word	0x000000ff


	//----- nvinfo : EIATTR_FRAME_SIZE
	.align		4
.L_204:
        /*048c*/ 	.byte	0x04, 0x11
        /*048e*/ 	.short	(.L_206 - .L_205)
	.align		4
.L_205:
        /*0490*/ 	.word	index@(_ZN7cutlass13device_kernelIN5flash19enable_sm80_to_sm89INS1_16FlashAttnBwdSm80INS1_25CollectiveMainloopBwdSm80ILi2ELi1EN4cute5tupleIJNS5_1CILi64EEENS7_ILi96EEENS7_ILi128EEEEEENS_10bfloat16_tEfNS_4arch4Sm80ELb0ELb1ELb0ELb0ELb1ELb0ELb0ELb0ELi2ELi2ELi2ELi2ELb1EEENS1_21CollectiveEpilogueBwdISB_SC_SE_Li256ELb0ELb0ELi4EEENS1_19SingleTileSchedulerILb0ELb0ELb0ELi96EEEEEEEEEvNT_6ParamsE)
        /*0494*/ 	.word	0x00000018


	//----- nvinfo : EIATTR_REGCOUNT
	.align		4
.L_206:
        /*0498*/ 	.byte	0x04, 0x2f
        /*049a*/ 	.short	(.L_208 - .L_207)
	.align		4
.L_207:
        /*049c*/ 	.word	index@(_ZN7cutlass13device_kernelIN5flash19enable_sm80_to_sm89INS1_16FlashAttnBwdSm80INS1_25CollectiveMainloopBwdSm80ILi2ELi1EN4cute5tupleIJNS5_1CILi64EEENS7_ILi96EEENS7_ILi128EEEEEENS_10bfloat16_tEfNS_4arch4Sm80ELb0ELb1ELb0ELb0ELb0ELb0ELb0ELb0ELi2ELi2ELi2ELi2ELb1EEENS1_21CollectiveEpilogueBwdISB_SC_SE_Li256ELb0ELb0ELi4EEENS1_19SingleTileSchedulerILb0ELb0ELb0ELi96EEEEEEEEEvNT_6ParamsE)
        /*04a0*/ 	.word	0x000000ff


	//----- nvinfo : EIATTR_FRAME_SIZE
	.align		4
.L_208:
        /*04a4*/ 	.byte	0x04, 0x11
        /*04a6*/ 	.short	(.L_210 - .L_209)
	.align		4
.L_209:
        /*04a8*/ 	.word	index@(_ZN7cutlass13device_kernelIN5flash19enable_sm80_to_sm89INS1_16FlashAttnBwdSm80INS1_25CollectiveMainloopBwdSm80ILi2ELi1EN4cute5tupleIJNS5_1CILi64EEENS7_ILi96EEENS7_ILi128EEEEEENS_10bfloat16_tEfNS_4arch4Sm80ELb0ELb1ELb0ELb0ELb0ELb0ELb0ELb0ELi2ELi2ELi2ELi2ELb1EEENS1_21CollectiveEpilogueBwdISB_SC_SE_Li256ELb0ELb0ELi4EEENS1_19SingleTileSchedulerILb0ELb0ELb0ELi96EEEEEEEEEvNT_6ParamsE)
        /*04ac*/ 	.word	0x00000018


	//----- nvinfo : EIATTR_REGCOUNT
	.align		4
.L_210:
        /*04b0*/ 	.byte	0x04, 0x2f
        /*04b2*/ 	.short	(.L_212 - .L_211)
	.align		4
.L_211:
        /*04b4*/ 	.word	index@(_ZN7cutlass13device_kernelIN5flash19enable_sm80_to_sm89INS1_16FlashAttnBwdSm80INS1_25CollectiveMainloopBwdSm80ILi2ELi1EN4cute5tupleIJNS5_1CILi64EEENS7_ILi96EEENS7_ILi128EEEEEENS_10bfloat16_tEfNS_4arch4Sm80ELb0ELb0ELb0ELb1ELb1ELb0ELb0ELb0ELi2ELi2ELi2ELi2ELb1EEENS1_24CollectiveEpilogueBwdGQAISB_fSE_Li256ELb1ELb1EEENS1_19SingleTileSchedulerILb1ELb0ELb0ELi96EEEEEEEEEvNT_6ParamsE)
        /*04b8*/ 	.word	0x000000ff


	//----- nvinfo : EIATTR_FRAME_SIZE
	.align		4
.L_212:
        /*04bc*/ 	.byte	0x04, 0x11
        /*04be*/ 	.short	(.L_214 - .L_213)
	.align		4
.L_213:
        /*04c0*/ 	.word	index@($__internal_1_$__cuda_sm70_warpsync)
        /*04c4*/ 	.word	0x00000000


	//----- nvinfo : EIATTR_FRAME_SIZE
	.align		4
.L_214:
        /*04c8*/ 	.byte	0x04, 0x11
        /*04ca*/ 	.short	(.L_216 - .L_215)
	.align		4
.L_215:
        /*04cc*/ 	.word	index@(_ZN7cutlass13device_kernelIN5flash19enable_sm80_to_sm89INS1_16FlashAttnBwdSm80INS1_25CollectiveMainloopBwdSm80ILi2ELi1EN4cute5tupleIJNS5_1CILi64EEENS7_ILi96EEENS7_ILi128EEEEEENS_10bfloat16_tEfNS_4arch4Sm80ELb0ELb0ELb0ELb1ELb1ELb0ELb0ELb0ELi2ELi2ELi2ELi2ELb1EEENS1_24CollectiveEpilogueBwdGQAISB_fSE_Li256ELb1ELb1EEENS1_19SingleTileSchedulerILb1ELb0ELb0ELi96EEEEEEEEEvNT_6ParamsE)
        /*04d0*/ 	.word	0x00000020


	//----- nvinfo : EIATTR_REGCOUNT
	.align		4
.L_216:
        /*04d4*/ 	.byte	0x04, 0x2f
        /*04d6*/ 	.short	(.L_218 - .L_217)
	.align		4
.L_217:
        /*04d8*/ 	.word	index@(_ZN7cutlass13device_kernelIN5flash19enable_sm80_to_sm89INS1_16FlashAttnBwdSm80INS1_25CollectiveMainloopBwdSm80ILi2ELi1EN4cute5tupleIJNS5_1CILi64EEENS7_ILi96EEENS7_ILi128EEEEEENS_10bfloat16_tEfNS_4arch4Sm80ELb0ELb0ELb0ELb1ELb0ELb0ELb0ELb0ELi2ELi2ELi2ELi2ELb1EEENS1_24CollectiveEpilogueBwdGQAISB_fSE_Li256ELb1ELb0EEENS1_19SingleTileSchedulerILb1ELb0ELb0ELi96EEEEEEEEEvNT_6ParamsE)
        /*04dc*/ 	.word	0x000000ff


	//----- nvinfo : EIATTR_FRAME_SIZE
	.align		4
.L_218:
        /*04e0*/ 	.byte	0x04, 0x11
        /*04e2*/ 	.short	(.L_220 - .L_219)
	.align		4
.L_219:
        /*04e4*/ 	.word	index@(_ZN7cutlass13device_kernelIN5flash19enable_sm80_to_sm89INS1_16FlashAttnBwdSm80INS1_25CollectiveMainloopBwdSm80ILi2ELi1EN4cute5tupleIJNS5_1CILi64EEENS7_ILi96EEENS7_ILi128EEEEEENS_10bfloat16_tEfNS_4arch4Sm80ELb0ELb0ELb0ELb1ELb0ELb0ELb0ELb0ELi2ELi2ELi2ELi2ELb1EEENS1_24CollectiveEpilogueBwdGQAISB_fSE_Li256ELb1ELb0EEENS1_19SingleTileSchedulerILb1ELb0ELb0ELi96EEEEEEEEEvNT_6ParamsE)
        /*04e8*/ 	.word	0x00000020


	//----- nvinfo : EIATTR_REGCOUNT
	.align		4
.L_220:
        /*04ec*/ 	.byte	0x04, 0x2f
        /*04ee*/ 	.short	(.L_222 - .L_221)
	.align		4
.L_221:
        /*04f0*/ 	.word	index@(_ZN7cutlass13device_kernelIN5flash19enable_sm80_to_sm89INS1_16FlashAttnBwdSm80INS1_25CollectiveMainloopBwdSm80ILi2ELi1EN4cute5tupleIJNS5_1CILi64EEENS7_ILi96EEENS7_ILi128EEEEEENS_10bfloat16_tEfNS_4arch4Sm80ELb0ELb0ELb0ELb1ELb1ELb0ELb0ELb0ELi2ELi2ELi2ELi2ELb1EEENS1_21CollectiveEpilogueBwdISB_SC_SE_Li256ELb1ELb0ELi4EEENS1_19SingleTileSchedulerILb1ELb0ELb0ELi96EEEEEEEEEvNT_6ParamsE)
        /*04f4*/ 	.word	0x000000ff


	//----- nvinfo : EIATTR_FRAME_SIZE
	.align		4
.L_222:
        /*04f8*/ 	.byte	0x04, 0x11
        /*04fa*/ 	.short	(.L_224 - .L_223)
	.align		4
.L_223:
        /*04fc*/ 	.word	index@(_ZN7cutlass13device_kernelIN5flash19enable_sm80_to_sm89INS1_16FlashAttnBwdSm80INS1_25CollectiveMainloopBwdSm80ILi2ELi1EN4cute5tupleIJNS5_1CILi64EEENS7_ILi96EEENS7_ILi128EEEEEENS_10bfloat16_tEfNS_4arch4Sm80ELb0ELb0ELb0ELb1ELb1ELb0ELb0ELb0ELi2ELi2ELi2ELi2ELb1EEENS1_21CollectiveEpilogueBwdISB_SC_SE_Li256ELb1ELb0ELi4EEENS1_19SingleTileSchedulerILb1ELb0ELb0ELi96EEEEEEEEEvNT_6ParamsE)
        /*0500*/ 	.word	0x00000020


	//----- nvinfo : EIATTR_REGCOUNT
	.align		4
.L_224:
        /*0504*/ 	.byte	0x04, 0x2f
        /*0506*/ 	.short	(.L_226 - .L_225)
	.align		4
.L_225:
        /*0508*/ 	.word	index@(_ZN7cutlass13device_kernelIN5flash19enable_sm80_to_sm89INS1_16FlashAttnBwdSm80INS1_25CollectiveMainloopBwdSm80ILi2ELi1EN4cute5tupleIJNS5_1CILi64EEENS7_ILi96EEENS7_ILi128EEEEEENS_10bfloat16_tEfNS_4arch4Sm80ELb0ELb0ELb0ELb1ELb0ELb0ELb0ELb0ELi2ELi2ELi2ELi2ELb1EEENS1_21CollectiveEpilogueBwdISB_SC_SE_Li256ELb1ELb0ELi4EEENS1_19SingleTileSchedulerILb1ELb0ELb0ELi96EEEEEEEEEvNT_6ParamsE)
        /*050c*/ 	.word	0x000000ff


	//----- nvinfo : EIATTR_FRAME_SIZE
	.align		4
.L_226:
        /*0510*/ 	.byte	0x04, 0x11
        /*0512*/ 	.short	(.L_228 - .L_227)
	.align		4
.L_227:
        /*0514*/ 	.word	index@(_ZN7cutlass13device_kernelIN5flash19enable_sm80_to_sm89INS1_16FlashAttnBwdSm80INS1_25CollectiveMainloopBwdSm80ILi2ELi1EN4cute5tupleIJNS5_1CILi64EEENS7_ILi96EEENS7_ILi128EEEEEENS_10bfloat16_tEfNS_4arch4Sm80ELb0ELb0ELb0ELb1ELb0ELb0ELb0ELb0ELi2ELi2ELi2ELi2ELb1EEENS1_21CollectiveEpilogueBwdISB_SC_SE_Li256ELb1ELb0ELi4EEENS1_19SingleTileSchedulerILb1ELb0ELb0ELi96EEEEEEEEEvNT_6ParamsE)
        /*0518*/ 	.word	0x00000020


	//----- nvinfo : EIATTR_REGCOUNT
	.align		4
.L_228:
        /*051c*/ 	.byte	0x04, 0x2f
        /*051e*/ 	.short	(.L_230 - .L_229)
	.align		4
.L_229:
        /*0520*/ 	.word	index@(_ZN7cutlass13device_kernelIN5flash19enable_sm80_to_sm89INS1_16FlashAttnBwdSm80INS1_25CollectiveMainloopBwdSm80ILi2ELi1EN4cute5tupleIJNS5_1CILi64EEENS7_ILi96EEENS7_ILi128EEEEEENS_10bfloat16_tEfNS_4arch4Sm80ELb0ELb0ELb0ELb0ELb1ELb0ELb0ELb0ELi2ELi2ELi2ELi2ELb1EEENS1_24CollectiveEpilogueBwdGQAISB_fSE_Li256ELb0ELb1EEENS1_19SingleTileSchedulerILb0ELb0ELb0ELi96EEEEEEEEEvNT_6ParamsE)
        /*0524*/ 	.word	0x000000ff


	//----- nvinfo : EIATTR_FRAME_SIZE
	.align		4
.L_230:
        /*0528*/ 	.byte	0x04, 0x11
        /*052a*/ 	.short	(.L_232 - .L_231)
	.align		4
.L_231:
        /*052c*/ 	.word	index@($__internal_0_$__cuda_sm70_warpsync)
        /*0530*/ 	.word	0x00000000


	//----- nvinfo : EIATTR_FRAME_SIZE
	.align		4
.L_232:
        /*0534*/ 	.byte	0x04, 0x11
        /*0536*/ 	.short	(.L_234 - .L_233)
	.align		4
.L_233:
        /*0538*/ 	.word	index@(_ZN7cutlass13device_kernelIN5flash19enable_sm80_to_sm89INS1_16FlashAttnBwdSm80INS1_25CollectiveMainloopBwdSm80ILi2ELi1EN4cute5tupleIJNS5_1CILi64EEENS7_ILi96EEENS7_ILi128EEEEEENS_10bfloat16_tEfNS_4arch4Sm80ELb0ELb0ELb0ELb0ELb1ELb0ELb0ELb0ELi2ELi2ELi2ELi2ELb1EEENS1_24CollectiveEpilogueBwdGQAISB_fSE_Li256ELb0ELb1EEENS1_19SingleTileSchedulerILb0ELb0ELb0ELi96EEEEEEEEEvNT_6ParamsE)
        /*053c*/ 	.word	0x00000008


	//----- nvinfo : EIATTR_REGCOUNT
	.align		4
.L_234:
        /*0540*/ 	.byte	0x04, 0x2f
        /*0542*/ 	.short	(.L_236 - .L_235)
	.align		4
.L_235:
        /*0544*/ 	.word	index@(_ZN7cutlass13device_kernelIN5flash19enable_sm80_to_sm89INS1_16FlashAttnBwdSm80INS1_25CollectiveMainloopBwdSm80ILi2ELi1EN4cute5tupleIJNS5_1CILi64EEENS7_ILi96EEENS7_ILi128EEEEEENS_10bfloat16_tEfNS_4arch4Sm80ELb0ELb0ELb0ELb0ELb0ELb0ELb0ELb0ELi2ELi2ELi2ELi2ELb1EEENS1_24CollectiveEpilogueBwdGQAISB_fSE_Li256ELb0ELb0EEENS1_19SingleTileSchedulerILb0ELb0ELb0ELi96EEEEEEEEEvNT_6ParamsE)
        /*0548*/ 	.word	0x000000ff


	//----- nvinfo : EIATTR_FRAME_SIZE
	.align		4
.L_236:
        /*054c*/ 	.byte	0x04, 0x11
        /*054e*/ 	.short	(.L_238 - .L_237)
	.align		4
.L_237:
        /*0550*/ 	.word	index@(_ZN7cutlass13device_kernelIN5flash19enable_sm80_to_sm89INS1_16FlashAttnBwdSm80INS1_25CollectiveMainloopBwdSm80ILi2ELi1EN4cute5tupleIJNS5_1CILi64EEENS7_ILi96EEENS7_ILi128EEEEEENS_10bfloat16_tEfNS_4arch4Sm80ELb0ELb0ELb0ELb0ELb0ELb0ELb0ELb0ELi2ELi2ELi2ELi2ELb1EEENS1_24CollectiveEpilogueBwdGQAISB_fSE_Li256ELb0ELb0EEENS1_19SingleTileSchedulerILb0ELb0ELb0ELi96EEEEEEEEEvNT_6ParamsE)
        /*0554*/ 	.word	0x00000008


	//----- nvinfo : EIATTR_REGCOUNT
	.align		4
.L_238:
        /*0558*/ 	.byte	0x04, 0x2f
        /*055a*/ 	.short	(.L_240 - .L_239)
	.align		4
.L_239:
        /*055c*/ 	.word	index@(_ZN7cutlass13device_kernelIN5flash19enable_sm80_to_sm89INS1_16FlashAttnBwdSm80INS1_25CollectiveMainloopBwdSm80ILi2ELi1EN4cute5tupleIJNS5_1CILi64EEENS7_ILi96EEENS7_ILi128EEEEEENS_10bfloat16_tEfNS_4arch4Sm80ELb0ELb0ELb0ELb0ELb1ELb0ELb0ELb0ELi2ELi2ELi2ELi2ELb1EEENS1_21CollectiveEpilogueBwdISB_SC_SE_Li256ELb0ELb0ELi4EEENS1_19SingleTileSchedulerILb0ELb0ELb0ELi96EEEEEEEEEvNT_6ParamsE)
        /*0560*/ 	.word	0x000000ff


	//----- nvinfo : EIATTR_FRAME_SIZE
	.align		4
.L_240:
        /*0564*/ 	.byte	0x04, 0x11
        /*0566*/ 	.short	(.L_242 - .L_241)
	.align		4
.L_241:
        /*0568*/ 	.word	index@(_ZN7cutlass13device_kernelIN5flash19enable_sm80_to_sm89INS1_16FlashAttnBwdSm80INS1_25CollectiveMainloopBwdSm80ILi2ELi1EN4cute5tupleIJNS5_1CILi64EEENS7_ILi96EEENS7_ILi128EEEEEENS_10bfloat16_tEfNS_4arch4Sm80ELb0ELb0ELb0ELb0ELb1ELb0ELb0ELb0ELi2ELi2ELi2ELi2ELb1EEENS1_21CollectiveEpilogueBwdISB_SC_SE_Li256ELb0ELb0ELi4EEENS1_19SingleTileSchedulerILb0ELb0ELb0ELi96EEEEEEEEEvNT_6ParamsE)
        /*056c*/ 	.word	0x00000028


	//----- nvinfo : EIATTR_REGCOUNT
	.align		4
.L_242:
        /*0570*/ 	.byte	0x04, 0x2f
        /*0572*/ 	.short	(.L_244 - .L_243)
	.align		4
.L_243:
        /*0574*/ 	.word	index@(_ZN7cutlass13device_kernelIN5flash19enable_sm80_to_sm89INS1_16FlashAttnBwdSm80INS1_25CollectiveMainloopBwdSm80ILi2ELi1EN4cute5tupleIJNS5_1CILi64EEENS7_ILi96EEENS7_ILi128EEEEEENS_10bfloat16_tEfNS_4arch4Sm80ELb0ELb0ELb0ELb0ELb0ELb0ELb0ELb0ELi2ELi2ELi2ELi2ELb1EEENS1_21CollectiveEpilogueBwdISB_SC_SE_Li256ELb0ELb0ELi4EEENS1_19SingleTileSchedulerILb0ELb0ELb0ELi96EEEEEEEEEvNT_6ParamsE)
        /*0578*/ 	.word	0x000000ff


	//----- nvinfo : EIATTR_FRAME_SIZE
	.align		4
.L_244:
        /*057c*/ 	.byte	0x04, 0x11
        /*057e*/ 	.short	(.L_246 - .L_245)
	.align		4
.L_245:
        /*0580*/ 	.word	index@(_ZN7cutlass13device_kernelIN5flash19enable_sm80_to_sm89INS1_16FlashAttnBwdSm80INS1_25CollectiveMainloopBwdSm80ILi2ELi1EN4cute5tupleIJNS5_1CILi64EEENS7_ILi96EEENS7_ILi128EEEEEENS_10bfloat16_tEfNS_4arch4Sm80ELb0ELb0ELb0ELb0ELb0ELb0ELb0ELb0ELi2ELi2ELi2ELi2ELb1EEENS1_21CollectiveEpilogueBwdISB_SC_SE_Li256ELb0ELb0ELi4EEENS1_19SingleTileSchedulerILb0ELb0ELb0ELi96EEEEEEEEEvNT_6ParamsE)
        /*0584*/ 	.word	0x00000028


	//----- nvinfo : EIATTR_MIN_STACK_SIZE
	.align		4
.L_246:
        /*0588*/ 	.byte	0x04, 0x12
        /*058a*/ 	.short	(.L_248 - .L_247)
	.align		4
.L_247:
        /*058c*/ 	.word	index@(_ZN7cutlass13device_kernelIN5flash19enable_sm80_to_sm89INS1_16FlashAttnBwdSm80INS1_25CollectiveMainloopBwdSm80ILi2ELi1EN4cute5tupleIJNS5_1CILi64EEENS7_ILi96EEENS7_ILi128EEEEEENS_10bfloat16_tEfNS_4arch4Sm80ELb0ELb0ELb0ELb0ELb0ELb0ELb0ELb0ELi2ELi2ELi2ELi2ELb1EEENS1_21CollectiveEpilogueBwdISB_SC_SE_Li256ELb0ELb0ELi4EEENS1_19SingleTileSchedulerILb0ELb0ELb0ELi96EEEEEEEEEvNT_6ParamsE)
        /*0590*/ 	.word	0x00000028


	//----- nvinfo : EIATTR_MIN_STACK_SIZE
	.align		4
.L_248:
        /*0594*/ 	.byte	0x04, 0x12
        /*0596*/ 	.short	(.L_250 - .L_249)
	.align		4
.L_249:
        /*0598*/ 	.word	index@(_ZN7cutlass13device_kernelIN5flash19enable_sm80_to_sm89INS1_16FlashAttnBwdSm80INS1_25CollectiveMainloopBwdSm80ILi2ELi1EN4cute5tupleIJNS5_1CILi64EEENS7_ILi96EEENS7_ILi128EEEEEENS_10bfloat16_tEfNS_4arch4Sm80ELb0ELb0ELb0ELb0ELb1ELb0ELb0ELb0ELi2ELi2ELi2ELi2ELb1EEENS1_21CollectiveEpilogueBwdISB_SC_SE_Li256ELb0ELb0ELi4EEENS1_19SingleTileSchedulerILb0ELb0ELb0ELi96EEEEEEEEEvNT_6ParamsE)
        /*059c*/ 	.word	0x00000028


	//----- nvinfo : EIATTR_MIN_STACK_SIZE
	.align		4
.L_250:
        /*05a0*/ 	.byte	0x04, 0x12
        /*05a2*/ 	.short	(.L_252 - .L_251)
	.align		4
.L_251:
        /*05a4*/ 	.word	index@(_ZN7cutlass13device_kernelIN5flash19enable_sm80_to_sm89INS1_16FlashAttnBwdSm80INS1_25CollectiveMainloopBwdSm80ILi2ELi1EN4cute5tupleIJNS5_1CILi64EEENS7_ILi96EEENS7_ILi128EEEEEENS_10bfloat16_tEfNS_4arch4Sm80ELb0ELb0ELb0ELb0ELb0ELb0ELb0ELb0ELi2ELi2ELi2ELi2ELb1EEENS1_24CollectiveEpilogueBwdGQAISB_fSE_Li256ELb0ELb0EEENS1_19SingleTileSchedulerILb0ELb0ELb0ELi96EEEEEEEEEvNT_6ParamsE)
        /*05a8*/ 	.word	0x00000008


	//----- nvinfo : EIATTR_MIN_STACK_SIZE
	.align		4
.L_252:
        /*05ac*/ 	.byte	0x04, 0x12
        /*05ae*/ 	.short	(.L_254 - .L_253)
	.align		4
.L_253:
        /*05b0*/ 	.word	index@(_ZN7cutlass13device_kernelIN5flash19enable_sm80_to_sm89INS1_16FlashAttnBwdSm80INS1_25CollectiveMainloopBwdSm80ILi2ELi1EN4cute5tupleIJNS5_1CILi64EEENS7_ILi96EEENS7_ILi128EEEEEENS_10bfloat16_tEfNS_4arch4Sm80ELb0ELb0ELb0ELb0ELb1ELb0ELb0ELb0ELi2ELi2ELi2ELi2ELb1EEENS1_24CollectiveEpilogueBwdGQAISB_fSE_Li256ELb0ELb1EEENS1_19SingleTileSchedulerILb0ELb0ELb0ELi96EEEEEEEEEvNT_6ParamsE)
        /*05b4*/ 	.word	0x00000008


	//----- nvinfo : EIATTR_MIN_STACK_SIZE
	.align		4
.L_254:
        /*05b8*/ 	.byte	0x04, 0x12
        /*05ba*/ 	.short	(.L_256 - .L_255)
	.align		4
.L_255:
        /*05bc*/ 	.word	index@(_ZN7cutlass13device_kernelIN5flash19enable_sm80_to_sm89INS1_16FlashAttnBwdSm80INS1_25CollectiveMainloopBwdSm80ILi2ELi1EN4cute5tupleIJNS5_1CILi64EEENS7_ILi96EEENS7_ILi128EEEEEENS_10bfloat16_tEfNS_4arch4Sm80ELb0ELb0ELb0ELb1ELb0ELb0ELb0ELb0ELi2ELi2ELi2ELi2ELb1EEENS1_21CollectiveEpilogueBwdISB_SC_SE_Li256ELb1ELb0ELi4EEENS1_19SingleTileSchedulerILb1ELb0ELb0ELi96EEEEEEEEEvNT_6ParamsE)
        /*05c0*/ 	.word	0x00000020


	//----- nvinfo : EIATTR_MIN_STACK_SIZE
	.align		4
.L_256:
        /*05c4*/ 	.byte	0x04, 0x12
        /*05c6*/ 	.short	(.L_258 - .L_257)
	.align		4
.L_257:
        /*05c8*/ 	.word	index@(_ZN7cutlass13device_kernelIN5flash19enable_sm80_to_sm89INS1_16FlashAttnBwdSm80INS1_25CollectiveMainloopBwdSm80ILi2ELi1EN4cute5tupleIJNS5_1CILi64EEENS7_ILi96EEENS7_ILi128EEEEEENS_10bfloat16_tEfNS_4arch4Sm80ELb0ELb0ELb0ELb1ELb1ELb0ELb0ELb0ELi2ELi2ELi2ELi2ELb1EEENS1_21CollectiveEpilogueBwdISB_SC_SE_Li256ELb1ELb0ELi4EEENS1_19SingleTileSchedulerILb1ELb0ELb0ELi96EEEEEEEEEvNT_6ParamsE)
        /*05cc*/ 	.word	0x00000020


	//----- nvinfo : EIATTR_MIN_STACK_SIZE
	.align		4
.L_258:
        /*05d0*/ 	.byte	0x04, 0x12
        /*05d2*/ 	.short	(.L_260 - .L_259)
	.align		4
.L_259:
        /*05d4*/ 	.word	index@(_ZN7cutlass13device_kernelIN5flash19enable_sm80_to_sm89INS1_16FlashAttnBwdSm80INS1_25CollectiveMainloopBwdSm80ILi2ELi1EN4cute5tupleIJNS5_1CILi64EEENS7_ILi96EEENS7_ILi128EEEEEENS_10bfloat16_tEfNS_4arch4Sm80ELb0ELb0ELb0ELb1ELb0ELb0ELb0ELb0ELi2ELi2ELi2ELi2ELb1EEENS1_24CollectiveEpilogueBwdGQAISB_fSE_Li256ELb1ELb0EEENS1_19SingleTileSchedulerILb1ELb0ELb0ELi96EEEEEEEEEvNT_6ParamsE)
        /*05d8*/ 	.word	0x00000020


	//----- nvinfo : EIATTR_MIN_STACK_SIZE
	.align		4
.L_260:
        /*05dc*/ 	.byte	0x04, 0x12
        /*05de*/ 	.short	(.L_262 - .L_261)
	.align		4
.L_261:
        /*05e0*/ 	.word	index@(_ZN7cutlass13device_kernelIN5flash19enable_sm80_to_sm89INS1_16FlashAttnBwdSm80INS1_25CollectiveMainloopBwdSm80ILi2ELi1EN4cute5tupleIJNS5_1CILi64EEENS7_ILi96EEENS7_ILi128EEEEEENS_10bfloat16_tEfNS_4arch4Sm80ELb0ELb0ELb0ELb1ELb1ELb0ELb0ELb0ELi2ELi2ELi2ELi2ELb1EEENS1_24CollectiveEpilogueBwdGQAISB_fSE_Li256ELb1ELb1EEENS1_19SingleTileSchedulerILb1ELb0ELb0ELi96EEEEEEEEEvNT_6ParamsE)
        /*05e4*/ 	.word	0x00000020


	//----- nvinfo : EIATTR_MIN_STACK_SIZE
	.align		4
.L_262:
        /*05e8*/ 	.byte	0x04, 0x12
        /*05ea*/ 	.short	(.L_264 - .L_263)
	.align		4
.L_263:
        /*05ec*/ 	.word	index@(_ZN7cutlass13device_kernelIN5flash19enable_sm80_to_sm89INS1_16FlashAttnBwdSm80INS1_25CollectiveMainloopBwdSm80ILi2ELi1EN4cute5tupleIJNS5_1CILi64EEENS7_ILi96EEENS7_ILi128EEEEEENS_10bfloat16_tEfNS_4arch4Sm80ELb0ELb1ELb0ELb0ELb0ELb0ELb0ELb0ELi2ELi2ELi2ELi2ELb1EEENS1_21CollectiveEpilogueBwdISB_SC_SE_Li256ELb0ELb0ELi4EEENS1_19SingleTileSchedulerILb0ELb0ELb0ELi96EEEEEEEEEvNT_6ParamsE)
        /*05f0*/ 	.word	0x00000018


	//----- nvinfo : EIATTR_MIN_STACK_SIZE
	.align		4
.L_264:
        /*05f4*/ 	.byte	0x04, 0x12
        /*05f6*/ 	.short	(.L_266 - .L_265)
	.align		4
.L_265:
        /*05f8*/ 	.word	index@(_ZN7cutlass13device_kernelIN5flash19enable_sm80_to_sm89INS1_16FlashAttnBwdSm80INS1_25CollectiveMainloopBwdSm80ILi2ELi1EN4cute5tupleIJNS5_1CILi64EEENS7_ILi96EEENS7_ILi128EEEEEENS_10bfloat16_tEfNS_4arch4Sm80ELb0ELb1ELb0ELb0ELb1ELb0ELb0ELb0ELi2ELi2ELi2ELi2ELb1EEENS1_21CollectiveEpilogueBwdISB_SC_SE_Li256ELb0ELb0ELi4EEENS1_19SingleTileSchedulerILb0ELb0ELb0ELi96EEEEEEEEEvNT_6ParamsE)
        /*05fc*/ 	.word	0x00000018


	//----- nvinfo : EIATTR_MIN_STACK_SIZE
	.align		4
.L_266:
        /*0600*/ 	.byte	0x04, 0x12
        /*0602*/ 	.short	(.L_268 - .L_267)
	.align		4
.L_267:
        /*0604*/ 	.word	index@(_ZN7cutlass13device_kernelIN5flash19enable_sm80_to_sm89INS1_16FlashAttnBwdSm80INS1_25CollectiveMainloopBwdSm80ILi2ELi1EN4cute5tupleIJNS5_1CILi64EEENS7_ILi96EEENS7_ILi128EEEEEENS_10bfloat16_tEfNS_4arch4Sm80ELb0ELb1ELb0ELb0ELb0ELb0ELb0ELb0ELi2ELi2ELi2ELi2ELb1EEENS1_24CollectiveEpilogueBwdGQAISB_fSE_Li256ELb0ELb0EEENS1_19SingleTileSchedulerILb0ELb0ELb0ELi96EEEEEEEEEvNT_6ParamsE)
        /*0608*/ 	.word	0x00000028


	//----- nvinfo : EIATTR_MIN_STACK_SIZE
	.align		4
.L_268:
        /*060c*/ 	.byte	0x04, 0x12
        /*060e*/ 	.short	(.L_270 - .L_269)
	.align		4
.L_269:
        /*0610*/ 	.word	index@(_ZN7cutlass13device_kernelIN5flash19enable_sm80_to_sm89INS1_16FlashAttnBwdSm80INS1_25CollectiveMainloopBwdSm80ILi2ELi1EN4cute5tupleIJNS5_1CILi64EEENS7_ILi96EEENS7_ILi128EEEEEENS_10bfloat16_tEfNS_4arch4Sm80ELb0ELb1ELb0ELb0ELb1ELb0ELb0ELb0ELi2ELi2ELi2ELi2ELb1EEENS1_24CollectiveEpilogueBwdGQAISB_fSE_Li256ELb0ELb1EEENS1_19SingleTileSchedulerILb0ELb0ELb0ELi96EEEEEEEEEvNT_6ParamsE)
        /*0614*/ 	.word	0x00000018


	//----- nvinfo : EIATTR_MIN_STACK_SIZE
	.align		4
.L_270:
        /*0618*/ 	.byte	0x04, 0x12
        /*061a*/ 	.short	(.L_272 - .L_271)
	.align		4
.L_271:
        /*061c*/ 	.word	index@(_ZN7cutlass13device_kernelIN5flash19enable_sm80_to_sm89INS1_16FlashAttnBwdSm80INS1_25CollectiveMainloopBwdSm80ILi2ELi1EN4cute5tupleIJNS5_1CILi64EEENS7_ILi96EEENS7_ILi128EEEEEENS_10bfloat16_tEfNS_4arch4Sm80ELb0ELb1ELb0ELb1ELb0ELb0ELb0ELb0ELi2ELi2ELi2ELi2ELb1EEENS1_21CollectiveEpilogueBwdISB_SC_SE_Li256ELb1ELb0ELi4EEENS1_19SingleTileSchedulerILb1ELb0ELb0ELi96EEEEEEEEEvNT_6ParamsE)
        /*0620*/ 	.word	0x00000028


	//----- nvinfo : EIATTR_MIN_STACK_SIZE
	.align		4
.L_272:
        /*0624*/ 	.byte	0x04, 0x12
        /*0626*/ 	.short	(.L_274 - .L_273)
	.align		4
.L_273:
        /*0628*/ 	.word	index@(_ZN7cutlass13device_kernelIN5flash19enable_sm80_to_sm89INS1_16FlashAttnBwdSm80INS1_25CollectiveMainloopBwdSm80ILi2ELi1EN4cute5tupleIJNS5_1CILi64EEENS7_ILi96EEENS7_ILi128EEEEEENS_10bfloat16_tEfNS_4arch4Sm80ELb0ELb1ELb0ELb1ELb1ELb0ELb0ELb0ELi2ELi2ELi2ELi2ELb1EEENS1_21CollectiveEpilogueBwdISB_SC_SE_Li256ELb1ELb0ELi4EEENS1_19SingleTileSchedulerILb1ELb0ELb0ELi96EEEEEEEEEvNT_6ParamsE)
        /*062c*/ 	.word	0x00000028


	//----- nvinfo : EIATTR_MIN_STACK_SIZE
	.align		4
.L_274:
        /*0630*/ 	.byte	0x04, 0x12
        /*0632*/ 	.short	(.L_276 - .L_275)
	.align		4
.L_275:
        /*0634*/ 	.word	index@(_ZN7cutlass13device_kernelIN5flash19enable_sm80_to_sm89INS1_16FlashAttnBwdSm80INS1_25CollectiveMainloopBwdSm80ILi2ELi1EN4cute5tupleIJNS5_1CILi64EEENS7_ILi96EEENS7_ILi128EEEEEENS_10bfloat16_tEfNS_4arch4Sm80ELb0ELb1ELb0ELb1ELb0ELb0ELb0ELb0ELi2ELi2ELi2ELi2ELb1EEENS1_24CollectiveEpilogueBwdGQAISB_fSE_Li256ELb1ELb0EEENS1_19SingleTileSchedulerILb1ELb0ELb0ELi96EEEEEEEEEvNT_6ParamsE)
        /*0638*/ 	.word	0x00000018


	//----- nvinfo : EIATTR_MIN_STACK_SIZE
	.align		4
.L_276:
        /*063c*/ 	.byte	0x04, 0x12
        /*063e*/ 	.short	(.L_278 - .L_277)
	.align		4
.L_277:
        /*0640*/ 	.word	index@(_ZN7cutlass13device_kernelIN5flash19enable_sm80_to_sm89INS1_16FlashAttnBwdSm80INS1_25CollectiveMainloopBwdSm80ILi2ELi1EN4cute5tupleIJNS5_1CILi64EEENS7_ILi96EEENS7_ILi128EEEEEENS_10bfloat16_tEfNS_4arch4Sm80ELb0ELb1ELb0ELb1ELb1ELb0ELb0ELb0ELi2ELi2ELi2ELi2ELb1EEENS1_24CollectiveEpilogueBwdGQAISB_fSE_Li256ELb1ELb1EEENS1_19SingleTileSchedulerILb1ELb0ELb0ELi96EEEEEEEEEvNT_6ParamsE)
        /*0644*/ 	.word	0x00000018


	//----- nvinfo : EIATTR_MIN_STACK_SIZE
	.align		4
.L_278:
        /*0648*/ 	.byte	0x04, 0x12
        /*064a*/ 	.short	(.L_280 - .L_279)
	.align		4
.L_279:
        /*064c*/ 	.word	index@(_ZN7cutlass13device_kernelIN5flash19enable_sm80_to_sm89INS1_16FlashAttnBwdSm80INS1_25CollectiveMainloopBwdSm80ILi2ELi1EN4cute5tupleIJNS5_1CILi64EEENS7_ILi96EEENS7_ILi128EEEEEENS_10bfloat16_tEfNS_4arch4Sm80ELb1ELb0ELb0ELb0ELb0ELb0ELb0ELb0ELi2ELi2ELi2ELi2ELb1EEENS1_21CollectiveEpilogueBwdISB_SC_SE_Li256ELb0ELb0ELi4EEENS1_25SingleTileBwdLPTSchedulerILb0ELi96ELb0EEEEEEEEEvNT_6ParamsE)
        /*0650*/ 	.word	0x00000020


	//----- nvinfo : EIATTR_MIN_STACK_SIZE
	.align		4
.L_280:
        /*0654*/ 	.byte	0x04, 0x12
        /*0656*/ 	.short	(.L_282 - .L_281)
	.align		4
.L_281:
        /*0658*/ 	.word	index@(_ZN7cutlass13device_kernelIN5flash19enable_sm80_to_sm89INS1_16FlashAttnBwdSm80INS1_25CollectiveMainloopBwdSm80ILi2ELi1EN4cute5tupleIJNS5_1CILi64EEENS7_ILi96EEENS7_ILi128EEEEEENS_10bfloat16_tEfNS_4arch4Sm80ELb1ELb0ELb0ELb0ELb1ELb0ELb0ELb0ELi2ELi2ELi2ELi2ELb1EEENS1_21CollectiveEpilogueBwdISB_SC_SE_Li256ELb0ELb0ELi4EEENS1_25SingleTileBwdLPTSchedulerILb0ELi96ELb1EEEEEEEEEvNT_6ParamsE)
        /*065c*/ 	.word	0x00000040


	//----- nvinfo : EIATTR_MIN_STACK_SIZE
	.align		4
.L_282:
        /*0660*/ 	.byte	0x04, 0x12
        /*0662*/ 	.short	(.L_284 - .L_283)
	.align		4
.L_283:
        /*0664*/ 	.word	index@(_ZN7cutlass13device_kernelIN5flash19enable_sm80_to_sm89INS1_16FlashAttnBwdSm80INS1_25CollectiveMainloopBwdSm80ILi2ELi1EN4cute5tupleIJNS5_1CILi64EEENS7_ILi96EEENS7_ILi128EEEEEENS_10bfloat16_tEfNS_4arch4Sm80ELb1ELb0ELb0ELb0ELb0ELb0ELb0ELb0ELi2ELi2ELi2ELi2ELb1EEENS1_24CollectiveEpilogueBwdGQAISB_fSE_Li256ELb0ELb0EEENS1_25SingleTileBwdLPTSchedulerILb0ELi96ELb0EEEEEEEEEvNT_6ParamsE)
        /*0668*/ 	.word	0x00000020


	//----- nvinfo : EIATTR_MIN_STACK_SIZE
	.align		4
.L_284:
        /*066c*/ 	.byte	0x04, 0x12
        /*066e*/ 	.short	(.L_286 - .L_285)
	.align		4
.L_285:
        /*0670*/ 	.word	index@(_ZN7cutlass13device_kernelIN5flash19enable_sm80_to_sm89INS1_16FlashAttnBwdSm80INS1_25CollectiveMainloopBwdSm80ILi2ELi1EN4cute5tupleIJNS5_1CILi64EEENS7_ILi96EEENS7_ILi128EEEEEENS_10bfloat16_tEfNS_4arch4Sm80ELb1ELb0ELb0ELb0ELb1ELb0ELb0ELb0ELi2ELi2ELi2ELi2ELb1EEENS1_24CollectiveEpilogueBwdGQAISB_fSE_Li256ELb0ELb1EEENS1_25SingleTileBwdLPTSchedulerILb0ELi96ELb1EEEEEEEEEvNT_6ParamsE)
        /*0674*/ 	.word	0x00000028


	//----- nvinfo : EIATTR_MIN_STACK_SIZE
	.align		4
.L_286:
        /*0678*/ 	.byte	0x04, 0x12
        /*067a*/ 	.short	(.L_288 - .L_287)
	.align		4
.L_287:
        /*067c*/ 	.word	index@(_ZN7cutlass13device_kernelIN5flash19enable_sm80_to_sm89INS1_16FlashAttnBwdSm80INS1_25CollectiveMainloopBwdSm80ILi2ELi1EN4cute5tupleIJNS5_1CILi64EEENS7_ILi96EEENS7_ILi128EEEEEENS_10bfloat16_tEfNS_4arch4Sm80ELb1ELb0ELb0ELb1ELb0ELb0ELb0ELb0ELi2ELi2ELi2ELi2ELb1EEENS1_21CollectiveEpilogueBwdISB_SC_SE_Li256ELb1ELb0ELi4EEENS1_25SingleTileBwdLPTSchedulerILb1ELi96ELb0EEEEEEEEEvNT_6ParamsE)
        /*0680*/ 	.word	0x00000040


	//----- nvinfo : EIATTR_MIN_STACK_SIZE
	.align		4
.L_288:
        /*0684*/ 	.byte	0x04, 0x12
        /*0686*/ 	.short	(.L_290 - .L_289)
	.align		4
.L_289:
        /*0688*/ 	.word	index@(_ZN7cutlass13device_kernelIN5flash19enable_sm80_to_sm89INS1_16FlashAttnBwdSm80INS1_25CollectiveMainloopBwdSm80ILi2ELi1EN4cute5tupleIJNS5_1CILi64EEENS7_ILi96EEENS7_ILi128EEEEEENS_10bfloat16_tEfNS_4arch4Sm80ELb1ELb0ELb0ELb1ELb1ELb0ELb0ELb0ELi2ELi2ELi2ELi2ELb1EEENS1_21CollectiveEpilogueBwdISB_SC_SE_Li256ELb1ELb0ELi4EEENS1_25SingleTileBwdLPTSchedulerILb1ELi96ELb1EEEEEEEEEvNT_6ParamsE)
        /*068c*/ 	.word	0x00000048


	//----- nvinfo : EIATTR_MIN_STACK_SIZE
	.align		4
.L_290:
        /*0690*/ 	.byte	0x04, 0x12
        /*0692*/ 	.short	(.L_292 - .L_291)
	.align		4
.L_291:
        /*0694*/ 	.word	index@(_ZN7cutlass13device_kernelIN5flash19enable_sm80_to_sm89INS1_16FlashAttnBwdSm80INS1_25CollectiveMainloopBwdSm80ILi2ELi1EN4cute5tupleIJNS5_1CILi64EEENS7_ILi96EEENS7_ILi128EEEEEENS_10bfloat16_tEfNS_4arch4Sm80ELb1ELb0ELb0ELb1ELb0ELb0ELb0ELb0ELi2ELi2ELi2ELi2ELb1EEENS1_24CollectiveEpilogueBwdGQAISB_fSE_Li256ELb1ELb0EEENS1_25SingleTileBwdLPTSchedulerILb1ELi96ELb0EEEEEEEEEvNT_6ParamsE)
        /*0698*/ 	.word	0x00000028


	//----- nvinfo : EIATTR_MIN_STACK_SIZE
	.align		4
.L_292:
        /*069c*/ 	.byte	0x04, 0x12
        /*069e*/ 	.short	(.L_294 - .L_293)
	.align		4
.L_293:
        /*06a0*/ 	.word	index@(_ZN7cutlass13device_kernelIN5flash32FlashAttnBwdPostprocessConvertdQIN4cute5tupleIJNS3_1CILi96EEENS5_ILi128EEEEEENS_10bfloat16_tEfNS_4arch4Sm80ELi256ENS3_8TiledMMAINS3_8MMA_AtomIJNS3_30SM80_16x8x16_F32BF16BF16F32_TNEEEENS3_6LayoutINS4_IJNS5_ILi2EEENS5_ILi4EEENS5_ILi1EEEEEENS4_IJSJ_SH_NS5_ILi0EEEEEEEENS4_IJNS5_ILi32EEENS5_ILi64EEENS5_ILi16EEEEEEEELb0EEEEEvNT_6ParamsE)
        /*06a4*/ 	.word	0x00000000


	//----- nvinfo : EIATTR_MIN_STACK_SIZE
	.align		4
.L_294:
        /*06a8*/ 	.byte	0x04, 0x12
        /*06aa*/ 	.short	(.L_296 - .L_295)
	.align		4
.L_295:
        /*06ac*/ 	.word	index@(_ZN7cutlass13device_kernelIN5flash19enable_sm80_to_sm89INS1_16FlashAttnBwdSm80INS1_25CollectiveMainloopBwdSm80ILi2ELi1EN4cute5tupleIJNS5_1CILi64EEENS7_ILi96EEENS7_ILi128EEEEEENS_10bfloat16_tEfNS_4arch4Sm80ELb1ELb0ELb0ELb1ELb1ELb0ELb0ELb0ELi2ELi2ELi2ELi2ELb1EEENS1_24CollectiveEpilogueBwdGQAISB_fSE_Li256ELb1ELb1EEENS1_25SingleTileBwdLPTSchedulerILb1ELi96ELb1EEEEEEEEEvNT_6ParamsE)
        /*06b0*/ 	.word	0x00000038


	//----- nvinfo : EIATTR_MIN_STACK_SIZE
	.align		4
.L_296:
        /*06b4*/ 	.byte	0x04, 0x12
        /*06b6*/ 	.short	(.L_298 - .L_297)
	.align		4
.L_297:
        /*06b8*/ 	.word	index@(_ZN7cutlass13device_kernelIN5flash19enable_sm80_to_sm89INS1_16FlashAttnBwdSm80INS1_25CollectiveMainloopBwdSm80ILi2ELi2EN4cute5tupleIJNS5_1CILi64EEENS7_ILi128EEES9_EEENS_10bfloat16_tEfNS_4arch4Sm80ELb0ELb0ELb0ELb0ELb0ELb0ELb0ELb0ELi2ELi2ELi2ELi2ELb0EEENS1_21CollectiveEpilogueBwdISA_SB_SD_Li256ELb0ELb0ELi4EEENS1_19SingleTileSchedulerILb0ELb0ELb0ELi128EEEEEEEEEvNT_6ParamsE)
        /*06bc*/ 	.word	0x00000000


	//----- nvinfo : EIATTR_MIN_STACK_SIZE
	.align		4
.L_298:
        /*06c0*/ 	.byte	0x04, 0x12
        /*06c2*/ 	.short	(.L_300 - .L_299)
	.align		4
.L_299:
        /*06c4*/ 	.word	index@(_ZN7cutlass13device_kernelIN5flash19enable_sm80_to_sm89INS1_16FlashAttnBwdSm80INS1_25CollectiveMainloopBwdSm80ILi2ELi2EN4cute5tupleIJNS5_1CILi64EEENS7_ILi128EEES9_EEENS_10bfloat16_tEfNS_4arch4Sm80ELb0ELb0ELb0ELb0ELb1ELb0ELb0ELb0ELi2ELi2ELi2ELi2ELb0EEENS1_21CollectiveEpilogueBwdISA_SB_SD_Li256ELb0ELb0ELi4EEENS1_19SingleTileSchedulerILb0ELb0ELb0ELi128EEEEEEEEEvNT_6ParamsE)
        /*06c8*/ 	.word	0x00000000


	//----- nvinfo : EIATTR_MIN_STACK_SIZE
	.align		4
.L_300:
        /*06cc*/ 	.byte	0x04, 0x12
        /*06ce*/ 	.short	(.L_302 - .L_301)
	.align		4
.L_301:
        /*06d0*/ 	.word	index@(_ZN7cutlass13device_kernelIN5flash19enable_sm80_to_sm89INS1_16FlashAttnBwdSm80INS1_25CollectiveMainloopBwdSm80ILi2ELi2EN4cute5tupleIJNS5_1CILi64EEENS7_ILi128EEES9_EEENS_10bfloat16_tEfNS_4arch4Sm80ELb0ELb0ELb0ELb0ELb0ELb0ELb0ELb0ELi2ELi2ELi2ELi2ELb0EEENS1_24CollectiveEpilogueBwdGQAISA_fSD_Li256ELb0ELb0EEENS1_19SingleTileSchedulerILb0ELb0ELb0ELi128EEEEEEEEEvNT_6ParamsE)
        /*06d4*/ 	.word	0x00000028


	//----- nvinfo : EIATTR_MIN_STACK_SIZE
	.align		4
.L_302:
        /*06d8*/ 	.byte	0x04, 0x12
        /*06da*/ 	.short	(.L_304 - .L_303)
	.align		4
.L_303:
        /*06dc*/ 	.word	index@(_ZN7cutlass13device_kernelIN5flash19enable_sm80_to_sm89INS1_16FlashAttnBwdSm80INS1_25CollectiveMainloopBwdSm80ILi2ELi2EN4cute5tupleIJNS5_1CILi64EEENS7_ILi128EEES9_EEENS_10bfloat16_tEfNS_4arch4Sm80ELb0ELb0ELb0ELb0ELb1ELb0ELb0ELb0ELi2ELi2ELi2ELi2ELb0EEENS1_24CollectiveEpilogueBwdGQAISA_fSD_Li256ELb0ELb1EEENS1_19SingleTileSchedulerILb0ELb0ELb0ELi128EEEEEEEEEvNT_6ParamsE)
        /*06e0*/ 	.word	0x00000028


	//----- nvinfo : EIATTR_MIN_STACK_SIZE
	.align		4
.L_304:
        /*06e4*/ 	.byte	0x04, 0x12
        /*06e6*/ 	.short	(.L_306 - .L_305)
	.align		4
.L_305:
        /*06e8*/ 	.word	index@(_ZN7cutlass13device_kernelIN5flash19enable_sm80_to_sm89INS1_16FlashAttnBwdSm80INS1_25CollectiveMainloopBwdSm80ILi2ELi2EN4cute5tupleIJNS5_1CILi64EEENS7_ILi128EEES9_EEENS_10bfloat16_tEfNS_4arch4Sm80ELb0ELb0ELb0ELb1ELb0ELb0ELb0ELb0ELi2ELi2ELi2ELi2ELb0EEENS1_21CollectiveEpilogueBwdISA_SB_SD_Li256ELb1ELb0ELi4EEENS1_19SingleTileSchedulerILb1ELb0ELb0ELi128EEEEEEEEEvNT_6ParamsE)
        /*06ec*/ 	.word	0x00000048


	//----- nvinfo : EIATTR_MIN_STACK_SIZE
	.align		4
.L_306:
        /*06f0*/ 	.byte	0x04, 0x12
        /*06f2*/ 	.short	(.L_308 - .L_307)
	.align		4
.L_307:
        /*06f4*/ 	.word	index@(_ZN7cutlass13device_kernelIN5flash19enable_sm80_to_sm89INS1_16FlashAttnBwdSm80INS1_25CollectiveMainloopBwdSm80ILi2ELi2EN4cute5tupleIJNS5_1CILi64EEENS7_ILi128EEES9_EEENS_10bfloat16_tEfNS_4arch4Sm80ELb0ELb0ELb0ELb1ELb1ELb0ELb0ELb0ELi2ELi2ELi2ELi2ELb0EEENS1_21CollectiveEpilogueBwdISA_SB_SD_Li256ELb1ELb0ELi4EEENS1_19SingleTileSchedulerILb1ELb0ELb0ELi128EEEEEEEEEvNT_6ParamsE)
        /*06f8*/ 	.word	0x00000048


	//----- nvinfo : EIATTR_MIN_STACK_SIZE
	.align		4
.L_308:
        /*06fc*/ 	.byte	0x04, 0x12
        /*06fe*/ 	.short	(.L_310 - .L_309)
	.align		4
.L_309:
        /*0700*/ 	.word	index@(_ZN7cutlass13device_kernelIN5flash19enable_sm80_to_sm89INS1_16FlashAttnBwdSm80INS1_25CollectiveMainloopBwdSm80ILi2ELi2EN4cute5tupleIJNS5_1CILi64EEENS7_ILi128EEES9_EEENS_10bfloat16_tEfNS_4arch4Sm80ELb0ELb0ELb0ELb1ELb0ELb0ELb0ELb0ELi2ELi2ELi2ELi2ELb0EEENS1_24CollectiveEpilogueBwdGQAISA_fSD_Li256ELb1ELb0EEENS1_19SingleTileSchedulerILb1ELb0ELb0ELi128EEEEEEEEEvNT_6ParamsE)
        /*0704*/ 	.word	0x00000048


	//----- nvinfo : EIATTR_MIN_STACK_SIZE
	.align		4
.L_310:
        /*0708*/ 	.byte	0x04, 0x12
        /*070a*/ 	.short	(.L_312 - .L_311)
	.align		4
.L_311:
        /*070c*/ 	.word	index@(_ZN7cutlass13device_kernelIN5flash19enable_sm80_to_sm89INS1_16FlashAttnBwdSm80INS1_25CollectiveMainloopBwdSm80ILi2ELi2EN4cute5tupleIJNS5_1CILi64EEENS7_ILi128EEES9_EEENS_10bfloat16_tEfNS_4arch4Sm80ELb0ELb0ELb0ELb1ELb1ELb0ELb0ELb0ELi2ELi2ELi2ELi2ELb0EEENS1_24CollectiveEpilogueBwdGQAISA_fSD_Li256ELb1ELb1EEENS1_19SingleTileSchedulerILb1ELb0ELb0ELi128EEEEEEEEEvNT_6ParamsE)
        /*0710*/ 	.word	0x00000048


	//----- nvinfo : EIATTR_MIN_STACK_SIZE
	.align		4
.L_312:
        /*0714*/ 	.byte	0x04, 0x12
        /*0716*/ 	.short	(.L_314 - .L_313)
	.align		4
.L_313:
        /*0718*/ 	.word	index@(_ZN7cutlass13device_kernelIN5flash19enable_sm80_to_sm89INS1_16FlashAttnBwdSm80INS1_25CollectiveMainloopBwdSm80ILi2ELi2EN4cute5tupleIJNS5_1CILi64EEENS7_ILi128EEES9_EEENS_10bfloat16_tEfNS_4arch4Sm80ELb0ELb1ELb0ELb0ELb0ELb0ELb0ELb0ELi2ELi2ELi2ELi2ELb0EEENS1_21CollectiveEpilogueBwdISA_SB_SD_Li256ELb0ELb0ELi4EEENS1_19SingleTileSchedulerILb0ELb0ELb0ELi128EEEEEEEEEvNT_6ParamsE)
        /*071c*/ 	.word	0x00000050


	//----- nvinfo : EIATTR_MIN_STACK_SIZE
	.align		4
.L_314:
        /*0720*/ 	.byte	0x04, 0x12
        /*0722*/ 	.short	(.L_316 - .L_315)
	.align		4
.L_315:
        /*0724*/ 	.word	index@(_ZN7cutlass13device_kernelIN5flash19enable_sm80_to_sm89INS1_16FlashAttnBwdSm80INS1_25CollectiveMainloopBwdSm80ILi2ELi2EN4cute5tupleIJNS5_1CILi64EEENS7_ILi128EEES9_EEENS_10bfloat16_tEfNS_4arch4Sm80ELb0ELb1ELb0ELb0ELb1ELb0ELb0ELb0ELi2ELi2ELi2ELi2ELb0EEENS1_21CollectiveEpilogueBwdISA_SB_SD_Li256ELb0ELb0ELi4EEENS1_19SingleTileSchedulerILb0ELb0ELb0ELi128EEEEEEEEEvNT_6ParamsE)
        /*0728*/ 	.word	0x00000050


	//----- nvinfo : EIATTR_MIN_STACK_SIZE
	.align		4
.L_316:
        /*072c*/ 	.byte	0x04, 0x12
        /*072e*/ 	.short	(.L_318 - .L_317)
	.align		4
.L_317:
        /*0730*/ 	.word	index@(_ZN7cutlass13device_kernelIN5flash19enable_sm80_to_sm89INS1_16FlashAttnBwdSm80INS1_25CollectiveMainloopBwdSm80ILi2ELi2EN4cute5tupleIJNS5_1CILi64EEENS7_ILi128EEES9_EEENS_10bfloat16_tEfNS_4arch4Sm80ELb0ELb1ELb0ELb0ELb0ELb0ELb0ELb0ELi2ELi2ELi2ELi2ELb0EEENS1_24CollectiveEpilogueBwdGQAISA_fSD_Li256ELb0ELb0EEENS1_19SingleTileSchedulerILb0ELb0ELb0ELi128EEEEEEEEEvNT_6ParamsE)
        /*0734*/ 	.word	0x00000048


	//----- nvinfo : EIATTR_MIN_STACK_SIZE
	.align		4
.L_318:
        /*0738*/ 	.byte	0x04, 0x12
        /*073a*/ 	.short	(.L_320 - .L_319)
	.align		4
.L_319:
        /*073c*/ 	.word	index@(_ZN7cutlass13device_kernelIN5flash19enable_sm80_to_sm89INS1_16FlashAttnBwdSm80INS1_25CollectiveMainloopBwdSm80ILi2ELi2EN4cute5tupleIJNS5_1CILi64EEENS7_ILi128EEES9_EEENS_10bfloat16_tEfNS_4arch4Sm80ELb0ELb1ELb0ELb0ELb1ELb0ELb0ELb0ELi2ELi2ELi2ELi2ELb0EEENS1_24CollectiveEpilogueBwdGQAISA_fSD_Li256ELb0ELb1EEENS1_19SingleTileSchedulerILb0ELb0ELb0ELi128EEEEEEEEEvNT_6ParamsE)
        /*0740*/ 	.word	0x00000050


	//----- nvinfo : EIATTR_MIN_STACK_SIZE
	.align		4
.L_320:
        /*0744*/ 	.byte	0x04, 0x12
        /*0746*/ 	.short	(.L_322 - .L_321)
	.align		4
.L_321:
        /*0748*/ 	.word	index@(_ZN7cutlass13device_kernelIN5flash19enable_sm80_to_sm89INS1_16FlashAttnBwdSm80INS1_25CollectiveMainloopBwdSm80ILi2ELi2EN4cute5tupleIJNS5_1CILi64EEENS7_ILi128EEES9_EEENS_10bfloat16_tEfNS_4arch4Sm80ELb0ELb1ELb0ELb1ELb0ELb0ELb0ELb0ELi2ELi2ELi2ELi2ELb0EEENS1_21CollectiveEpilogueBwdISA_SB_SD_Li256ELb1ELb0ELi4EEENS1_19SingleTileSchedulerILb1ELb0ELb0ELi128EEEEEEEEEvNT_6ParamsE)
        /*074c*/ 	.word	0x00000070


	//----- nvinfo : EIATTR_MIN_STACK_SIZE
	.align		4
.L_322:
        /*0750*/ 	.byte	0x04, 0x12
        /*0752*/ 	.short	(.L_324 - .L_323)
	.align		4
.L_323:
        /*0754*/ 	.word	index@(_ZN7cutlass13device_kernelIN5flash19enable_sm80_to_sm89INS1_16FlashAttnBwdSm80INS1_25CollectiveMainloopBwdSm80ILi2ELi2EN4cute5tupleIJNS5_1CILi64EEENS7_ILi128EEES9_EEENS_10bfloat16_tEfNS_4arch4Sm80ELb0ELb1ELb0ELb1ELb1ELb0ELb0ELb0ELi2ELi2ELi2ELi2ELb0EEENS1_21CollectiveEpilogueBwdISA_SB_SD_Li256ELb1ELb0ELi4EEENS1_19SingleTileSchedulerILb1ELb0ELb0ELi128EEEEEEEEEvNT_6ParamsE)
        /*0758*/ 	.word	0x00000070


	//----- nvinfo : EIATTR_MIN_STACK_SIZE
	.align		4
.L_324:
        /*075c*/ 	.byte	0x04, 0x12
        /*075e*/ 	.short	(.L_326 - .L_325)
	.align		4
.L_325:
        /*0760*/ 	.word	index@(_ZN7cutlass13device_kernelIN5flash19enable_sm80_to_sm89INS1_16FlashAttnBwdSm80INS1_25CollectiveMainloopBwdSm80ILi2ELi2EN4cute5tupleIJNS5_1CILi64EEENS7_ILi128EEES9_EEENS_10bfloat16_tEfNS_4arch4Sm80ELb0ELb1ELb0ELb1ELb0ELb0ELb0ELb0ELi2ELi2ELi2ELi2ELb0EEENS1_24CollectiveEpilogueBwdGQAISA_fSD_Li256ELb1ELb0EEENS1_19SingleTileSchedulerILb1ELb0ELb0ELi128EEEEEEEEEvNT_6ParamsE)
        /*0764*/ 	.word	0x00000070


	//----- nvinfo : EIATTR_MIN_STACK_SIZE
	.align		4
.L_326:
        /*0768*/ 	.byte	0x04, 0x12
        /*076a*/ 	.short	(.L_328 - .L_327)
	.align		4
.L_327:
        /*076c*/ 	.word	index@(_ZN7cutlass13device_kernelIN5flash19enable_sm80_to_sm89INS1_16FlashAttnBwdSm80INS1_25CollectiveMainloopBwdSm80ILi2ELi2EN4cute5tupleIJNS5_1CILi64EEENS7_ILi128EEES9_EEENS_10bfloat16_tEfNS_4arch4Sm80ELb0ELb1ELb0ELb1ELb1ELb0ELb0ELb0ELi2ELi2ELi2ELi2ELb0EEENS1_24CollectiveEpilogueBwdGQAISA_fSD_Li256ELb1ELb1EEENS1_19SingleTileSchedulerILb1ELb0ELb0ELi128EEEEEEEEEvNT_6ParamsE)
        /*0770*/ 	.word	0x00000070


	//----- nvinfo : EIATTR_MIN_STACK_SIZE
	.align		4
.L_328:
        /*0774*/ 	.byte	0x04, 0x12
        /*0776*/ 	.short	(.L_330 - .L_329)
	.align		4
.L_329:
        /*0778*/ 	.word	index@(_ZN7cutlass13device_kernelIN5flash19enable_sm80_to_sm89INS1_16FlashAttnBwdSm80INS1_25CollectiveMainloopBwdSm80ILi2ELi2EN4cute5tupleIJNS5_1CILi64EEENS7_ILi128EEES9_EEENS_10bfloat16_tEfNS_4arch4Sm80ELb1ELb0ELb0ELb0ELb0ELb0ELb0ELb0ELi2ELi2ELi2ELi2ELb0EEENS1_21CollectiveEpilogueBwdISA_SB_SD_Li256ELb0ELb0ELi4EEENS1_25SingleTileBwdLPTSchedulerILb0ELi128ELb0EEEEEEEEEvNT_6ParamsE)
        /*077c*/ 	.word	0x00000048


	//----- nvinfo : EIATTR_MIN_STACK_SIZE
	.align		4
.L_330:
        /*0780*/ 	.byte	0x04, 0x12
        /*0782*/ 	.short	(.L_332 - .L_331)
	.align		4
.L_331:
        /*0784*/ 	.word	index@(_ZN7cutlass13device_kernelIN5flash19enable_sm80_to_sm89INS1_16FlashAttnBwdSm80INS1_25CollectiveMainloopBwdSm80ILi2ELi2EN4cute5tupleIJNS5_1CILi64EEENS7_ILi128EEES9_EEENS_10bfloat16_tEfNS_4arch4Sm80ELb1ELb0ELb0ELb0ELb1ELb0ELb0ELb0ELi2ELi2ELi2ELi2ELb0EEENS1_21CollectiveEpilogueBwdISA_SB_SD_Li256ELb0ELb0ELi4EEENS1_25SingleTileBwdLPTSchedulerILb0ELi128ELb1EEEEEEEEEvNT_6ParamsE)
        /*0788*/ 	.word	0x00000048


	//----- nvinfo : EIATTR_MIN_STACK_SIZE
	.align		4
.L_332:
        /*078c*/ 	.byte	0x04, 0x12
        /*078e*/ 	.short	(.L_334 - .L_333)
	.align		4
.L_333:
        /*0790*/ 	.word	index@(_ZN7cutlass13device_kernelIN5flash19enable_sm80_to_sm89INS1_16FlashAttnBwdSm80INS1_25CollectiveMainloopBwdSm80ILi2ELi2EN4cute5tupleIJNS5_1CILi64EEENS7_ILi128EEES9_EEENS_10bfloat16_tEfNS_4arch4Sm80ELb1ELb0ELb0ELb0ELb0ELb0ELb0ELb0ELi2ELi2ELi2ELi2ELb0EEENS1_24CollectiveEpilogueBwdGQAISA_fSD_Li256ELb0ELb0EEENS1_25SingleTileBwdLPTSchedulerILb0ELi128ELb0EEEEEEEEEvNT_6ParamsE)
        /*0794*/ 	.word	0x00000068


	//----- nvinfo : EIATTR_MIN_STACK_SIZE
	.align		4
.L_334:
        /*0798*/ 	.byte	0x04, 0x12
        /*079a*/ 	.short	(.L_336 - .L_335)
	.align		4
.L_335:
        /*079c*/ 	.word	index@(_ZN7cutlass13device_kernelIN5flash19enable_sm80_to_sm89INS1_16FlashAttnBwdSm80INS1_25CollectiveMainloopBwdSm80ILi2ELi2EN4cute5tupleIJNS5_1CILi64EEENS7_ILi128EEES9_EEENS_10bfloat16_tEfNS_4arch4Sm80ELb1ELb0ELb0ELb0ELb1ELb0ELb0ELb0ELi2ELi2ELi2ELi2ELb0EEENS1_24CollectiveEpilogueBwdGQAISA_fSD_Li256ELb0ELb1EEENS1_25SingleTileBwdLPTSchedulerILb0ELi128ELb1EEEEEEEEEvNT_6ParamsE)
        /*07a0*/ 	.word	0x00000048


	//----- nvinfo : EIATTR_MIN_STACK_SIZE
	.align		4
.L_336:
        /*07a4*/ 	.byte	0x04, 0x12
        /*07a6*/ 	.short	(.L_338 - .L_337)
	.align		4
.L_337:
        /*07a8*/ 	.word	index@(_ZN7cutlass13device_kernelIN5flash22FlashAttnBwdPreprocessIN4cute5tupleIJNS3_1CILi64EEENS5_ILi128EEEEEENS_10bfloat16_tEfNS_4arch4Sm80ELb1ELb0EEEEEvNT_6ParamsE)
        /*07ac*/ 	.word	0x00000000


	//----- nvinfo : EIATTR_MIN_STACK_SIZE
	.align		4
.L_338:
        /*07b0*/ 	.byte	0x04, 0x12
        /*07b2*/ 	.short	(.L_340 - .L_339)
	.align		4
.L_339:
        /*07b4*/ 	.word	index@(_ZN7cutlass13device_kernelIN5flash19enable_sm80_to_sm89INS1_16FlashAttnBwdSm80INS1_25CollectiveMainloopBwdSm80ILi2ELi2EN4cute5tupleIJNS5_1CILi64EEENS7_ILi128EEES9_EEENS_10bfloat16_tEfNS_4arch4Sm80ELb1ELb0ELb0ELb1ELb0ELb0ELb0ELb0ELi2ELi2ELi2ELi2ELb0EEENS1_21CollectiveEpilogueBwdISA_SB_SD_Li256ELb1ELb0ELi4EEENS1_25SingleTileBwdLPTSchedulerILb1ELi128ELb0EEEEEEEEEvNT_6ParamsE)
        /*07b8*/ 	.word	0x00000060


	//----- nvinfo : EIATTR_MIN_STACK_SIZE
	.align		4
.L_340:
        /*07bc*/ 	.byte	0x04, 0x12
        /*07be*/ 	.short	(.L_342 - .L_341)
	.align		4
.L_341:
        /*07c0*/ 	.word	index@(_ZN7cutlass13device_kernelIN5flash19enable_sm80_to_sm89INS1_16FlashAttnBwdSm80INS1_25CollectiveMainloopBwdSm80ILi2ELi2EN4cute5tupleIJNS5_1CILi64EEENS7_ILi128EEES9_EEENS_10bfloat16_tEfNS_4arch4Sm80ELb1ELb0ELb0ELb1ELb1ELb0ELb0ELb0ELi2ELi2ELi2ELi2ELb0EEENS1_21CollectiveEpilogueBwdISA_SB_SD_Li256ELb1ELb0ELi4EEENS1_25SingleTileBwdLPTSchedulerILb1ELi128ELb1EEEEEEEEEvNT_6ParamsE)
        /*07c4*/ 	.word	0x00000068


	//----- nvinfo : EIATTR_MIN_STACK_SIZE
	.align		4
.L_342:
        /*07c8*/ 	.byte	0x04, 0x12
        /*07ca*/ 	.short	(.L_344 - .L_343)
	.align		4
.L_343:
        /*07cc*/ 	.word	index@(_ZN7cutlass13device_kernelIN5flash19enable_sm80_to_sm89INS1_16FlashAttnBwdSm80INS1_25CollectiveMainloopBwdSm80ILi2ELi2EN4cute5tupleIJNS5_1CILi64EEENS7_ILi128EEES9_EEENS_10bfloat16_tEfNS_4arch4Sm80ELb1ELb0ELb0ELb1ELb0ELb0ELb0ELb0ELi2ELi2ELi2ELi2ELb0EEENS1_24CollectiveEpilogueBwdGQAISA_fSD_Li256ELb1ELb0EEENS1_25SingleTileBwdLPTSchedulerILb1ELi128ELb0EEEEEEEEEvNT_6ParamsE)
        /*07d0*/ 	.word	0x00000068


	//----- nvinfo : EIATTR_MIN_STACK_SIZE
	.align		4
.L_344:
        /*07d4*/ 	.byte	0x04, 0x12
        /*07d6*/ 	.short	(.L_346 - .L_345)
	.align		4
.L_345:
        /*07d8*/ 	.word	index@(_ZN7cutlass13device_kernelIN5flash32FlashAttnBwdPostprocessConvertdQIN4cute5tupleIJNS3_1CILi128EEES6_EEENS_10bfloat16_tEfNS_4arch4Sm80ELi256ENS3_8TiledMMAINS3_8MMA_AtomIJNS3_30SM80_16x8x16_F32BF16BF16F32_TNEEEENS3_6LayoutINS4_IJNS5_ILi2EEENS5_ILi4EEENS5_ILi1EEEEEENS4_IJSI_SG_NS5_ILi0EEEEEEEENS4_IJNS5_ILi32EEENS5_ILi64EEENS5_ILi16EEEEEEEELb0EEEEEvNT_6ParamsE)
        /*07dc*/ 	.word	0x00000000


	//----- nvinfo : EIATTR_MIN_STACK_SIZE
	.align		4
.L_346:
        /*07e0*/ 	.byte	0x04, 0x12
        /*07e2*/ 	.short	(.L_348 - .L_347)
	.align		4
.L_347:
        /*07e4*/ 	.word	index@(_ZN7cutlass13device_kernelIN5flash32FlashAttnBwdPostprocessConvertdQIN4cute5tupleIJNS3_1CILi64EEENS5_ILi128EEEEEENS_10bfloat16_tEfNS_4arch4Sm80ELi256ENS3_8TiledMMAINS3_8MMA_AtomIJNS3_30SM80_16x8x16_F32BF16BF16F32_TNEEEENS3_6LayoutINS4_IJNS5_ILi2EEENS5_ILi4EEENS5_ILi1EEEEEENS4_IJSJ_SH_NS5_ILi0EEEEEEEENS4_IJNS5_ILi32EEES6_NS5_ILi16EEEEEEEELb0EEEEEvNT_6ParamsE)
        /*07e8*/ 	.word	0x00000000


	//----- nvinfo : EIATTR_MIN_STACK_SIZE
	.align		4
.L_348:
        /*07ec*/ 	.byte	0x04, 0x12
        /*07ee*/ 	.short	(.L_350 - .L_349)
	.align		4
.L_349:
        /*07f0*/ 	.word	index@(_ZN7cutlass13device_kernelIN5flash19enable_sm80_to_sm89INS1_16FlashAttnBwdSm80INS1_25CollectiveMainloopBwdSm80ILi2ELi2EN4cute5tupleIJNS5_1CILi64EEENS7_ILi128EEES9_EEENS_10bfloat16_tEfNS_4arch4Sm80ELb1ELb0ELb0ELb1ELb1ELb0ELb0ELb0ELi2ELi2ELi2ELi2ELb0EEENS1_24CollectiveEpilogueBwdGQAISA_fSD_Li256ELb1ELb1EEENS1_25SingleTileBwdLPTSchedulerILb1ELi128ELb1EEEEEEEEEvNT_6ParamsE)
        /*07f4*/ 	.word	0x00000060


	//----- nvinfo : EIATTR_MIN_STACK_SIZE
	.align		4
.L_350:
        /*07f8*/ 	.byte	0x04, 0x12
        /*07fa*/ 	.short	(.L_352 - .L_351)
	.align		4
.L_351:
        /*07fc*/ 	.word	index@(_ZN7cutlass13device_kernelIN5flash22FlashAttnBwdPreprocessIN4cute5tupleIJNS3_1CILi64EEENS5_ILi128EEEEEENS_10bfloat16_tEfNS_4arch4Sm80ELb1ELb1EEEEEvNT_6ParamsE)
        /*0800*/ 	.word	0x00000000
.L_352:


//--------------------- .nv.info._ZN7cutlass13device_kernelIN5flash19enable_sm80_to_sm89INS1_16FlashAttnBwdSm80INS1_25CollectiveMainloopBwdSm80ILi2ELi1EN4cute5tupleIJNS5_1CILi64EEENS7_ILi96EEENS7_ILi128EEEEEENS_10bfloat16_tEfNS_4arch4Sm80ELb0ELb0ELb0ELb0ELb0ELb0ELb0ELb0ELi2ELi2ELi2ELi2ELb1EEENS1_21CollectiveEpilogueBwdISB_SC_SE_Li256ELb0ELb0ELi4EEENS1_19SingleTileSchedulerILb0ELb0ELb0ELi96EEEEEEEEEvNT_6ParamsE --------------------------
	.section	.nv.info._ZN7cutlass13device_kernelIN5flash19enable_sm80_to_sm89INS1_16FlashAttnBwdSm80INS1_25CollectiveMainloopBwdSm80ILi2ELi1EN4cute5tupleIJNS5_1CILi64EEENS7_ILi96EEENS7_ILi128EEEEEENS_10bfloat16_tEfNS_4arch4Sm80ELb0ELb0ELb0ELb0ELb0ELb0ELb0ELb0ELi2ELi2ELi2ELi2ELb1EEENS1_21CollectiveEpilogueBwdISB_SC_SE_Li256ELb0ELb0ELi4EEENS1_19SingleTileSchedulerILb0ELb0ELb0ELi96EEEEEEEEEvNT_6ParamsE,"",@"SHT_CUDA_INFO"
	.sectionflags	@""
	.align	4


	//----- nvinfo : EIATTR_CUDA_API_VERSION
	.align		4
        /*0000*/ 	.byte	0x04, 0x37
        /*0002*/ 	.short	(.L_354 - .L_353)
.L_353:
        /*0004*/ 	.word	0x00000082


	//----- nvinfo : EIATTR_SW2861232_WAR
	.align		4
.L_354:
        /*0008*/ 	.byte	0x01, 0x35
	.zero		2


	//----- nvinfo : EIATTR_PARAM_CBANK
	.align		4
        /*000c*/ 	.byte	0x04, 0x0a
        /*000e*/ 	.short	(.L_356 - .L_355)
	.align		4
.L_355:
        /*0010*/ 	.word	index@(.nv.constant0._ZN7cutlass13device_kernelIN5flash19enable_sm80_to_sm89INS1_16FlashAttnBwdSm80INS1_25CollectiveMainloopBwdSm80ILi2ELi1EN4cute5tupleIJNS5_1CILi64EEENS7_ILi96EEENS7_ILi128EEEEEENS_10bfloat16_tEfNS_4arch4Sm80ELb0ELb0ELb0ELb0ELb0ELb0ELb0ELb0ELi2ELi2ELi2ELi2ELb1EEENS1_21CollectiveEpilogueBwdISB_SC_SE_Li256ELb0ELb0ELi4EEENS1_19SingleTileSchedulerILb0ELb0ELb0ELi96EEEEEEEEEvNT_6ParamsE)
        /*0014*/ 	.short	0x0160
        /*0016*/ 	.short	0x0270


	//----- nvinfo : EIATTR_CBANK_PARAM_SIZE
	.align		4
.L_356:
        /*0018*/ 	.byte	0x03, 0x19
        /*001a*/ 	.short	0x0270


	//----- nvinfo : EIATTR_KPARAM_INFO
	.align		4
        /*001c*/ 	.byte	0x04, 0x17
        /*001e*/ 	.short	(.L_358 - .L_357)
.L_357:
        /*0020*/ 	.word	0x00000000
        /*0024*/ 	.short	0x0000
        /*0026*/ 	.short	0x0000
        /*0028*/ 	.byte	0x00, 0xf0, 0xc1, 0x09


	//----- nvinfo : EIATTR_MAXREG_COUNT
	.align		4
.L_358:
        /*002c*/ 	.byte	0x03, 0x1b
        /*002e*/ 	.short	0x00ff


	//----- nvinfo : EIATTR_NUM_BARRIERS
	.align		4
        /*0030*/ 	.byte	0x02, 0x4c
        /*0032*/ 	.byte	0x02
	.zero		1


	//----- nvinfo : EIATTR_ANNOTATIONS
	.align		4
        /*0034*/ 	.byte	0x04, 0x55
        /*0036*/ 	.short	(.L_360 - .L_359)


	//   ....[0]....
.L_359:
        /*0038*/ 	.word	0x00000001
        /*003c*/ 	.byte	0x60, 0x02, 0x00, 0x00, 0x01, 0x00, 0x00, 0x00, 0x70, 0x11, 0x00, 0x00, 0x01, 0x00, 0x00, 0x00
        /*004c*/ 	.byte	0x50, 0x16, 0x00, 0x00, 0x01, 0x00, 0x00, 0x00, 0x80, 0x16, 0x00, 0x00, 0x01, 0x00, 0x00, 0x00
        /*005c*/ 	.byte	0x90, 0x1b, 0x00, 0x00, 0x01, 0x00, 0x00, 0x00, 0x90, 0x1c, 0x00, 0x00, 0x01, 0x00, 0x00, 0x00
        /*006c*/ 	.byte	0xd0, 0x1c, 0x00, 0x00, 0x01, 0x00, 0x00, 0x00, 0x70, 0x29, 0x00, 0x00, 0x01, 0x00, 0x00, 0x00
        /*007c*/ 	.byte	0x50, 0x31, 0x00, 0x00, 0x01, 0x00, 0x00, 0x00, 0x00, 0x33, 0x00, 0x00, 0x01, 0x00, 0x00, 0x00
        /*008c*/ 	.byte	0xa0, 0x41, 0x00, 0x00, 0x01, 0x00, 0x00, 0x00, 0x00, 0x45, 0x00, 0x00, 0x01, 0x00, 0x00, 0x00
        /*009c*/ 	.byte	0x30, 0x45, 0x00, 0x00, 0x01, 0x00, 0x00, 0x00, 0x90, 0x50, 0x00, 0x00, 0x01, 0x00, 0x00, 0x00
        /*00ac*/ 	.byte	0xd0, 0x50, 0x00, 0x00, 0x01, 0x00, 0x00, 0x00, 0x00, 0x51, 0x00, 0x00


	//----- nvinfo : EIATTR_MERCURY_ISA_VERSION
	.align		4
.L_360:
        /*00b8*/ 	.byte	0x03, 0x5f
        /*00ba*/ 	.short	0x0000


	//----- nvinfo : EIATTR_EXIT_INSTR_OFFSETS
	.align		4
        /*00bc*/ 	.byte	0x04, 0x1c
        /*00be*/ 	.short	(.L_362 - .L_361)


	//   ....[0]....
.L_361:
        /*00c0*/ 	.word	0x00000040


	//   ....[1]....
        /*00c4*/ 	.word	0x00006a40


	//   ....[2]....
        /*00c8*/ 	.word	0x00006b00


	//----- nvinfo : EIATTR_CTAIDZ_USED
	.align		4
.L_362:
        /*00cc*/ 	.byte	0x01, 0x04
	.zero		2


	//----- nvinfo : EIATTR_MAX_THREADS
	.align		4
        /*00d0*/ 	.byte	0x04, 0x05
        /*00d2*/ 	.short	(.L_364 - .L_363)
.L_363:
        /*00d4*/ 	.word	0x00000100
        /*00d8*/ 	.word	0x00000001
        /*00dc*/ 	.word	0x00000001


	//----- nvinfo : EIATTR_CRS_STACK_SIZE
	.align		4
.L_364:
        /*00e0*/ 	.byte	0x04, 0x1e
        /*00e2*/ 	.short	(.L_366 - .L_365)
.L_365:
        /*00e4*/ 	.word	0x00000000
.L_366:


//--------------------- .nv.info._ZN7cutlass13device_kernelIN5flash19enable_sm80_to_sm89INS1_16FlashAttnBwdSm80INS1_25CollectiveMainloopBwdSm80ILi2ELi1EN4cute5tupleIJNS5_1CILi64EEENS7_ILi96EEENS7_ILi128EEEEEENS_10bfloat16_tEfNS_4arch4Sm80ELb0ELb0ELb0ELb0ELb1ELb0ELb0ELb0ELi2ELi2ELi2ELi2ELb1EEENS1_21CollectiveEpilogueBwdISB_SC_SE_Li256ELb0ELb0ELi4EEENS1_19SingleTileSchedulerILb0ELb0ELb0ELi96EEEEEEEEEvNT_6ParamsE --------------------------
	.section	.nv.info._ZN7cutlass13device_kernelIN5flash19enable_sm80_to_sm89INS1_16FlashAttnBwdSm80INS1_25CollectiveMainloopBwdSm80ILi2ELi1EN4cute5tupleIJNS5_1CILi64EEENS7_ILi96EEENS7_ILi128EEEEEENS_10bfloat16_tEfNS_4arch4Sm80ELb0ELb0ELb0ELb0ELb1ELb0ELb0ELb0ELi2ELi2ELi2ELi2ELb1EEENS1_21CollectiveEpilogueBwdISB_SC_SE_Li256ELb0ELb0ELi4EEENS1_19SingleTileSchedulerILb0ELb0ELb0ELi96EEEEEEEEEvNT_6ParamsE,"",@"SHT_CUDA_INFO"
	.sectionflags	@""
	.align	4


	//----- nvinfo : EIATTR_CUDA_API_VERSION
	.align		4
        /*0000*/ 	.byte	0x04, 0x37
        /*0002*/ 	.short	(.L_368 - .L_367)
.L_367:
        /*0004*/ 	.word	0x00000082


	//----- nvinfo : EIATTR_SW2861232_WAR
	.align		4
.L_368:
        /*0008*/ 	.byte	0x01, 0x35
	.zero		2


	//----- nvinfo : EIATTR_PARAM_CBANK
	.align		4
        /*000c*/ 	.byte	0x04, 0x0a
        /*000e*/ 	.short	(.L_370 - .L_369)
	.align		4
.L_369:
        /*0010*/ 	.word	index@(.nv.constant0._ZN7cutlass13device_kernelIN5flash19enable_sm80_to_sm89INS1_16FlashAttnBwdSm80INS1_25CollectiveMainloopBwdSm80ILi2ELi1EN4cute5tupleIJNS5_1CILi64EEENS7_ILi96EEENS7_ILi128EEEEEENS_10bfloat16_tEfNS_4arch4Sm80ELb0ELb0ELb0ELb0ELb1ELb0ELb0ELb0ELi2ELi2ELi2ELi2ELb1EEENS1_21CollectiveEpilogueBwdISB_SC_SE_Li256ELb0ELb0ELi4EEENS1_19SingleTileSchedulerILb0ELb0ELb0ELi96EEEEEEEEEvNT_6ParamsE)
        /*0014*/ 	.short	0x0160
        /*0016*/ 	.short	0x0270


	//----- nvinfo : EIATTR_CBANK_PARAM_SIZE
	.align		4
.L_370:
        /*0018*/ 	.byte	0x03, 0x19
        /*001a*/ 	.short	0x0270


	//----- nvinfo : EIATTR_KPARAM_INFO
	.align		4
        /*001c*/ 	.byte	0x04, 0x17
        /*001e*/ 	.short	(.L_372 - .L_371)
.L_371:
        /*0020*/ 	.word	0x00000000
        /*0024*/ 	.short	0x0000
        /*0026*/ 	.short	0x0000
        /*0028*/ 	.byte	0x00, 0xf0, 0xc1, 0x09


	//----- nvinfo : EIATTR_MAXREG_COUNT
	.align		4
.L_372:
        /*002c*/ 	.byte	0x03, 0x1b
        /*002e*/ 	.short	0x00ff


	//----- nvinfo : EIATTR_NUM_BARRIERS
	.align		4
        /*0030*/ 	.byte	0x02, 0x4c
        /*0032*/ 	.byte	0x02
	.zero		1


	//----- nvinfo : EIATTR_ANNOTATIONS
	.align		4
        /*0034*/ 	.byte	0x04, 0x55
        /*0036*/ 	.short	(.L_374 - .L_373)


	//   ....[0]....
.L_373:
        /* <DEDUP_REMOVED lines=9> */


	//----- nvinfo : EIATTR_MERCURY_ISA_VERSION
	.align		4
.L_374:
        /*00b8*/ 	.byte	0x03, 0x5f
        /*00ba*/ 	.short	0x0000


	//----- nvinfo : EIATTR_EXIT_INSTR_OFFSETS
	.align		4
        /*00bc*/ 	.byte	0x04, 0x1c
        /*00be*/ 	.short	(.L_376 - .L_375)


	//   ....[0]....
.L_375:
        /*00c0*/ 	.word	0x00000040


	//   ....[1]....
        /*00c4*/ 	.word	0x00006a40


	//   ....[2]....
        /*00c8*/ 	.word	0x00006b00


	//----- nvinfo : EIATTR_CTAIDZ_USED
	.align		4
.L_376:
        /*00cc*/ 	.byte	0x01, 0x04
	.zero		2


	//----- nvinfo : EIATTR_MAX_THREADS
	.align		4
        /*00d0*/ 	.byte	0x04, 0x05
        /*00d2*/ 	.short	(.L_378 - .L_377)
.L_377:
        /*00d4*/ 	.word	0x00000100
        /*00d8*/ 	.word	0x00000001
        /*00dc*/ 	.word	0x00000001


	//----- nvinfo : EIATTR_CRS_STACK_SIZE
	.align		4
.L_378:
        /*00e0*/ 	.byte	0x04, 0x1e
        /*00e2*/ 	.short	(.L_380 - .L_379)
.L_379:
        /*00e4*/ 	.word	0x00000000
.L_380:


//--------------------- .nv.info._ZN7cutlass13device_kernelIN5flash19enable_sm80_to_sm89INS1_16FlashAttnBwdSm80INS1_25CollectiveMainloopBwdSm80ILi2ELi1EN4cute5tupleIJNS5_1CILi64EEENS7_ILi96EEENS7_ILi128EEEEEENS_10bfloat16_tEfNS_4arch4Sm80ELb0ELb0ELb0ELb0ELb0ELb0ELb0ELb0ELi2ELi2ELi2ELi2ELb1EEENS1_24CollectiveEpilogueBwdGQAISB_fSE_Li256ELb0ELb0EEENS1_19SingleTileSchedulerILb0ELb0ELb0ELi96EEEEEEEEEvNT_6ParamsE --------------------------
	.section	.nv.info._ZN7cutlass13device_kernelIN5flash19enable_sm80_to_sm89INS1_16FlashAttnBwdSm80INS1_25CollectiveMainloopBwdSm80ILi2ELi1EN4cute5tupleIJNS5_1CILi64EEENS7_ILi96EEENS7_ILi128EEEEEENS_10bfloat16_tEfNS_4arch4Sm80ELb0ELb0ELb0ELb0ELb0ELb0ELb0ELb0ELi2ELi2ELi2ELi2ELb1EEENS1_24CollectiveEpilogueBwdGQAISB_fSE_Li256ELb0ELb0EEENS1_19SingleTileSchedulerILb0ELb0ELb0ELi96EEEEEEEEEvNT_6ParamsE,"",@"SHT_CUDA_INFO"
	.sectionflags	@""
	.align	4


	//----- nvinfo : EIATTR_CUDA_API_VERSION
	.align		4
        /*0000*/ 	.byte	0x04, 0x37
        /*0002*/ 	.short	(.L_382 - .L_381)
.L_381:
        /*0004*/ 	.word	0x00000082


	//----- nvinfo : EIATTR_SW2861232_WAR
	.align		4
.L_382:
        /*0008*/ 	.byte	0x01, 0x35
	.zero		2


	//----- nvinfo : EIATTR_PARAM_CBANK
	.align		4
        /*000c*/ 	.byte	0x04, 0x0a
        /*000e*/ 	.short	(.L_384 - .L_383)
	.align		4
.L_383:
        /*0010*/ 	.word	index@(.nv.constant0._ZN7cutlass13device_kernelIN5flash19enable_sm80_to_sm89INS1_16FlashAttnBwdSm80INS1_25CollectiveMainloopBwdSm80ILi2ELi1EN4cute5tupleIJNS5_1CILi64EEENS7_ILi96EEENS7_ILi128EEEEEENS_10bfloat16_tEfNS_4arch4Sm80ELb0ELb0ELb0ELb0ELb0ELb0ELb0ELb0ELi2ELi2ELi2ELi2ELb1EEENS1_24CollectiveEpilogueBwdGQAISB_fSE_Li256ELb0ELb0EEENS1_19SingleTileSchedulerILb0ELb0ELb0ELi96EEEEEEEEEvNT_6ParamsE)
        /*0014*/ 	.short	0x0160
        /*0016*/ 	.short	0x0278


	//----- nvinfo : EIATTR_CBANK_PARAM_SIZE
	.align		4
.L_384:
        /*0018*/ 	.byte	0x03, 0x19
        /*001a*/ 	.short	0x0278


	//----- nvinfo : EIATTR_KPARAM_INFO
	.align		4
        /*001c*/ 	.byte	0x04, 0x17
        /*001e*/ 	.short	(.L_386 - .L_385)
.L_385:
        /*0020*/ 	.word	0x00000000
        /*0024*/ 	.short	0x0000
        /*0026*/ 	.short	0x0000
        /*0028*/ 	.byte	0x00, 0xf0, 0xe1, 0x09


	//----- nvinfo : EIATTR_MAXREG_COUNT
	.align		4
.L_386:
        /*002c*/ 	.byte	0x03, 0x1b
        /*002e*/ 	.short	0x00ff


	//----- nvinfo : EIATTR_NUM_BARRIERS
	.align		4
        /*0030*/ 	.byte	0x02, 0x4c
        /*0032*/ 	.byte	0x02
	.zero		1


	//----- nvinfo : EIATTR_ANNOTATIONS
	.align		4
        /*0034*/ 	.byte	0x04, 0x55
        /*0036*/ 	.short	(.L_388 - .L_387)


	//   ....[0]....
.L_387:
        /*0038*/ 	.word	0x00000001
        /*003c*/ 	.byte	0x50, 0x1c, 0x00, 0x00, 0x01, 0x00, 0x00, 0x00, 0x10, 0x47, 0x00, 0x00


	//----- nvinfo : EIATTR_MERCURY_ISA_VERSION
	.align		4
.L_388:
        /*0048*/ 	.byte	0x03, 0x5f
        /*004a*/ 	.short	0x0000


	//----- nvinfo : EIATTR_EXIT_INSTR_OFFSETS
	.align		4
        /*004c*/ 	.byte	0x04, 0x1c
        /*004e*/ 	.short	(.L_390 - .L_389)


	//   ....[0]....
.L_389:
        /*0050*/ 	.word	0x00000040


	//   ....[1]....
        /*0054*/ 	.word	0x00005ae0


	//----- nvinfo : EIATTR_CTAIDZ_USED
	.align		4
.L_390:
        /*0058*/ 	.byte	0x01, 0x04
	.zero		2


	//----- nvinfo : EIATTR_MAX_THREADS
	.align		4
        /*005c*/ 	.byte	0x04, 0x05
        /*005e*/ 	.short	(.L_392 - .L_391)
.L_391:
        /*0060*/ 	.word	0x00000100
        /*0064*/ 	.word	0x00000001
        /*0068*/ 	.word	0x00000001
.L_392:


//--------------------- .nv.info._ZN7cutlass13device_kernelIN5flash19enable_sm80_to_sm89INS1_16FlashAttnBwdSm80INS1_25CollectiveMainloopBwdSm80ILi2ELi1EN4cute5tupleIJNS5_1CILi64EEENS7_ILi96EEENS7_ILi128EEEEEENS_10bfloat16_tEfNS_4arch4Sm80ELb0ELb0ELb0ELb0ELb1ELb0ELb0ELb0ELi2ELi2ELi2ELi2ELb1EEENS1_24CollectiveEpilogueBwdGQAISB_fSE_Li256ELb0ELb1EEENS1_19SingleTileSchedulerILb0ELb0ELb0ELi96EEEEEEEEEvNT_6ParamsE --------------------------
	.section	.nv.info._ZN7cutlass13device_kernelIN5flash19enable_sm80_to_sm89INS1_16FlashAttnBwdSm80INS1_25CollectiveMainloopBwdSm80ILi2ELi1EN4cute5tupleIJNS5_1CILi64EEENS7_ILi96EEENS7_ILi128EEEEEENS_10bfloat16_tEfNS_4arch4Sm80ELb0ELb0ELb0ELb0ELb1ELb0ELb0ELb0ELi2ELi2ELi2ELi2ELb1EEENS1_24CollectiveEpilogueBwdGQAISB_fSE_Li256ELb0ELb1EEENS1_19SingleTileSchedulerILb0ELb0ELb0ELi96EEEEEEEEEvNT_6ParamsE,"",@"SHT_CUDA_INFO"
	.sectionflags	@""
	.align	4


	//----- nvinfo : EIATTR_CUDA_API_VERSION
	.align		4
        /*0000*/ 	.byte	0x04, 0x37
        /*0002*/ 	.short	(.L_394 - .L_393)
.L_393:
        /*0004*/ 	.word	0x00000082


	//----- nvinfo : EIATTR_SW2861232_WAR
	.align		4
.L_394:
        /*0008*/ 	.byte	0x01, 0x35
	.zero		2


	//----- nvinfo : EIATTR_PARAM_CBANK
	.align		4
        /*000c*/ 	.byte	0x04, 0x0a
        /*000e*/ 	.short	(.L_396 - .L_395)
	.align		4
.L_395:
        /*0010*/ 	.word	index@(.nv.constant0._ZN7cutlass13device_kernelIN5flash19enable_sm80_to_sm89INS1_16FlashAttnBwdSm80INS1_25CollectiveMainloopBwdSm80ILi2ELi1EN4cute5tupleIJNS5_1CILi64EEENS7_ILi96EEENS7_ILi128EEEEEENS_10bfloat16_tEfNS_4arch4Sm80ELb0ELb0ELb0ELb0ELb1ELb0ELb0ELb0ELi2ELi2ELi2ELi2ELb1EEENS1_24CollectiveEpilogueBwdGQAISB_fSE_Li256ELb0ELb1EEENS1_19SingleTileSchedulerILb0ELb0ELb0ELi96EEEEEEEEEvNT_6ParamsE)
        /*0014*/ 	.short	0x0160
        /*0016*/ 	.short	0x0278


	//----- nvinfo : EIATTR_CBANK_PARAM_SIZE
	.align		4
.L_396:
        /*0018*/ 	.byte	0x03, 0x19
        /*001a*/ 	.short	0x0278


	//----- nvinfo : EIATTR_KPARAM_INFO
	.align		4
        /*001c*/ 	.byte	0x04, 0x17
        /*001e*/ 	.short	(.L_398 - .L_397)
.L_397:
        /*0020*/ 	.word	0x00000000
        /*0024*/ 	.short	0x0000
        /*0026*/ 	.short	0x0000
        /*0028*/ 	.byte	0x00, 0xf0, 0xe1, 0x09


	//----- nvinfo : EIATTR_MAXREG_COUNT
	.align		4
.L_398:
        /*002c*/ 	.byte	0x03, 0x1b
        /*002e*/ 	.short	0x00ff


	//----- nvinfo : EIATTR_NUM_BARRIERS
	.align		4
        /*0030*/ 	.byte	0x02, 0x4c
        /*0032*/ 	.byte	0x02
	.zero		1


	//----- nvinfo : EIATTR_ANNOTATIONS
	.align		4
        /*0034*/ 	.byte	0x04, 0x55
        /*0036*/ 	.short	(.L_400 - .L_399)


	//   ....[0]....
.L_399:
        /*0038*/ 	.word	0x00000001
        /*003c*/ 	.byte	0x70, 0x1b, 0x00, 0x00, 0x01, 0x00, 0x00, 0x00, 0x00, 0x46, 0x00, 0x00


	//----- nvinfo : EIATTR_MERCURY_ISA_VERSION
	.align		4
.L_400:
        /*0048*/ 	.byte	0x03, 0x5f
        /*004a*/ 	.short	0x0000


	//----- nvinfo : EIATTR_COOP_GROUP_MASK_REGIDS
	.align		4
        /*004c*/ 	.byte	0x04, 0x29
        /*004e*/ 	.short	(.L_402 - .L_401)


	//   ....[0]....
.L_401:
        /*0050*/ 	.word	0xffffffff


	//   ....[1]....
        /*0054*/ 	.word	0xffffffff


	//   ....[2]....
        /*0058*/ 	.word	0xffffffff


	//   ....[3]....
        /*005c*/ 	.word	0xffffffff


	//   ....[4]....
        /*0060*/ 	.word	0xffffffff


	//   ....[5]....
        /*0064*/ 	.word	0xffffffff


	//   ....[6]....
        /*0068*/ 	.word	0xffffffff


	//   ....[7]....
        /*006c*/ 	.word	0xffffffff


	//----- nvinfo : EIATTR_COOP_GROUP_INSTR_OFFSETS
	.align		4
.L_402:
        /*0070*/ 	.byte	0x04, 0x28
        /*0072*/ 	.short	(.L_404 - .L_403)


	//   ....[0]....
.L_403:
        /*0074*/ 	.word	0x000053d0


	//   ....[1]....
        /*0078*/ 	.word	0x00005400


	//   ....[2]....
        /*007c*/ 	.word	0x000057f0


	//   ....[3]....
        /*0080*/ 	.word	0x00005800


	//   ....[4]....
        /*0084*/ 	.word	0x00005990


	//   ....[5]....
        /*0088*/ 	.word	0x000059e0


	//   ....[6]....
        /*008c*/ 	.word	0x00005d90


	//   ....[7]....
        /*0090*/ 	.word	0x00005da0


	//----- nvinfo : EIATTR_EXIT_INSTR_OFFSETS
	.align		4
.L_404:
        /*0094*/ 	.byte	0x04, 0x1c
        /*0096*/ 	.short	(.L_406 - .L_405)


	//   ....[0]....
.L_405:
        /*0098*/ 	.word	0x00000040


	//   ....[1]....
        /*009c*/ 	.word	0x00005db0


	//   ....[2]....
        /*00a0*/ 	.word	0x00005e50


	//----- nvinfo : EIATTR_CTAIDZ_USED
	.align		4
.L_406:
        /*00a4*/ 	.byte	0x01, 0x04
	.zero		2


	//----- nvinfo : EIATTR_MAX_THREADS
	.align		4
        /*00a8*/ 	.byte	0x04, 0x05
        /*00aa*/ 	.short	(.L_408 - .L_407)
.L_407:
        /*00ac*/ 	.word	0x00000100
        /*00b0*/ 	.word	0x00000001
        /*00b4*/ 	.word	0x00000001


	//----- nvinfo : EIATTR_CRS_STACK_SIZE
	.align		4
.L_408:
        /*00b8*/ 	.byte	0x04, 0x1e
        /*00ba*/ 	.short	(.L_410 - .L_409)
.L_409:
        /*00bc*/ 	.word	0x00000000
.L_410:


//--------------------- .nv.info._ZN7cutlass13device_kernelIN5flash19enable_sm80_to_sm89INS1_16FlashAttnBwdSm80INS1_25CollectiveMainloopBwdSm80ILi2ELi1EN4cute5tupleIJNS5_1CILi64EEENS7_ILi96EEENS7_ILi128EEEEEENS_10bfloat16_tEfNS_4arch4Sm80ELb0ELb0ELb0ELb1ELb0ELb0ELb0ELb0ELi2ELi2ELi2ELi2ELb1EEENS1_21CollectiveEpilogueBwdISB_SC_SE_Li256ELb1ELb0ELi4EEENS1_19SingleTileSchedulerILb1ELb0ELb0ELi96EEEEEEEEEvNT_6ParamsE --------------------------
	.section	.nv.info._ZN7cutlass13device_kernelIN5flash19enable_sm80_to_sm89INS1_16FlashAttnBwdSm80INS1_25CollectiveMainloopBwdSm80ILi2ELi1EN4cute5tupleIJNS5_1CILi64EEENS7_ILi96EEENS7_ILi128EEEEEENS_10bfloat16_tEfNS_4arch4Sm80ELb0ELb0ELb0ELb1ELb0ELb0ELb0ELb0ELi2ELi2ELi2ELi2ELb1EEENS1_21CollectiveEpilogueBwdISB_SC_SE_Li256ELb1ELb0ELi4EEENS1_19SingleTileSchedulerILb1ELb0ELb0ELi96EEEEEEEEEvNT_6ParamsE,"",@"SHT_CUDA_INFO"
	.sectionflags	@""
	.align	4


	//----- nvinfo : EIATTR_CUDA_API_VERSION
	.align		4
        /*0000*/ 	.byte	0x04, 0x37
        /*0002*/ 	.short	(.L_412 - .L_411)
.L_411:
        /*0004*/ 	.word	0x00000082


	//----- nvinfo : EIATTR_SW2861232_WAR
	.align		4
.L_412:
        /*0008*/ 	.byte	0x01, 0x35
	.zero		2


	//----- nvinfo : EIATTR_PARAM_CBANK
	.align		4
        /*000c*/ 	.byte	0x04, 0x0a
        /*000e*/ 	.short	(.L_414 - .L_413)
	.align		4
.L_413:
        /*0010*/ 	.word	index@(.nv.constant0._ZN7cutlass13device_kernelIN5flash19enable_sm80_to_sm89INS1_16FlashAttnBwdSm80INS1_25CollectiveMainloopBwdSm80ILi2ELi1EN4cute5tupleIJNS5_1CILi64EEENS7_ILi96EEENS7_ILi128EEEEEENS_10bfloat16_tEfNS_4arch4Sm80ELb0ELb0ELb0ELb1ELb0ELb0ELb0ELb0ELi2ELi2ELi2ELi2ELb1EEENS1_21CollectiveEpilogueBwdISB_SC_SE_Li256ELb1ELb0ELi4EEENS1_19SingleTileSchedulerILb1ELb0ELb0ELi96EEEEEEEEEvNT_6ParamsE)
        /*0014*/ 	.short	0x0160
        /*0016*/ 	.short	0x0270


	//----- nvinfo : EIATTR_CBANK_PARAM_SIZE
	.align		4
.L_414:
        /*0018*/ 	.byte	0x03, 0x19
        /*001a*/ 	.short	0x0270


	//----- nvinfo : EIATTR_KPARAM_INFO
	.align		4
        /*001c*/ 	.byte	0x04, 0x17
        /*001e*/ 	.short	(.L_416 - .L_415)
.L_415:
        /*0020*/ 	.word	0x00000000
        /*0024*/ 	.short	0x0000
        /*0026*/ 	.short	0x0000
        /*0028*/ 	.byte	0x00, 0xf0, 0xc1, 0x09


	//----- nvinfo : EIATTR_MAXREG_COUNT
	.align		4
.L_416:
        /*002c*/ 	.byte	0x03, 0x1b
        /*002e*/ 	.short	0x00ff


	//----- nvinfo : EIATTR_NUM_BARRIERS
	.align		4
        /*0030*/ 	.byte	0x02, 0x4c
        /*0032*/ 	.byte	0x02
	.zero		1


	//----- nvinfo : EIATTR_ANNOTATIONS
	.align		4
        /*0034*/ 	.byte	0x04, 0x55
        /*0036*/ 	.short	(.L_418 - .L_417)


	//   ....[0]....
.L_417:
        /*0038*/ 	.word	0x00000001
        /*003c*/ 	.byte	0xe0, 0x01, 0x00, 0x00, 0x01, 0x00, 0x00, 0x00, 0x10, 0x03, 0x00, 0x00, 0x01, 0x00, 0x00, 0x00
        /*004c*/ 	.byte	0x20, 0x03, 0x00, 0x00, 0x01, 0x00, 0x00, 0x00, 0xf0, 0x12, 0x00, 0x00, 0x01, 0x00, 0x00, 0x00
        /*005c*/ 	.byte	0x30, 0x13, 0x00, 0x00, 0x01, 0x00, 0x00, 0x00, 0x60, 0x20, 0x00, 0x00, 0x01, 0x00, 0x00, 0x00
        /*006c*/ 	.byte	0xa0, 0x2d, 0x00, 0x00, 0x01, 0x00, 0x00, 0x00, 0x40, 0x44, 0x00, 0x00, 0x01, 0x00, 0x00, 0x00
        /*007c*/ 	.byte	0x70, 0x46, 0x00, 0x00, 0x01, 0x00, 0x00, 0x00, 0xe0, 0x54, 0x00, 0x00, 0x01, 0x00, 0x00, 0x00
        /*008c*/ 	.byte	0x20, 0x6d, 0x00, 0x00


	//----- nvinfo : EIATTR_MERCURY_ISA_VERSION
	.align		4
.L_418:
        /*0090*/ 	.byte	0x03, 0x5f
        /*0092*/ 	.short	0x0000


	//----- nvinfo : EIATTR_COOP_GROUP_MASK_REGIDS
	.align		4
        /*0094*/ 	.byte	0x04, 0x29
        /*0096*/ 	.short	(.L_420 - .L_419)


	//   ....[0]....
.L_419:
        /*0098*/ 	.word	0xffffffff


	//----- nvinfo : EIATTR_COOP_GROUP_INSTR_OFFSETS
	.align		4
.L_420:
        /*009c*/ 	.byte	0x04, 0x28
        /*009e*/ 	.short	(.L_422 - .L_421)


	//   ....[0]....
.L_421:
        /*00a0*/ 	.word	0x000000a0


	//----- nvinfo : EIATTR_EXIT_INSTR_OFFSETS
	.align		4
.L_422:
        /*00a4*/ 	.byte	0x04, 0x1c
        /*00a6*/ 	.short	(.L_424 - .L_423)


	//   ....[0]....
.L_423:
        /*00a8*/ 	.word	0x00000340


	//   ....[1]....
        /*00ac*/ 	.word	0x00006c50


	//   ....[2]....
        /*00b0*/ 	.word	0x00006d10


	//   ....[3]....
        /*00b4*/ 	.word	0x00007b10


	//   ....[4]....
        /*00b8*/ 	.word	0x00007bc0


	//----- nvinfo : EIATTR_CTAIDZ_USED
	.align		4
.L_424:
        /*00bc*/ 	.byte	0x01, 0x04
	.zero		2


	//----- nvinfo : EIATTR_MAX_THREADS
	.align		4
        /*00c0*/ 	.byte	0x04, 0x05
        /*00c2*/ 	.short	(.L_426 - .L_425)
.L_425:
        /*00c4*/ 	.word	0x00000100
        /*00c8*/ 	.word	0x00000001
        /*00cc*/ 	.word	0x00000001


	//----- nvinfo : EIATTR_CRS_STACK_SIZE
	.align		4
.L_426:
        /*00d0*/ 	.byte	0x04, 0x1e
        /*00d2*/ 	.short	(.L_428 - .L_427)
.L_427:
        /*00d4*/ 	.word	0x00000000
.L_428:


//--------------------- .nv.info._ZN7cutlass13device_kernelIN5flash19enable_sm80_to_sm89INS1_16FlashAttnBwdSm80INS1_25CollectiveMainloopBwdSm80ILi2ELi1EN4cute5tupleIJNS5_1CILi64EEENS7_ILi96EEENS7_ILi128EEEEEENS_10bfloat16_tEfNS_4arch4Sm80ELb0ELb0ELb0ELb1ELb1ELb0ELb0ELb0ELi2ELi2ELi2ELi2ELb1EEENS1_21CollectiveEpilogueBwdISB_SC_SE_Li256ELb1ELb0ELi4EEENS1_19SingleTileSchedulerILb1ELb0ELb0ELi96EEEEEEEEEvNT_6ParamsE --------------------------
	.section	.nv.info._ZN7cutlass13device_kernelIN5flash19enable_sm80_to_sm89INS1_16FlashAttnBwdSm80INS1_25CollectiveMainloopBwdSm80ILi2ELi1EN4cute5tupleIJNS5_1CILi64EEENS7_ILi96EEENS7_ILi128EEEEEENS_10bfloat16_tEfNS_4arch4Sm80ELb0ELb0ELb0ELb1ELb1ELb0ELb0ELb0ELi2ELi2ELi2ELi2ELb1EEENS1_21CollectiveEpilogueBwdISB_SC_SE_Li256ELb1ELb0ELi4EEENS1_19SingleTileSchedulerILb1ELb0ELb0ELi96EEEEEEEEEvNT_6ParamsE,"",@"SHT_CUDA_INFO"
	.sectionflags	@""
	.align	4


	//----- nvinfo : EIATTR_CUDA_API_VERSION
	.align		4
        /*0000*/ 	.byte	0x04, 0x37
        /*0002*/ 	.short	(.L_430 - .L_429)
.L_429:
        /*0004*/ 	.word	0x00000082


	//----- nvinfo : EIATTR_SW2861232_WAR
	.align		4
.L_430:
        /*0008*/ 	.byte	0x01, 0x35
	.zero		2


	//----- nvinfo : EIATTR_PARAM_CBANK
	.align		4
        /*000c*/ 	.byte	0x04, 0x0a
        /*000e*/ 	.short	(.L_432 - .L_431)
	.align		4
.L_431:
        /*0010*/ 	.word	index@(.nv.constant0._ZN7cutlass13device_kernelIN5flash19enable_sm80_to_sm89INS1_16FlashAttnBwdSm80INS1_25CollectiveMainloopBwdSm80ILi2ELi1EN4cute5tupleIJNS5_1CILi64EEENS7_ILi96EEENS7_ILi128EEEEEENS_10bfloat16_tEfNS_4arch4Sm80ELb0ELb0ELb0ELb1ELb1ELb0ELb0ELb0ELi2ELi2ELi2ELi2ELb1EEENS1_21CollectiveEpilogueBwdISB_SC_SE_Li256ELb1ELb0ELi4EEENS1_19SingleTileSchedulerILb1ELb0ELb0ELi96EEEEEEEEEvNT_6ParamsE)
        /*0014*/ 	.short	0x0160
        /*0016*/ 	.short	0x0270


	//----- nvinfo : EIATTR_CBANK_PARAM_SIZE
	.align		4
.L_432:
        /*0018*/ 	.byte	0x03, 0x19
        /*001a*/ 	.short	0x0270


	//----- nvinfo : EIATTR_KPARAM_INFO
	.align		4
        /*001c*/ 	.byte	0x04, 0x17
        /*001e*/ 	.short	(.L_434 - .L_433)
.L_433:
        /*0020*/ 	.word	0x00000000
        /*0024*/ 	.short	0x0000
        /*0026*/ 	.short	0x0000
        /*0028*/ 	.byte	0x00, 0xf0, 0xc1, 0x09


	//----- nvinfo : EIATTR_MAXREG_COUNT
	.align		4
.L_434:
        /*002c*/ 	.byte	0x03, 0x1b
        /*002e*/ 	.short	0x00ff


	//----- nvinfo : EIATTR_NUM_BARRIERS
	.align		4
        /*0030*/ 	.byte	0x02, 0x4c
        /*0032*/ 	.byte	0x02
	.zero		1


	//----- nvinfo : EIATTR_ANNOTATIONS
	.align		4
        /*0034*/ 	.byte	0x04, 0x55
        /*0036*/ 	.short	(.L_436 - .L_435)


	//   ....[0]....
.L_435:
        /*0038*/ 	.word	0x00000001
        /*003c*/ 	.byte	0xe0, 0x01, 0x00, 0x00, 0x01, 0x00, 0x00, 0x00, 0x10, 0x03, 0x00, 0x00, 0x01, 0x00, 0x00, 0x00
        /*004c*/ 	.byte	0x20, 0x03, 0x00, 0x00, 0x01, 0x00, 0x00, 0x00, 0xf0, 0x12, 0x00, 0x00, 0x01, 0x00, 0x00, 0x00
        /*005c*/ 	.byte	0x30, 0x13, 0x00, 0x00, 0x01, 0x00, 0x00, 0x00, 0x60, 0x20, 0x00, 0x00, 0x01, 0x00, 0x00, 0x00
        /*006c*/ 	.byte	0xa0, 0x2d, 0x00, 0x00, 0x01, 0x00, 0x00, 0x00, 0x40, 0x44, 0x00, 0x00, 0x01, 0x00, 0x00, 0x00
        /*007c*/ 	.byte	0x70, 0x46, 0x00, 0x00, 0x01, 0x00, 0x00, 0x00, 0xe0, 0x54, 0x00, 0x00, 0x01, 0x00, 0x00, 0x00
        /*008c*/ 	.byte	0x20, 0x6d, 0x00, 0x00


	//----- nvinfo : EIATTR_MERCURY_ISA_VERSION
	.align		4
.L_436:
        /*0090*/ 	.byte	0x03, 0x5f
        /*0092*/ 	.short	0x0000


	//----- nvinfo : EIATTR_COOP_GROUP_MASK_REGIDS
	.align		4
        /*0094*/ 	.byte	0x04, 0x29
        /*0096*/ 	.short	(.L_438 - .L_437)


	//   ....[0]....
.L_437:
        /*0098*/ 	.word	0xffffffff


	//----- nvinfo : EIATTR_COOP_GROUP_INSTR_OFFSETS
	.align		4
.L_438:
        /*009c*/ 	.byte	0x04, 0x28
        /*009e*/ 	.short	(.L_440 - .L_439)


	//   ....[0]....
.L_439:
        /*00a0*/ 	.word	0x000000a0


	//----- nvinfo : EIATTR_EXIT_INSTR_OFFSETS
	.align		4
.L_440:
        /*00a4*/ 	.byte	0x04, 0x1c
        /*00a6*/ 	.short	(.L_442 - .L_441)


	//   ....[0]....
.L_441:
        /*00a8*/ 	.word	0x00000340


	//   ....[1]....
        /*00ac*/ 	.word	0x00006c50


	//   ....[2]....
        /*00b0*/ 	.word	0x00006d10


	//   ....[3]....
        /*00b4*/ 	.word	0x00007b10


	//   ....[4]....
        /*00b8*/ 	.word	0x00007bc0


	//----- nvinfo : EIATTR_CTAIDZ_USED
	.align		4
.L_442:
        /*00bc*/ 	.byte	0x01, 0x04
	.zero		2


	//----- nvinfo : EIATTR_MAX_THREADS
	.align		4
        /*00c0*/ 	.byte	0x04, 0x05
        /*00c2*/ 	.short	(.L_444 - .L_443)
.L_443:
        /*00c4*/ 	.word	0x00000100
        /*00c8*/ 	.word	0x00000001
        /*00cc*/ 	.word	0x00000001


	//----- nvinfo : EIATTR_CRS_STACK_SIZE
	.align		4
.L_444:
        /*00d0*/ 	.byte	0x04, 0x1e
        /*00d2*/ 	.short	(.L_446 - .L_445)
.L_445:
        /*00d4*/ 	.word	0x00000000
.L_446:


//--------------------- .nv.info._ZN7cutlass13device_kernelIN5flash19enable_sm80_to_sm89INS1_16FlashAttnBwdSm80INS1_25CollectiveMainloopBwdSm80ILi2ELi1EN4cute5tupleIJNS5_1CILi64EEENS7_ILi96EEENS7_ILi128EEEEEENS_10bfloat16_tEfNS_4arch4Sm80ELb0ELb0ELb0ELb1ELb0ELb0ELb0ELb0ELi2ELi2ELi2ELi2ELb1EEENS1_24CollectiveEpilogueBwdGQAISB_fSE_Li256ELb1ELb0EEENS1_19SingleTileSchedulerILb1ELb0ELb0ELi96EEEEEEEEEvNT_6ParamsE --------------------------
	.section	.nv.info._ZN7cutlass13device_kernelIN5flash19enable_sm80_to_sm89INS1_16FlashAttnBwdSm80INS1_25CollectiveMainloopBwdSm80ILi2ELi1EN4cute5tupleIJNS5_1CILi64EEENS7_ILi96EEENS7_ILi128EEEEEENS_10bfloat16_tEfNS_4arch4Sm80ELb0ELb0ELb0ELb1ELb0ELb0ELb0ELb0ELi2ELi2ELi2ELi2ELb1EEENS1_24CollectiveEpilogueBwdGQAISB_fSE_Li256ELb1ELb0EEENS1_19SingleTileSchedulerILb1ELb0ELb0ELi96EEEEEEEEEvNT_6ParamsE,"",@"SHT_CUDA_INFO"
	.sectionflags	@""
	.align	4


	//----- nvinfo : EIATTR_CUDA_API_VERSION
	.align		4
        /*0000*/ 	.byte	0x04, 0x37
        /*0002*/ 	.short	(.L_448 - .L_447)
.L_447:
        /*0004*/ 	.word	0x00000082


	//----- nvinfo : EIATTR_SW2861232_WAR
	.align		4
.L_448:
        /*0008*/ 	.byte	0x01, 0x35
	.zero		2


	//----- nvinfo : EIATTR_PARAM_CBANK
	.align		4
        /*000c*/ 	.byte	0x04, 0x0a
        /*000e*/ 	.short	(.L_450 - .L_449)
	.align		4
.L_449:
        /*0010*/ 	.word	index@(.nv.constant0._ZN7cutlass13device_kernelIN5flash19enable_sm80_to_sm89INS1_16FlashAttnBwdSm80INS1_25CollectiveMainloopBwdSm80ILi2ELi1EN4cute5tupleIJNS5_1CILi64EEENS7_ILi96EEENS7_ILi128EEEEEENS_10bfloat16_tEfNS_4arch4Sm80ELb0ELb0ELb0ELb1ELb0ELb0ELb0ELb0ELi2ELi2ELi2ELi2ELb1EEENS1_24CollectiveEpilogueBwdGQAISB_fSE_Li256ELb1ELb0EEENS1_19SingleTileSchedulerILb1ELb0ELb0ELi96EEEEEEEEEvNT_6ParamsE)
        /*0014*/ 	.short	0x0160
        /*0016*/ 	.short	0x0278


	//----- nvinfo : EIATTR_CBANK_PARAM_SIZE
	.align		4
.L_450:
        /*0018*/ 	.byte	0x03, 0x19
        /*001a*/ 	.short	0x0278


	//----- nvinfo : EIATTR_KPARAM_INFO
	.align		4
        /*001c*/ 	.byte	0x04, 0x17
        /*001e*/ 	.short	(.L_452 - .L_451)
.L_451:
        /*0020*/ 	.word	0x00000000
        /*0024*/ 	.short	0x0000
        /*0026*/ 	.short	0x0000
        /*0028*/ 	.byte	0x00, 0xf0, 0xe1, 0x09


	//----- nvinfo : EIATTR_MAXREG_COUNT
	.align		4
.L_452:
        /*002c*/ 	.byte	0x03, 0x1b
        /*002e*/ 	.short	0x00ff


	//----- nvinfo : EIATTR_NUM_BARRIERS
	.align		4
        /*0030*/ 	.byte	0x02, 0x4c
        /*0032*/ 	.byte	0x02
	.zero		1


	//----- nvinfo : EIATTR_ANNOTATIONS
	.align		4
        /*0034*/ 	.byte	0x04, 0x55
        /*0036*/ 	.short	(.L_454 - .L_453)


	//   ....[0]....
.L_453:
        /*0038*/ 	.word	0x00000001
        /*003c*/ 	.byte	0xe0, 0x01, 0x00, 0x00, 0x01, 0x00, 0x00, 0x00, 0x10, 0x03, 0x00, 0x00, 0x01, 0x00, 0x00, 0x00
        /*004c*/ 	.byte	0x20, 0x03, 0x00, 0x00, 0x01, 0x00, 0x00, 0x00, 0x20, 0x12, 0x00, 0x00, 0x01, 0x00, 0x00, 0x00
        /*005c*/ 	.byte	0x20, 0x13, 0x00, 0x00, 0x01, 0x00, 0x00, 0x00, 0x20, 0x20, 0x00, 0x00, 0x01, 0x00, 0x00, 0x00
        /*006c*/ 	.byte	0x80, 0x25, 0x00, 0x00, 0x01, 0x00, 0x00, 0x00, 0xe0, 0x2d, 0x00, 0x00, 0x01, 0x00, 0x00, 0x00
        /*007c*/ 	.byte	0x50, 0x44, 0x00, 0x00, 0x01, 0x00, 0x00, 0x00, 0x80, 0x46, 0x00, 0x00, 0x01, 0x00, 0x00, 0x00
        /*008c*/ 	.byte	0xb0, 0x46, 0x00, 0x00, 0x01, 0x00, 0x00, 0x00, 0x10, 0x55, 0x00, 0x00


	//----- nvinfo : EIATTR_MERCURY_ISA_VERSION
	.align		4
.L_454:
        /*0098*/ 	.byte	0x03, 0x5f
        /*009a*/ 	.short	0x0000


	//----- nvinfo : EIATTR_COOP_GROUP_MASK_REGIDS
	.align		4
        /*009c*/ 	.byte	0x04, 0x29
        /*009e*/ 	.short	(.L_456 - .L_455)


	//   ....[0]....
.L_455:
        /*00a0*/ 	.word	0xffffffff


	//----- nvinfo : EIATTR_COOP_GROUP_INSTR_OFFSETS
	.align		4
.L_456:
        /*00a4*/ 	.byte	0x04, 0x28
        /*00a6*/ 	.short	(.L_458 - .L_457)


	//   ....[0]....
.L_457:
        /*00a8*/ 	.word	0x000000a0


	//----- nvinfo : EIATTR_EXIT_INSTR_OFFSETS
	.align		4
.L_458:
        /*00ac*/ 	.byte	0x04, 0x1c
        /*00ae*/ 	.short	(.L_460 - .L_459)


	//   ....[0]....
.L_459:
        /*00b0*/ 	.word	0x00000340


	//   ....[1]....
        /*00b4*/ 	.word	0x00005500


	//   ....[2]....
        /*00b8*/ 	.word	0x00005e40


	//----- nvinfo : EIATTR_CTAIDZ_USED
	.align		4
.L_460:
        /*00bc*/ 	.byte	0x01, 0x04
	.zero		2


	//----- nvinfo : EIATTR_MAX_THREADS
	.align		4
        /*00c0*/ 	.byte	0x04, 0x05
        /*00c2*/ 	.short	(.L_462 - .L_461)
.L_461:
        /*00c4*/ 	.word	0x00000100
        /*00c8*/ 	.word	0x00000001
        /*00cc*/ 	.word	0x00000001
.L_462:


//--------------------- .nv.info._ZN7cutlass13device_kernelIN5flash19enable_sm80_to_sm89INS1_16FlashAttnBwdSm80INS1_25CollectiveMainloopBwdSm80ILi2ELi1EN4cute5tupleIJNS5_1CILi64EEENS7_ILi96EEENS7_ILi128EEEEEENS_10bfloat16_tEfNS_4arch4Sm80ELb0ELb0ELb0ELb1ELb1ELb0ELb0ELb0ELi2ELi2ELi2ELi2ELb1EEENS1_24CollectiveEpilogueBwdGQAISB_fSE_Li256ELb1ELb1EEENS1_19SingleTileSchedulerILb1ELb0ELb0ELi96EEEEEEEEEvNT_6ParamsE --------------------------
	.section	.nv.info._ZN7cutlass13device_kernelIN5flash19enable_sm80_to_sm89INS1_16FlashAttnBwdSm80INS1_25CollectiveMainloopBwdSm80ILi2ELi1EN4cute5tupleIJNS5_1CILi64EEENS7_ILi96EEENS7_ILi128EEEEEENS_10bfloat16_tEfNS_4arch4Sm80ELb0ELb0ELb0ELb1ELb1ELb0ELb0ELb0ELi2ELi2ELi2ELi2ELb1EEENS1_24CollectiveEpilogueBwdGQAISB_fSE_Li256ELb1ELb1EEENS1_19SingleTileSchedulerILb1ELb0ELb0ELi96EEEEEEEEEvNT_6ParamsE,"",@"SHT_CUDA_INFO"
	.sectionflags	@""
	.align	4


	//----- nvinfo : EIATTR_CUDA_API_VERSION
	.align		4
        /*0000*/ 	.byte	0x04, 0x37
        /*0002*/ 	.short	(.L_464 - .L_463)
.L_463:
        /*0004*/ 	.word	0x00000082


	//----- nvinfo : EIATTR_SW2861232_WAR
	.align		4
.L_464:
        /*0008*/ 	.byte	0x01, 0x35
	.zero		2


	//----- nvinfo : EIATTR_PARAM_CBANK
	.align		4
        /*000c*/ 	.byte	0x04, 0x0a
        /*000e*/ 	.short	(.L_466 - .L_465)
	.align		4
.L_465:
        /*0010*/ 	.word	index@(.nv.constant0._ZN7cutlass13device_kernelIN5flash19enable_sm80_to_sm89INS1_16FlashAttnBwdSm80INS1_25CollectiveMainloopBwdSm80ILi2ELi1EN4cute5tupleIJNS5_1CILi64EEENS7_ILi96EEENS7_ILi128EEEEEENS_10bfloat16_tEfNS_4arch4Sm80ELb0ELb0ELb0ELb1ELb1ELb0ELb0ELb0ELi2ELi2ELi2ELi2ELb1EEENS1_24CollectiveEpilogueBwdGQAISB_fSE_Li256ELb1ELb1EEENS1_19SingleTileSchedulerILb1ELb0ELb0ELi96EEEEEEEEEvNT_6ParamsE)
        /*0014*/ 	.short	0x0160
        /*0016*/ 	.short	0x0278


	//----- nvinfo : EIATTR_CBANK_PARAM_SIZE
	.align		4
.L_466:
        /*0018*/ 	.byte	0x03, 0x19
        /*001a*/ 	.short	0x0278


	//----- nvinfo : EIATTR_KPARAM_INFO
	.align		4
        /*001c*/ 	.byte	0x04, 0x17
        /*001e*/ 	.short	(.L_468 - .L_467)
.L_467:
        /*0020*/ 	.word	0x00000000
        /*0024*/ 	.short	0x0000
        /*0026*/ 	.short	0x0000
        /*0028*/ 	.byte	0x00, 0xf0, 0xe1, 0x09


	//----- nvinfo : EIATTR_MAXREG_COUNT
	.align		4
.L_468:
        /*002c*/ 	.byte	0x03, 0x1b
        /*002e*/ 	.short	0x00ff


	//----- nvinfo : EIATTR_NUM_BARRIERS
	.align		4
        /*0030*/ 	.byte	0x02, 0x4c
        /*0032*/ 	.byte	0x02
	.zero		1


	//----- nvinfo : EIATTR_ANNOTATIONS
	.align		4
        /*0034*/ 	.byte	0x04, 0x55
        /*0036*/ 	.short	(.L_470 - .L_469)


	//   ....[0]....
.L_469:
        /*0038*/ 	.word	0x00000001
        /*003c*/ 	.byte	0xe0, 0x01, 0x00, 0x00, 0x01, 0x00, 0x00, 0x00, 0x10, 0x03, 0x00, 0x00, 0x01, 0x00, 0x00, 0x00
        /*004c*/ 	.byte	0x20, 0x03, 0x00, 0x00, 0x01, 0x00, 0x00, 0x00, 0x20, 0x12, 0x00, 0x00, 0x01, 0x00, 0x00, 0x00
        /*005c*/ 	.byte	0x20, 0x13, 0x00, 0x00, 0x01, 0x00, 0x00, 0x00, 0x20, 0x20, 0x00, 0x00, 0x01, 0x00, 0x00, 0x00
        /*006c*/ 	.byte	0x80, 0x25, 0x00, 0x00, 0x01, 0x00, 0x00, 0x00, 0xe0, 0x2d, 0x00, 0x00, 0x01, 0x00, 0x00, 0x00
        /*007c*/ 	.byte	0x50, 0x44, 0x00, 0x00, 0x01, 0x00, 0x00, 0x00, 0x80, 0x46, 0x00, 0x00, 0x01, 0x00, 0x00, 0x00
        /*008c*/ 	.byte	0xb0, 0x46, 0x00, 0x00, 0x01, 0x00, 0x00, 0x00, 0x10, 0x55, 0x00, 0x00


	//----- nvinfo : EIATTR_MERCURY_ISA_VERSION
	.align		4
.L_470:
        /*0098*/ 	.byte	0x03, 0x5f
        /*009a*/ 	.short	0x0000


	//----- nvinfo : EIATTR_COOP_GROUP_MASK_REGIDS
	.align		4
        /*009c*/ 	.byte	0x04, 0x29
        /*009e*/ 	.short	(.L_472 - .L_471)


	//   ....[0]....
.L_471:
        /*00a0*/ 	.word	0xffffffff


	//   ....[1]....
        /*00a4*/ 	.word	0xffffffff


	//   ....[2]....
        /*00a8*/ 	.word	0xffffffff


	//   ....[3]....
        /*00ac*/ 	.word	0xffffffff


	//   ....[4]....
        /*00b0*/ 	.word	0xffffffff


	//   ....[5]....
        /*00b4*/ 	.word	0xffffffff


	//   ....[6]....
        /*00b8*/ 	.word	0xffffffff


	//   ....[7]....
        /*00bc*/ 	.word	0xffffffff


	//   ....[8]....
        /*00c0*/ 	.word	0xffffffff


	//----- nvinfo : EIATTR_COOP_GROUP_INSTR_OFFSETS
	.align		4
.L_472:
        /*00c4*/ 	.byte	0x04, 0x28
        /*00c6*/ 	.short	(.L_474 - .L_473)


	//   ....[0]....
.L_473:
        /*00c8*/ 	.word	0x000000a0


	//   ....[1]....
        /*00cc*/ 	.word	0x00005860


	//   ....[2]....
        /*00d0*/ 	.word	0x00005890


	//   ....[3]....
        /*00d4*/ 	.word	0x00005ca0


	//   ....[4]....
        /*00d8*/ 	.word	0x00005cb0


	//   ....[5]....
        /*00dc*/ 	.word	0x00005e40


	//   ....[6]....
        /*00e0*/ 	.word	0x00005e90


	//   ....[7]....
        /*00e4*/ 	.word	0x00006240


	//   ....[8]....
        /*00e8*/ 	.word	0x00006250


	//----- nvinfo : EIATTR_EXIT_INSTR_OFFSETS
	.align		4
.L_474:
        /*00ec*/ 	.byte	0x04, 0x1c
        /*00ee*/ 	.short	(.L_476 - .L_475)


	//   ....[0]....
.L_475:
        /*00f0*/ 	.word	0x00000340


	//   ....[1]....
        /*00f4*/ 	.word	0x00005500


	//   ....[2]....
        /*00f8*/ 	.word	0x00006260


	//   ....[3]....
        /*00fc*/ 	.word	0x00006300


	//----- nvinfo : EIATTR_CTAIDZ_USED
	.align		4
.L_476:
        /*0100*/ 	.byte	0x01, 0x04
	.zero		2


	//----- nvinfo : EIATTR_MAX_THREADS
	.align		4
        /*0104*/ 	.byte	0x04, 0x05
        /*0106*/ 	.short	(.L_478 - .L_477)
.L_477:
        /*0108*/ 	.word	0x00000100
        /*010c*/ 	.word	0x00000001
        /*0110*/ 	.word	0x00000001


	//----- nvinfo : EIATTR_CRS_STACK_SIZE
	.align		4
.L_478:
        /*0114*/ 	.byte	0x04, 0x1e
        /*0116*/ 	.short	(.L_480 - .L_479)
.L_479:
        /*0118*/ 	.word	0x00000000
.L_480:


//--------------------- .nv.info._ZN7cutlass13device_kernelIN5flash19enable_sm80_to_sm89INS1_16FlashAttnBwdSm80INS1_25CollectiveMainloopBwdSm80ILi2ELi1EN4cute5tupleIJNS5_1CILi64EEENS7_ILi96EEENS7_ILi128EEEEEENS_10bfloat16_tEfNS_4arch4Sm80ELb0ELb1ELb0ELb0ELb0ELb0ELb0ELb0ELi2ELi2ELi2ELi2ELb1EEENS1_21CollectiveEpilogueBwdISB_SC_SE_Li256ELb0ELb0ELi4EEENS1_19SingleTileSchedulerILb0ELb0ELb0ELi96EEEEEEEEEvNT_6ParamsE --------------------------
	.section	.nv.info._ZN7cutlass13device_kernelIN5flash19enable_sm80_to_sm89INS1_16FlashAttnBwdSm80INS1_25CollectiveMainloopBwdSm80ILi2ELi1EN4cute5tupleIJNS5_1CILi64EEENS7_ILi96EEENS7_ILi128EEEEEENS_10bfloat16_tEfNS_4arch4Sm80ELb0ELb1ELb0ELb0ELb0ELb0ELb0ELb0ELi2ELi2ELi2ELi2ELb1EEENS1_21CollectiveEpilogueBwdISB_SC_SE_Li256ELb0ELb0ELi4EEENS1_19SingleTileSchedulerILb0ELb0ELb0ELi96EEEEEEEEEvNT_6ParamsE,"",@"SHT_CUDA_INFO"
	.sectionflags	@""
	.align	4


	//----- nvinfo : EIATTR_CUDA_API_VERSION
	.align		4
        /*0000*/ 	.byte	0x04, 0x37
        /*0002*/ 	.short	(.L_482 - .L_481)
.L_481:
        /*0004*/ 	.word	0x00000082


	//----- nvinfo : EIATTR_SW2861232_WAR
	.align		4
.L_482:
        /*0008*/ 	.byte	0x01, 0x35
	.zero		2


	//----- nvinfo : EIATTR_PARAM_CBANK
	.align		4
        /*000c*/ 	.byte	0x04, 0x0a
        /*000e*/ 	.short	(.L_484 - .L_483)
	.align		4
.L_483:
        /*0010*/ 	.word	index@(.nv.constant0._ZN7cutlass13device_kernelIN5flash19enable_sm80_to_sm89INS1_16FlashAttnBwdSm80INS1_25CollectiveMainloopBwdSm80ILi2ELi1EN4cute5tupleIJNS5_1CILi64EEENS7_ILi96EEENS7_ILi128EEEEEENS_10bfloat16_tEfNS_4arch4Sm80ELb0ELb1ELb0ELb0ELb0ELb0ELb0ELb0ELi2ELi2ELi2ELi2ELb1EEENS1_21CollectiveEpilogueBwdISB_SC_SE_Li256ELb0ELb0ELi4EEENS1_19SingleTileSchedulerILb0ELb0ELb0ELi96EEEEEEEEEvNT_6ParamsE)
        /*0014*/ 	.short	0x0160
        /*0016*/ 	.short	0x0270


	//----- nvinfo : EIATTR_CBANK_PARAM_SIZE
	.align		4
.L_484:
        /*0018*/ 	.byte	0x03, 0x19
        /*001a*/ 	.short	0x0270


	//----- nvinfo : EIATTR_KPARAM_INFO
	.align		4
        /*001c*/ 	.byte	0x04, 0x17
        /*001e*/ 	.short	(.L_486 - .L_485)
.L_485:
        /*0020*/ 	.word	0x00000000
        /*0024*/ 	.short	0x0000
        /*0026*/ 	.short	0x0000
        /*0028*/ 	.byte	0x00, 0xf0, 0xc1, 0x09


	//----- nvinfo : EIATTR_MAXREG_COUNT
	.align		4
.L_486:
        /*002c*/ 	.byte	0x03, 0x1b
        /*002e*/ 	.short	0x00ff


	//----- nvinfo : EIATTR_NUM_BARRIERS
	.align		4
        /*0030*/ 	.byte	0x02, 0x4c
        /*0032*/ 	.byte	0x02
	.zero		1


	//----- nvinfo : EIATTR_ANNOTATIONS
	.align		4
        /*0034*/ 	.byte	0x04, 0x55
        /*0036*/ 	.short	(.L_488 - .L_487)


	//   ....[0]....
.L_487:
        /*0038*/ 	.word	0x00000001
        /*003c*/ 	.byte	0xd0, 0x1c, 0x00, 0x00, 0x01, 0x00, 0x00, 0x00, 0xf0, 0x23, 0x00, 0x00, 0x01, 0x00, 0x00, 0x00
        /*004c*/ 	.byte	0x10, 0x25, 0x00, 0x00, 0x01, 0x00, 0x00, 0x00, 0x20, 0x25, 0x00, 0x00, 0x01, 0x00, 0x00, 0x00
        /*005c*/ 	.byte	0xc0, 0x35, 0x00, 0x00, 0x01, 0x00, 0x00, 0x00, 0xe0, 0x51, 0x00, 0x00, 0x01, 0x00, 0x00, 0x00
        /*006c*/ 	.byte	0x30, 0x55, 0x00, 0x00, 0x01, 0x00, 0x00, 0x00, 0x20, 0x57, 0x00, 0x00


	//----- nvinfo : EIATTR_MERCURY_ISA_VERSION
	.align		4
.L_488:
        /*0078*/ 	.byte	0x03, 0x5f
        /*007a*/ 	.short	0x0000


	//----- nvinfo : EIATTR_EXIT_INSTR_OFFSETS
	.align		4
        /*007c*/ 	.byte	0x04, 0x1c
        /*007e*/ 	.short	(.L_490 - .L_489)


	//   ....[0]....
.L_489:
        /*0080*/ 	.word	0x00000040


	//   ....[1]....
        /*0084*/ 	.word	0x000079f0


	//   ....[2]....
        /*0088*/ 	.word	0x00007ab0


	//   ....[3]....
        /*008c*/ 	.word	0x00008760


	//   ....[4]....
        /*0090*/ 	.word	0x00008810


	//----- nvinfo : EIATTR_CTAIDZ_USED
	.align		4
.L_490:
        /*0094*/ 	.byte	0x01, 0x04
	.zero		2


	//----- nvinfo : EIATTR_MAX_THREADS
	.align		4
        /*0098*/ 	.byte	0x04, 0x05
        /*009a*/ 	.short	(.L_492 - .L_491)
.L_491:
        /*009c*/ 	.word	0x00000100
        /*00a0*/ 	.word	0x00000001
        /*00a4*/ 	.word	0x00000001


	//----- nvinfo : EIATTR_CRS_STACK_SIZE
	.align		4
.L_492:
        /*00a8*/ 	.byte	0x04, 0x1e
        /*00aa*/ 	.short	(.L_494 - .L_493)
.L_493:
        /*00ac*/ 	.word	0x00000000
.L_494:


//--------------------- .nv.info._ZN7cutlass13device_kernelIN5flash19enable_sm80_to_sm89INS1_16FlashAttnBwdSm80INS1_25CollectiveMainloopBwdSm80ILi2ELi1EN4cute5tupleIJNS5_1CILi64EEENS7_ILi96EEENS7_ILi128EEEEEENS_10bfloat16_tEfNS_4arch4Sm80ELb0ELb1ELb0ELb0ELb1ELb0ELb0ELb0ELi2ELi2ELi2ELi2ELb1EEENS1_21CollectiveEpilogueBwdISB_SC_SE_Li256ELb0ELb0ELi4EEENS1_19SingleTileSchedulerILb0ELb0ELb0ELi96EEEEEEEEEvNT_6ParamsE --------------------------
	.section	.nv.info._ZN7cutlass13device_kernelIN5flash19enable_sm80_to_sm89INS1_16FlashAttnBwdSm80INS1_25CollectiveMainloopBwdSm80ILi2ELi1EN4cute5tupleIJNS5_1CILi64EEENS7_ILi96EEENS7_ILi128EEEEEENS_10bfloat16_tEfNS_4arch4Sm80ELb0ELb1ELb0ELb0ELb1ELb0ELb0ELb0ELi2ELi2ELi2ELi2ELb1EEENS1_21CollectiveEpilogueBwdISB_SC_SE_Li256ELb0ELb0ELi4EEENS1_19SingleTileSchedulerILb0ELb0ELb0ELi96EEEEEEEEEvNT_6ParamsE,"",@"SHT_CUDA_INFO"
	.sectionflags	@""
	.align	4


	//----- nvinfo : EIATTR_CUDA_API_VERSION
	.align		4
        /*0000*/ 	.byte	0x04, 0x37
        /*0002*/ 	.short	(.L_496 - .L_495)
.L_495:
        /*0004*/ 	.word	0x00000082


	//----- nvinfo : EIATTR_SW2861232_WAR
	.align		4
.L_496:
        /*0008*/ 	.byte	0x01, 0x35
	.zero		2


	//----- nvinfo : EIATTR_PARAM_CBANK
	.align		4
        /*000c*/ 	.byte	0x04, 0x0a
        /*000e*/ 	.short	(.L_498 - .L_497)
	.align		4
.L_497:
        /*0010*/ 	.word	index@(.nv.constant0._ZN7cutlass13device_kernelIN5flash19enable_sm80_to_sm89INS1_16FlashAttnBwdSm80INS1_25CollectiveMainloopBwdSm80ILi2ELi1EN4cute5tupleIJNS5_1CILi64EEENS7_ILi96EEENS7_ILi128EEEEEENS_10bfloat16_tEfNS_4arch4Sm80ELb0ELb1ELb0ELb0ELb1ELb0ELb0ELb0ELi2ELi2ELi2ELi2ELb1EEENS1_21CollectiveEpilogueBwdISB_SC_SE_Li256ELb0ELb0ELi4EEENS1_19SingleTileSchedulerILb0ELb0ELb0ELi96EEEEEEEEEvNT_6ParamsE)
        /*0014*/ 	.short	0x0160
        /*0016*/ 	.short	0x0270


	//----- nvinfo : EIATTR_CBANK_PARAM_SIZE
	.align		4
.L_498:
        /*0018*/ 	.byte	0x03, 0x19
        /*001a*/ 	.short	0x0270


	//----- nvinfo : EIATTR_KPARAM_INFO
	.align		4
        /*001c*/ 	.byte	0x04, 0x17
        /*001e*/ 	.short	(.L_500 - .L_499)
.L_499:
        /*0020*/ 	.word	0x00000000
        /*0024*/ 	.short	0x0000
        /*0026*/ 	.short	0x0000
        /*0028*/ 	.byte	0x00, 0xf0, 0xc1, 0x09


	//----- nvinfo : EIATTR_MAXREG_COUNT
	.align		4
.L_500:
        /*002c*/ 	.byte	0x03, 0x1b
        /*002e*/ 	.short	0x00ff


	//----- nvinfo : EIATTR_NUM_BARRIERS
	.align		4
        /*0030*/ 	.byte	0x02, 0x4c
        /*0032*/ 	.byte	0x02
	.zero		1


	//----- nvinfo : EIATTR_ANNOTATIONS
	.align		4
        /*0034*/ 	.byte	0x04, 0x55
        /*0036*/ 	.short	(.L_502 - .L_501)


	//   ....[0]....
.L_501:
        /*0038*/ 	.word	0x00000001
        /*003c*/ 	.byte	0xd0, 0x1c, 0x00, 0x00, 0x01, 0x00, 0x00, 0x00, 0xf0, 0x23, 0x00, 0x00, 0x01, 0x00, 0x00, 0x00
        /*004c*/ 	.byte	0x10, 0x25, 0x00, 0x00, 0x01, 0x00, 0x00, 0x00, 0x20, 0x25, 0x00, 0x00, 0x01, 0x00, 0x00, 0x00
        /*005c*/ 	.byte	0xc0, 0x35, 0x00, 0x00, 0x01, 0x00, 0x00, 0x00, 0xe0, 0x51, 0x00, 0x00, 0x01, 0x00, 0x00, 0x00
        /*006c*/ 	.byte	0x30, 0x55, 0x00, 0x00, 0x01, 0x00, 0x00, 0x00, 0x20, 0x57, 0x00, 0x00


	//----- nvinfo : EIATTR_MERCURY_ISA_VERSION
	.align		4
.L_502:
        /*0078*/ 	.byte	0x03, 0x5f
        /*007a*/ 	.short	0x0000


	//----- nvinfo : EIATTR_EXIT_INSTR_OFFSETS
	.align		4
        /*007c*/ 	.byte	0x04, 0x1c
        /*007e*/ 	.short	(.L_504 - .L_503)


	//   ....[0]....
.L_503:
        /*0080*/ 	.word	0x00000040


	//   ....[1]....
        /*0084*/ 	.word	0x000079f0


	//   ....[2]....
        /*0088*/ 	.word	0x00007ab0


	//   ....[3]....
        /*008c*/ 	.word	0x00008760


	//   ....[4]....
        /*0090*/ 	.word	0x00008810


	//----- nvinfo : EIATTR_CTAIDZ_USED
	.align		4
.L_504:
        /*0094*/ 	.byte	0x01, 0x04
	.zero		2


	//----- nvinfo : EIATTR_MAX_THREADS
	.align		4
        /*0098*/ 	.byte	0x04, 0x05
        /*009a*/ 	.short	(.L_506 - .L_505)
.L_505:
        /*009c*/ 	.word	0x00000100
        /*00a0*/ 	.word	0x00000001
        /*00a4*/ 	.word	0x00000001


	//----- nvinfo : EIATTR_CRS_STACK_SIZE
	.align		4
.L_506:
        /*00a8*/ 	.byte	0x04, 0x1e
        /*00aa*/ 	.short	(.L_508 - .L_507)
.L_507:
        /*00ac*/ 	.word	0x00000000
.L_508:


//--------------------- .nv.info._ZN7cutlass13device_kernelIN5flash19enable_sm80_to_sm89INS1_16FlashAttnBwdSm80INS1_25CollectiveMainloopBwdSm80ILi2ELi1EN4cute5tupleIJNS5_1CILi64EEENS7_ILi96EEENS7_ILi128EEEEEENS_10bfloat16_tEfNS_4arch4Sm80ELb0ELb1ELb0ELb0ELb0ELb0ELb0ELb0ELi2ELi2ELi2ELi2ELb1EEENS1_24CollectiveEpilogueBwdGQAISB_fSE_Li256ELb0ELb0EEENS1_19SingleTileSchedulerILb0ELb0ELb0ELi96EEEEEEEEEvNT_6ParamsE --------------------------
	.section	.nv.info._ZN7cutlass13device_kernelIN5flash19enable_sm80_to_sm89INS1_16FlashAttnBwdSm80INS1_25CollectiveMainloopBwdSm80ILi2ELi1EN4cute5tupleIJNS5_1CILi64EEENS7_ILi96EEENS7_ILi128EEEEEENS_10bfloat16_tEfNS_4arch4Sm80ELb0ELb1ELb0ELb0ELb0ELb0ELb0ELb0ELi2ELi2ELi2ELi2ELb1EEENS1_24CollectiveEpilogueBwdGQAISB_fSE_Li256ELb0ELb0EEENS1_19SingleTileSchedulerILb0ELb0ELb0ELi96EEEEEEEEEvNT_6ParamsE,"",@"SHT_CUDA_INFO"
	.sectionflags	@""
	.align	4


	//----- nvinfo : EIATTR_CUDA_API_VERSION
	.align		4
        /*0000*/ 	.byte	0x04, 0x37
        /*0002*/ 	.short	(.L_510 - .L_509)
.L_509:
        /*0004*/ 	.word	0x00000082


	//----- nvinfo : EIATTR_SW2861232_WAR
	.align		4
.L_510:
        /*0008*/ 	.byte	0x01, 0x35
	.zero		2


	//----- nvinfo : EIATTR_PARAM_CBANK
	.align		4
        /*000c*/ 	.byte	0x04, 0x0a
        /*000e*/ 	.short	(.L_512 - .L_511)
	.align		4
.L_511:
        /*0010*/ 	.word	index@(.nv.constant0._ZN7cutlass13device_kernelIN5flash19enable_sm80_to_sm89INS1_16FlashAttnBwdSm80INS1_25CollectiveMainloopBwdSm80ILi2ELi1EN4cute5tupleIJNS5_1CILi64EEENS7_ILi96EEENS7_ILi128EEEEEENS_10bfloat16_tEfNS_4arch4Sm80ELb0ELb1ELb0ELb0ELb0ELb0ELb0ELb0ELi2ELi2ELi2ELi2ELb1EEENS1_24CollectiveEpilogueBwdGQAISB_fSE_Li256ELb0ELb0EEENS1_19SingleTileSchedulerILb0ELb0ELb0ELi96EEEEEEEEEvNT_6ParamsE)
        /*0014*/ 	.short	0x0160
        /*0016*/ 	.short	0x0278


	//----- nvinfo : EIATTR_CBANK_PARAM_SIZE
	.align		4
.L_512:
        /*0018*/ 	.byte	0x03, 0x19
        /*001a*/ 	.short	0x0278


	//----- nvinfo : EIATTR_KPARAM_INFO
	.align		4
        /*001c*/ 	.byte	0x04, 0x17
        /*001e*/ 	.short	(.L_514 - .L_513)
.L_513:
        /*0020*/ 	.word	0x00000000
        /*0024*/ 	.short	0x0000
        /*0026*/ 	.short	0x0000
        /*0028*/ 	.byte	0x00, 0xf0, 0xe1, 0x09


	//----- nvinfo : EIATTR_MAXREG_COUNT
	.align		4
.L_514:
        /*002c*/ 	.byte	0x03, 0x1b
        /*002e*/ 	.short	0x00ff


	//----- nvinfo : EIATTR_NUM_BARRIERS
	.align		4
        /*0030*/ 	.byte	0x02, 0x4c
        /*0032*/ 	.byte	0x02
	.zero		1


	//----- nvinfo : EIATTR_ANNOTATIONS
	.align		4
        /*0034*/ 	.byte	0x04, 0x55
        /*0036*/ 	.short	(.L_516 - .L_515)


	//   ....[0]....
.L_515:
        /*0038*/ 	.word	0x00000001
        /*003c*/ 	.byte	0x20, 0x12, 0x00, 0x00, 0x01, 0x00, 0x00, 0x00, 0x60, 0x12, 0x00, 0x00, 0x01, 0x00, 0x00, 0x00
        /*004c*/ 	.byte	0xa0, 0x12, 0x00, 0x00, 0x01, 0x00, 0x00, 0x00, 0x80, 0x1a, 0x00, 0x00, 0x01, 0x00, 0x00, 0x00
        /*005c*/ 	.byte	0x80, 0x25, 0x00, 0x00, 0x01, 0x00, 0x00, 0x00, 0xb0, 0x25, 0x00, 0x00, 0x01, 0x00, 0x00, 0x00
        /*006c*/ 	.byte	0xd0, 0x35, 0x00, 0x00, 0x01, 0x00, 0x00, 0x00, 0x10, 0x36, 0x00, 0x00, 0x01, 0x00, 0x00, 0x00
        /*007c*/ 	.byte	0x90, 0x51, 0x00, 0x00, 0x01, 0x00, 0x00, 0x00, 0xd0, 0x51, 0x00, 0x00, 0x01, 0x00, 0x00, 0x00
        /*008c*/ 	.byte	0xf0, 0x54, 0x00, 0x00, 0x01, 0x00, 0x00, 0x00, 0x20, 0x55, 0x00, 0x00


	//----- nvinfo : EIATTR_MERCURY_ISA_VERSION
	.align		4
.L_516:
        /*0098*/ 	.byte	0x03, 0x5f
        /*009a*/ 	.short	0x0000


	//----- nvinfo : EIATTR_EXIT_INSTR_OFFSETS
	.align		4
        /*009c*/ 	.byte	0x04, 0x1c
        /*009e*/ 	.short	(.L_518 - .L_517)


	//   ....[0]....
.L_517:
        /*00a0*/ 	.word	0x00000040


	//   ....[1]....
        /*00a4*/ 	.word	0x00006390


	//   ....[2]....
        /*00a8*/ 	.word	0x00006bc0


	//----- nvinfo : EIATTR_CTAIDZ_USED
	.align		4
.L_518:
        /*00ac*/ 	.byte	0x01, 0x04
	.zero		2


	//----- nvinfo : EIATTR_MAX_THREADS
	.align		4
        /*00b0*/ 	.byte	0x04, 0x05
        /*00b2*/ 	.short	(.L_520 - .L_519)
.L_519:
        /*00b4*/ 	.word	0x00000100
        /*00b8*/ 	.word	0x00000001
        /*00bc*/ 	.word	0x00000001


	//----- nvinfo : EIATTR_CRS_STACK_SIZE
	.align		4
.L_520:
        /*00c0*/ 	.byte	0x04, 0x1e
        /*00c2*/ 	.short	(.L_522 - .L_521)
.L_521:
        /*00c4*/ 	.word	0x00000000
.L_522:


//--------------------- .nv.info._ZN7cutlass13device_kernelIN5flash19enable_sm80_to_sm89INS1_16FlashAttnBwdSm80INS1_25CollectiveMainloopBwdSm80ILi2ELi1EN4cute5tupleIJNS5_1CILi64EEENS7_ILi96EEENS7_ILi128EEEEEENS_10bfloat16_tEfNS_4arch4Sm80ELb0ELb1ELb0ELb0ELb1ELb0ELb0ELb0ELi2ELi2ELi2ELi2ELb1EEENS1_24CollectiveEpilogueBwdGQAISB_fSE_Li256ELb0ELb1EEENS1_19SingleTileSchedulerILb0ELb0ELb0ELi96EEEEEEEEEvNT_6ParamsE --------------------------
	.section	.nv.info._ZN7cutlass13device_kernelIN5flash19enable_sm80_to_sm89INS1_16FlashAttnBwdSm80INS1_25CollectiveMainloopBwdSm80ILi2ELi1EN4cute5tupleIJNS5_1CILi64EEENS7_ILi96EEENS7_ILi128EEEEEENS_10bfloat16_tEfNS_4arch4Sm80ELb0ELb1ELb0ELb0ELb1ELb0ELb0ELb0ELi2ELi2ELi2ELi2ELb1EEENS1_24CollectiveEpilogueBwdGQAISB_fSE_Li256ELb0ELb1EEENS1_19SingleTileSchedulerILb0ELb0ELb0ELi96EEEEEEEEEvNT_6ParamsE,"",@"SHT_CUDA_INFO"
	.sectionflags	@""
	.align	4


	//----- nvinfo : EIATTR_CUDA_API_VERSION
	.align		4
        /*0000*/ 	.byte	0x04, 0x37
        /*0002*/ 	.short	(.L_524 - .L_523)
.L_523:
        /*0004*/ 	.word	0x00000082


	//----- nvinfo : EIATTR_SW2861232_WAR
	.align		4
.L_524:
        /*0008*/ 	.byte	0x01, 0x35
	.zero		2


	//----- nvinfo : EIATTR_PARAM_CBANK
	.align		4
        /*000c*/ 	.byte	0x04, 0x0a
        /*000e*/ 	.short	(.L_526 - .L_525)
	.align		4
.L_525:
        /*0010*/ 	.word	index@(.nv.constant0._ZN7cutlass13device_kernelIN5flash19enable_sm80_to_sm89INS1_16FlashAttnBwdSm80INS1_25CollectiveMainloopBwdSm80ILi2ELi1EN4cute5tupleIJNS5_1CILi64EEENS7_ILi96EEENS7_ILi128EEEEEENS_10bfloat16_tEfNS_4arch4Sm80ELb0ELb1ELb0ELb0ELb1ELb0ELb0ELb0ELi2ELi2ELi2ELi2ELb1EEENS1_24CollectiveEpilogueBwdGQAISB_fSE_Li256ELb0ELb1EEENS1_19SingleTileSchedulerILb0ELb0ELb0ELi96EEEEEEEEEvNT_6ParamsE)
        /*0014*/ 	.short	0x0160
        /*0016*/ 	.short	0x0278


	//----- nvinfo : EIATTR_CBANK_PARAM_SIZE
	.align		4
.L_526:
        /*0018*/ 	.byte	0x03, 0x19
        /*001a*/ 	.short	0x0278


	//----- nvinfo : EIATTR_KPARAM_INFO
	.align		4
        /*001c*/ 	.byte	0x04, 0x17
        /*001e*/ 	.short	(.L_528 - .L_527)
.L_527:
        /*0020*/ 	.word	0x00000000
        /*0024*/ 	.short	0x0000
        /*0026*/ 	.short	0x0000
        /*0028*/ 	.byte	0x00, 0xf0, 0xe1, 0x09


	//----- nvinfo : EIATTR_MAXREG_COUNT
	.align		4
.L_528:
        /*002c*/ 	.byte	0x03, 0x1b
        /*002e*/ 	.short	0x00ff


	//----- nvinfo : EIATTR_NUM_BARRIERS
	.align		4
        /*0030*/ 	.byte	0x02, 0x4c
        /*0032*/ 	.byte	0x02
	.zero		1


	//----- nvinfo : EIATTR_ANNOTATIONS
	.align		4
        /*0034*/ 	.byte	0x04, 0x55
        /*0036*/ 	.short	(.L_530 - .L_529)


	//   ....[0]....
.L_529:
        /*0038*/ 	.word	0x00000001
        /*003c*/ 	.byte	0x10, 0x1c, 0x00, 0x00, 0x01, 0x00, 0x00, 0x00, 0x30, 0x23, 0x00, 0x00, 0x01, 0x00, 0x00, 0x00
        /*004c*/ 	.byte	0x50, 0x24, 0x00, 0x00, 0x01, 0x00, 0x00, 0x00, 0x60, 0x24, 0x00, 0x00, 0x01, 0x00, 0x00, 0x00
        /*005c*/ 	.byte	0x00, 0x35, 0x00, 0x00, 0x01, 0x00, 0x00, 0x00, 0x20, 0x51, 0x00, 0x00, 0x01, 0x00, 0x00, 0x00
        /*006c*/ 	.byte	0x70, 0x54, 0x00, 0x00, 0x01, 0x00, 0x00, 0x00, 0x60, 0x56, 0x00, 0x00


	//----- nvinfo : EIATTR_MERCURY_ISA_VERSION
	.align		4
.L_530:
        /*0078*/ 	.byte	0x03, 0x5f
        /*007a*/ 	.short	0x0000


	//----- nvinfo : EIATTR_COOP_GROUP_MASK_REGIDS
	.align		4
        /*007c*/ 	.byte	0x04, 0x29
        /*007e*/ 	.short	(.L_532 - .L_531)


	//   ....[0]....
.L_531:
        /*0080*/ 	.word	0xffffffff


	//   ....[1]....
        /*0084*/ 	.word	0xffffffff


	//   ....[2]....
        /*0088*/ 	.word	0xffffffff


	//   ....[3]....
        /*008c*/ 	.word	0xffffffff


	//   ....[4]....
        /*0090*/ 	.word	0xffffffff


	//   ....[5]....
        /*0094*/ 	.word	0xffffffff


	//   ....[6]....
        /*0098*/ 	.word	0xffffffff


	//   ....[7]....
        /*009c*/ 	.word	0xffffffff


	//----- nvinfo : EIATTR_COOP_GROUP_INSTR_OFFSETS
	.align		4
.L_532:
        /*00a0*/ 	.byte	0x04, 0x28
        /*00a2*/ 	.short	(.L_534 - .L_533)


	//   ....[0]....
.L_533:
        /*00a4*/ 	.word	0x00006580


	//   ....[1]....
        /*00a8*/ 	.word	0x000065b0


	//   ....[2]....
        /*00ac*/ 	.word	0x000069a0


	//   ....[3]....
        /*00b0*/ 	.word	0x000069b0


	//   ....[4]....
        /*00b4*/ 	.word	0x00006b40


	//   ....[5]....
        /*00b8*/ 	.word	0x00006b90


	//   ....[6]....
        /*00bc*/ 	.word	0x00006f40


	//   ....[7]....
        /*00c0*/ 	.word	0x00006f50


	//----- nvinfo : EIATTR_EXIT_INSTR_OFFSETS
	.align		4
.L_534:
        /*00c4*/ 	.byte	0x04, 0x1c
        /*00c6*/ 	.short	(.L_536 - .L_535)


	//   ....[0]....
.L_535:
        /*00c8*/ 	.word	0x00000040


	//   ....[1]....
        /*00cc*/ 	.word	0x00006310


	//   ....[2]....
        /*00d0*/ 	.word	0x00006f60


	//   ....[3]....
        /*00d4*/ 	.word	0x00007000


	//----- nvinfo : EIATTR_CTAIDZ_USED
	.align		4
.L_536:
        /*00d8*/ 	.byte	0x01, 0x04
	.zero		2


	//----- nvinfo : EIATTR_MAX_THREADS
	.align		4
        /*00dc*/ 	.byte	0x04, 0x05
        /*00de*/ 	.short	(.L_538 - .L_537)
.L_537:
        /*00e0*/ 	.word	0x00000100
        /*00e4*/ 	.word	0x00000001
        /*00e8*/ 	.word	0x00000001


	//----- nvinfo : EIATTR_CRS_STACK_SIZE
	.align		4
.L_538:
        /*00ec*/ 	.byte	0x04, 0x1e
        /*00ee*/ 	.short	(.L_540 - .L_539)
.L_539:
        /*00f0*/ 	.word	0x00000000
.L_540:


//--------------------- .nv.info._ZN7cutlass13device_kernelIN5flash19enable_sm80_to_sm89INS1_16FlashAttnBwdSm80INS1_25CollectiveMainloopBwdSm80ILi2ELi1EN4cute5tupleIJNS5_1CILi64EEENS7_ILi96EEENS7_ILi128EEEEEENS_10bfloat16_tEfNS_4arch4Sm80ELb0ELb1ELb0ELb1ELb0ELb0ELb0ELb0ELi2ELi2ELi2ELi2ELb1EEENS1_21CollectiveEpilogueBwdISB_SC_SE_Li256ELb1ELb0ELi4EEENS1_19SingleTileSchedulerILb1ELb0ELb0ELi96EEEEEEEEEvNT_6ParamsE --------------------------
	.section	.nv.info._ZN7cutlass13device_kernelIN5flash19enable_sm80_to_sm89INS1_16FlashAttnBwdSm80INS1_25CollectiveMainloopBwdSm80ILi2ELi1EN4cute5tupleIJNS5_1CILi64EEENS7_ILi96EEENS7_ILi128EEEEEENS_10bfloat16_tEfNS_4arch4Sm80ELb0ELb1ELb0ELb1ELb0ELb0ELb0ELb0ELi2ELi2ELi2ELi2ELb1EEENS1_21CollectiveEpilogueBwdISB_SC_SE_Li256ELb1ELb0ELi4EEENS1_19SingleTileSchedulerILb1ELb0ELb0ELi96EEEEEEEEEvNT_6ParamsE,"",@"SHT_CUDA_INFO"
	.sectionflags	@""
	.align	4


	//----- nvinfo : EIATTR_CUDA_API_VERSION
	.align		4
        /*0000*/ 	.byte	0x04, 0x37
        /*0002*/ 	.short	(.L_542 - .L_541)
.L_541:
        /*0004*/ 	.word	0x00000082


	//----- nvinfo : EIATTR_SW2861232_WAR
	.align		4
.L_542:
        /*0008*/ 	.byte	0x01, 0x35
	.zero		2


	//----- nvinfo : EIATTR_PARAM_CBANK
	.align		4
        /*000c*/ 	.byte	0x04, 0x0a
        /*000e*/ 	.short	(.L_544 - .L_543)
	.align		4
.L_543:
        /*0010*/ 	.word	index@(.nv.constant0._ZN7cutlass13device_kernelIN5flash19enable_sm80_to_sm89INS1_16FlashAttnBwdSm80INS1_25CollectiveMainloopBwdSm80ILi2ELi1EN4cute5tupleIJNS5_1CILi64EEENS7_ILi96EEENS7_ILi128EEEEEENS_10bfloat16_tEfNS_4arch4Sm80ELb0ELb1ELb0ELb1ELb0ELb0ELb0ELb0ELi2ELi2ELi2ELi2ELb1EEENS1_21CollectiveEpilogueBwdISB_SC_SE_Li256ELb1ELb0ELi4EEENS1_19SingleTileSchedulerILb1ELb0ELb0ELi96EEEEEEEEEvNT_6ParamsE)
        /*0014*/ 	.short	0x0160
        /*0016*/ 	.short	0x0270


	//----- nvinfo : EIATTR_CBANK_PARAM_SIZE
	.align		4
.L_544:
        /*0018*/ 	.byte	0x03, 0x19
        /*001a*/ 	.short	0x0270


	//----- nvinfo : EIATTR_KPARAM_INFO
	.align		4
        /*001c*/ 	.byte	0x04, 0x17
        /*001e*/ 	.short	(.L_546 - .L_545)
.L_545:
        /*0020*/ 	.word	0x00000000
        /*0024*/ 	.short	0x0000
        /*0026*/ 	.short	0x0000
        /*0028*/ 	.byte	0x00, 0xf0, 0xc1, 0x09


	//----- nvinfo : EIATTR_MAXREG_COUNT
	.align		4
.L_546:
        /*002c*/ 	.byte	0x03, 0x1b
        /*002e*/ 	.short	0x00ff


	//----- nvinfo : EIATTR_NUM_BARRIERS
	.align		4
        /*0030*/ 	.byte	0x02, 0x4c
        /*0032*/ 	.byte	0x02
	.zero		1


	//----- nvinfo : EIATTR_ANNOTATIONS
	.align		4
        /*0034*/ 	.byte	0x04, 0x55
        /*0036*/ 	.short	(.L_548 - .L_547)


	//   ....[0]....
.L_547:
        /*0038*/ 	.word	0x00000001
        /*003c*/ 	.byte	0x20, 0x21, 0x00, 0x00, 0x01, 0x00, 0x00, 0x00, 0x50, 0x21, 0x00, 0x00, 0x01, 0x00, 0x00, 0x00
        /*004c*/ 	.byte	0x00, 0x26, 0x00, 0x00, 0x01, 0x00, 0x00, 0x00, 0x80, 0x26, 0x00, 0x00, 0x01, 0x00, 0x00, 0x00
        /*005c*/ 	.byte	0xf0, 0x28, 0x00, 0x00, 0x01, 0x00, 0x00, 0x00, 0xb0, 0x2c, 0x00, 0x00, 0x01, 0x00, 0x00, 0x00
        /*006c*/ 	.byte	0xc0, 0x2c, 0x00, 0x00, 0x01, 0x00, 0x00, 0x00, 0x20, 0x3c, 0x00, 0x00, 0x01, 0x00, 0x00, 0x00
        /*007c*/ 	.byte	0x60, 0x3c, 0x00, 0x00, 0x01, 0x00, 0x00, 0x00, 0xa0, 0x3c, 0x00, 0x00, 0x01, 0x00, 0x00, 0x00
        /*008c*/ 	.byte	0xa0, 0x57, 0x00, 0x00, 0x01, 0x00, 0x00, 0x00, 0xe0, 0x57, 0x00, 0x00, 0x01, 0x00, 0x00, 0x00
        /*009c*/ 	.byte	0x70, 0x5a, 0x00, 0x00, 0x01, 0x00, 0x00, 0x00, 0xb0, 0x5a, 0x00, 0x00


	//----- nvinfo : EIATTR_MERCURY_ISA_VERSION
	.align		4
.L_548:
        /*00a8*/ 	.byte	0x03, 0x5f
        /*00aa*/ 	.short	0x0000


	//----- nvinfo : EIATTR_COOP_GROUP_MASK_REGIDS
	.align		4
        /*00ac*/ 	.byte	0x04, 0x29
        /*00ae*/ 	.short	(.L_550 - .L_549)


	//   ....[0]....
.L_549:
        /*00b0*/ 	.word	0xffffffff


	//----- nvinfo : EIATTR_COOP_GROUP_INSTR_OFFSETS
	.align		4
.L_550:
        /*00b4*/ 	.byte	0x04, 0x28
        /*00b6*/ 	.short	(.L_552 - .L_551)


	//   ....[0]....
.L_551:
        /*00b8*/ 	.word	0x000000b0


	//----- nvinfo : EIATTR_EXIT_INSTR_OFFSETS
	.align		4
.L_552:
        /*00bc*/ 	.byte	0x04, 0x1c
        /*00be*/ 	.short	(.L_554 - .L_553)


	//   ....[0]....
.L_553:
        /*00c0*/ 	.word	0x00000420


	//   ....[1]....
        /*00c4*/ 	.word	0x00008170


	//   ....[2]....
        /*00c8*/ 	.word	0x00008230


	//   ....[3]....
        /*00cc*/ 	.word	0x00009120


	//   ....[4]....
        /*00d0*/ 	.word	0x000091d0


	//----- nvinfo : EIATTR_CTAIDZ_USED
	.align		4
.L_554:
        /*00d4*/ 	.byte	0x01, 0x04
	.zero		2


	//----- nvinfo : EIATTR_MAX_THREADS
	.align		4
        /*00d8*/ 	.byte	0x04, 0x05
        /*00da*/ 	.short	(.L_556 - .L_555)
.L_555:
        /*00dc*/ 	.word	0x00000100
        /*00e0*/ 	.word	0x00000001
        /*00e4*/ 	.word	0x00000001


	//----- nvinfo : EIATTR_CRS_STACK_SIZE
	.align		4
.L_556:
        /*00e8*/ 	.byte	0x04, 0x1e
        /*00ea*/ 	.short	(.L_558 - .L_557)
.L_557:
        /*00ec*/ 	.word	0x00000000
.L_558:


//--------------------- .nv.info._ZN7cutlass13device_kernelIN5flash19enable_sm80_to_sm89INS1_16FlashAttnBwdSm80INS1_25CollectiveMainloopBwdSm80ILi2ELi1EN4cute5tupleIJNS5_1CILi64EEENS7_ILi96EEENS7_ILi128EEEEEENS_10bfloat16_tEfNS_4arch4Sm80ELb0ELb1ELb0ELb1ELb1ELb0ELb0ELb0ELi2ELi2ELi2ELi2ELb1EEENS1_21CollectiveEpilogueBwdISB_SC_SE_Li256ELb1ELb0ELi4EEENS1_19SingleTileSchedulerILb1ELb0ELb0ELi96EEEEEEEEEvNT_6ParamsE --------------------------
	.section	.nv.info._ZN7cutlass13device_kernelIN5flash19enable_sm80_to_sm89INS1_16FlashAttnBwdSm80INS1_25CollectiveMainloopBwdSm80ILi2ELi1EN4cute5tupleIJNS5_1CILi64EEENS7_ILi96EEENS7_ILi128EEEEEENS_10bfloat16_tEfNS_4arch4Sm80ELb0ELb1ELb0ELb1ELb1ELb0ELb0ELb0ELi2ELi2ELi2ELi2ELb1EEENS1_21CollectiveEpilogueBwdISB_SC_SE_Li256ELb1ELb0ELi4EEENS1_19SingleTileSchedulerILb1ELb0ELb0ELi96EEEEEEEEEvNT_6ParamsE,"",@"SHT_CUDA_INFO"
	.sectionflags	@""
	.align	4


	//----- nvinfo : EIATTR_CUDA_API_VERSION
	.align		4
        /*0000*/ 	.byte	0x04, 0x37
        /*0002*/ 	.short	(.L_560 - .L_559)
.L_559:
        /*0004*/ 	.word	0x00000082


	//----- nvinfo : EIATTR_SW2861232_WAR
	.align		4
.L_560:
        /*0008*/ 	.byte	0x01, 0x35
	.zero		2


	//----- nvinfo : EIATTR_PARAM_CBANK
	.align		4
        /*000c*/ 	.byte	0x04, 0x0a
        /*000e*/ 	.short	(.L_562 - .L_561)
	.align		4
.L_561:
        /*0010*/ 	.word	index@(.nv.constant0._ZN7cutlass13device_kernelIN5flash19enable_sm80_to_sm89INS1_16FlashAttnBwdSm80INS1_25CollectiveMainloopBwdSm80ILi2ELi1EN4cute5tupleIJNS5_1CILi64EEENS7_ILi96EEENS7_ILi128EEEEEENS_10bfloat16_tEfNS_4arch4Sm80ELb0ELb1ELb0ELb1ELb1ELb0ELb0ELb0ELi2ELi2ELi2ELi2ELb1EEENS1_21CollectiveEpilogueBwdISB_SC_SE_Li256ELb1ELb0ELi4EEENS1_19SingleTileSchedulerILb1ELb0ELb0ELi96EEEEEEEEEvNT_6ParamsE)
        /*0014*/ 	.short	0x0160
        /*0016*/ 	.short	0x0270


	//----- nvinfo : EIATTR_CBANK_PARAM_SIZE
	.align		4
.L_562:
        /*0018*/ 	.byte	0x03, 0x19
        /*001a*/ 	.short	0x0270


	//----- nvinfo : EIATTR_KPARAM_INFO
	.align		4
        /*001c*/ 	.byte	0x04, 0x17
        /*001e*/ 	.short	(.L_564 - .L_563)
.L_563:
        /*0020*/ 	.word	0x00000000
        /*0024*/ 	.short	0x0000
        /*0026*/ 	.short	0x0000
        /*0028*/ 	.byte	0x00, 0xf0, 0xc1, 0x09


	//----- nvinfo : EIATTR_MAXREG_COUNT
	.align		4
.L_564:
        /*002c*/ 	.byte	0x03, 0x1b
        /*002e*/ 	.short	0x00ff


	//----- nvinfo : EIATTR_NUM_BARRIERS
	.align		4
        /*0030*/ 	.byte	0x02, 0x4c
        /*0032*/ 	.byte	0x02
	.zero		1


	//----- nvinfo : EIATTR_ANNOTATIONS
	.align		4
        /*0034*/ 	.byte	0x04, 0x55
        /*0036*/ 	.short	(.L_566 - .L_565)


	//   ....[0]....
.L_565:
        /* <DEDUP_REMOVED lines=8> */


	//----- nvinfo : EIATTR_MERCURY_ISA_VERSION
	.align		4
.L_566:
        /*00a8*/ 	.byte	0x03, 0x5f
        /*00aa*/ 	.short	0x0000


	//----- nvinfo : EIATTR_COOP_GROUP_MASK_REGIDS
	.align		4
        /*00ac*/ 	.byte	0x04, 0x29
        /*00ae*/ 	.short	(.L_568 - .L_567)


	//   ....[0]....
.L_567:
        /*00b0*/ 	.word	0xffffffff


	//----- nvinfo : EIATTR_COOP_GROUP_INSTR_OFFSETS
	.align		4
.L_568:
        /*00b4*/ 	.byte	0x04, 0x28
        /*00b6*/ 	.short	(.L_570 - .L_569)


	//   ....[0]....
.L_569:
        /*00b8*/ 	.word	0x000000b0


	//----- nvinfo : EIATTR_EXIT_INSTR_OFFSETS
	.align		4
.L_570:
        /*00bc*/ 	.byte	0x04, 0x1c
        /*00be*/ 	.short	(.L_572 - .L_571)


	//   ....[0]....
.L_571:
        /*00c0*/ 	.word	0x00000420


	//   ....[1]....
        /*00c4*/ 	.word	0x00008170


	//   ....[2]....
        /*00c8*/ 	.word	0x00008230


	//   ....[3]....
        /*00cc*/ 	.word	0x00009120


	//   ....[4]....
        /*00d0*/ 	.word	0x000091d0


	//----- nvinfo : EIATTR_CTAIDZ_USED
	.align		4
.L_572:
        /*00d4*/ 	.byte	0x01, 0x04
	.zero		2


	//----- nvinfo : EIATTR_MAX_THREADS
	.align		4
        /*00d8*/ 	.byte	0x04, 0x05
        /*00da*/ 	.short	(.L_574 - .L_573)
.L_573:
        /*00dc*/ 	.word	0x00000100
        /*00e0*/ 	.word	0x00000001
        /*00e4*/ 	.word	0x00000001


	//----- nvinfo : EIATTR_CRS_STACK_SIZE
	.align		4
.L_574:
        /*00e8*/ 	.byte	0x04, 0x1e
        /*00ea*/ 	.short	(.L_576 - .L_575)
.L_575:
        /*00ec*/ 	.word	0x00000000
.L_576:


//--------------------- .nv.info._ZN7cutlass13device_kernelIN5flash19enable_sm80_to_sm89INS1_16FlashAttnBwdSm80INS1_25CollectiveMainloopBwdSm80ILi2ELi1EN4cute5tupleIJNS5_1CILi64EEENS7_ILi96EEENS7_ILi128EEEEEENS_10bfloat16_tEfNS_4arch4Sm80ELb0ELb1ELb0ELb1ELb0ELb0ELb0ELb0ELi2ELi2ELi2ELi2ELb1EEENS1_24CollectiveEpilogueBwdGQAISB_fSE_Li256ELb1ELb0EEENS1_19SingleTileSchedulerILb1ELb0ELb0ELi96EEEEEEEEEvNT_6ParamsE --------------------------
	.section	.nv.info._ZN7cutlass13device_kernelIN5flash19enable_sm80_to_sm89INS1_16FlashAttnBwdSm80INS1_25CollectiveMainloopBwdSm80ILi2ELi1EN4cute5tupleIJNS5_1CILi64EEENS7_ILi96EEENS7_ILi128EEEEEENS_10bfloat16_tEfNS_4arch4Sm80ELb0ELb1ELb0ELb1ELb0ELb0ELb0ELb0ELi2ELi2ELi2ELi2ELb1EEENS1_24CollectiveEpilogueBwdGQAISB_fSE_Li256ELb1ELb0EEENS1_19SingleTileSchedulerILb1ELb0ELb0ELi96EEEEEEEEEvNT_6ParamsE,"",@"SHT_CUDA_INFO"
	.sectionflags	@""
	.align	4


	//----- nvinfo : EIATTR_CUDA_API_VERSION
	.align		4
        /*0000*/ 	.byte	0x04, 0x37
        /*0002*/ 	.short	(.L_578 - .L_577)
.L_577:
        /*0004*/ 	.word	0x00000082


	//----- nvinfo : EIATTR_SW2861232_WAR
	.align		4
.L_578:
        /*0008*/ 	.byte	0x01, 0x35
	.zero		2


	//----- nvinfo : EIATTR_PARAM_CBANK
	.align		4
        /*000c*/ 	.byte	0x04, 0x0a
        /*000e*/ 	.short	(.L_580 - .L_579)
	.align		4
.L_579:
        /*0010*/ 	.word	index@(.nv.constant0._ZN7cutlass13device_kernelIN5flash19enable_sm80_to_sm89INS1_16FlashAttnBwdSm80INS1_25CollectiveMainloopBwdSm80ILi2ELi1EN4cute5tupleIJNS5_1CILi64EEENS7_ILi96EEENS7_ILi128EEEEEENS_10bfloat16_tEfNS_4arch4Sm80ELb0ELb1ELb0ELb1ELb0ELb0ELb0ELb0ELi2ELi2ELi2ELi2ELb1EEENS1_24CollectiveEpilogueBwdGQAISB_fSE_Li256ELb1ELb0EEENS1_19SingleTileSchedulerILb1ELb0ELb0ELi96EEEEEEEEEvNT_6ParamsE)
        /*0014*/ 	.short	0x0160
        /*0016*/ 	.short	0x0278


	//----- nvinfo : EIATTR_CBANK_PARAM_SIZE
	.align		4
.L_580:
        /*0018*/ 	.byte	0x03, 0x19
        /*001a*/ 	.short	0x0278


	//----- nvinfo : EIATTR_KPARAM_INFO
	.align		4
        /*001c*/ 	.byte	0x04, 0x17
        /*001e*/ 	.short	(.L_582 - .L_581)
.L_581:
        /*0020*/ 	.word	0x00000000
        /*0024*/ 	.short	0x0000
        /*0026*/ 	.short	0x0000
        /*0028*/ 	.byte	0x00, 0xf0, 0xe1, 0x09


	//----- nvinfo : EIATTR_MAXREG_COUNT
	.align		4
.L_582:
        /*002c*/ 	.byte	0x03, 0x1b
        /*002e*/ 	.short	0x00ff


	//----- nvinfo : EIATTR_NUM_BARRIERS
	.align		4
        /*0030*/ 	.byte	0x02, 0x4c
        /*0032*/ 	.byte	0x02
	.zero		1


	//----- nvinfo : EIATTR_ANNOTATIONS
	.align		4
        /*0034*/ 	.byte	0x04, 0x55
        /*0036*/ 	.short	(.L_584 - .L_583)


	//   ....[0]....
.L_583:
        /*0038*/ 	.word	0x00000001
        /*003c*/ 	.byte	0xe0, 0x25, 0x00, 0x00, 0x01, 0x00, 0x00, 0x00, 0x60, 0x26, 0x00, 0x00, 0x01, 0x00, 0x00, 0x00
        /*004c*/ 	.byte	0x70, 0x2c, 0x00, 0x00, 0x01, 0x00, 0x00, 0x00, 0x80, 0x2c, 0x00, 0x00, 0x01, 0x00, 0x00, 0x00
        /*005c*/ 	.byte	0x60, 0x3c, 0x00, 0x00, 0x01, 0x00, 0x00, 0x00, 0xa0, 0x3c, 0x00, 0x00, 0x01, 0x00, 0x00, 0x00
        /*006c*/ 	.byte	0x70, 0x5a, 0x00, 0x00, 0x01, 0x00, 0x00, 0x00, 0x00, 0x5c, 0x00, 0x00


	//----- nvinfo : EIATTR_MERCURY_ISA_VERSION
	.align		4
.L_584:
        /*0078*/ 	.byte	0x03, 0x5f
        /*007a*/ 	.short	0x0000


	//----- nvinfo : EIATTR_COOP_GROUP_MASK_REGIDS
	.align		4
        /*007c*/ 	.byte	0x04, 0x29
        /*007e*/ 	.short	(.L_586 - .L_585)


	//   ....[0]....
.L_585:
        /*0080*/ 	.word	0xffffffff


	//----- nvinfo : EIATTR_COOP_GROUP_INSTR_OFFSETS
	.align		4
.L_586:
        /*0084*/ 	.byte	0x04, 0x28
        /*0086*/ 	.short	(.L_588 - .L_587)


	//   ....[0]....
.L_587:
        /*0088*/ 	.word	0x000000b0


	//----- nvinfo : EIATTR_EXIT_INSTR_OFFSETS
	.align		4
.L_588:
        /*008c*/ 	.byte	0x04, 0x1c
        /*008e*/ 	.short	(.L_590 - .L_589)


	//   ....[0]....
.L_589:
        /*0090*/ 	.word	0x00000420


	//   ....[1]....
        /*0094*/ 	.word	0x00006910


	//   ....[2]....
        /*0098*/ 	.word	0x00007310


	//----- nvinfo : EIATTR_CTAIDZ_USED
	.align		4
.L_590:
        /*009c*/ 	.byte	0x01, 0x04
	.zero		2


	//----- nvinfo : EIATTR_MAX_THREADS
	.align		4
        /*00a0*/ 	.byte	0x04, 0x05
        /*00a2*/ 	.short	(.L_592 - .L_591)
.L_591:
        /*00a4*/ 	.word	0x00000100
        /*00a8*/ 	.word	0x00000001
        /*00ac*/ 	.word	0x00000001


	//----- nvinfo : EIATTR_CRS_STACK_SIZE
	.align		4
.L_592:
        /*00b0*/ 	.byte	0x04, 0x1e
        /*00b2*/ 	.short	(.L_594 - .L_593)
.L_593:
        /*00b4*/ 	.word	0x00000000
.L_594:


//--------------------- .nv.info._ZN7cutlass13device_kernelIN5flash19enable_sm80_to_sm89INS1_16FlashAttnBwdSm80INS1_25CollectiveMainloopBwdSm80ILi2ELi1EN4cute5tupleIJNS5_1CILi64EEENS7_ILi96EEENS7_ILi128EEEEEENS_10bfloat16_tEfNS_4arch4Sm80ELb0ELb1ELb0ELb1ELb1ELb0ELb0ELb0ELi2ELi2ELi2ELi2ELb1EEENS1_24CollectiveEpilogueBwdGQAISB_fSE_Li256ELb1ELb1EEENS1_19SingleTileSchedulerILb1ELb0ELb0ELi96EEEEEEEEEvNT_6ParamsE --------------------------
	.section	.nv.info._ZN7cutlass13device_kernelIN5flash19enable_sm80_to_sm89INS1_16FlashAttnBwdSm80INS1_25CollectiveMainloopBwdSm80ILi2ELi1EN4cute5tupleIJNS5_1CILi64EEENS7_ILi96EEENS7_ILi128EEEEEENS_10bfloat16_tEfNS_4arch4Sm80ELb0ELb1ELb0ELb1ELb1ELb0ELb0ELb0ELi2ELi2ELi2ELi2ELb1EEENS1_24CollectiveEpilogueBwdGQAISB_fSE_Li256ELb1ELb1EEENS1_19SingleTileSchedulerILb1ELb0ELb0ELi96EEEEEEEEEvNT_6ParamsE,"",@"SHT_CUDA_INFO"
	.sectionflags	@""
	.align	4


	//----- nvinfo : EIATTR_CUDA_API_VERSION
	.align		4
        /*0000*/ 	.byte	0x04, 0x37
        /*0002*/ 	.short	(.L_596 - .L_595)
.L_595:
        /*0004*/ 	.word	0x00000082


	//----- nvinfo : EIATTR_SW2861232_WAR
	.align		4
.L_596:
        /*0008*/ 	.byte	0x01, 0x35
	.zero		2


	//----- nvinfo : EIATTR_PARAM_CBANK
	.align		4
        /*000c*/ 	.byte	0x04, 0x0a
        /*000e*/ 	.short	(.L_598 - .L_597)
	.align		4
.L_597:
        /*0010*/ 	.word	index@(.nv.constant0._ZN7cutlass13device_kernelIN5flash19enable_sm80_to_sm89INS1_16FlashAttnBwdSm80INS1_25CollectiveMainloopBwdSm80ILi2ELi1EN4cute5tupleIJNS5_1CILi64EEENS7_ILi96EEENS7_ILi128EEEEEENS_10bfloat16_tEfNS_4arch4Sm80ELb0ELb1ELb0ELb1ELb1ELb0ELb0ELb0ELi2ELi2ELi2ELi2ELb1EEENS1_24CollectiveEpilogueBwdGQAISB_fSE_Li256ELb1ELb1EEENS1_19SingleTileSchedulerILb1ELb0ELb0ELi96EEEEEEEEEvNT_6ParamsE)
        /*0014*/ 	.short	0x0160
        /*0016*/ 	.short	0x0278


	//----- nvinfo : EIATTR_CBANK_PARAM_SIZE
	.align		4
.L_598:
        /*0018*/ 	.byte	0x03, 0x19
        /*001a*/ 	.short	0x0278


	//----- nvinfo : EIATTR_KPARAM_INFO
	.align		4
        /*001c*/ 	.byte	0x04, 0x17
        /*001e*/ 	.short	(.L_600 - .L_599)
.L_599:
        /*0020*/ 	.word	0x00000000
        /*0024*/ 	.short	0x0000
        /*0026*/ 	.short	0x0000
        /*0028*/ 	.byte	0x00, 0xf0, 0xe1, 0x09


	//----- nvinfo : EIATTR_MAXREG_COUNT
	.align		4
.L_600:
        /*002c*/ 	.byte	0x03, 0x1b
        /*002e*/ 	.short	0x00ff


	//----- nvinfo : EIATTR_NUM_BARRIERS
	.align		4
        /*0030*/ 	.byte	0x02, 0x4c
        /*0032*/ 	.byte	0x02
	.zero		1


	//----- nvinfo : EIATTR_ANNOTATIONS
	.align		4
        /*0034*/ 	.byte	0x04, 0x55
        /*0036*/ 	.short	(.L_602 - .L_601)


	//   ....[0]....
.L_601:
        /*0038*/ 	.word	0x00000001
        /*003c*/ 	.byte	0xe0, 0x25, 0x00, 0x00, 0x01, 0x00, 0x00, 0x00, 0x60, 0x26, 0x00, 0x00, 0x01, 0x00, 0x00, 0x00
        /*004c*/ 	.byte	0x70, 0x2c, 0x00, 0x00, 0x01, 0x00, 0x00, 0x00, 0x80, 0x2c, 0x00, 0x00, 0x01, 0x00, 0x00, 0x00
        /*005c*/ 	.byte	0x60, 0x3c, 0x00, 0x00, 0x01, 0x00, 0x00, 0x00, 0xa0, 0x3c, 0x00, 0x00, 0x01, 0x00, 0x00, 0x00
        /*006c*/ 	.byte	0x80, 0x5a, 0x00, 0x00, 0x01, 0x00, 0x00, 0x00, 0x10, 0x5c, 0x00, 0x00


	//----- nvinfo : EIATTR_MERCURY_ISA_VERSION
	.align		4
.L_602:
        /*0078*/ 	.byte	0x03, 0x5f
        /*007a*/ 	.short	0x0000


	//----- nvinfo : EIATTR_COOP_GROUP_MASK_REGIDS
	.align		4
        /*007c*/ 	.byte	0x04, 0x29
        /*007e*/ 	.short	(.L_604 - .L_603)


	//   ....[0]....
.L_603:
        /*0080*/ 	.word	0xffffffff


	//   ....[1]....
        /*0084*/ 	.word	0xffffffff


	//   ....[2]....
        /*0088*/ 	.word	0xffffffff


	//   ....[3]....
        /*008c*/ 	.word	0xffffffff


	//   ....[4]....
        /*0090*/ 	.word	0xffffffff


	//   ....[5]....
        /*0094*/ 	.word	0xffffffff


	//   ....[6]....
        /*0098*/ 	.word	0xffffffff


	//   ....[7]....
        /*009c*/ 	.word	0xffffffff


	//   ....[8]....
        /*00a0*/ 	.word	0xffffffff


	//----- nvinfo : EIATTR_COOP_GROUP_INSTR_OFFSETS
	.align		4
.L_604:
        /*00a4*/ 	.byte	0x04, 0x28
        /*00a6*/ 	.short	(.L_606 - .L_605)


	//   ....[0]....
.L_605:
        /*00a8*/ 	.word	0x000000b0


	//   ....[1]....
        /*00ac*/ 	.word	0x00006d30


	//   ....[2]....
        /*00b0*/ 	.word	0x00006d70


	//   ....[3]....
        /*00b4*/ 	.word	0x000071d0


	//   ....[4]....
        /*00b8*/ 	.word	0x000071e0


	//   ....[5]....
        /*00bc*/ 	.word	0x000073a0


	//   ....[6]....
        /*00c0*/ 	.word	0x000074a0


	//   ....[7]....
        /*00c4*/ 	.word	0x000077d0


	//   ....[8]....
        /*00c8*/ 	.word	0x000077e0


	//----- nvinfo : EIATTR_EXIT_INSTR_OFFSETS
	.align		4
.L_606:
        /*00cc*/ 	.byte	0x04, 0x1c
        /*00ce*/ 	.short	(.L_608 - .L_607)


	//   ....[0]....
.L_607:
        /*00d0*/ 	.word	0x00000420


	//   ....[1]....
        /*00d4*/ 	.word	0x00006920


	//   ....[2]....
        /*00d8*/ 	.word	0x000077f0


	//   ....[3]....
        /*00dc*/ 	.word	0x00007890


	//----- nvinfo : EIATTR_CTAIDZ_USED
	.align		4
.L_608:
        /*00e0*/ 	.byte	0x01, 0x04
	.zero		2


	//----- nvinfo : EIATTR_MAX_THREADS
	.align		4
        /*00e4*/ 	.byte	0x04, 0x05
        /*00e6*/ 	.short	(.L_610 - .L_609)
.L_609:
        /*00e8*/ 	.word	0x00000100
        /*00ec*/ 	.word	0x00000001
        /*00f0*/ 	.word	0x00000001


	//----- nvinfo : EIATTR_CRS_STACK_SIZE
	.align		4
.L_610:
        /*00f4*/ 	.byte	0x04, 0x1e
        /*00f6*/ 	.short	(.L_612 - .L_611)
.L_611:
        /*00f8*/ 	.word	0x00000000
.L_612:


//--------------------- .nv.info._ZN7cutlass13device_kernelIN5flash19enable_sm80_to_sm89INS1_16FlashAttnBwdSm80INS1_25CollectiveMainloopBwdSm80ILi2ELi1EN4cute5tupleIJNS5_1CILi64EEENS7_ILi96EEENS7_ILi128EEEEEENS_10bfloat16_tEfNS_4arch4Sm80ELb1ELb0ELb0ELb0ELb0ELb0ELb0ELb0ELi2ELi2ELi2ELi2ELb1EEENS1_21CollectiveEpilogueBwdISB_SC_SE_Li256ELb0ELb0ELi4EEENS1_25SingleTileBwdLPTSchedulerILb0ELi96ELb0EEEEEEEEEvNT_6ParamsE --------------------------
	.section	.nv.info._ZN7cutlass13device_kernelIN5flash19enable_sm80_to_sm89INS1_16FlashAttnBwdSm80INS1_25CollectiveMainloopBwdSm80ILi2ELi1EN4cute5tupleIJNS5_1CILi64EEENS7_ILi96EEENS7_ILi128EEEEEENS_10bfloat16_tEfNS_4arch4Sm80ELb1ELb0ELb0ELb0ELb0ELb0ELb0ELb0ELi2ELi2ELi2ELi2ELb1EEENS1_21CollectiveEpilogueBwdISB_SC_SE_Li256ELb0ELb0ELi4EEENS1_25SingleTileBwdLPTSchedulerILb0ELi96ELb0EEEEEEEEEvNT_6ParamsE,"",@"SHT_CUDA_INFO"
	.sectionflags	@""
	.align	4


	//----- nvinfo : EIATTR_CUDA_API_VERSION
	.align		4
        /*0000*/ 	.byte	0x04, 0x37
        /*0002*/ 	.short	(.L_614 - .L_613)
.L_613:
        /*0004*/ 	.word	0x00000082


	//----- nvinfo : EIATTR_SW2861232_WAR
	.align		4
.L_614:
        /*0008*/ 	.byte	0x01, 0x35
	.zero		2


	//----- nvinfo : EIATTR_PARAM_CBANK
	.align		4
        /*000c*/ 	.byte	0x04, 0x0a
        /*000e*/ 	.short	(.L_616 - .L_615)
	.align		4
.L_615:
        /*0010*/ 	.word	index@(.nv.constant0._ZN7cutlass13device_kernelIN5flash19enable_sm80_to_sm89INS1_16FlashAttnBwdSm80INS1_25CollectiveMainloopBwdSm80ILi2ELi1EN4cute5tupleIJNS5_1CILi64EEENS7_ILi96EEENS7_ILi128EEEEEENS_10bfloat16_tEfNS_4arch4Sm80ELb1ELb0ELb0ELb0ELb0ELb0ELb0ELb0ELi2ELi2ELi2ELi2ELb1EEENS1_21CollectiveEpilogueBwdISB_SC_SE_Li256ELb0ELb0ELi4EEENS1_25SingleTileBwdLPTSchedulerILb0ELi96ELb0EEEEEEEEEvNT_6ParamsE)
        /*0014*/ 	.short	0x0160
        /*0016*/ 	.short	0x0288


	//----- nvinfo : EIATTR_CBANK_PARAM_SIZE
	.align		4
.L_616:
        /*0018*/ 	.byte	0x03, 0x19
        /*001a*/ 	.short	0x0288


	//----- nvinfo : EIATTR_KPARAM_INFO
	.align		4
        /*001c*/ 	.byte	0x04, 0x17
        /*001e*/ 	.short	(.L_618 - .L_617)
.L_617:
        /*0020*/ 	.word	0x00000000
        /*0024*/ 	.short	0x0000
        /*0026*/ 	.short	0x0000
        /*0028*/ 	.byte	0x00, 0xf0, 0x21, 0x0a


	//----- nvinfo : EIATTR_MAXREG_COUNT
	.align		4
.L_618:
        /*002c*/ 	.byte	0x03, 0x1b
        /*002e*/ 	.short	0x00ff


	//----- nvinfo : EIATTR_NUM_BARRIERS
	.align		4
        /*0030*/ 	.byte	0x02, 0x4c
        /*0032*/ 	.byte	0x02
	.zero		1


	//----- nvinfo : EIATTR_ANNOTATIONS
	.align		4
        /*0034*/ 	.byte	0x04, 0x55
        /*0036*/ 	.short	(.L_620 - .L_619)


	//   ....[0]....
.L_619:
        /*0038*/ 	.word	0x00000001
        /*003c*/ 	.byte	0xc0, 0x0c, 0x00, 0x00, 0x01, 0x00, 0x00, 0x00, 0x50, 0x18, 0x00, 0x00, 0x01, 0x00, 0x00, 0x00
        /*004c*/ 	.byte	0x80, 0x18, 0x00, 0x00, 0x01, 0x00, 0x00, 0x00, 0xc0, 0x18, 0x00, 0x00, 0x01, 0x00, 0x00, 0x00
        /*005c*/ 	.byte	0x00, 0x2d, 0x00, 0x00, 0x01, 0x00, 0x00, 0x00, 0x40, 0x2d, 0x00, 0x00, 0x01, 0x00, 0x00, 0x00
        /*006c*/ 	.byte	0x20, 0x46, 0x00, 0x00, 0x01, 0x00, 0x00, 0x00, 0x60, 0x46, 0x00, 0x00, 0x01, 0x00, 0x00, 0x00
        /*007c*/ 	.byte	0xa0, 0x46, 0x00, 0x00


	//----- nvinfo : EIATTR_MERCURY_ISA_VERSION
	.align		4
.L_620:
        /*0080*/ 	.byte	0x03, 0x5f
        /*0082*/ 	.short	0x0000


	//----- nvinfo : EIATTR_COOP_GROUP_MASK_REGIDS
	.align		4
        /*0084*/ 	.byte	0x04, 0x29
        /*0086*/ 	.short	(.L_622 - .L_621)


	//   ....[0]....
.L_621:
        /*0088*/ 	.word	0xffffffff


	//----- nvinfo : EIATTR_COOP_GROUP_INSTR_OFFSETS
	.align		4
.L_622:
        /*008c*/ 	.byte	0x04, 0x28
        /*008e*/ 	.short	(.L_624 - .L_623)


	//   ....[0]....
.L_623:
        /*0090*/ 	.word	0x00000050


	//----- nvinfo : EIATTR_EXIT_INSTR_OFFSETS
	.align		4
.L_624:
        /*0094*/ 	.byte	0x04, 0x1c
        /*0096*/ 	.short	(.L_626 - .L_625)


	//   ....[0]....
.L_625:
        /*0098*/ 	.word	0x00000480


	//   ....[1]....
        /*009c*/ 	.word	0x00006e00


	//   ....[2]....
        /*00a0*/ 	.word	0x00006ec0


	//   ....[3]....
        /*00a4*/ 	.word	0x00007b50


	//   ....[4]....
        /*00a8*/ 	.word	0x00007c10


	//----- nvinfo : EIATTR_MAX_THREADS
	.align		4
.L_626:
        /*00ac*/ 	.byte	0x04, 0x05
        /*00ae*/ 	.short	(.L_628 - .L_627)
.L_627:
        /*00b0*/ 	.word	0x00000100
        /*00b4*/ 	.word	0x00000001
        /*00b8*/ 	.word	0x00000001


	//----- nvinfo : EIATTR_CRS_STACK_SIZE
	.align		4
.L_628:
        /*00bc*/ 	.byte	0x04, 0x1e
        /*00be*/ 	.short	(.L_630 - .L_629)
.L_629:
        /*00c0*/ 	.word	0x00000000
.L_630:


//--------------------- .nv.info._ZN7cutlass13device_kernelIN5flash19enable_sm80_to_sm89INS1_16FlashAttnBwdSm80INS1_25CollectiveMainloopBwdSm80ILi2ELi1EN4cute5tupleIJNS5_1CILi64EEENS7_ILi96EEENS7_ILi128EEEEEENS_10bfloat16_tEfNS_4arch4Sm80ELb1ELb0ELb0ELb0ELb1ELb0ELb0ELb0ELi2ELi2ELi2ELi2ELb1EEENS1_21CollectiveEpilogueBwdISB_SC_SE_Li256ELb0ELb0ELi4EEENS1_25SingleTileBwdLPTSchedulerILb0ELi96ELb1EEEEEEEEEvNT_6ParamsE --------------------------
	.section	.nv.info._ZN7cutlass13device_kernelIN5flash19enable_sm80_to_sm89INS1_16FlashAttnBwdSm80INS1_25CollectiveMainloopBwdSm80ILi2ELi1EN4cute5tupleIJNS5_1CILi64EEENS7_ILi96EEENS7_ILi128EEEEEENS_10bfloat16_tEfNS_4arch4Sm80ELb1ELb0ELb0ELb0ELb1ELb0ELb0ELb0ELi2ELi2ELi2ELi2ELb1EEENS1_21CollectiveEpilogueBwdISB_SC_SE_Li256ELb0ELb0ELi4EEENS1_25SingleTileBwdLPTSchedulerILb0ELi96ELb1EEEEEEEEEvNT_6ParamsE,"",@"SHT_CUDA_INFO"
	.sectionflags	@""
	.align	4


	//----- nvinfo : EIATTR_CUDA_API_VERSION
	.align		4
        /*0000*/ 	.byte	0x04, 0x37
        /*0002*/ 	.short	(.L_632 - .L_631)
.L_631:
        /*0004*/ 	.word	0x00000082


	//----- nvinfo : EIATTR_SW2861232_WAR
	.align		4
.L_632:
        /*0008*/ 	.byte	0x01, 0x35
	.zero		2


	//----- nvinfo : EIATTR_PARAM_CBANK
	.align		4
        /*000c*/ 	.byte	0x04, 0x0a
        /*000e*/ 	.short	(.L_634 - .L_633)
	.align		4
.L_633:
        /*0010*/ 	.word	index@(.nv.constant0._ZN7cutlass13device_kernelIN5flash19enable_sm80_to_sm89INS1_16FlashAttnBwdSm80INS1_25CollectiveMainloopBwdSm80ILi2ELi1EN4cute5tupleIJNS5_1CILi64EEENS7_ILi96EEENS7_ILi128EEEEEENS_10bfloat16_tEfNS_4arch4Sm80ELb1ELb0ELb0ELb0ELb1ELb0ELb0ELb0ELi2ELi2ELi2ELi2ELb1EEENS1_21CollectiveEpilogueBwdISB_SC_SE_Li256ELb0ELb0ELi4EEENS1_25SingleTileBwdLPTSchedulerILb0ELi96ELb1EEEEEEEEEvNT_6ParamsE)
        /*0014*/ 	.short	0x0160
        /*0016*/ 	.short	0x0288


	//----- nvinfo : EIATTR_CBANK_PARAM_SIZE
	.align		4
.L_634:
        /*0018*/ 	.byte	0x03, 0x19
        /*001a*/ 	.short	0x0288


	//----- nvinfo : EIATTR_KPARAM_INFO
	.align		4
        /*001c*/ 	.byte	0x04, 0x17
        /*001e*/ 	.short	(.L_636 - .L_635)
.L_635:
        /*0020*/ 	.word	0x00000000
        /*0024*/ 	.short	0x0000
        /*0026*/ 	.short	0x0000
        /*0028*/ 	.byte	0x00, 0xf0, 0x21, 0x0a


	//----- nvinfo : EIATTR_MAXREG_COUNT
	.align		4
.L_636:
        /*002c*/ 	.byte	0x03, 0x1b
        /*002e*/ 	.short	0x00ff


	//----- nvinfo : EIATTR_NUM_BARRIERS
	.align		4
        /*0030*/ 	.byte	0x02, 0x4c
        /*0032*/ 	.byte	0x02
	.zero		1


	//----- nvinfo : EIATTR_ANNOTATIONS
	.align		4
        /*0034*/ 	.byte	0x04, 0x55
        /*0036*/ 	.short	(.L_638 - .L_637)


	//   ....[0]....
.L_637:
        /* <DEDUP_REMOVED lines=14> */
        /*010c*/ 	.byte	0x80, 0x6f, 0x00, 0x00


	//----- nvinfo : EIATTR_MERCURY_ISA_VERSION
	.align		4
.L_638:
        /*0110*/ 	.byte	0x03, 0x5f
        /*0112*/ 	.short	0x0000


	//----- nvinfo : EIATTR_COOP_GROUP_MASK_REGIDS
	.align		4
        /*0114*/ 	.byte	0x04, 0x29
        /*0116*/ 	.short	(.L_640 - .L_639)


	//   ....[0]....
.L_639:
        /*0118*/ 	.word	0xffffffff


	//----- nvinfo : EIATTR_COOP_GROUP_INSTR_OFFSETS
	.align		4
.L_640:
        /*011c*/ 	.byte	0x04, 0x28
        /*011e*/ 	.short	(.L_642 - .L_641)


	//   ....[0]....
.L_641:
        /*0120*/ 	.word	0x00000050


	//----- nvinfo : EIATTR_EXIT_INSTR_OFFSETS
	.align		4
.L_642:
        /*0124*/ 	.byte	0x04, 0x1c
        /*0126*/ 	.short	(.L_644 - .L_643)


	//   ....[0]....
.L_643:
        /*0128*/ 	.word	0x000004e0


	//   ....[1]....
        /*012c*/ 	.word	0x00006eb0


	//   ....[2]....
        /*0130*/ 	.word	0x00006f70


	//   ....[3]....
        /*0134*/ 	.word	0x00007c00


	//   ....[4]....
        /*0138*/ 	.word	0x00007cb0


	//----- nvinfo : EIATTR_MAX_THREADS
	.align		4
.L_644:
        /*013c*/ 	.byte	0x04, 0x05
        /*013e*/ 	.short	(.L_646 - .L_645)
.L_645:
        /*0140*/ 	.word	0x00000100
        /*0144*/ 	.word	0x00000001
        /*0148*/ 	.word	0x00000001


	//----- nvinfo : EIATTR_CRS_STACK_SIZE
	.align		4
.L_646:
        /*014c*/ 	.byte	0x04, 0x1e
        /*014e*/ 	.short	(.L_648 - .L_647)
.L_647:
        /*0150*/ 	.word	0x00000000
.L_648:


//--------------------- .nv.info._ZN7cutlass13device_kernelIN5flash19enable_sm80_to_sm89INS1_16FlashAttnBwdSm80INS1_25CollectiveMainloopBwdSm80ILi2ELi1EN4cute5tupleIJNS5_1CILi64EEENS7_ILi96EEENS7_ILi128EEEEEENS_10bfloat16_tEfNS_4arch4Sm80ELb1ELb0ELb0ELb0ELb0ELb0ELb0ELb0ELi2ELi2ELi2ELi2ELb1EEENS1_24CollectiveEpilogueBwdGQAISB_fSE_Li256ELb0ELb0EEENS1_25SingleTileBwdLPTSchedulerILb0ELi96ELb0EEEEEEEEEvNT_6ParamsE --------------------------
	.section	.nv.info._ZN7cutlass13device_kernelIN5flash19enable_sm80_to_sm89INS1_16FlashAttnBwdSm80INS1_25CollectiveMainloopBwdSm80ILi2ELi1EN4cute5tupleIJNS5_1CILi64EEENS7_ILi96EEENS7_ILi128EEEEEENS_10bfloat16_tEfNS_4arch4Sm80ELb1ELb0ELb0ELb0ELb0ELb0ELb0ELb0ELi2ELi2ELi2ELi2ELb1EEENS1_24CollectiveEpilogueBwdGQAISB_fSE_Li256ELb0ELb0EEENS1_25SingleTileBwdLPTSchedulerILb0ELi96ELb0EEEEEEEEEvNT_6ParamsE,"",@"SHT_CUDA_INFO"
	.sectionflags	@""
	.align	4


	//----- nvinfo : EIATTR_CUDA_API_VERSION
	.align		4
        /*0000*/ 	.byte	0x04, 0x37
        /*0002*/ 	.short	(.L_650 - .L_649)
.L_649:
        /*0004*/ 	.word	0x00000082


	//----- nvinfo : EIATTR_SW2861232_WAR
	.align		4
.L_650:
        /*0008*/ 	.byte	0x01, 0x35
	.zero		2


	//----- nvinfo : EIATTR_PARAM_CBANK
	.align		4
        /*000c*/ 	.byte	0x04, 0x0a
        /*000e*/ 	.short	(.L_652 - .L_651)
	.align		4
.L_651:
        /*0010*/ 	.word	index@(.nv.constant0._ZN7cutlass13device_kernelIN5flash19enable_sm80_to_sm89INS1_16FlashAttnBwdSm80INS1_25CollectiveMainloopBwdSm80ILi2ELi1EN4cute5tupleIJNS5_1CILi64EEENS7_ILi96EEENS7_ILi128EEEEEENS_10bfloat16_tEfNS_4arch4Sm80ELb1ELb0ELb0ELb0ELb0ELb0ELb0ELb0ELi2ELi2ELi2ELi2ELb1EEENS1_24CollectiveEpilogueBwdGQAISB_fSE_Li256ELb0ELb0EEENS1_25SingleTileBwdLPTSchedulerILb0ELi96ELb0EEEEEEEEEvNT_6ParamsE)
        /*0014*/ 	.short	0x0160
        /*0016*/ 	.short	0x0290


	//----- nvinfo : EIATTR_CBANK_PARAM_SIZE
	.align		4
.L_652:
        /*0018*/ 	.byte	0x03, 0x19
        /*001a*/ 	.short	0x0290


	//----- nvinfo : EIATTR_KPARAM_INFO
	.align		4
        /*001c*/ 	.byte	0x04, 0x17
        /*001e*/ 	.short	(.L_654 - .L_653)
.L_653:
        /*0020*/ 	.word	0x00000000
        /*0024*/ 	.short	0x0000
        /*0026*/ 	.short	0x0000
        /*0028*/ 	.byte	0x00, 0xf0, 0x41, 0x0a


	//----- nvinfo : EIATTR_MAXREG_COUNT
	.align		4
.L_654:
        /*002c*/ 	.byte	0x03, 0x1b
        /*002e*/ 	.short	0x00ff


	//----- nvinfo : EIATTR_NUM_BARRIERS
	.align		4
        /*0030*/ 	.byte	0x02, 0x4c
        /*0032*/ 	.byte	0x02
	.zero		1


	//----- nvinfo : EIATTR_ANNOTATIONS
	.align		4
        /*0034*/ 	.byte	0x04, 0x55
        /*0036*/ 	.short	(.L_656 - .L_655)


	//   ....[0]....
.L_655:
        /*0038*/ 	.word	0x00000001
        /*003c*/ 	.byte	0x30, 0x0b, 0x00, 0x00, 0x01, 0x00, 0x00, 0x00, 0x20, 0x1f, 0x00, 0x00, 0x01, 0x00, 0x00, 0x00
        /*004c*/ 	.byte	0x30, 0x1f, 0x00, 0x00, 0x01, 0x00, 0x00, 0x00, 0x20, 0x22, 0x00, 0x00, 0x01, 0x00, 0x00, 0x00
        /*005c*/ 	.byte	0x20, 0x28, 0x00, 0x00, 0x01, 0x00, 0x00, 0x00, 0x70, 0x30, 0x00, 0x00, 0x01, 0x00, 0x00, 0x00
        /*006c*/ 	.byte	0xb0, 0x30, 0x00, 0x00, 0x01, 0x00, 0x00, 0x00, 0xf0, 0x30, 0x00, 0x00, 0x01, 0x00, 0x00, 0x00
        /*007c*/ 	.byte	0x30, 0x31, 0x00, 0x00, 0x01, 0x00, 0x00, 0x00, 0x60, 0x49, 0x00, 0x00


	//----- nvinfo : EIATTR_MERCURY_ISA_VERSION
	.align		4
.L_656:
        /*0088*/ 	.byte	0x03, 0x5f
        /*008a*/ 	.short	0x0000


	//----- nvinfo : EIATTR_COOP_GROUP_MASK_REGIDS
	.align		4
        /*008c*/ 	.byte	0x04, 0x29
        /*008e*/ 	.short	(.L_658 - .L_657)


	//   ....[0]....
.L_657:
        /*0090*/ 	.word	0xffffffff


	//----- nvinfo : EIATTR_COOP_GROUP_INSTR_OFFSETS
	.align		4
.L_658:
        /*0094*/ 	.byte	0x04, 0x28
        /*0096*/ 	.short	(.L_660 - .L_659)


	//   ....[0]....
.L_659:
        /*0098*/ 	.word	0x00000050


	//----- nvinfo : EIATTR_EXIT_INSTR_OFFSETS
	.align		4
.L_660:
        /*009c*/ 	.byte	0x04, 0x1c
        /*009e*/ 	.short	(.L_662 - .L_661)


	//   ....[0]....
.L_661:
        /*00a0*/ 	.word	0x00000540


	//   ....[1]....
        /*00a4*/ 	.word	0x00005b50


	//   ....[2]....
        /*00a8*/ 	.word	0x000063f0


	//----- nvinfo : EIATTR_MAX_THREADS
	.align		4
.L_662:
        /*00ac*/ 	.byte	0x04, 0x05
        /*00ae*/ 	.short	(.L_664 - .L_663)
.L_663:
        /*00b0*/ 	.word	0x00000100
        /*00b4*/ 	.word	0x00000001
        /*00b8*/ 	.word	0x00000001
.L_664:


//--------------------- .nv.info._ZN7cutlass13device_kernelIN5flash19enable_sm80_to_sm89INS1_16FlashAttnBwdSm80INS1_25CollectiveMainloopBwdSm80ILi2ELi1EN4cute5tupleIJNS5_1CILi64EEENS7_ILi96EEENS7_ILi128EEEEEENS_10bfloat16_tEfNS_4arch4Sm80ELb1ELb0ELb0ELb0ELb1ELb0ELb0ELb0ELi2ELi2ELi2ELi2ELb1EEENS1_24CollectiveEpilogueBwdGQAISB_fSE_Li256ELb0ELb1EEENS1_25SingleTileBwdLPTSchedulerILb0ELi96ELb1EEEEEEEEEvNT_6ParamsE --------------------------
	.section	.nv.info._ZN7cutlass13device_kernelIN5flash19enable_sm80_to_sm89INS1_16FlashAttnBwdSm80INS1_25CollectiveMainloopBwdSm80ILi2ELi1EN4cute5tupleIJNS5_1CILi64EEENS7_ILi96EEENS7_ILi128EEEEEENS_10bfloat16_tEfNS_4arch4Sm80ELb1ELb0ELb0ELb0ELb1ELb0ELb0ELb0ELi2ELi2ELi2ELi2ELb1EEENS1_24CollectiveEpilogueBwdGQAISB_fSE_Li256ELb0ELb1EEENS1_25SingleTileBwdLPTSchedulerILb0ELi96ELb1EEEEEEEEEvNT_6ParamsE,"",@"SHT_CUDA_INFO"
	.sectionflags	@""
	.align	4


	//----- nvinfo : EIATTR_CUDA_API_VERSION
	.align		4
        /*0000*/ 	.byte	0x04, 0x37
        /*0002*/ 	.short	(.L_666 - .L_665)
.L_665:
        /*0004*/ 	.word	0x00000082


	//----- nvinfo : EIATTR_SW2861232_WAR
	.align		4
.L_666:
        /*0008*/ 	.byte	0x01, 0x35
	.zero		2


	//----- nvinfo : EIATTR_PARAM_CBANK
	.align		4
        /*000c*/ 	.byte	0x04, 0x0a
        /*000e*/ 	.short	(.L_668 - .L_667)
	.align		4
.L_667:
        /*0010*/ 	.word	index@(.nv.constant0._ZN7cutlass13device_kernelIN5flash19enable_sm80_to_sm89INS1_16FlashAttnBwdSm80INS1_25CollectiveMainloopBwdSm80ILi2ELi1EN4cute5tupleIJNS5_1CILi64EEENS7_ILi96EEENS7_ILi128EEEEEENS_10bfloat16_tEfNS_4arch4Sm80ELb1ELb0ELb0ELb0ELb1ELb0ELb0ELb0ELi2ELi2ELi2ELi2ELb1EEENS1_24CollectiveEpilogueBwdGQAISB_fSE_Li256ELb0ELb1EEENS1_25SingleTileBwdLPTSchedulerILb0ELi96ELb1EEEEEEEEEvNT_6ParamsE)
        /*0014*/ 	.short	0x0160
        /*0016*/ 	.short	0x0290


	//----- nvinfo : EIATTR_CBANK_PARAM_SIZE
	.align		4
.L_668:
        /*0018*/ 	.byte	0x03, 0x19
        /*001a*/ 	.short	0x0290


	//----- nvinfo : EIATTR_KPARAM_INFO
	.align		4
        /*001c*/ 	.byte	0x04, 0x17
        /*001e*/ 	.short	(.L_670 - .L_669)
.L_669:
        /*0020*/ 	.word	0x00000000
        /*0024*/ 	.short	0x0000
        /*0026*/ 	.short	0x0000
        /*0028*/ 	.byte	0x00, 0xf0, 0x41, 0x0a


	//----- nvinfo : EIATTR_MAXREG_COUNT
	.align		4
.L_670:
        /*002c*/ 	.byte	0x03, 0x1b
        /*002e*/ 	.short	0x00ff


	//----- nvinfo : EIATTR_NUM_BARRIERS
	.align		4
        /*0030*/ 	.byte	0x02, 0x4c
        /*0032*/ 	.byte	0x02
	.zero		1


	//----- nvinfo : EIATTR_ANNOTATIONS
	.align		4
        /*0034*/ 	.byte	0x04, 0x55
        /*0036*/ 	.short	(.L_672 - .L_671)


	//   ....[0]....
.L_671:
        /* <DEDUP_REMOVED lines=10> */


	//----- nvinfo : EIATTR_MERCURY_ISA_VERSION
	.align		4
.L_672:
        /*00c8*/ 	.byte	0x03, 0x5f
        /*00ca*/ 	.short	0x0000


	//----- nvinfo : EIATTR_COOP_GROUP_MASK_REGIDS
	.align		4
        /*00cc*/ 	.byte	0x04, 0x29
        /*00ce*/ 	.short	(.L_674 - .L_673)


	//   ....[0]....
.L_673:
        /*00d0*/ 	.word	0xffffffff


	//   ....[1]....
        /*00d4*/ 	.word	0xffffffff


	//   ....[2]....
        /*00d8*/ 	.word	0xffffffff


	//   ....[3]....
        /*00dc*/ 	.word	0xffffffff


	//   ....[4]....
        /*00e0*/ 	.word	0xffffffff


	//   ....[5]....
        /*00e4*/ 	.word	0xffffffff


	//   ....[6]....
        /*00e8*/ 	.word	0xffffffff


	//   ....[7]....
        /*00ec*/ 	.word	0xffffffff


	//   ....[8]....
        /*00f0*/ 	.word	0xffffffff


	//----- nvinfo : EIATTR_COOP_GROUP_INSTR_OFFSETS
	.align		4
.L_674:
        /*00f4*/ 	.byte	0x04, 0x28
        /*00f6*/ 	.short	(.L_676 - .L_675)


	//   ....[0]....
.L_675:
        /*00f8*/ 	.word	0x00000050


	//   ....[1]....
        /*00fc*/ 	.word	0x00005a20


	//   ....[2]....
        /*0100*/ 	.word	0x00005a50


	//   ....[3]....
        /*0104*/ 	.word	0x00005e50


	//   ....[4]....
        /*0108*/ 	.word	0x00005e60


	//   ....[5]....
        /*010c*/ 	.word	0x00005ff0


	//   ....[6]....
        /*0110*/ 	.word	0x00006040


	//   ....[7]....
        /*0114*/ 	.word	0x000063f0


	//   ....[8]....
        /*0118*/ 	.word	0x00006400


	//----- nvinfo : EIATTR_EXIT_INSTR_OFFSETS
	.align		4
.L_676:
        /*011c*/ 	.byte	0x04, 0x1c
        /*011e*/ 	.short	(.L_678 - .L_677)


	//   ....[0]....
.L_677:
        /*0120*/ 	.word	0x000004e0


	//   ....[1]....
        /*0124*/ 	.word	0x000057f0


	//   ....[2]....
        /*0128*/ 	.word	0x00006410


	//   ....[3]....
        /*012c*/ 	.word	0x000064b0


	//----- nvinfo : EIATTR_MAX_THREADS
	.align		4
.L_678:
        /*0130*/ 	.byte	0x04, 0x05
        /*0132*/ 	.short	(.L_680 - .L_679)
.L_679:
        /*0134*/ 	.word	0x00000100
        /*0138*/ 	.word	0x00000001
        /*013c*/ 	.word	0x00000001


	//----- nvinfo : EIATTR_CRS_STACK_SIZE
	.align		4
.L_680:
        /*0140*/ 	.byte	0x04, 0x1e
        /*0142*/ 	.short	(.L_682 - .L_681)
.L_681:
        /*0144*/ 	.word	0x00000000
.L_682:


//--------------------- .nv.info._ZN7cutlass13device_kernelIN5flash19enable_sm80_to_sm89INS1_16FlashAttnBwdSm80INS1_25CollectiveMainloopBwdSm80ILi2ELi1EN4cute5tupleIJNS5_1CILi64EEENS7_ILi96EEENS7_ILi128EEEEEENS_10bfloat16_tEfNS_4arch4Sm80ELb1ELb0ELb0ELb1ELb0ELb0ELb0ELb0ELi2ELi2ELi2ELi2ELb1EEENS1_21CollectiveEpilogueBwdISB_SC_SE_Li256ELb1ELb0ELi4EEENS1_25SingleTileBwdLPTSchedulerILb1ELi96ELb0EEEEEEEEEvNT_6ParamsE --------------------------
	.section	.nv.info._ZN7cutlass13device_kernelIN5flash19enable_sm80_to_sm89INS1_16FlashAttnBwdSm80INS1_25CollectiveMainloopBwdSm80ILi2ELi1EN4cute5tupleIJNS5_1CILi64EEENS7_ILi96EEENS7_ILi128EEEEEENS_10bfloat16_tEfNS_4arch4Sm80ELb1ELb0ELb0ELb1ELb0ELb0ELb0ELb0ELi2ELi2ELi2ELi2ELb1EEENS1_21CollectiveEpilogueBwdISB_SC_SE_Li256ELb1ELb0ELi4EEENS1_25SingleTileBwdLPTSchedulerILb1ELi96ELb0EEEEEEEEEvNT_6ParamsE,"",@"SHT_CUDA_INFO"
	.sectionflags	@""
	.align	4


	//----- nvinfo : EIATTR_CUDA_API_VERSION
	.align		4
        /*0000*/ 	.byte	0x04, 0x37
        /*0002*/ 	.short	(.L_684 - .L_683)
.L_683:
        /*0004*/ 	.word	0x00000082


	//----- nvinfo : EIATTR_SW2861232_WAR
	.align		4
.L_684:
        /*0008*/ 	.byte	0x01, 0x35
	.zero		2


	//----- nvinfo : EIATTR_PARAM_CBANK
	.align		4
        /*000c*/ 	.byte	0x04, 0x0a
        /*000e*/ 	.short	(.L_686 - .L_685)
	.align		4
.L_685:
        /*0010*/ 	.word	index@(.nv.constant0._ZN7cutlass13device_kernelIN5flash19enable_sm80_to_sm89INS1_16FlashAttnBwdSm80INS1_25CollectiveMainloopBwdSm80ILi2ELi1EN4cute5tupleIJNS5_1CILi64EEENS7_ILi96EEENS7_ILi128EEEEEENS_10bfloat16_tEfNS_4arch4Sm80ELb1ELb0ELb0ELb1ELb0ELb0ELb0ELb0ELi2ELi2ELi2ELi2ELb1EEENS1_21CollectiveEpilogueBwdISB_SC_SE_Li256ELb1ELb0ELi4EEENS1_25SingleTileBwdLPTSchedulerILb1ELi96ELb0EEEEEEEEEvNT_6ParamsE)
        /*0014*/ 	.short	0x0160
        /*0016*/ 	.short	0x0288


	//----- nvinfo : EIATTR_CBANK_PARAM_SIZE
	.align		4
.L_686:
        /*0018*/ 	.byte	0x03, 0x19
        /*001a*/ 	.short	0x0288


	//----- nvinfo : EIATTR_KPARAM_INFO
	.align		4
        /*001c*/ 	.byte	0x04, 0x17
        /*001e*/ 	.short	(.L_688 - .L_687)
.L_687:
        /*0020*/ 	.word	0x00000000
        /*0024*/ 	.short	0x0000
        /*0026*/ 	.short	0x0000
        /*0028*/ 	.byte	0x00, 0xf0, 0x21, 0x0a


	//----- nvinfo : EIATTR_MAXREG_COUNT
	.align		4
.L_688:
        /*002c*/ 	.byte	0x03, 0x1b
        /*002e*/ 	.short	0x00ff


	//----- nvinfo : EIATTR_NUM_BARRIERS
	.align		4
        /*0030*/ 	.byte	0x02, 0x4c
        /*0032*/ 	.byte	0x02
	.zero		1


	//----- nvinfo : EIATTR_ANNOTATIONS
	.align		4
        /*0034*/ 	.byte	0x04, 0x55
        /*0036*/ 	.short	(.L_690 - .L_689)


	//   ....[0]....
.L_689:
        /* <DEDUP_REMOVED lines=19> */


	//----- nvinfo : EIATTR_MERCURY_ISA_VERSION
	.align		4
.L_690:
        /*0158*/ 	.byte	0x03, 0x5f
        /*015a*/ 	.short	0x0000


	//----- nvinfo : EIATTR_COOP_GROUP_MASK_REGIDS
	.align		4
        /*015c*/ 	.byte	0x04, 0x29
        /*015e*/ 	.short	(.L_692 - .L_691)


	//   ....[0]....
.L_691:
        /*0160*/ 	.word	0xffffffff


	//----- nvinfo : EIATTR_COOP_GROUP_INSTR_OFFSETS
	.align		4
.L_692:
        /*0164*/ 	.byte	0x04, 0x28
        /*0166*/ 	.short	(.L_694 - .L_693)


	//   ....[0]....
.L_693:
        /*0168*/ 	.word	0x00000060


	//----- nvinfo : EIATTR_EXIT_INSTR_OFFSETS
	.align		4
.L_694:
        /*016c*/ 	.byte	0x04, 0x1c
        /*016e*/ 	.short	(.L_696 - .L_695)


	//   ....[0]....
.L_695:
        /*0170*/ 	.word	0x00000820


	//   ....[1]....
        /*0174*/ 	.word	0x00007740


	//   ....[2]....
        /*0178*/ 	.word	0x00007800


	//   ....[3]....
        /*017c*/ 	.word	0x00008630


	//   ....[4]....
        /*0180*/ 	.word	0x000086f0


	//----- nvinfo : EIATTR_MAX_THREADS
	.align		4
.L_696:
        /*0184*/ 	.byte	0x04, 0x05
        /*0186*/ 	.short	(.L_698 - .L_697)
.L_697:
        /*0188*/ 	.word	0x00000100
        /*018c*/ 	.word	0x00000001
        /*0190*/ 	.word	0x00000001


	//----- nvinfo : EIATTR_CRS_STACK_SIZE
	.align		4
.L_698:
        /*0194*/ 	.byte	0x04, 0x1e
        /*0196*/ 	.short	(.L_700 - .L_699)
.L_699:
        /*0198*/ 	.word	0x00000000
.L_700:


//--------------------- .nv.info._ZN7cutlass13device_kernelIN5flash19enable_sm80_to_sm89INS1_16FlashAttnBwdSm80INS1_25CollectiveMainloopBwdSm80ILi2ELi1EN4cute5tupleIJNS5_1CILi64EEENS7_ILi96EEENS7_ILi128EEEEEENS_10bfloat16_tEfNS_4arch4Sm80ELb1ELb0ELb0ELb1ELb1ELb0ELb0ELb0ELi2ELi2ELi2ELi2ELb1EEENS1_21CollectiveEpilogueBwdISB_SC_SE_Li256ELb1ELb0ELi4EEENS1_25SingleTileBwdLPTSchedulerILb1ELi96ELb1EEEEEEEEEvNT_6ParamsE --------------------------
	.section	.nv.info._ZN7cutlass13device_kernelIN5flash19enable_sm80_to_sm89INS1_16FlashAttnBwdSm80INS1_25CollectiveMainloopBwdSm80ILi2ELi1EN4cute5tupleIJNS5_1CILi64EEENS7_ILi96EEENS7_ILi128EEEEEENS_10bfloat16_tEfNS_4arch4Sm80ELb1ELb0ELb0ELb1ELb1ELb0ELb0ELb0ELi2ELi2ELi2ELi2ELb1EEENS1_21CollectiveEpilogueBwdISB_SC_SE_Li256ELb1ELb0ELi4EEENS1_25SingleTileBwdLPTSchedulerILb1ELi96ELb1EEEEEEEEEvNT_6ParamsE,"",@"SHT_CUDA_INFO"
	.sectionflags	@""
	.align	4


	//----- nvinfo : EIATTR_CUDA_API_VERSION
	.align		4
        /*0000*/ 	.byte	0x04, 0x37
        /*0002*/ 	.short	(.L_702 - .L_701)
.L_701:
        /*0004*/ 	.word	0x00000082


	//----- nvinfo : EIATTR_SW2861232_WAR
	.align		4
.L_702:
        /*0008*/ 	.byte	0x01, 0x35
	.zero		2


	//----- nvinfo : EIATTR_PARAM_CBANK
	.align		4
        /*000c*/ 	.byte	0x04, 0x0a
        /*000e*/ 	.short	(.L_704 - .L_703)
	.align		4
.L_703:
        /*0010*/ 	.word	index@(.nv.constant0._ZN7cutlass13device_kernelIN5flash19enable_sm80_to_sm89INS1_16FlashAttnBwdSm80INS1_25CollectiveMainloopBwdSm80ILi2ELi1EN4cute5tupleIJNS5_1CILi64EEENS7_ILi96EEENS7_ILi128EEEEEENS_10bfloat16_tEfNS_4arch4Sm80ELb1ELb0ELb0ELb1ELb1ELb0ELb0ELb0ELi2ELi2ELi2ELi2ELb1EEENS1_21CollectiveEpilogueBwdISB_SC_SE_Li256ELb1ELb0ELi4EEENS1_25SingleTileBwdLPTSchedulerILb1ELi96ELb1EEEEEEEEEvNT_6ParamsE)
        /*0014*/ 	.short	0x0160
        /*0016*/ 	.short	0x0288


	//----- nvinfo : EIATTR_CBANK_PARAM_SIZE
	.align		4
.L_704:
        /*0018*/ 	.byte	0x03, 0x19
        /*001a*/ 	.short	0x0288


	//----- nvinfo : EIATTR_KPARAM_INFO
	.align		4
        /*001c*/ 	.byte	0x04, 0x17
        /*001e*/ 	.short	(.L_706 - .L_705)
.L_705:
        /*0020*/ 	.word	0x00000000
        /*0024*/ 	.short	0x0000
        /*0026*/ 	.short	0x0000
        /*0028*/ 	.byte	0x00, 0xf0, 0x21, 0x0a


	//----- nvinfo : EIATTR_MAXREG_COUNT
	.align		4
.L_706:
        /*002c*/ 	.byte	0x03, 0x1b
        /*002e*/ 	.short	0x00ff


	//----- nvinfo : EIATTR_NUM_BARRIERS
	.align		4
        /*0030*/ 	.byte	0x02, 0x4c
        /*0032*/ 	.byte	0x02
	.zero		1


	//----- nvinfo : EIATTR_ANNOTATIONS
	.align		4
        /*0034*/ 	.byte	0x04, 0x55
        /*0036*/ 	.short	(.L_708 - .L_707)


	//   ....[0]....
.L_707:
        /* <DEDUP_REMOVED lines=18> */


	//----- nvinfo : EIATTR_MERCURY_ISA_VERSION
	.align		4
.L_708:
        /*0148*/ 	.byte	0x03, 0x5f
        /*014a*/ 	.short	0x0000


	//----- nvinfo : EIATTR_COOP_GROUP_MASK_REGIDS
	.align		4
        /*014c*/ 	.byte	0x04, 0x29
        /*014e*/ 	.short	(.L_710 - .L_709)


	//   ....[0]....
.L_709:
        /*0150*/ 	.word	0xffffffff


	//----- nvinfo : EIATTR_COOP_GROUP_INSTR_OFFSETS
	.align		4
.L_710:
        /*0154*/ 	.byte	0x04, 0x28
        /*0156*/ 	.short	(.L_712 - .L_711)


	//   ....[0]....
.L_711:
        /*0158*/ 	.word	0x00000060


	//----- nvinfo : EIATTR_EXIT_INSTR_OFFSETS
	.align		4
.L_712:
        /*015c*/ 	.byte	0x04, 0x1c
        /*015e*/ 	.short	(.L_714 - .L_713)


	//   ....[0]....
.L_713:
        /*0160*/ 	.word	0x00000820


	//   ....[1]....
        /*0164*/ 	.word	0x00007670


	//   ....[2]....
        /*0168*/ 	.word	0x00007730


	//   ....[3]....
        /*016c*/ 	.word	0x00008560


	//   ....[4]....
        /*0170*/ 	.word	0x00008620


	//----- nvinfo : EIATTR_MAX_THREADS
	.align		4
.L_714:
        /*0174*/ 	.byte	0x04, 0x05
        /*0176*/ 	.short	(.L_716 - .L_715)
.L_715:
        /*0178*/ 	.word	0x00000100
        /*017c*/ 	.word	0x00000001
        /*0180*/ 	.word	0x00000001


	//----- nvinfo : EIATTR_CRS_STACK_SIZE
	.align		4
.L_716:
        /*0184*/ 	.byte	0x04, 0x1e
        /*0186*/ 	.short	(.L_718 - .L_717)
.L_717:
        /*0188*/ 	.word	0x00000000
.L_718:


//--------------------- .nv.info._ZN7cutlass13device_kernelIN5flash19enable_sm80_to_sm89INS1_16FlashAttnBwdSm80INS1_25CollectiveMainloopBwdSm80ILi2ELi1EN4cute5tupleIJNS5_1CILi64EEENS7_ILi96EEENS7_ILi128EEEEEENS_10bfloat16_tEfNS_4arch4Sm80ELb1ELb0ELb0ELb1ELb0ELb0ELb0ELb0ELi2ELi2ELi2ELi2ELb1EEENS1_24CollectiveEpilogueBwdGQAISB_fSE_Li256ELb1ELb0EEENS1_25SingleTileBwdLPTSchedulerILb1ELi96ELb0EEEEEEEEEvNT_6ParamsE --------------------------
	.section	.nv.info._ZN7cutlass13device_kernelIN5flash19enable_sm80_to_sm89INS1_16FlashAttnBwdSm80INS1_25CollectiveMainloopBwdSm80ILi2ELi1EN4cute5tupleIJNS5_1CILi64EEENS7_ILi96EEENS7_ILi128EEEEEENS_10bfloat16_tEfNS_4arch4Sm80ELb1ELb0ELb0ELb1ELb0ELb0ELb0ELb0ELi2ELi2ELi2ELi2ELb1EEENS1_24CollectiveEpilogueBwdGQAISB_fSE_Li256ELb1ELb0EEENS1_25SingleTileBwdLPTSchedulerILb1ELi96ELb0EEEEEEEEEvNT_6ParamsE,"",@"SHT_CUDA_INFO"
	.sectionflags	@""
	.align	4


	//----- nvinfo : EIATTR_CUDA_API_VERSION
	.align		4
        /*0000*/ 	.byte	0x04, 0x37
        /*0002*/ 	.short	(.L_720 - .L_719)
.L_719:
        /*0004*/ 	.word	0x00000082


	//----- nvinfo : EIATTR_SW2861232_WAR
	.align		4
.L_720:
        /*0008*/ 	.byte	0x01, 0x35
	.zero		2


	//----- nvinfo : EIATTR_PARAM_CBANK
	.align		4
        /*000c*/ 	.byte	0x04, 0x0a
        /*000e*/ 	.short	(.L_722 - .L_721)
	.align		4
.L_721:
        /*0010*/ 	.word	index@(.nv.constant0._ZN7cutlass13device_kernelIN5flash19enable_sm80_to_sm89INS1_16FlashAttnBwdSm80INS1_25CollectiveMainloopBwdSm80ILi2ELi1EN4cute5tupleIJNS5_1CILi64EEENS7_ILi96EEENS7_ILi128EEEEEENS_10bfloat16_tEfNS_4arch4Sm80ELb1ELb0ELb0ELb1ELb0ELb0ELb0ELb0ELi2ELi2ELi2ELi2ELb1EEENS1_24CollectiveEpilogueBwdGQAISB_fSE_Li256ELb1ELb0EEENS1_25SingleTileBwdLPTSchedulerILb1ELi96ELb0EEEEEEEEEvNT_6ParamsE)
        /*0014*/ 	.short	0x0160
        /*0016*/ 	.short	0x0290


	//----- nvinfo : EIATTR_CBANK_PARAM_SIZE
	.align		4
.L_722:
        /*0018*/ 	.byte	0x03, 0x19
        /*001a*/ 	.short	0x0290


	//----- nvinfo : EIATTR_KPARAM_INFO
	.align		4
        /*001c*/ 	.byte	0x04, 0x17
        /*001e*/ 	.short	(.L_724 - .L_723)
.L_723:
        /*0020*/ 	.word	0x00000000
        /*0024*/ 	.short	0x0000
        /*0026*/ 	.short	0x0000
        /*0028*/ 	.byte	0x00, 0xf0, 0x41, 0x0a


	//----- nvinfo : EIATTR_MAXREG_COUNT
	.align		4
.L_724:
        /*002c*/ 	.byte	0x03, 0x1b
        /*002e*/ 	.short	0x00ff


	//----- nvinfo : EIATTR_NUM_BARRIERS
	.align		4
        /*0030*/ 	.byte	0x02, 0x4c
        /*0032*/ 	.byte	0x02
	.zero		1


	//----- nvinfo : EIATTR_ANNOTATIONS
	.align		4
        /*0034*/ 	.byte	0x04, 0x55
        /*0036*/ 	.short	(.L_726 - .L_725)


	//   ....[0]....
.L_725:
        /* <DEDUP_REMOVED lines=12> */


	//----- nvinfo : EIATTR_MERCURY_ISA_VERSION
	.align		4
.L_726:
        /*00e8*/ 	.byte	0x03, 0x5f
        /*00ea*/ 	.short	0x0000


	//----- nvinfo : EIATTR_COOP_GROUP_MASK_REGIDS
	.align		4
        /*00ec*/ 	.byte	0x04, 0x29
        /*00ee*/ 	.short	(.L_728 - .L_727)


	//   ....[0]....
.L_727:
        /*00f0*/ 	.word	0xffffffff


	//----- nvinfo : EIATTR_COOP_GROUP_INSTR_OFFSETS
	.align		4
.L_728:
        /*00f4*/ 	.byte	0x04, 0x28
        /*00f6*/ 	.short	(.L_730 - .L_729)


	//   ....[0]....
.L_729:
        /*00f8*/ 	.word	0x00000060


	//----- nvinfo : EIATTR_EXIT_INSTR_OFFSETS
	.align		4
.L_730:
        /*00fc*/ 	.byte	0x04, 0x1c
        /*00fe*/ 	.short	(.L_732 - .L_731)


	//   ....[0]....
.L_731:
        /*0100*/ 	.word	0x00000800


	//   ....[1]....
        /*0104*/ 	.word	0x00005ec0


	//   ....[2]....
        /*0108*/ 	.word	0x000067e0


	//----- nvinfo : EIATTR_MAX_THREADS
	.align		4
.L_732:
        /*010c*/ 	.byte	0x04, 0x05
        /*010e*/ 	.short	(.L_734 - .L_733)
.L_733:
        /*0110*/ 	.word	0x00000100
        /*0114*/ 	.word	0x00000001
        /*0118*/ 	.word	0x00000001
.L_734:


//--------------------- .nv.info._ZN7cutlass13device_kernelIN5flash32FlashAttnBwdPostprocessConvertdQIN4cute5tupleIJNS3_1CILi96EEENS5_ILi128EEEEEENS_10bfloat16_tEfNS_4arch4Sm80ELi256ENS3_8TiledMMAINS3_8MMA_AtomIJNS3_30SM80_16x8x16_F32BF16BF16F32_TNEEEENS3_6LayoutINS4_IJNS5_ILi2EEENS5_ILi4EEENS5_ILi1EEEEEENS4_IJSJ_SH_NS5_ILi0EEEEEEEENS4_IJNS5_ILi32EEENS5_ILi64EEENS5_ILi16EEEEEEEELb0EEEEEvNT_6ParamsE --------------------------
	.section	.nv.info._ZN7cutlass13device_kernelIN5flash32FlashAttnBwdPostprocessConvertdQIN4cute5tupleIJNS3_1CILi96EEENS5_ILi128EEEEEENS_10bfloat16_tEfNS_4arch4Sm80ELi256ENS3_8TiledMMAINS3_8MMA_AtomIJNS3_30SM80_16x8x16_F32BF16BF16F32_TNEEEENS3_6LayoutINS4_IJNS5_ILi2EEENS5_ILi4EEENS5_ILi1EEEEEENS4_IJSJ_SH_NS5_ILi0EEEEEEEENS4_IJNS5_ILi32EEENS5_ILi64EEENS5_ILi16EEEEEEEELb0EEEEEvNT_6ParamsE,"",@"SHT_CUDA_INFO"
	.sectionflags	@""
	.align	4


	//----- nvinfo : EIATTR_CUDA_API_VERSION
	.align		4
        /*0000*/ 	.byte	0x04, 0x37
        /*0002*/ 	.short	(.L_736 - .L_735)
.L_735:
        /*0004*/ 	.word	0x00000082


	//----- nvinfo : EIATTR_SW2861232_WAR
	.align		4
.L_736:
        /*0008*/ 	.byte	0x01, 0x35
	.zero		2


	//----- nvinfo : EIATTR_PARAM_CBANK
	.align		4
        /*000c*/ 	.byte	0x04, 0x0a
        /*000e*/ 	.short	(.L_738 - .L_737)
	.align		4
.L_737:
        /*0010*/ 	.word	index@(.nv.constant0._ZN7cutlass13device_kernelIN5flash32FlashAttnBwdPostprocessConvertdQIN4cute5tupleIJNS3_1CILi96EEENS5_ILi128EEEEEENS_10bfloat16_tEfNS_4arch4Sm80ELi256ENS3_8TiledMMAINS3_8MMA_AtomIJNS3_30SM80_16x8x16_F32BF16BF16F32_TNEEEENS3_6LayoutINS4_IJNS5_ILi2EEENS5_ILi4EEENS5_ILi1EEEEEENS4_IJSJ_SH_NS5_ILi0EEEEEEEENS4_IJNS5_ILi32EEENS5_ILi64EEENS5_ILi16EEEEEEEELb0EEEEEvNT_6ParamsE)
        /*0014*/ 	.short	0x0160
        /*0016*/ 	.short	0x0070


	//----- nvinfo : EIATTR_CBANK_PARAM_SIZE
	.align		4
.L_738:
        /*0018*/ 	.byte	0x03, 0x19
        /*001a*/ 	.short	0x0070


	//----- nvinfo : EIATTR_KPARAM_INFO
	.align		4
        /*001c*/ 	.byte	0x04, 0x17
        /*001e*/ 	.short	(.L_740 - .L_739)
.L_739:
        /*0020*/ 	.word	0x00000000
        /*0024*/ 	.short	0x0000
        /*0026*/ 	.short	0x0000
        /*0028*/ 	.byte	0x00, 0xf0, 0xc1, 0x01


	//----- nvinfo : EIATTR_MAXREG_COUNT
	.align		4
.L_740:
        /*002c*/ 	.byte	0x03, 0x1b
        /*002e*/ 	.short	0x0080


	//----- nvinfo : EIATTR_NUM_BARRIERS
	.align		4
        /*0030*/ 	.byte	0x02, 0x4c
        /*0032*/ 	.byte	0x01
	.zero		1


	//----- nvinfo : EIATTR_MERCURY_ISA_VERSION
	.align		4
        /*0034*/ 	.byte	0x03, 0x5f
        /*0036*/ 	.short	0x0000


	//----- nvinfo : EIATTR_EXIT_INSTR_OFFSETS
	.align		4
        /*0038*/ 	.byte	0x04, 0x1c
        /*003a*/ 	.short	(.L_742 - .L_741)


	//   ....[0]....
.L_741:
        /*003c*/ 	.word	0x00000180


	//   ....[1]....
        /*0040*/ 	.word	0x00001800


	//   ....[2]....
        /*0044*/ 	.word	0x000018b0


	//----- nvinfo : EIATTR_CTAIDZ_USED
	.align		4
.L_742:
        /*0048*/ 	.byte	0x01, 0x04
	.zero		2


	//----- nvinfo : EIATTR_MAX_THREADS
	.align		4
        /*004c*/ 	.byte	0x04, 0x05
        /*004e*/ 	.short	(.L_744 - .L_743)
.L_743:
        /*0050*/ 	.word	0x00000100
        /*0054*/ 	.word	0x00000001
        /*0058*/ 	.word	0x00000001


	//----- nvinfo : EIATTR_CRS_STACK_SIZE
	.align		4
.L_744:
        /*005c*/ 	.byte	0x04, 0x1e
        /*005e*/ 	.short	(.L_746 - .L_745)
.L_745:
        /*0060*/ 	.word	0x00000000
.L_746:


//--------------------- .nv.info._ZN7cutlass13device_kernelIN5flash19enable_sm80_to_sm89INS1_16FlashAttnBwdSm80INS1_25CollectiveMainloopBwdSm80ILi2ELi1EN4cute5tupleIJNS5_1CILi64EEENS7_ILi96EEENS7_ILi128EEEEEENS_10bfloat16_tEfNS_4arch4Sm80ELb1ELb0ELb0ELb1ELb1ELb0ELb0ELb0ELi2ELi2ELi2ELi2ELb1EEENS1_24CollectiveEpilogueBwdGQAISB_fSE_Li256ELb1ELb1EEENS1_25SingleTileBwdLPTSchedulerILb1ELi96ELb1EEEEEEEEEvNT_6ParamsE --------------------------
	.section	.nv.info._ZN7cutlass13device_kernelIN5flash19enable_sm80_to_sm89INS1_16FlashAttnBwdSm80INS1_25CollectiveMainloopBwdSm80ILi2ELi1EN4cute5tupleIJNS5_1CILi64EEENS7_ILi96EEENS7_ILi128EEEEEENS_10bfloat16_tEfNS_4arch4Sm80ELb1ELb0ELb0ELb1ELb1ELb0ELb0ELb0ELi2ELi2ELi2ELi2ELb1EEENS1_24CollectiveEpilogueBwdGQAISB_fSE_Li256ELb1ELb1EEENS1_25SingleTileBwdLPTSchedulerILb1ELi96ELb1EEEEEEEEEvNT_6ParamsE,"",@"SHT_CUDA_INFO"
	.sectionflags	@""
	.align	4


	//----- nvinfo : EIATTR_CUDA_API_VERSION
	.align		4
        /*0000*/ 	.byte	0x04, 0x37
        /*0002*/ 	.short	(.L_748 - .L_747)
.L_747:
        /*0004*/ 	.word	0x00000082


	//----- nvinfo : EIATTR_SW2861232_WAR
	.align		4
.L_748:
        /*0008*/ 	.byte	0x01, 0x35
	.zero		2


	//----- nvinfo : EIATTR_PARAM_CBANK
	.align		4
        /*000c*/ 	.byte	0x04, 0x0a
        /*000e*/ 	.short	(.L_750 - .L_749)
	.align		4
.L_749:
        /*0010*/ 	.word	index@(.nv.constant0._ZN7cutlass13device_kernelIN5flash19enable_sm80_to_sm89INS1_16FlashAttnBwdSm80INS1_25CollectiveMainloopBwdSm80ILi2ELi1EN4cute5tupleIJNS5_1CILi64EEENS7_ILi96EEENS7_ILi128EEEEEENS_10bfloat16_tEfNS_4arch4Sm80ELb1ELb0ELb0ELb1ELb1ELb0ELb0ELb0ELi2ELi2ELi2ELi2ELb1EEENS1_24CollectiveEpilogueBwdGQAISB_fSE_Li256ELb1ELb1EEENS1_25SingleTileBwdLPTSchedulerILb1ELi96ELb1EEEEEEEEEvNT_6ParamsE)
        /*0014*/ 	.short	0x0160
        /*0016*/ 	.short	0x0290


	//----- nvinfo : EIATTR_CBANK_PARAM_SIZE
	.align		4
.L_750:
        /*0018*/ 	.byte	0x03, 0x19
        /*001a*/ 	.short	0x0290


	//----- nvinfo : EIATTR_KPARAM_INFO
	.align		4
        /*001c*/ 	.byte	0x04, 0x17
        /*001e*/ 	.short	(.L_752 - .L_751)
.L_751:
        /*0020*/ 	.word	0x00000000
        /*0024*/ 	.short	0x0000
        /*0026*/ 	.short	0x0000
        /*0028*/ 	.byte	0x00, 0xf0, 0x41, 0x0a


	//----- nvinfo : EIATTR_MAXREG_COUNT
	.align		4
.L_752:
        /*002c*/ 	.byte	0x03, 0x1b
        /*002e*/ 	.short	0x00ff


	//----- nvinfo : EIATTR_NUM_BARRIERS
	.align		4
        /*0030*/ 	.byte	0x02, 0x4c
        /*0032*/ 	.byte	0x02
	.zero		1


	//----- nvinfo : EIATTR_ANNOTATIONS
	.align		4
        /*0034*/ 	.byte	0x04, 0x55
        /*0036*/ 	.short	(.L_754 - .L_753)


	//   ....[0]....
.L_753:
        /* <DEDUP_REMOVED lines=15> */


	//----- nvinfo : EIATTR_MERCURY_ISA_VERSION
	.align		4
.L_754:
        /*0118*/ 	.byte	0x03, 0x5f
        /*011a*/ 	.short	0x0000


	//----- nvinfo : EIATTR_COOP_GROUP_MASK_REGIDS
	.align		4
        /*011c*/ 	.byte	0x04, 0x29
        /*011e*/ 	.short	(.L_756 - .L_755)


	//   ....[0]....
.L_755:
        /*0120*/ 	.word	0xffffffff


	//   ....[1]....
        /*0124*/ 	.word	0xffffffff


	//   ....[2]....
        /*0128*/ 	.word	0xffffffff


	//   ....[3]....
        /*012c*/ 	.word	0xffffffff


	//   ....[4]....
        /*0130*/ 	.word	0xffffffff


	//   ....[5]....
        /*0134*/ 	.word	0xffffffff


	//   ....[6]....
        /*0138*/ 	.word	0xffffffff


	//   ....[7]....
        /*013c*/ 	.word	0xffffffff


	//   ....[8]....
        /*0140*/ 	.word	0xffffffff


	//----- nvinfo : EIATTR_COOP_GROUP_INSTR_OFFSETS
	.align		4
.L_756:
        /*0144*/ 	.byte	0x04, 0x28
        /*0146*/ 	.short	(.L_758 - .L_757)


	//   ....[0]....
.L_757:
        /*0148*/ 	.word	0x00000060


	//   ....[1]....
        /*014c*/ 	.word	0x00006210


	//   ....[2]....
        /*0150*/ 	.word	0x00006250


	//   ....[3]....
        /*0154*/ 	.word	0x00006660


	//   ....[4]....
        /*0158*/ 	.word	0x00006670


	//   ....[5]....
        /*015c*/ 	.word	0x00006800


	//   ....[6]....
        /*0160*/ 	.word	0x00006850


	//   ....[7]....
        /*0164*/ 	.word	0x00006c00


	//   ....[8]....
        /*0168*/ 	.word	0x00006c10


	//----- nvinfo : EIATTR_EXIT_INSTR_OFFSETS
	.align		4
.L_758:
        /*016c*/ 	.byte	0x04, 0x1c
        /*016e*/ 	.short	(.L_760 - .L_759)


	//   ....[0]....
.L_759:
        /*0170*/ 	.word	0x00000820


	//   ....[1]....
        /*0174*/ 	.word	0x00005ed0


	//   ....[2]....
        /*0178*/ 	.word	0x00006c20


	//   ....[3]....
        /*017c*/ 	.word	0x00006cc0


	//----- nvinfo : EIATTR_MAX_THREADS
	.align		4
.L_760:
        /*0180*/ 	.byte	0x04, 0x05
        /*0182*/ 	.short	(.L_762 - .L_761)
.L_761:
        /*0184*/ 	.word	0x00000100
        /*0188*/ 	.word	0x00000001
        /*018c*/ 	.word	0x00000001


	//----- nvinfo : EIATTR_CRS_STACK_SIZE
	.align		4
.L_762:
        /*0190*/ 	.byte	0x04, 0x1e
        /*0192*/ 	.short	(.L_764 - .L_763)
.L_763:
        /*0194*/ 	.word	0x00000000
.L_764:


//--------------------- .nv.info._ZN7cutlass13device_kernelIN5flash19enable_sm80_to_sm89INS1_16FlashAttnBwdSm80INS1_25CollectiveMainloopBwdSm80ILi2ELi2EN4cute5tupleIJNS5_1CILi64EEENS7_ILi128EEES9_EEENS_10bfloat16_tEfNS_4arch4Sm80ELb0ELb0ELb0ELb0ELb0ELb0ELb0ELb0ELi2ELi2ELi2ELi2ELb0EEENS1_21CollectiveEpilogueBwdISA_SB_SD_Li256ELb0ELb0ELi4EEENS1_19SingleTileSchedulerILb0ELb0ELb0ELi128EEEEEEEEEvNT_6ParamsE --------------------------
	.section	.nv.info._ZN7cutlass13device_kernelIN5flash19enable_sm80_to_sm89INS1_16FlashAttnBwdSm80INS1_25CollectiveMainloopBwdSm80ILi2ELi2EN4cute5tupleIJNS5_1CILi64EEENS7_ILi128EEES9_EEENS_10bfloat16_tEfNS_4arch4Sm80ELb0ELb0ELb0ELb0ELb0ELb0ELb0ELb0ELi2ELi2ELi2ELi2ELb0EEENS1_21CollectiveEpilogueBwdISA_SB_SD_Li256ELb0ELb0ELi4EEENS1_19SingleTileSchedulerILb0ELb0ELb0ELi128EEEEEEEEEvNT_6ParamsE,"",@"SHT_CUDA_INFO"
	.sectionflags	@""
	.align	4


	//----- nvinfo : EIATTR_CUDA_API_VERSION
	.align		4
        /*0000*/ 	.byte	0x04, 0x37
        /*0002*/ 	.short	(.L_766 - .L_765)
.L_765:
        /*0004*/ 	.word	0x00000082


	//----- nvinfo : EIATTR_SW2861232_WAR
	.align		4
.L_766:
        /*0008*/ 	.byte	0x01, 0x35
	.zero		2


	//----- nvinfo : EIATTR_PARAM_CBANK
	.align		4
        /*000c*/ 	.byte	0x04, 0x0a
        /*000e*/ 	.short	(.L_768 - .L_767)
	.align		4
.L_767:
        /*0010*/ 	.word	index@(.nv.constant0._ZN7cutlass13device_kernelIN5flash19enable_sm80_to_sm89INS1_16FlashAttnBwdSm80INS1_25CollectiveMainloopBwdSm80ILi2ELi2EN4cute5tupleIJNS5_1CILi64EEENS7_ILi128EEES9_EEENS_10bfloat16_tEfNS_4arch4Sm80ELb0ELb0ELb0ELb0ELb0ELb0ELb0ELb0ELi2ELi2ELi2ELi2ELb0EEENS1_21CollectiveEpilogueBwdISA_SB_SD_Li256ELb0ELb0ELi4EEENS1_19SingleTileSchedulerILb0ELb0ELb0ELi128EEEEEEEEEvNT_6ParamsE)
        /*0014*/ 	.short	0x0160
        /*0016*/ 	.short	0x0270


	//----- nvinfo : EIATTR_CBANK_PARAM_SIZE
	.align		4
.L_768:
        /*0018*/ 	.byte	0x03, 0x19
        /*001a*/ 	.short	0x0270


	//----- nvinfo : EIATTR_KPARAM_INFO
	.align		4
        /*001c*/ 	.byte	0x04, 0x17
        /*001e*/ 	.short	(.L_770 - .L_769)
.L_769:
        /*0020*/ 	.word	0x00000000
        /*0024*/ 	.short	0x0000
        /*0026*/ 	.short	0x0000
        /*0028*/ 	.byte	0x00, 0xf0, 0xc1, 0x09


	//----- nvinfo : EIATTR_MAXREG_COUNT
	.align		4
.L_770:
        /*002c*/ 	.byte	0x03, 0x1b
        /*002e*/ 	.short	0x00ff


	//----- nvinfo : EIATTR_NUM_BARRIERS
	.align		4
        /*0030*/ 	.byte	0x02, 0x4c
        /*0032*/ 	.byte	0x02
	.zero		1


	//----- nvinfo : EIATTR_MERCURY_ISA_VERSION
	.align		4
        /*0034*/ 	.byte	0x03, 0x5f
        /*0036*/ 	.short	0x0000


	//----- nvinfo : EIATTR_EXIT_INSTR_OFFSETS
	.align		4
        /*0038*/ 	.byte	0x04, 0x1c
        /*003a*/ 	.short	(.L_772 - .L_771)


	//   ....[0]....
.L_771:
        /*003c*/ 	.word	0x00000030


	//   ....[1]....
        /*0040*/ 	.word	0x00007da0


	//   ....[2]....
        /*0044*/ 	.word	0x00007e60


	//----- nvinfo : EIATTR_CTAIDZ_USED
	.align		4
.L_772:
        /*0048*/ 	.byte	0x01, 0x04
	.zero		2


	//----- nvinfo : EIATTR_MAX_THREADS
	.align		4
        /*004c*/ 	.byte	0x04, 0x05
        /*004e*/ 	.short	(.L_774 - .L_773)
.L_773:
        /*0050*/ 	.word	0x00000100
        /*0054*/ 	.word	0x00000001
        /*0058*/ 	.word	0x00000001


	//----- nvinfo : EIATTR_CRS_STACK_SIZE
	.align		4
.L_774:
        /*005c*/ 	.byte	0x04, 0x1e
        /*005e*/ 	.short	(.L_776 - .L_775)
.L_775:
        /*0060*/ 	.word	0x00000000
.L_776:


//--------------------- .nv.info._ZN7cutlass13device_kernelIN5flash19enable_sm80_to_sm89INS1_16FlashAttnBwdSm80INS1_25CollectiveMainloopBwdSm80ILi2ELi2EN4cute5tupleIJNS5_1CILi64EEENS7_ILi128EEES9_EEENS_10bfloat16_tEfNS_4arch4Sm80ELb0ELb0ELb0ELb0ELb1ELb0ELb0ELb0ELi2ELi2ELi2ELi2ELb0EEENS1_21CollectiveEpilogueBwdISA_SB_SD_Li256ELb0ELb0ELi4EEENS1_19SingleTileSchedulerILb0ELb0ELb0ELi128EEEEEEEEEvNT_6ParamsE --------------------------
	.section	.nv.info._ZN7cutlass13device_kernelIN5flash19enable_sm80_to_sm89INS1_16FlashAttnBwdSm80INS1_25CollectiveMainloopBwdSm80ILi2ELi2EN4cute5tupleIJNS5_1CILi64EEENS7_ILi128EEES9_EEENS_10bfloat16_tEfNS_4arch4Sm80ELb0ELb0ELb0ELb0ELb1ELb0ELb0ELb0ELi2ELi2ELi2ELi2ELb0EEENS1_21CollectiveEpilogueBwdISA_SB_SD_Li256ELb0ELb0ELi4EEENS1_19SingleTileSchedulerILb0ELb0ELb0ELi128EEEEEEEEEvNT_6ParamsE,"",@"SHT_CUDA_INFO"
	.sectionflags	@""
	.align	4


	//----- nvinfo : EIATTR_CUDA_API_VERSION
	.align		4
        /*0000*/ 	.byte	0x04, 0x37
        /*0002*/ 	.short	(.L_778 - .L_777)
.L_777:
        /*0004*/ 	.word	0x00000082


	//----- nvinfo : EIATTR_SW2861232_WAR
	.align		4
.L_778:
        /*0008*/ 	.byte	0x01, 0x35
	.zero		2


	//----- nvinfo : EIATTR_PARAM_CBANK
	.align		4
        /*000c*/ 	.byte	0x04, 0x0a
        /*000e*/ 	.short	(.L_780 - .L_779)
	.align		4
.L_779:
        /*0010*/ 	.word	index@(.nv.constant0._ZN7cutlass13device_kernelIN5flash19enable_sm80_to_sm89INS1_16FlashAttnBwdSm80INS1_25CollectiveMainloopBwdSm80ILi2ELi2EN4cute5tupleIJNS5_1CILi64EEENS7_ILi128EEES9_EEENS_10bfloat16_tEfNS_4arch4Sm80ELb0ELb0ELb0ELb0ELb1ELb0ELb0ELb0ELi2ELi2ELi2ELi2ELb0EEENS1_21CollectiveEpilogueBwdISA_SB_SD_Li256ELb0ELb0ELi4EEENS1_19SingleTileSchedulerILb0ELb0ELb0ELi128EEEEEEEEEvNT_6ParamsE)
        /*0014*/ 	.short	0x0160
        /*0016*/ 	.short	0x0270


	//----- nvinfo : EIATTR_CBANK_PARAM_SIZE
	.align		4
.L_780:
        /*0018*/ 	.byte	0x03, 0x19
        /*001a*/ 	.short	0x0270


	//----- nvinfo : EIATTR_KPARAM_INFO
	.align		4
        /*001c*/ 	.byte	0x04, 0x17
        /*001e*/ 	.short	(.L_782 - .L_781)
.L_781:
        /*0020*/ 	.word	0x00000000
        /*0024*/ 	.short	0x0000
        /*0026*/ 	.short	0x0000
        /*0028*/ 	.byte	0x00, 0xf0, 0xc1, 0x09


	//----- nvinfo : EIATTR_MAXREG_COUNT
	.align		4
.L_782:
        /*002c*/ 	.byte	0x03, 0x1b
        /*002e*/ 	.short	0x00ff


	//----- nvinfo : EIATTR_NUM_BARRIERS
	.align		4
        /*0030*/ 	.byte	0x02, 0x4c
        /*0032*/ 	.byte	0x02
	.zero		1


	//----- nvinfo : EIATTR_MERCURY_ISA_VERSION
	.align		4
        /*0034*/ 	.byte	0x03, 0x5f
        /*0036*/ 	.short	0x0000


	//----- nvinfo : EIATTR_EXIT_INSTR_OFFSETS
	.align		4
        /*0038*/ 	.byte	0x04, 0x1c
        /*003a*/ 	.short	(.L_784 - .L_783)


	//   ....[0]....
.L_783:
        /*003c*/ 	.word	0x00000030


	//   ....[1]....
        /*0040*/ 	.word	0x00007da0


	//   ....[2]....
        /*0044*/ 	.word	0x00007e60


	//----- nvinfo : EIATTR_CTAIDZ_USED
	.align		4
.L_784:
        /*0048*/ 	.byte	0x01, 0x04
	.zero		2


	//----- nvinfo : EIATTR_MAX_THREADS
	.align		4
        /*004c*/ 	.byte	0x04, 0x05
        /*004e*/ 	.short	(.L_786 - .L_785)
.L_785:
        /*0050*/ 	.word	0x00000100
        /*0054*/ 	.word	0x00000001
        /*0058*/ 	.word	0x00000001


	//----- nvinfo : EIATTR_CRS_STACK_SIZE
	.align		4
.L_786:
        /*005c*/ 	.byte	0x04, 0x1e
        /*005e*/ 	.short	(.L_788 - .L_787)
.L_787:
        /*0060*/ 	.word	0x00000000
.L_788:


//--------------------- .nv.info._ZN7cutlass13device_kernelIN5flash19enable_sm80_to_sm89INS1_16FlashAttnBwdSm80INS1_25CollectiveMainloopBwdSm80ILi2ELi2EN4cute5tupleIJNS5_1CILi64EEENS7_ILi128EEES9_EEENS_10bfloat16_tEfNS_4arch4Sm80ELb0ELb0ELb0ELb0ELb0ELb0ELb0ELb0ELi2ELi2ELi2ELi2ELb0EEENS1_24CollectiveEpilogueBwdGQAISA_fSD_Li256ELb0ELb0EEENS1_19SingleTileSchedulerILb0ELb0ELb0ELi128EEEEEEEEEvNT_6ParamsE --------------------------
	.section	.nv.info._ZN7cutlass13device_kernelIN5flash19enable_sm80_to_sm89INS1_16FlashAttnBwdSm80INS1_25CollectiveMainloopBwdSm80ILi2ELi2EN4cute5tupleIJNS5_1CILi64EEENS7_ILi128EEES9_EEENS_10bfloat16_tEfNS_4arch4Sm80ELb0ELb0ELb0ELb0ELb0ELb0ELb0ELb0ELi2ELi2ELi2ELi2ELb0EEENS1_24CollectiveEpilogueBwdGQAISA_fSD_Li256ELb0ELb0EEENS1_19SingleTileSchedulerILb0ELb0ELb0ELi128EEEEEEEEEvNT_6ParamsE,"",@"SHT_CUDA_INFO"
	.sectionflags	@""
	.align	4


	//----- nvinfo : EIATTR_CUDA_API_VERSION
	.align		4
        /*0000*/ 	.byte	0x04, 0x37
        /*0002*/ 	.short	(.L_790 - .L_789)
.L_789:
        /*0004*/ 	.word	0x00000082


	//----- nvinfo : EIATTR_SW2861232_WAR
	.align		4
.L_790:
        /*0008*/ 	.byte	0x01, 0x35
	.zero		2


	//----- nvinfo : EIATTR_PARAM_CBANK
	.align		4
        /*000c*/ 	.byte	0x04, 0x0a
        /*000e*/ 	.short	(.L_792 - .L_791)
	.align		4
.L_791:
        /*0010*/ 	.word	index@(.nv.constant0._ZN7cutlass13device_kernelIN5flash19enable_sm80_to_sm89INS1_16FlashAttnBwdSm80INS1_25CollectiveMainloopBwdSm80ILi2ELi2EN4cute5tupleIJNS5_1CILi64EEENS7_ILi128EEES9_EEENS_10bfloat16_tEfNS_4arch4Sm80ELb0ELb0ELb0ELb0ELb0ELb0ELb0ELb0ELi2ELi2ELi2ELi2ELb0EEENS1_24CollectiveEpilogueBwdGQAISA_fSD_Li256ELb0ELb0EEENS1_19SingleTileSchedulerILb0ELb0ELb0ELi128EEEEEEEEEvNT_6ParamsE)
        /*0014*/ 	.short	0x0160
        /*0016*/ 	.short	0x0278


	//----- nvinfo : EIATTR_CBANK_PARAM_SIZE
	.align		4
.L_792:
        /*0018*/ 	.byte	0x03, 0x19
        /*001a*/ 	.short	0x0278


	//----- nvinfo : EIATTR_KPARAM_INFO
	.align		4
        /*001c*/ 	.byte	0x04, 0x17
        /*001e*/ 	.short	(.L_794 - .L_793)
.L_793:
        /*0020*/ 	.word	0x00000000
        /*0024*/ 	.short	0x0000
        /*0026*/ 	.short	0x0000
        /*0028*/ 	.byte	0x00, 0xf0, 0xe1, 0x09


	//----- nvinfo : EIATTR_MAXREG_COUNT
	.align		4
.L_794:
        /*002c*/ 	.byte	0x03, 0x1b
        /*002e*/ 	.short	0x00ff


	//----- nvinfo : EIATTR_NUM_BARRIERS
	.align		4
        /*0030*/ 	.byte	0x02, 0x4c
        /*0032*/ 	.byte	0x02
	.zero		1


	//----- nvinfo : EIATTR_ANNOTATIONS
	.align		4
        /*0034*/ 	.byte	0x04, 0x55
        /*0036*/ 	.short	(.L_796 - .L_795)


	//   ....[0]....
.L_795:
        /* <DEDUP_REMOVED lines=9> */


	//----- nvinfo : EIATTR_MERCURY_ISA_VERSION
	.align		4
.L_796:
        /*00b0*/ 	.byte	0x03, 0x5f
        /*00b2*/ 	.short	0x0000


	//----- nvinfo : EIATTR_EXIT_INSTR_OFFSETS
	.align		4
        /*00b4*/ 	.byte	0x04, 0x1c
        /*00b6*/ 	.short	(.L_798 - .L_797)


	//   ....[0]....
.L_797:
        /*00b8*/ 	.word	0x00000040


	//   ....[1]....
        /*00bc*/ 	.word	0x00006d20


	//----- nvinfo : EIATTR_CTAIDZ_USED
	.align		4
.L_798:
        /*00c0*/ 	.byte	0x01, 0x04
	.zero		2


	//----- nvinfo : EIATTR_MAX_THREADS
	.align		4
        /*00c4*/ 	.byte	0x04, 0x05
        /*00c6*/ 	.short	(.L_800 - .L_799)
.L_799:
        /*00c8*/ 	.word	0x00000100
        /*00cc*/ 	.word	0x00000001
        /*00d0*/ 	.word	0x00000001


	//----- nvinfo : EIATTR_CRS_STACK_SIZE
	.align		4
.L_800:
        /*00d4*/ 	.byte	0x04, 0x1e
        /*00d6*/ 	.short	(.L_802 - .L_801)
.L_801:
        /*00d8*/ 	.word	0x00000000
.L_802:


//--------------------- .nv.info._ZN7cutlass13device_kernelIN5flash19enable_sm80_to_sm89INS1_16FlashAttnBwdSm80INS1_25CollectiveMainloopBwdSm80ILi2ELi2EN4cute5tupleIJNS5_1CILi64EEENS7_ILi128EEES9_EEENS_10bfloat16_tEfNS_4arch4Sm80ELb0ELb0ELb0ELb0ELb1ELb0ELb0ELb0ELi2ELi2ELi2ELi2ELb0EEENS1_24CollectiveEpilogueBwdGQAISA_fSD_Li256ELb0ELb1EEENS1_19SingleTileSchedulerILb0ELb0ELb0ELi128EEEEEEEEEvNT_6ParamsE --------------------------
	.section	.nv.info._ZN7cutlass13device_kernelIN5flash19enable_sm80_to_sm89INS1_16FlashAttnBwdSm80INS1_25CollectiveMainloopBwdSm80ILi2ELi2EN4cute5tupleIJNS5_1CILi64EEENS7_ILi128EEES9_EEENS_10bfloat16_tEfNS_4arch4Sm80ELb0ELb0ELb0ELb0ELb1ELb0ELb0ELb0ELi2ELi2ELi2ELi2ELb0EEENS1_24CollectiveEpilogueBwdGQAISA_fSD_Li256ELb0ELb1EEENS1_19SingleTileSchedulerILb0ELb0ELb0ELi128EEEEEEEEEvNT_6ParamsE,"",@"SHT_CUDA_INFO"
	.sectionflags	@""
	.align	4


	//----- nvinfo : EIATTR_CUDA_API_VERSION
	.align		4
        /*0000*/ 	.byte	0x04, 0x37
        /*0002*/ 	.short	(.L_804 - .L_803)
.L_803:
        /*0004*/ 	.word	0x00000082


	//----- nvinfo : EIATTR_SW2861232_WAR
	.align		4
.L_804:
        /*0008*/ 	.byte	0x01, 0x35
	.zero		2


	//----- nvinfo : EIATTR_PARAM_CBANK
	.align		4
        /*000c*/ 	.byte	0x04, 0x0a
        /*000e*/ 	.short	(.L_806 - .L_805)
	.align		4
.L_805:
        /*0010*/ 	.word	index@(.nv.constant0._ZN7cutlass13device_kernelIN5flash19enable_sm80_to_sm89INS1_16FlashAttnBwdSm80INS1_25CollectiveMainloopBwdSm80ILi2ELi2EN4cute5tupleIJNS5_1CILi64EEENS7_ILi128EEES9_EEENS_10bfloat16_tEfNS_4arch4Sm80ELb0ELb0ELb0ELb0ELb1ELb0ELb0ELb0ELi2ELi2ELi2ELi2ELb0EEENS1_24CollectiveEpilogueBwdGQAISA_fSD_Li256ELb0ELb1EEENS1_19SingleTileSchedulerILb0ELb0ELb0ELi128EEEEEEEEEvNT_6ParamsE)
        /*0014*/ 	.short	0x0160
        /*0016*/ 	.short	0x0278


	//----- nvinfo : EIATTR_CBANK_PARAM_SIZE
	.align		4
.L_806:
        /*0018*/ 	.byte	0x03, 0x19
        /*001a*/ 	.short	0x0278


	//----- nvinfo : EIATTR_KPARAM_INFO
	.align		4
        /*001c*/ 	.byte	0x04, 0x17
        /*001e*/ 	.short	(.L_808 - .L_807)
.L_807:
        /*0020*/ 	.word	0x00000000
        /*0024*/ 	.short	0x0000
        /*0026*/ 	.short	0x0000
        /*0028*/ 	.byte	0x00, 0xf0, 0xe1, 0x09


	//----- nvinfo : EIATTR_MAXREG_COUNT
	.align		4
.L_808:
        /*002c*/ 	.byte	0x03, 0x1b
        /*002e*/ 	.short	0x00ff


	//----- nvinfo : EIATTR_NUM_BARRIERS
	.align		4
        /*0030*/ 	.byte	0x02, 0x4c
        /*0032*/ 	.byte	0x02
	.zero		1


	//----- nvinfo : EIATTR_ANNOTATIONS
	.align		4
        /*0034*/ 	.byte	0x04, 0x55
        /*0036*/ 	.short	(.L_810 - .L_809)


	//   ....[0]....
.L_809:
        /* <DEDUP_REMOVED lines=9> */


	//----- nvinfo : EIATTR_MERCURY_ISA_VERSION
	.align		4
.L_810:
        /*00b8*/ 	.byte	0x03, 0x5f
        /*00ba*/ 	.short	0x0000


	//----- nvinfo : EIATTR_COOP_GROUP_MASK_REGIDS
	.align		4
        /*00bc*/ 	.byte	0x04, 0x29
        /*00be*/ 	.short	(.L_812 - .L_811)


	//   ....[0]....
.L_811:
        /*00c0*/ 	.word	0xffffffff


	//   ....[1]....
        /*00c4*/ 	.word	0xffffffff


	//   ....[2]....
        /*00c8*/ 	.word	0xffffffff


	//   ....[3]....
        /*00cc*/ 	.word	0xffffffff


	//   ....[4]....
        /*00d0*/ 	.word	0xffffffff


	//   ....[5]....
        /*00d4*/ 	.word	0xffffffff


	//   ....[6]....
        /*00d8*/ 	.word	0xffffffff


	//   ....[7]....
        /*00dc*/ 	.word	0xffffffff


	//----- nvinfo : EIATTR_COOP_GROUP_INSTR_OFFSETS
	.align		4
.L_812:
        /*00e0*/ 	.byte	0x04, 0x28
        /*00e2*/ 	.short	(.L_814 - .L_813)


	//   ....[0]....
.L_813:
        /*00e4*/ 	.word	0x00006390


	//   ....[1]....
        /*00e8*/ 	.word	0x00006420


	//   ....[2]....
        /*00ec*/ 	.word	0x000068e0


	//   ....[3]....
        /*00f0*/ 	.word	0x000068f0


	//   ....[4]....
        /*00f4*/ 	.word	0x00006a80


	//   ....[5]....
        /*00f8*/ 	.word	0x00006ad0


	//   ....[6]....
        /*00fc*/ 	.word	0x00006f80


	//   ....[7]....
        /*0100*/ 	.word	0x00006f90


	//----- nvinfo : EIATTR_EXIT_INSTR_OFFSETS
	.align		4
.L_814:
        /*0104*/ 	.byte	0x04, 0x1c
        /*0106*/ 	.short	(.L_816 - .L_815)


	//   ....[0]....
.L_815:
        /*0108*/ 	.word	0x00000040


	//   ....[1]....
        /*010c*/ 	.word	0x00006fa0


	//   ....[2]....
        /*0110*/ 	.word	0x00007040


	//----- nvinfo : EIATTR_CTAIDZ_USED
	.align		4
.L_816:
        /*0114*/ 	.byte	0x01, 0x04
	.zero		2


	//----- nvinfo : EIATTR_MAX_THREADS
	.align		4
        /*0118*/ 	.byte	0x04, 0x05
        /*011a*/ 	.short	(.L_818 - .L_817)
.L_817:
        /*011c*/ 	.word	0x00000100
        /*0120*/ 	.word	0x00000001
        /*0124*/ 	.word	0x00000001


	//----- nvinfo : EIATTR_CRS_STACK_SIZE
	.align		4
.L_818:
        /*0128*/ 	.byte	0x04, 0x1e
        /*012a*/ 	.short	(.L_820 - .L_819)
.L_819:
        /*012c*/ 	.word	0x00000000
.L_820:


//--------------------- .nv.info._ZN7cutlass13device_kernelIN5flash19enable_sm80_to_sm89INS1_16FlashAttnBwdSm80INS1_25CollectiveMainloopBwdSm80ILi2ELi2EN4cute5tupleIJNS5_1CILi64EEENS7_ILi128EEES9_EEENS_10bfloat16_tEfNS_4arch4Sm80ELb0ELb0ELb0ELb1ELb0ELb0ELb0ELb0ELi2ELi2ELi2ELi2ELb0EEENS1_21CollectiveEpilogueBwdISA_SB_SD_Li256ELb1ELb0ELi4EEENS1_19SingleTileSchedulerILb1ELb0ELb0ELi128EEEEEEEEEvNT_6ParamsE --------------------------
	.section	.nv.info._ZN7cutlass13device_kernelIN5flash19enable_sm80_to_sm89INS1_16FlashAttnBwdSm80INS1_25CollectiveMainloopBwdSm80ILi2ELi2EN4cute5tupleIJNS5_1CILi64EEENS7_ILi128EEES9_EEENS_10bfloat16_tEfNS_4arch4Sm80ELb0ELb0ELb0ELb1ELb0ELb0ELb0ELb0ELi2ELi2ELi2ELi2ELb0EEENS1_21CollectiveEpilogueBwdISA_SB_SD_Li256ELb1ELb0ELi4EEENS1_19SingleTileSchedulerILb1ELb0ELb0ELi128EEEEEEEEEvNT_6ParamsE,"",@"SHT_CUDA_INFO"
	.sectionflags	@""
	.align	4


	//----- nvinfo : EIATTR_CUDA_API_VERSION
	.align		4
        /*0000*/ 	.byte	0x04, 0x37
        /*0002*/ 	.short	(.L_822 - .L_821)
.L_821:
        /*0004*/ 	.word	0x00000082


	//----- nvinfo : EIATTR_SW2861232_WAR
	.align		4
.L_822:
        /*0008*/ 	.byte	0x01, 0x35
	.zero		2


	//----- nvinfo : EIATTR_PARAM_CBANK
	.align		4
        /*000c*/ 	.byte	0x04, 0x0a
        /*000e*/ 	.short	(.L_824 - .L_823)
	.align		4
.L_823:
        /*0010*/ 	.word	index@(.nv.constant0._ZN7cutlass13device_kernelIN5flash19enable_sm80_to_sm89INS1_16FlashAttnBwdSm80INS1_25CollectiveMainloopBwdSm80ILi2ELi2EN4cute5tupleIJNS5_1CILi64EEENS7_ILi128EEES9_EEENS_10bfloat16_tEfNS_4arch4Sm80ELb0ELb0ELb0ELb1ELb0ELb0ELb0ELb0ELi2ELi2ELi2ELi2ELb0EEENS1_21CollectiveEpilogueBwdISA_SB_SD_Li256ELb1ELb0ELi4EEENS1_19SingleTileSchedulerILb1ELb0ELb0ELi128EEEEEEEEEvNT_6ParamsE)
        /*0014*/ 	.short	0x0160
        /*0016*/ 	.short	0x0270


	//----- nvinfo : EIATTR_CBANK_PARAM_SIZE
	.align		4
.L_824:
        /*0018*/ 	.byte	0x03, 0x19
        /*001a*/ 	.short	0x0270


	//----- nvinfo : EIATTR_KPARAM_INFO
	.align		4
        /*001c*/ 	.byte	0x04, 0x17
        /*001e*/ 	.short	(.L_826 - .L_825)
.L_825:
        /*0020*/ 	.word	0x00000000
        /*0024*/ 	.short	0x0000
        /*0026*/ 	.short	0x0000
        /*0028*/ 	.byte	0x00, 0xf0, 0xc1, 0x09


	//----- nvinfo : EIATTR_MAXREG_COUNT
	.align		4
.L_826:
        /*002c*/ 	.byte	0x03, 0x1b
        /*002e*/ 	.short	0x00ff


	//----- nvinfo : EIATTR_NUM_BARRIERS
	.align		4
        /*0030*/ 	.byte	0x02, 0x4c
        /*0032*/ 	.byte	0x02
	.zero		1


	//----- nvinfo : EIATTR_ANNOTATIONS
	.align		4
        /*0034*/ 	.byte	0x04, 0x55
        /*0036*/ 	.short	(.L_828 - .L_827)


	//   ....[0]....
.L_827:
        /* <DEDUP_REMOVED lines=15> */


	//----- nvinfo : EIATTR_MERCURY_ISA_VERSION
	.align		4
.L_828:
        /*0118*/ 	.byte	0x03, 0x5f
        /*011a*/ 	.short	0x0000


	//----- nvinfo : EIATTR_COOP_GROUP_MASK_REGIDS
	.align		4
        /*011c*/ 	.byte	0x04, 0x29
        /*011e*/ 	.short	(.L_830 - .L_829)


	//   ....[0]....
.L_829:
        /*0120*/ 	.word	0xffffffff


	//----- nvinfo : EIATTR_COOP_GROUP_INSTR_OFFSETS
	.align		4
.L_830:
        /*0124*/ 	.byte	0x04, 0x28
        /*0126*/ 	.short	(.L_832 - .L_831)


	//   ....[0]....
.L_831:
        /*0128*/ 	.word	0x000000a0


	//----- nvinfo : EIATTR_EXIT_INSTR_OFFSETS
	.align		4
.L_832:
        /*012c*/ 	.byte	0x04, 0x1c
        /*012e*/ 	.short	(.L_834 - .L_833)


	//   ....[0]....
.L_833:
        /*0130*/ 	.word	0x00000340


	//   ....[1]....
        /*0134*/ 	.word	0x000084f0


	//   ....[2]....
        /*0138*/ 	.word	0x000085b0


	//   ....[3]....
        /*013c*/ 	.word	0x00009800


	//   ....[4]....
        /*0140*/ 	.word	0x000098c0


	//----- nvinfo : EIATTR_CTAIDZ_USED
	.align		4
.L_834:
        /*0144*/ 	.byte	0x01, 0x04
	.zero		2


	//----- nvinfo : EIATTR_MAX_THREADS
	.align		4
        /*0148*/ 	.byte	0x04, 0x05
        /*014a*/ 	.short	(.L_836 - .L_835)
.L_835:
        /*014c*/ 	.word	0x00000100
        /*0150*/ 	.word	0x00000001
        /*0154*/ 	.word	0x00000001


	//----- nvinfo : EIATTR_CRS_STACK_SIZE
	.align		4
.L_836:
        /*0158*/ 	.byte	0x04, 0x1e
        /*015a*/ 	.short	(.L_838 - .L_837)
.L_837:
        /*015c*/ 	.word	0x00000000
.L_838:


//--------------------- .nv.info._ZN7cutlass13device_kernelIN5flash19enable_sm80_to_sm89INS1_16FlashAttnBwdSm80INS1_25CollectiveMainloopBwdSm80ILi2ELi2EN4cute5tupleIJNS5_1CILi64EEENS7_ILi128EEES9_EEENS_10bfloat16_tEfNS_4arch4Sm80ELb0ELb0ELb0ELb1ELb1ELb0ELb0ELb0ELi2ELi2ELi2ELi2ELb0EEENS1_21CollectiveEpilogueBwdISA_SB_SD_Li256ELb1ELb0ELi4EEENS1_19SingleTileSchedulerILb1ELb0ELb0ELi128EEEEEEEEEvNT_6ParamsE --------------------------
	.section	.nv.info._ZN7cutlass13device_kernelIN5flash19enable_sm80_to_sm89INS1_16FlashAttnBwdSm80INS1_25CollectiveMainloopBwdSm80ILi2ELi2EN4cute5tupleIJNS5_1CILi64EEENS7_ILi128EEES9_EEENS_10bfloat16_tEfNS_4arch4Sm80ELb0ELb0ELb0ELb1ELb1ELb0ELb0ELb0ELi2ELi2ELi2ELi2ELb0EEENS1_21CollectiveEpilogueBwdISA_SB_SD_Li256ELb1ELb0ELi4EEENS1_19SingleTileSchedulerILb1ELb0ELb0ELi128EEEEEEEEEvNT_6ParamsE,"",@"SHT_CUDA_INFO"
	.sectionflags	@""
	.align	4


	//----- nvinfo : EIATTR_CUDA_API_VERSION
	.align		4
        /*0000*/ 	.byte	0x04, 0x37
        /*0002*/ 	.short	(.L_840 - .L_839)
.L_839:
        /*0004*/ 	.word	0x00000082


	//----- nvinfo : EIATTR_SW2861232_WAR
	.align		4
.L_840:
        /*0008*/ 	.byte	0x01, 0x35
	.zero		2


	//----- nvinfo : EIATTR_PARAM_CBANK
	.align		4
        /*000c*/ 	.byte	0x04, 0x0a
        /*000e*/ 	.short	(.L_842 - .L_841)
	.align		4
.L_841:
        /*0010*/ 	.word	index@(.nv.constant0._ZN7cutlass13device_kernelIN5flash19enable_sm80_to_sm89INS1_16FlashAttnBwdSm80INS1_25CollectiveMainloopBwdSm80ILi2ELi2EN4cute5tupleIJNS5_1CILi64EEENS7_ILi128EEES9_EEENS_10bfloat16_tEfNS_4arch4Sm80ELb0ELb0ELb0ELb1ELb1ELb0ELb0ELb0ELi2ELi2ELi2ELi2ELb0EEENS1_21CollectiveEpilogueBwdISA_SB_SD_Li256ELb1ELb0ELi4EEENS1_19SingleTileSchedulerILb1ELb0ELb0ELi128EEEEEEEEEvNT_6ParamsE)
        /*0014*/ 	.short	0x0160
        /*0016*/ 	.short	0x0270


	//----- nvinfo : EIATTR_CBANK_PARAM_SIZE
	.align		4
.L_842:
        /*0018*/ 	.byte	0x03, 0x19
        /*001a*/ 	.short	0x0270


	//----- nvinfo : EIATTR_KPARAM_INFO
	.align		4
        /*001c*/ 	.byte	0x04, 0x17
        /*001e*/ 	.short	(.L_844 - .L_843)
.L_843:
        /*0020*/ 	.word	0x00000000
        /*0024*/ 	.short	0x0000
        /*0026*/ 	.short	0x0000
        /*0028*/ 	.byte	0x00, 0xf0, 0xc1, 0x09


	//----- nvinfo : EIATTR_MAXREG_COUNT
	.align		4
.L_844:
        /*002c*/ 	.byte	0x03, 0x1b
        /*002e*/ 	.short	0x00ff


	//----- nvinfo : EIATTR_NUM_BARRIERS
	.align		4
        /*0030*/ 	.byte	0x02, 0x4c
        /*0032*/ 	.byte	0x02
	.zero		1


	//----- nvinfo : EIATTR_ANNOTATIONS
	.align		4
        /*0034*/ 	.byte	0x04, 0x55
        /*0036*/ 	.short	(.L_846 - .L_845)


	//   ....[0]....
.L_845:
        /* <DEDUP_REMOVED lines=15> */


	//----- nvinfo : EIATTR_MERCURY_ISA_VERSION
	.align		4
.L_846:
        /*0118*/ 	.byte	0x03, 0x5f
        /*011a*/ 	.short	0x0000


	//----- nvinfo : EIATTR_COOP_GROUP_MASK_REGIDS
	.align		4
        /*011c*/ 	.byte	0x04, 0x29
        /*011e*/ 	.short	(.L_848 - .L_847)


	//   ....[0]....
.L_847:
        /*0120*/ 	.word	0xffffffff


	//----- nvinfo : EIATTR_COOP_GROUP_INSTR_OFFSETS
	.align		4
.L_848:
        /*0124*/ 	.byte	0x04, 0x28
        /*0126*/ 	.short	(.L_850 - .L_849)


	//   ....[0]....
.L_849:
        /*0128*/ 	.word	0x000000a0


	//----- nvinfo : EIATTR_EXIT_INSTR_OFFSETS
	.align		4
.L_850:
        /*012c*/ 	.byte	0x04, 0x1c
        /*012e*/ 	.short	(.L_852 - .L_851)


	//   ....[0]....
.L_851:
        /*0130*/ 	.word	0x00000340


	//   ....[1]....
        /*0134*/ 	.word	0x000084f0


	//   ....[2]....
        /*0138*/ 	.word	0x000085b0


	//   ....[3]....
        /*013c*/ 	.word	0x00009800


	//   ....[4]....
        /*0140*/ 	.word	0x000098c0


	//----- nvinfo : EIATTR_CTAIDZ_USED
	.align		4
.L_852:
        /*0144*/ 	.byte	0x01, 0x04
	.zero		2


	//----- nvinfo : EIATTR_MAX_THREADS
	.align		4
        /*0148*/ 	.byte	0x04, 0x05
        /*014a*/ 	.short	(.L_854 - .L_853)
.L_853:
        /*014c*/ 	.word	0x00000100
        /*0150*/ 	.word	0x00000001
        /*0154*/ 	.word	0x00000001


	//----- nvinfo : EIATTR_CRS_STACK_SIZE
	.align		4
.L_854:
        /*0158*/ 	.byte	0x04, 0x1e
        /*015a*/ 	.short	(.L_856 - .L_855)
.L_855:
        /*015c*/ 	.word	0x00000000
.L_856:


//--------------------- .nv.info._ZN7cutlass13device_kernelIN5flash19enable_sm80_to_sm89INS1_16FlashAttnBwdSm80INS1_25CollectiveMainloopBwdSm80ILi2ELi2EN4cute5tupleIJNS5_1CILi64EEENS7_ILi128EEES9_EEENS_10bfloat16_tEfNS_4arch4Sm80ELb0ELb0ELb0ELb1ELb0ELb0ELb0ELb0ELi2ELi2ELi2ELi2ELb0EEENS1_24CollectiveEpilogueBwdGQAISA_fSD_Li256ELb1ELb0EEENS1_19SingleTileSchedulerILb1ELb0ELb0ELi128EEEEEEEEEvNT_6ParamsE --------------------------
	.section	.nv.info._ZN7cutlass13device_kernelIN5flash19enable_sm80_to_sm89INS1_16FlashAttnBwdSm80INS1_25CollectiveMainloopBwdSm80ILi2ELi2EN4cute5tupleIJNS5_1CILi64EEENS7_ILi128EEES9_EEENS_10bfloat16_tEfNS_4arch4Sm80ELb0ELb0ELb0ELb1ELb0ELb0ELb0ELb0ELi2ELi2ELi2ELi2ELb0EEENS1_24CollectiveEpilogueBwdGQAISA_fSD_Li256ELb1ELb0EEENS1_19SingleTileSchedulerILb1ELb0ELb0ELi128EEEEEEEEEvNT_6ParamsE,"",@"SHT_CUDA_INFO"
	.sectionflags	@""
	.align	4


	//----- nvinfo : EIATTR_CUDA_API_VERSION
	.align		4
        /*0000*/ 	.byte	0x04, 0x37
        /*0002*/ 	.short	(.L_858 - .L_857)
.L_857:
        /*0004*/ 	.word	0x00000082


	//----- nvinfo : EIATTR_SW2861232_WAR
	.align		4
.L_858:
        /*0008*/ 	.byte	0x01, 0x35
	.zero		2


	//----- nvinfo : EIATTR_PARAM_CBANK
	.align		4
        /*000c*/ 	.byte	0x04, 0x0a
        /*000e*/ 	.short	(.L_860 - .L_859)
	.align		4
.L_859:
        /*0010*/ 	.word	index@(.nv.constant0._ZN7cutlass13device_kernelIN5flash19enable_sm80_to_sm89INS1_16FlashAttnBwdSm80INS1_25CollectiveMainloopBwdSm80ILi2ELi2EN4cute5tupleIJNS5_1CILi64EEENS7_ILi128EEES9_EEENS_10bfloat16_tEfNS_4arch4Sm80ELb0ELb0ELb0ELb1ELb0ELb0ELb0ELb0ELi2ELi2ELi2ELi2ELb0EEENS1_24CollectiveEpilogueBwdGQAISA_fSD_Li256ELb1ELb0EEENS1_19SingleTileSchedulerILb1ELb0ELb0ELi128EEEEEEEEEvNT_6ParamsE)
        /*0014*/ 	.short	0x0160
        /*0016*/ 	.short	0x0278


	//----- nvinfo : EIATTR_CBANK_PARAM_SIZE
	.align		4
.L_860:
        /*0018*/ 	.byte	0x03, 0x19
        /*001a*/ 	.short	0x0278


	//----- nvinfo : EIATTR_KPARAM_INFO
	.align		4
        /*001c*/ 	.byte	0x04, 0x17
        /*001e*/ 	.short	(.L_862 - .L_861)
.L_861:
        /*0020*/ 	.word	0x00000000
        /*0024*/ 	.short	0x0000
        /*0026*/ 	.short	0x0000
        /*0028*/ 	.byte	0x00, 0xf0, 0xe1, 0x09


	//----- nvinfo : EIATTR_MAXREG_COUNT
	.align		4
.L_862:
        /*002c*/ 	.byte	0x03, 0x1b
        /*002e*/ 	.short	0x00ff


	//----- nvinfo : EIATTR_NUM_BARRIERS
	.align		4
        /*0030*/ 	.byte	0x02, 0x4c
        /*0032*/ 	.byte	0x02
	.zero		1


	//----- nvinfo : EIATTR_ANNOTATIONS
	.align		4
        /*0034*/ 	.byte	0x04, 0x55
        /*0036*/ 	.short	(.L_864 - .L_863)


	//   ....[0]....
.L_863:
        /* <DEDUP_REMOVED lines=14> */


	//----- nvinfo : EIATTR_MERCURY_ISA_VERSION
	.align		4
.L_864:
        /*0108*/ 	.byte	0x03, 0x5f
        /*010a*/ 	.short	0x0000


	//----- nvinfo : EIATTR_COOP_GROUP_MASK_REGIDS
	.align		4
        /*010c*/ 	.byte	0x04, 0x29
        /*010e*/ 	.short	(.L_866 - .L_865)


	//   ....[0]....
.L_865:
        /*0110*/ 	.word	0xffffffff


	//----- nvinfo : EIATTR_COOP_GROUP_INSTR_OFFSETS
	.align		4
.L_866:
        /*0114*/ 	.byte	0x04, 0x28
        /*0116*/ 	.short	(.L_868 - .L_867)


	//   ....[0]....
.L_867:
        /*0118*/ 	.word	0x000000a0


	//----- nvinfo : EIATTR_EXIT_INSTR_OFFSETS
	.align		4
.L_868:
        /*011c*/ 	.byte	0x04, 0x1c
        /*011e*/ 	.short	(.L_870 - .L_869)


	//   ....[0]....
.L_869:
        /*0120*/ 	.word	0x00000340


	//   ....[1]....
        /*0124*/ 	.word	0x00006650


	//   ....[2]....
        /*0128*/ 	.word	0x00007190


	//----- nvinfo : EIATTR_CTAIDZ_USED
	.align		4
.L_870:
        /*012c*/ 	.byte	0x01, 0x04
	.zero		2


	//----- nvinfo : EIATTR_MAX_THREADS
	.align		4
        /*0130*/ 	.byte	0x04, 0x05
        /*0132*/ 	.short	(.L_872 - .L_871)
.L_871:
        /*0134*/ 	.word	0x00000100
        /*0138*/ 	.word	0x00000001
        /*013c*/ 	.word	0x00000001


	//----- nvinfo : EIATTR_CRS_STACK_SIZE
	.align		4
.L_872:
        /*0140*/ 	.byte	0x04, 0x1e
        /*0142*/ 	.short	(.L_874 - .L_873)
.L_873:
        /*0144*/ 	.word	0x00000000
.L_874:


//--------------------- .nv.info._ZN7cutlass13device_kernelIN5flash19enable_sm80_to_sm89INS1_16FlashAttnBwdSm80INS1_25CollectiveMainloopBwdSm80ILi2ELi2EN4cute5tupleIJNS5_1CILi64EEENS7_ILi128EEES9_EEENS_10bfloat16_tEfNS_4arch4Sm80ELb0ELb0ELb0ELb1ELb1ELb0ELb0ELb0ELi2ELi2ELi2ELi2ELb0EEENS1_24CollectiveEpilogueBwdGQAISA_fSD_Li256ELb1ELb1EEENS1_19SingleTileSchedulerILb1ELb0ELb0ELi128EEEEEEEEEvNT_6ParamsE --------------------------
	.section	.nv.info._ZN7cutlass13device_kernelIN5flash19enable_sm80_to_sm89INS1_16FlashAttnBwdSm80INS1_25CollectiveMainloopBwdSm80ILi2ELi2EN4cute5tupleIJNS5_1CILi64EEENS7_ILi128EEES9_EEENS_10bfloat16_tEfNS_4arch4Sm80ELb0ELb0ELb0ELb1ELb1ELb0ELb0ELb0ELi2ELi2ELi2ELi2ELb0EEENS1_24CollectiveEpilogueBwdGQAISA_fSD_Li256ELb1ELb1EEENS1_19SingleTileSchedulerILb1ELb0ELb0ELi128EEEEEEEEEvNT_6ParamsE,"",@"SHT_CUDA_INFO"
	.sectionflags	@""
	.align	4


	//----- nvinfo : EIATTR_CUDA_API_VERSION
	.align		4
        /*0000*/ 	.byte	0x04, 0x37
        /*0002*/ 	.short	(.L_876 - .L_875)
.L_875:
        /*0004*/ 	.word	0x00000082


	//----- nvinfo : EIATTR_SW2861232_WAR
	.align		4
.L_876:
        /*0008*/ 	.byte	0x01, 0x35
	.zero		2


	//----- nvinfo : EIATTR_PARAM_CBANK
	.align		4
        /*000c*/ 	.byte	0x04, 0x0a
        /*000e*/ 	.short	(.L_878 - .L_877)
	.align		4
.L_877:
        /*0010*/ 	.word	index@(.nv.constant0._ZN7cutlass13device_kernelIN5flash19enable_sm80_to_sm89INS1_16FlashAttnBwdSm80INS1_25CollectiveMainloopBwdSm80ILi2ELi2EN4cute5tupleIJNS5_1CILi64EEENS7_ILi128EEES9_EEENS_10bfloat16_tEfNS_4arch4Sm80ELb0ELb0ELb0ELb1ELb1ELb0ELb0ELb0ELi2ELi2ELi2ELi2ELb0EEENS1_24CollectiveEpilogueBwdGQAISA_fSD_Li256ELb1ELb1EEENS1_19SingleTileSchedulerILb1ELb0ELb0ELi128EEEEEEEEEvNT_6ParamsE)
        /*0014*/ 	.short	0x0160
        /*0016*/ 	.short	0x0278


	//----- nvinfo : EIATTR_CBANK_PARAM_SIZE
	.align		4
.L_878:
        /*0018*/ 	.byte	0x03, 0x19
        /*001a*/ 	.short	0x0278


	//----- nvinfo : EIATTR_KPARAM_INFO
	.align		4
        /*001c*/ 	.byte	0x04, 0x17
        /*001e*/ 	.short	(.L_880 - .L_879)
.L_879:
        /*0020*/ 	.word	0x00000000
        /*0024*/ 	.short	0x0000
        /*0026*/ 	.short	0x0000
        /*0028*/ 	.byte	0x00, 0xf0, 0xe1, 0x09


	//----- nvinfo : EIATTR_MAXREG_COUNT
	.align		4
.L_880:
        /*002c*/ 	.byte	0x03, 0x1b
        /*002e*/ 	.short	0x00ff


	//----- nvinfo : EIATTR_NUM_BARRIERS
	.align		4
        /*0030*/ 	.byte	0x02, 0x4c
        /*0032*/ 	.byte	0x02
	.zero		1


	//----- nvinfo : EIATTR_ANNOTATIONS
	.align		4
        /*0034*/ 	.byte	0x04, 0x55
        /*0036*/ 	.short	(.L_882 - .L_881)


	//   ....[0]....
.L_881:
        /* <DEDUP_REMOVED lines=14> */


	//----- nvinfo : EIATTR_MERCURY_ISA_VERSION
	.align		4
.L_882:
        /*0108*/ 	.byte	0x03, 0x5f
        /*010a*/ 	.short	0x0000


	//----- nvinfo : EIATTR_COOP_GROUP_MASK_REGIDS
	.align		4
        /*010c*/ 	.byte	0x04, 0x29
        /*010e*/ 	.short	(.L_884 - .L_883)


	//   ....[0]....
.L_883:
        /*0110*/ 	.word	0xffffffff


	//   ....[1]....
        /*0114*/ 	.word	0xffffffff


	//   ....[2]....
        /*0118*/ 	.word	0xffffffff


	//   ....[3]....
        /*011c*/ 	.word	0xffffffff


	//   ....[4]....
        /*0120*/ 	.word	0xffffffff


	//   ....[5]....
        /*0124*/ 	.word	0xffffffff


	//   ....[6]....
        /*0128*/ 	.word	0xffffffff


	//   ....[7]....
        /*012c*/ 	.word	0xffffffff


	//   ....[8]....
        /*0130*/ 	.word	0xffffffff


	//----- nvinfo : EIATTR_COOP_GROUP_INSTR_OFFSETS
	.align		4
.L_884:
        /*0134*/ 	.byte	0x04, 0x28
        /*0136*/ 	.short	(.L_886 - .L_885)


	//   ....[0]....
.L_885:
        /*0138*/ 	.word	0x000000a0


	//   ....[1]....
        /*013c*/ 	.word	0x000069b0


	//   ....[2]....
        /*0140*/ 	.word	0x000069f0


	//   ....[3]....
        /*0144*/ 	.word	0x00006ee0


	//   ....[4]....
        /*0148*/ 	.word	0x00006ef0


	//   ....[5]....
        /*014c*/ 	.word	0x00007080


	//   ....[6]....
        /*0150*/ 	.word	0x000070d0


	//   ....[7]....
        /*0154*/ 	.word	0x00007580


	//   ....[8]....
        /*0158*/ 	.word	0x00007590


	//----- nvinfo : EIATTR_EXIT_INSTR_OFFSETS
	.align		4
.L_886:
        /*015c*/ 	.byte	0x04, 0x1c
        /*015e*/ 	.short	(.L_888 - .L_887)


	//   ....[0]....
.L_887:
        /*0160*/ 	.word	0x00000340


	//   ....[1]....
        /*0164*/ 	.word	0x00006650


	//   ....[2]....
        /*0168*/ 	.word	0x000075a0


	//   ....[3]....
        /*016c*/ 	.word	0x00007640


	//----- nvinfo : EIATTR_CTAIDZ_USED
	.align		4
.L_888:
        /*0170*/ 	.byte	0x01, 0x04
	.zero		2


	//----- nvinfo : EIATTR_MAX_THREADS
	.align		4
        /*0174*/ 	.byte	0x04, 0x05
        /*0176*/ 	.short	(.L_890 - .L_889)
.L_889:
        /*0178*/ 	.word	0x00000100
        /*017c*/ 	.word	0x00000001
        /*0180*/ 	.word	0x00000001


	//----- nvinfo : EIATTR_CRS_STACK_SIZE
	.align		4
.L_890:
        /*0184*/ 	.byte	0x04, 0x1e
        /*0186*/ 	.short	(.L_892 - .L_891)
.L_891:
        /*0188*/ 	.word	0x00000000
.L_892:


//--------------------- .nv.info._ZN7cutlass13device_kernelIN5flash19enable_sm80_to_sm89INS1_16FlashAttnBwdSm80INS1_25CollectiveMainloopBwdSm80ILi2ELi2EN4cute5tupleIJNS5_1CILi64EEENS7_ILi128EEES9_EEENS_10bfloat16_tEfNS_4arch4Sm80ELb0ELb1ELb0ELb0ELb0ELb0ELb0ELb0ELi2ELi2ELi2ELi2ELb0EEENS1_21CollectiveEpilogueBwdISA_SB_SD_Li256ELb0ELb0ELi4EEENS1_19SingleTileSchedulerILb0ELb0ELb0ELi128EEEEEEEEEvNT_6ParamsE --------------------------
	.section	.nv.info._ZN7cutlass13device_kernelIN5flash19enable_sm80_to_sm89INS1_16FlashAttnBwdSm80INS1_25CollectiveMainloopBwdSm80ILi2ELi2EN4cute5tupleIJNS5_1CILi64EEENS7_ILi128EEES9_EEENS_10bfloat16_tEfNS_4arch4Sm80ELb0ELb1ELb0ELb0ELb0ELb0ELb0ELb0ELi2ELi2ELi2ELi2ELb0EEENS1_21CollectiveEpilogueBwdISA_SB_SD_Li256ELb0ELb0ELi4EEENS1_19SingleTileSchedulerILb0ELb0ELb0ELi128EEEEEEEEEvNT_6ParamsE,"",@"SHT_CUDA_INFO"
	.sectionflags	@""
	.align	4


	//----- nvinfo : EIATTR_CUDA_API_VERSION
	.align		4
        /*0000*/ 	.byte	0x04, 0x37
        /*0002*/ 	.short	(.L_894 - .L_893)
.L_893:
        /*0004*/ 	.word	0x00000082


	//----- nvinfo : EIATTR_SW2861232_WAR
	.align		4
.L_894:
        /*0008*/ 	.byte	0x01, 0x35
	.zero		2


	//----- nvinfo : EIATTR_PARAM_CBANK
	.align		4
        /*000c*/ 	.byte	0x04, 0x0a
        /*000e*/ 	.short	(.L_896 - .L_895)
	.align		4
.L_895:
        /*0010*/ 	.word	index@(.nv.constant0._ZN7cutlass13device_kernelIN5flash19enable_sm80_to_sm89INS1_16FlashAttnBwdSm80INS1_25CollectiveMainloopBwdSm80ILi2ELi2EN4cute5tupleIJNS5_1CILi64EEENS7_ILi128EEES9_EEENS_10bfloat16_tEfNS_4arch4Sm80ELb0ELb1ELb0ELb0ELb0ELb0ELb0ELb0ELi2ELi2ELi2ELi2ELb0EEENS1_21CollectiveEpilogueBwdISA_SB_SD_Li256ELb0ELb0ELi4EEENS1_19SingleTileSchedulerILb0ELb0ELb0ELi128EEEEEEEEEvNT_6ParamsE)
        /*0014*/ 	.short	0x0160
        /*0016*/ 	.short	0x0270


	//----- nvinfo : EIATTR_CBANK_PARAM_SIZE
	.align		4
.L_896:
        /*0018*/ 	.byte	0x03, 0x19
        /*001a*/ 	.short	0x0270


	//----- nvinfo : EIATTR_KPARAM_INFO
	.align		4
        /*001c*/ 	.byte	0x04, 0x17
        /*001e*/ 	.short	(.L_898 - .L_897)
.L_897:
        /*0020*/ 	.word	0x00000000
        /*0024*/ 	.short	0x0000
        /*0026*/ 	.short	0x0000
        /*0028*/ 	.byte	0x00, 0xf0, 0xc1, 0x09


	//----- nvinfo : EIATTR_MAXREG_COUNT
	.align		4
.L_898:
        /*002c*/ 	.byte	0x03, 0x1b
        /*002e*/ 	.short	0x00ff


	//----- nvinfo : EIATTR_NUM_BARRIERS
	.align		4
        /*0030*/ 	.byte	0x02, 0x4c
        /*0032*/ 	.byte	0x02
	.zero		1


	//----- nvinfo : EIATTR_ANNOTATIONS
	.align		4
        /*0034*/ 	.byte	0x04, 0x55
        /*0036*/ 	.short	(.L_900 - .L_899)


	//   ....[0]....
.L_899:
        /* <DEDUP_REMOVED lines=17> */


	//----- nvinfo : EIATTR_MERCURY_ISA_VERSION
	.align		4
.L_900:
        /*0138*/ 	.byte	0x03, 0x5f
        /*013a*/ 	.short	0x0000


	//----- nvinfo : EIATTR_EXIT_INSTR_OFFSETS
	.align		4
        /*013c*/ 	.byte	0x04, 0x1c
        /*013e*/ 	.short	(.L_902 - .L_901)


	//   ....[0]....
.L_901:
        /*0140*/ 	.word	0x00000040


	//   ....[1]....
        /*0144*/ 	.word	0x00009200


	//   ....[2]....
        /*0148*/ 	.word	0x000092c0


	//   ....[3]....
        /*014c*/ 	.word	0x0000a3b0


	//   ....[4]....
        /*0150*/ 	.word	0x0000a460


	//----- nvinfo : EIATTR_CTAIDZ_USED
	.align		4
.L_902:
        /*0154*/ 	.byte	0x01, 0x04
	.zero		2


	//----- nvinfo : EIATTR_MAX_THREADS
	.align		4
        /*0158*/ 	.byte	0x04, 0x05
        /*015a*/ 	.short	(.L_904 - .L_903)
.L_903:
        /*015c*/ 	.word	0x00000100
        /*0160*/ 	.word	0x00000001
        /*0164*/ 	.word	0x00000001


	//----- nvinfo : EIATTR_CRS_STACK_SIZE
	.align		4
.L_904:
        /*0168*/ 	.byte	0x04, 0x1e
        /*016a*/ 	.short	(.L_906 - .L_905)
.L_905:
        /*016c*/ 	.word	0x00000000
.L_906:


//--------------------- .nv.info._ZN7cutlass13device_kernelIN5flash19enable_sm80_to_sm89INS1_16FlashAttnBwdSm80INS1_25CollectiveMainloopBwdSm80ILi2ELi2EN4cute5tupleIJNS5_1CILi64EEENS7_ILi128EEES9_EEENS_10bfloat16_tEfNS_4arch4Sm80ELb0ELb1ELb0ELb0ELb1ELb0ELb0ELb0ELi2ELi2ELi2ELi2ELb0EEENS1_21CollectiveEpilogueBwdISA_SB_SD_Li256ELb0ELb0ELi4EEENS1_19SingleTileSchedulerILb0ELb0ELb0ELi128EEEEEEEEEvNT_6ParamsE --------------------------
	.section	.nv.info._ZN7cutlass13device_kernelIN5flash19enable_sm80_to_sm89INS1_16FlashAttnBwdSm80INS1_25CollectiveMainloopBwdSm80ILi2ELi2EN4cute5tupleIJNS5_1CILi64EEENS7_ILi128EEES9_EEENS_10bfloat16_tEfNS_4arch4Sm80ELb0ELb1ELb0ELb0ELb1ELb0ELb0ELb0ELi2ELi2ELi2ELi2ELb0EEENS1_21CollectiveEpilogueBwdISA_SB_SD_Li256ELb0ELb0ELi4EEENS1_19SingleTileSchedulerILb0ELb0ELb0ELi128EEEEEEEEEvNT_6ParamsE,"",@"SHT_CUDA_INFO"
	.sectionflags	@""
	.align	4


	//----- nvinfo : EIATTR_CUDA_API_VERSION
	.align		4
        /*0000*/ 	.byte	0x04, 0x37
        /*0002*/ 	.short	(.L_908 - .L_907)
.L_907:
        /*0004*/ 	.word	0x00000082


	//----- nvinfo : EIATTR_SW2861232_WAR
	.align		4
.L_908:
        /*0008*/ 	.byte	0x01, 0x35
	.zero		2


	//----- nvinfo : EIATTR_PARAM_CBANK
	.align		4
        /*000c*/ 	.byte	0x04, 0x0a
        /*000e*/ 	.short	(.L_910 - .L_909)
	.align		4
.L_909:
        /*0010*/ 	.word	index@(.nv.constant0._ZN7cutlass13device_kernelIN5flash19enable_sm80_to_sm89INS1_16FlashAttnBwdSm80INS1_25CollectiveMainloopBwdSm80ILi2ELi2EN4cute5tupleIJNS5_1CILi64EEENS7_ILi128EEES9_EEENS_10bfloat16_tEfNS_4arch4Sm80ELb0ELb1ELb0ELb0ELb1ELb0ELb0ELb0ELi2ELi2ELi2ELi2ELb0EEENS1_21CollectiveEpilogueBwdISA_SB_SD_Li256ELb0ELb0ELi4EEENS1_19SingleTileSchedulerILb0ELb0ELb0ELi128EEEEEEEEEvNT_6ParamsE)
        /*0014*/ 	.short	0x0160
        /*0016*/ 	.short	0x0270


	//----- nvinfo : EIATTR_CBANK_PARAM_SIZE
	.align		4
.L_910:
        /*0018*/ 	.byte	0x03, 0x19
        /*001a*/ 	.short	0x0270


	//----- nvinfo : EIATTR_KPARAM_INFO
	.align		4
        /*001c*/ 	.byte	0x04, 0x17
        /*001e*/ 	.short	(.L_912 - .L_911)
.L_911:
        /*0020*/ 	.word	0x00000000
        /*0024*/ 	.short	0x0000
        /*0026*/ 	.short	0x0000
        /*0028*/ 	.byte	0x00, 0xf0, 0xc1, 0x09


	//----- nvinfo : EIATTR_MAXREG_COUNT
	.align		4
.L_912:
        /*002c*/ 	.byte	0x03, 0x1b
        /*002e*/ 	.short	0x00ff


	//----- nvinfo : EIATTR_NUM_BARRIERS
	.align		4
        /*0030*/ 	.byte	0x02, 0x4c
        /*0032*/ 	.byte	0x02
	.zero		1


	//----- nvinfo : EIATTR_ANNOTATIONS
	.align		4
        /*0034*/ 	.byte	0x04, 0x55
        /*0036*/ 	.short	(.L_914 - .L_913)


	//   ....[0]....
.L_913:
        /* <DEDUP_REMOVED lines=17> */


	//----- nvinfo : EIATTR_MERCURY_ISA_VERSION
	.align		4
.L_914:
        /*0138*/ 	.byte	0x03, 0x5f
        /*013a*/ 	.short	0x0000


	//----- nvinfo : EIATTR_EXIT_INSTR_OFFSETS
	.align		4
        /*013c*/ 	.byte	0x04, 0x1c
        /*013e*/ 	.short	(.L_916 - .L_915)


	//   ....[0]....
.L_915:
        /*0140*/ 	.word	0x00000040


	//   ....[1]....
        /*0144*/ 	.word	0x00009200


	//   ....[2]....
        /*0148*/ 	.word	0x000092c0


	//   ....[3]....
        /*014c*/ 	.word	0x0000a3b0


	//   ....[4]....
        /*0150*/ 	.word	0x0000a460


	//----- nvinfo : EIATTR_CTAIDZ_USED
	.align		4
.L_916:
        /*0154*/ 	.byte	0x01, 0x04
	.zero		2


	//----- nvinfo : EIATTR_MAX_THREADS
	.align		4
        /*0158*/ 	.byte	0x04, 0x05
        /*015a*/ 	.short	(.L_918 - .L_917)
.L_917:
        /*015c*/ 	.word	0x00000100
        /*0160*/ 	.word	0x00000001
        /*0164*/ 	.word	0x00000001


	//----- nvinfo : EIATTR_CRS_STACK_SIZE
	.align		4
.L_918:
        /*0168*/ 	.byte	0x04, 0x1e
        /*016a*/ 	.short	(.L_920 - .L_919)
.L_919:
        /*016c*/ 	.word	0x00000000
.L_920:


//--------------------- .nv.info._ZN7cutlass13device_kernelIN5flash19enable_sm80_to_sm89INS1_16FlashAttnBwdSm80INS1_25CollectiveMainloopBwdSm80ILi2ELi2EN4cute5tupleIJNS5_1CILi64EEENS7_ILi128EEES9_EEENS_10bfloat16_tEfNS_4arch4Sm80ELb0ELb1ELb0ELb0ELb0ELb0ELb0ELb0ELi2ELi2ELi2ELi2ELb0EEENS1_24CollectiveEpilogueBwdGQAISA_fSD_Li256ELb0ELb0EEENS1_19SingleTileSchedulerILb0ELb0ELb0ELi128EEEEEEEEEvNT_6ParamsE --------------------------
	.section	.nv.info._ZN7cutlass13device_kernelIN5flash19enable_sm80_to_sm89INS1_16FlashAttnBwdSm80INS1_25CollectiveMainloopBwdSm80ILi2ELi2EN4cute5tupleIJNS5_1CILi64EEENS7_ILi128EEES9_EEENS_10bfloat16_tEfNS_4arch4Sm80ELb0ELb1ELb0ELb0ELb0ELb0ELb0ELb0ELi2ELi2ELi2ELi2ELb0EEENS1_24CollectiveEpilogueBwdGQAISA_fSD_Li256ELb0ELb0EEENS1_19SingleTileSchedulerILb0ELb0ELb0ELi128EEEEEEEEEvNT_6ParamsE,"",@"SHT_CUDA_INFO"
	.sectionflags	@""
	.align	4


	//----- nvinfo : EIATTR_CUDA_API_VERSION
	.align		4
        /*0000*/ 	.byte	0x04, 0x37
        /*0002*/ 	.short	(.L_922 - .L_921)
.L_921:
        /*0004*/ 	.word	0x00000082


	//----- nvinfo : EIATTR_SW2861232_WAR
	.align		4
.L_922:
        /*0008*/ 	.byte	0x01, 0x35
	.zero		2


	//----- nvinfo : EIATTR_PARAM_CBANK
	.align		4
        /*000c*/ 	.byte	0x04, 0x0a
        /*000e*/ 	.short	(.L_924 - .L_923)
	.align		4
.L_923:
        /*0010*/ 	.word	index@(.nv.constant0._ZN7cutlass13device_kernelIN5flash19enable_sm80_to_sm89INS1_16FlashAttnBwdSm80INS1_25CollectiveMainloopBwdSm80ILi2ELi2EN4cute5tupleIJNS5_1CILi64EEENS7_ILi128EEES9_EEENS_10bfloat16_tEfNS_4arch4Sm80ELb0ELb1ELb0ELb0ELb0ELb0ELb0ELb0ELi2ELi2ELi2ELi2ELb0EEENS1_24CollectiveEpilogueBwdGQAISA_fSD_Li256ELb0ELb0EEENS1_19SingleTileSchedulerILb0ELb0ELb0ELi128EEEEEEEEEvNT_6ParamsE)
        /*0014*/ 	.short	0x0160
        /*0016*/ 	.short	0x0278


	//----- nvinfo : EIATTR_CBANK_PARAM_SIZE
	.align		4
.L_924:
        /*0018*/ 	.byte	0x03, 0x19
        /*001a*/ 	.short	0x0278


	//----- nvinfo : EIATTR_KPARAM_INFO
	.align		4
        /*001c*/ 	.byte	0x04, 0x17
        /*001e*/ 	.short	(.L_926 - .L_925)
.L_925:
        /*0020*/ 	.word	0x00000000
        /*0024*/ 	.short	0x0000
        /*0026*/ 	.short	0x0000
        /*0028*/ 	.byte	0x00, 0xf0, 0xe1, 0x09


	//----- nvinfo : EIATTR_MAXREG_COUNT
	.align		4
.L_926:
        /*002c*/ 	.byte	0x03, 0x1b
        /*002e*/ 	.short	0x00ff


	//----- nvinfo : EIATTR_NUM_BARRIERS
	.align		4
        /*0030*/ 	.byte	0x02, 0x4c
        /*0032*/ 	.byte	0x02
	.zero		1


	//----- nvinfo : EIATTR_ANNOTATIONS
	.align		4
        /*0034*/ 	.byte	0x04, 0x55
        /*0036*/ 	.short	(.L_928 - .L_927)


	//   ....[0]....
.L_927:
        /* <DEDUP_REMOVED lines=15> */


	//----- nvinfo : EIATTR_MERCURY_ISA_VERSION
	.align		4
.L_928:
        /*0110*/ 	.byte	0x03, 0x5f
        /*0112*/ 	.short	0x0000


	//----- nvinfo : EIATTR_EXIT_INSTR_OFFSETS
	.align		4
        /*0114*/ 	.byte	0x04, 0x1c
        /*0116*/ 	.short	(.L_930 - .L_929)


	//   ....[0]....
.L_929:
        /*0118*/ 	.word	0x00000040


	//   ....[1]....
        /*011c*/ 	.word	0x00007530


	//   ....[2]....
        /*0120*/ 	.word	0x00007fa0


	//----- nvinfo : EIATTR_CTAIDZ_USED
	.align		4
.L_930:
        /*0124*/ 	.byte	0x01, 0x04
	.zero		2


	//----- nvinfo : EIATTR_MAX_THREADS
	.align		4
        /*0128*/ 	.byte	0x04, 0x05
        /*012a*/ 	.short	(.L_932 - .L_931)
.L_931:
        /*012c*/ 	.word	0x00000100
        /*0130*/ 	.word	0x00000001
        /*0134*/ 	.word	0x00000001


	//----- nvinfo : EIATTR_CRS_STACK_SIZE
	.align		4
.L_932:
        /*0138*/ 	.byte	0x04, 0x1e
        /*013a*/ 	.short	(.L_934 - .L_933)
.L_933:
        /*013c*/ 	.word	0x00000000
.L_934:


//--------------------- .nv.info._ZN7cutlass13device_kernelIN5flash19enable_sm80_to_sm89INS1_16FlashAttnBwdSm80INS1_25CollectiveMainloopBwdSm80ILi2ELi2EN4cute5tupleIJNS5_1CILi64EEENS7_ILi128EEES9_EEENS_10bfloat16_tEfNS_4arch4Sm80ELb0ELb1ELb0ELb0ELb1ELb0ELb0ELb0ELi2ELi2ELi2ELi2ELb0EEENS1_24CollectiveEpilogueBwdGQAISA_fSD_Li256ELb0ELb1EEENS1_19SingleTileSchedulerILb0ELb0ELb0ELi128EEEEEEEEEvNT_6ParamsE --------------------------
	.section	.nv.info._ZN7cutlass13device_kernelIN5flash19enable_sm80_to_sm89INS1_16FlashAttnBwdSm80INS1_25CollectiveMainloopBwdSm80ILi2ELi2EN4cute5tupleIJNS5_1CILi64EEENS7_ILi128EEES9_EEENS_10bfloat16_tEfNS_4arch4Sm80ELb0ELb1ELb0ELb0ELb1ELb0ELb0ELb0ELi2ELi2ELi2ELi2ELb0EEENS1_24CollectiveEpilogueBwdGQAISA_fSD_Li256ELb0ELb1EEENS1_19SingleTileSchedulerILb0ELb0ELb0ELi128EEEEEEEEEvNT_6ParamsE,"",@"SHT_CUDA_INFO"
	.sectionflags	@""
	.align	4


	//----- nvinfo : EIATTR_CUDA_API_VERSION
	.align		4
        /*0000*/ 	.byte	0x04, 0x37
        /*0002*/ 	.short	(.L_936 - .L_935)
.L_935:
        /*0004*/ 	.word	0x00000082


	//----- nvinfo : EIATTR_SW2861232_WAR
	.align		4
.L_936:
        /*0008*/ 	.byte	0x01, 0x35
	.zero		2


	//----- nvinfo : EIATTR_PARAM_CBANK
	.align		4
        /*000c*/ 	.byte	0x04, 0x0a
        /*000e*/ 	.short	(.L_938 - .L_937)
	.align		4
.L_937:
        /*0010*/ 	.word	index@(.nv.constant0._ZN7cutlass13device_kernelIN5flash19enable_sm80_to_sm89INS1_16FlashAttnBwdSm80INS1_25CollectiveMainloopBwdSm80ILi2ELi2EN4cute5tupleIJNS5_1CILi64EEENS7_ILi128EEES9_EEENS_10bfloat16_tEfNS_4arch4Sm80ELb0ELb1ELb0ELb0ELb1ELb0ELb0ELb0ELi2ELi2ELi2ELi2ELb0EEENS1_24CollectiveEpilogueBwdGQAISA_fSD_Li256ELb0ELb1EEENS1_19SingleTileSchedulerILb0ELb0ELb0ELi128EEEEEEEEEvNT_6ParamsE)
        /*0014*/ 	.short	0x0160
        /*0016*/ 	.short	0x0278


	//----- nvinfo : EIATTR_CBANK_PARAM_SIZE
	.align		4
.L_938:
        /*0018*/ 	.byte	0x03, 0x19
        /*001a*/ 	.short	0x0278


	//----- nvinfo : EIATTR_KPARAM_INFO
	.align		4
        /*001c*/ 	.byte	0x04, 0x17
        /*001e*/ 	.short	(.L_940 - .L_939)
.L_939:
        /*0020*/ 	.word	0x00000000
        /*0024*/ 	.short	0x0000
        /*0026*/ 	.short	0x0000
        /*0028*/ 	.byte	0x00, 0xf0, 0xe1, 0x09


	//----- nvinfo : EIATTR_MAXREG_COUNT
	.align		4
.L_940:
        /*002c*/ 	.byte	0x03, 0x1b
        /*002e*/ 	.short	0x00ff


	//----- nvinfo : EIATTR_NUM_BARRIERS
	.align		4
        /*0030*/ 	.byte	0x02, 0x4c
        /*0032*/ 	.byte	0x02
	.zero		1


	//----- nvinfo : EIATTR_ANNOTATIONS
	.align		4
        /*0034*/ 	.byte	0x04, 0x55
        /*0036*/ 	.short	(.L_942 - .L_941)


	//   ....[0]....
.L_941:
        /* <DEDUP_REMOVED lines=17> */


	//----- nvinfo : EIATTR_MERCURY_ISA_VERSION
	.align		4
.L_942:
        /*0138*/ 	.byte	0x03, 0x5f
        /*013a*/ 	.short	0x0000


	//----- nvinfo : EIATTR_COOP_GROUP_MASK_REGIDS
	.align		4
        /*013c*/ 	.byte	0x04, 0x29
        /*013e*/ 	.short	(.L_944 - .L_943)


	//   ....[0]....
.L_943:
        /*0140*/ 	.word	0xffffffff


	//   ....[1]....
        /*0144*/ 	.word	0xffffffff


	//   ....[2]....
        /*0148*/ 	.word	0xffffffff


	//   ....[3]....
        /*014c*/ 	.word	0xffffffff


	//   ....[4]....
        /*0150*/ 	.word	0xffffffff


	//   ....[5]....
        /*0154*/ 	.word	0xffffffff


	//   ....[6]....
        /*0158*/ 	.word	0xffffffff


	//   ....[7]....
        /*015c*/ 	.word	0xffffffff


	//----- nvinfo : EIATTR_COOP_GROUP_INSTR_OFFSETS
	.align		4
.L_944:
        /*0160*/ 	.byte	0x04, 0x28
        /*0162*/ 	.short	(.L_946 - .L_945)


	//   ....[0]....
.L_945:
        /*0164*/ 	.word	0x000077c0


	//   ....[1]....
        /*0168*/ 	.word	0x00007810


	//   ....[2]....
        /*016c*/ 	.word	0x00007d30


	//   ....[3]....
        /*0170*/ 	.word	0x00007d40


	//   ....[4]....
        /*0174*/ 	.word	0x00007f00


	//   ....[5]....
        /*0178*/ 	.word	0x00008000


	//   ....[6]....
        /*017c*/ 	.word	0x00008430


	//   ....[7]....
        /*0180*/ 	.word	0x00008440


	//----- nvinfo : EIATTR_EXIT_INSTR_OFFSETS
	.align		4
.L_946:
        /*0184*/ 	.byte	0x04, 0x1c
        /*0186*/ 	.short	(.L_948 - .L_947)


	//   ....[0]....
.L_947:
        /*0188*/ 	.word	0x00000040


	//   ....[1]....
        /*018c*/ 	.word	0x00007520


	//   ....[2]....
        /*0190*/ 	.word	0x00008450


	//   ....[3]....
        /*0194*/ 	.word	0x000084f0


	//----- nvinfo : EIATTR_CTAIDZ_USED
	.align		4
.L_948:
        /*0198*/ 	.byte	0x01, 0x04
	.zero		2


	//----- nvinfo : EIATTR_MAX_THREADS
	.align		4
        /*019c*/ 	.byte	0x04, 0x05
        /*019e*/ 	.short	(.L_950 - .L_949)
.L_949:
        /*01a0*/ 	.word	0x00000100
        /*01a4*/ 	.word	0x00000001
        /*01a8*/ 	.word	0x00000001


	//----- nvinfo : EIATTR_CRS_STACK_SIZE
	.align		4
.L_950:
        /*01ac*/ 	.byte	0x04, 0x1e
        /*01ae*/ 	.short	(.L_952 - .L_951)
.L_951:
        /*01b0*/ 	.word	0x00000000
.L_952:


//--------------------- .nv.info._ZN7cutlass13device_kernelIN5flash19enable_sm80_to_sm89INS1_16FlashAttnBwdSm80INS1_25CollectiveMainloopBwdSm80ILi2ELi2EN4cute5tupleIJNS5_1CILi64EEENS7_ILi128EEES9_EEENS_10bfloat16_tEfNS_4arch4Sm80ELb0ELb1ELb0ELb1ELb0ELb0ELb0ELb0ELi2ELi2ELi2ELi2ELb0EEENS1_21CollectiveEpilogueBwdISA_SB_SD_Li256ELb1ELb0ELi4EEENS1_19SingleTileSchedulerILb1ELb0ELb0ELi128EEEEEEEEEvNT_6ParamsE --------------------------
	.section	.nv.info._ZN7cutlass13device_kernelIN5flash19enable_sm80_to_sm89INS1_16FlashAttnBwdSm80INS1_25CollectiveMainloopBwdSm80ILi2ELi2EN4cute5tupleIJNS5_1CILi64EEENS7_ILi128EEES9_EEENS_10bfloat16_tEfNS_4arch4Sm80ELb0ELb1ELb0ELb1ELb0ELb0ELb0ELb0ELi2ELi2ELi2ELi2ELb0EEENS1_21CollectiveEpilogueBwdISA_SB_SD_Li256ELb1ELb0ELi4EEENS1_19SingleTileSchedulerILb1ELb0ELb0ELi128EEEEEEEEEvNT_6ParamsE,"",@"SHT_CUDA_INFO"
	.sectionflags	@""
	.align	4


	//----- nvinfo : EIATTR_CUDA_API_VERSION
	.align		4
        /*0000*/ 	.byte	0x04, 0x37
        /*0002*/ 	.short	(.L_954 - .L_953)
.L_953:
        /*0004*/ 	.word	0x00000082


	//----- nvinfo : EIATTR_SW2861232_WAR
	.align		4
.L_954:
        /*0008*/ 	.byte	0x01, 0x35
	.zero		2


	//----- nvinfo : EIATTR_PARAM_CBANK
	.align		4
        /*000c*/ 	.byte	0x04, 0x0a
        /*000e*/ 	.short	(.L_956 - .L_955)
	.align		4
.L_955:
        /*0010*/ 	.word	index@(.nv.constant0._ZN7cutlass13device_kernelIN5flash19enable_sm80_to_sm89INS1_16FlashAttnBwdSm80INS1_25CollectiveMainloopBwdSm80ILi2ELi2EN4cute5tupleIJNS5_1CILi64EEENS7_ILi128EEES9_EEENS_10bfloat16_tEfNS_4arch4Sm80ELb0ELb1ELb0ELb1ELb0ELb0ELb0ELb0ELi2ELi2ELi2ELi2ELb0EEENS1_21CollectiveEpilogueBwdISA_SB_SD_Li256ELb1ELb0ELi4EEENS1_19SingleTileSchedulerILb1ELb0ELb0ELi128EEEEEEEEEvNT_6ParamsE)
        /*0014*/ 	.short	0x0160
        /*0016*/ 	.short	0x0270


	//----- nvinfo : EIATTR_CBANK_PARAM_SIZE
	.align		4
.L_956:
        /*0018*/ 	.byte	0x03, 0x19
        /*001a*/ 	.short	0x0270


	//----- nvinfo : EIATTR_KPARAM_INFO
	.align		4
        /*001c*/ 	.byte	0x04, 0x17
        /*001e*/ 	.short	(.L_958 - .L_957)
.L_957:
        /*0020*/ 	.word	0x00000000
        /*0024*/ 	.short	0x0000
        /*0026*/ 	.short	0x0000
        /*0028*/ 	.byte	0x00, 0xf0, 0xc1, 0x09


	//----- nvinfo : EIATTR_MAXREG_COUNT
	.align		4
.L_958:
        /*002c*/ 	.byte	0x03, 0x1b
        /*002e*/ 	.short	0x00ff


	//----- nvinfo : EIATTR_NUM_BARRIERS
	.align		4
        /*0030*/ 	.byte	0x02, 0x4c
        /*0032*/ 	.byte	0x02
	.zero		1


	//----- nvinfo : EIATTR_ANNOTATIONS
	.align		4
        /*0034*/ 	.byte	0x04, 0x55
        /*0036*/ 	.short	(.L_960 - .L_959)


	//   ....[0]....
.L_959:
        /* <DEDUP_REMOVED lines=26> */


	//----- nvinfo : EIATTR_MERCURY_ISA_VERSION
	.align		4
.L_960:
        /*01c0*/ 	.byte	0x03, 0x5f
        /*01c2*/ 	.short	0x0000


	//----- nvinfo : EIATTR_COOP_GROUP_MASK_REGIDS
	.align		4
        /*01c4*/ 	.byte	0x04, 0x29
        /*01c6*/ 	.short	(.L_962 - .L_961)


	//   ....[0]....
.L_961:
        /*01c8*/ 	.word	0xffffffff


	//----- nvinfo : EIATTR_COOP_GROUP_INSTR_OFFSETS
	.align		4
.L_962:
        /*01cc*/ 	.byte	0x04, 0x28
        /*01ce*/ 	.short	(.L_964 - .L_963)


	//   ....[0]....
.L_963:
        /*01d0*/ 	.word	0x000000a0


	//----- nvinfo : EIATTR_EXIT_INSTR_OFFSETS
	.align		4
.L_964:
        /*01d4*/ 	.byte	0x04, 0x1c
        /*01d6*/ 	.short	(.L_966 - .L_965)


	//   ....[0]....
.L_965:
        /*01d8*/ 	.word	0x00000340


	//   ....[1]....
        /*01dc*/ 	.word	0x000097a0


	//   ....[2]....
        /*01e0*/ 	.word	0x00009860


	//   ....[3]....
        /*01e4*/ 	.word	0x0000aab0


	//   ....[4]....
        /*01e8*/ 	.word	0x0000ab70


	//----- nvinfo : EIATTR_CTAIDZ_USED
	.align		4
.L_966:
        /*01ec*/ 	.byte	0x01, 0x04
	.zero		2


	//----- nvinfo : EIATTR_MAX_THREADS
	.align		4
        /*01f0*/ 	.byte	0x04, 0x05
        /*01f2*/ 	.short	(.L_968 - .L_967)
.L_967:
        /*01f4*/ 	.word	0x00000100
        /*01f8*/ 	.word	0x00000001
        /*01fc*/ 	.word	0x00000001


	//----- nvinfo : EIATTR_CRS_STACK_SIZE
	.align		4
.L_968:
        /*0200*/ 	.byte	0x04, 0x1e
        /*0202*/ 	.short	(.L_970 - .L_969)
.L_969:
        /*0204*/ 	.word	0x00000000
.L_970:


//--------------------- .nv.info._ZN7cutlass13device_kernelIN5flash19enable_sm80_to_sm89INS1_16FlashAttnBwdSm80INS1_25CollectiveMainloopBwdSm80ILi2ELi2EN4cute5tupleIJNS5_1CILi64EEENS7_ILi128EEES9_EEENS_10bfloat16_tEfNS_4arch4Sm80ELb0ELb1ELb0ELb1ELb1ELb0ELb0ELb0ELi2ELi2ELi2ELi2ELb0EEENS1_21CollectiveEpilogueBwdISA_SB_SD_Li256ELb1ELb0ELi4EEENS1_19SingleTileSchedulerILb1ELb0ELb0ELi128EEEEEEEEEvNT_6ParamsE --------------------------
	.section	.nv.info._ZN7cutlass13device_kernelIN5flash19enable_sm80_to_sm89INS1_16FlashAttnBwdSm80INS1_25CollectiveMainloopBwdSm80ILi2ELi2EN4cute5tupleIJNS5_1CILi64EEENS7_ILi128EEES9_EEENS_10bfloat16_tEfNS_4arch4Sm80ELb0ELb1ELb0ELb1ELb1ELb0ELb0ELb0ELi2ELi2ELi2ELi2ELb0EEENS1_21CollectiveEpilogueBwdISA_SB_SD_Li256ELb1ELb0ELi4EEENS1_19SingleTileSchedulerILb1ELb0ELb0ELi128EEEEEEEEEvNT_6ParamsE,"",@"SHT_CUDA_INFO"
	.sectionflags	@""
	.align	4


	//----- nvinfo : EIATTR_CUDA_API_VERSION
	.align		4
        /*0000*/ 	.byte	0x04, 0x37
        /*0002*/ 	.short	(.L_972 - .L_971)
.L_971:
        /*0004*/ 	.word	0x00000082


	//----- nvinfo : EIATTR_SW2861232_WAR
	.align		4
.L_972:
        /*0008*/ 	.byte	0x01, 0x35
	.zero		2


	//----- nvinfo : EIATTR_PARAM_CBANK
	.align		4
        /*000c*/ 	.byte	0x04, 0x0a
        /*000e*/ 	.short	(.L_974 - .L_973)
	.align		4
.L_973:
        /*0010*/ 	.word	index@(.nv.constant0._ZN7cutlass13device_kernelIN5flash19enable_sm80_to_sm89INS1_16FlashAttnBwdSm80INS1_25CollectiveMainloopBwdSm80ILi2ELi2EN4cute5tupleIJNS5_1CILi64EEENS7_ILi128EEES9_EEENS_10bfloat16_tEfNS_4arch4Sm80ELb0ELb1ELb0ELb1ELb1ELb0ELb0ELb0ELi2ELi2ELi2ELi2ELb0EEENS1_21CollectiveEpilogueBwdISA_SB_SD_Li256ELb1ELb0ELi4EEENS1_19SingleTileSchedulerILb1ELb0ELb0ELi128EEEEEEEEEvNT_6ParamsE)
        /*0014*/ 	.short	0x0160
        /*0016*/ 	.short	0x0270


	//----- nvinfo : EIATTR_CBANK_PARAM_SIZE
	.align		4
.L_974:
        /*0018*/ 	.byte	0x03, 0x19
        /*001a*/ 	.short	0x0270


	//----- nvinfo : EIATTR_KPARAM_INFO
	.align		4
        /*001c*/ 	.byte	0x04, 0x17
        /*001e*/ 	.short	(.L_976 - .L_975)
.L_975:
        /*0020*/ 	.word	0x00000000
        /*0024*/ 	.short	0x0000
        /*0026*/ 	.short	0x0000
        /*0028*/ 	.byte	0x00, 0xf0, 0xc1, 0x09


	//----- nvinfo : EIATTR_MAXREG_COUNT
	.align		4
.L_976:
        /*002c*/ 	.byte	0x03, 0x1b
        /*002e*/ 	.short	0x00ff


	//----- nvinfo : EIATTR_NUM_BARRIERS
	.align		4
        /*0030*/ 	.byte	0x02, 0x4c
        /*0032*/ 	.byte	0x02
	.zero		1


	//----- nvinfo : EIATTR_ANNOTATIONS
	.align		4
        /*0034*/ 	.byte	0x04, 0x55
        /*0036*/ 	.short	(.L_978 - .L_977)


	//   ....[0]....
.L_977:
        /* <DEDUP_REMOVED lines=26> */


	//----- nvinfo : EIATTR_MERCURY_ISA_VERSION
	.align		4
.L_978:
        /*01c0*/ 	.byte	0x03, 0x5f
        /*01c2*/ 	.short	0x0000


	//----- nvinfo : EIATTR_COOP_GROUP_MASK_REGIDS
	.align		4
        /*01c4*/ 	.byte	0x04, 0x29
        /*01c6*/ 	.short	(.L_980 - .L_979)


	//   ....[0]....
.L_979:
        /*01c8*/ 	.word	0xffffffff


	//----- nvinfo : EIATTR_COOP_GROUP_INSTR_OFFSETS
	.align		4
.L_980:
        /*01cc*/ 	.byte	0x04, 0x28
        /*01ce*/ 	.short	(.L_982 - .L_981)


	//   ....[0]....
.L_981:
        /*01d0*/ 	.word	0x000000a0


	//----- nvinfo : EIATTR_EXIT_INSTR_OFFSETS
	.align		4
.L_982:
        /*01d4*/ 	.byte	0x04, 0x1c
        /*01d6*/ 	.short	(.L_984 - .L_983)


	//   ....[0]....
.L_983:
        /*01d8*/ 	.word	0x00000340


	//   ....[1]....
        /*01dc*/ 	.word	0x000097a0


	//   ....[2]....
        /*01e0*/ 	.word	0x00009860


	//   ....[3]....
        /*01e4*/ 	.word	0x0000aab0


	//   ....[4]....
        /*01e8*/ 	.word	0x0000ab70


	//----- nvinfo : EIATTR_CTAIDZ_USED
	.align		4
.L_984:
        /*01ec*/ 	.byte	0x01, 0x04
	.zero		2


	//----- nvinfo : EIATTR_MAX_THREADS
	.align		4
        /*01f0*/ 	.byte	0x04, 0x05
        /*01f2*/ 	.short	(.L_986 - .L_985)
.L_985:
        /*01f4*/ 	.word	0x00000100
        /*01f8*/ 	.word	0x00000001
        /*01fc*/ 	.word	0x00000001


	//----- nvinfo : EIATTR_CRS_STACK_SIZE
	.align		4
.L_986:
        /*0200*/ 	.byte	0x04, 0x1e
        /*0202*/ 	.short	(.L_988 - .L_987)
.L_987:
        /*0204*/ 	.word	0x00000000
.L_988:


//--------------------- .nv.info._ZN7cutlass13device_kernelIN5flash19enable_sm80_to_sm89INS1_16FlashAttnBwdSm80INS1_25CollectiveMainloopBwdSm80ILi2ELi2EN4cute5tupleIJNS5_1CILi64EEENS7_ILi128EEES9_EEENS_10bfloat16_tEfNS_4arch4Sm80ELb0ELb1ELb0ELb1ELb0ELb0ELb0ELb0ELi2ELi2ELi2ELi2ELb0EEENS1_24CollectiveEpilogueBwdGQAISA_fSD_Li256ELb1ELb0EEENS1_19SingleTileSchedulerILb1ELb0ELb0ELi128EEEEEEEEEvNT_6ParamsE --------------------------
	.section	.nv.info._ZN7cutlass13device_kernelIN5flash19enable_sm80_to_sm89INS1_16FlashAttnBwdSm80INS1_25CollectiveMainloopBwdSm80ILi2ELi2EN4cute5tupleIJNS5_1CILi64EEENS7_ILi128EEES9_EEENS_10bfloat16_tEfNS_4arch4Sm80ELb0ELb1ELb0ELb1ELb0ELb0ELb0ELb0ELi2ELi2ELi2ELi2ELb0EEENS1_24CollectiveEpilogueBwdGQAISA_fSD_Li256ELb1ELb0EEENS1_19SingleTileSchedulerILb1ELb0ELb0ELi128EEEEEEEEEvNT_6ParamsE,"",@"SHT_CUDA_INFO"
	.sectionflags	@""
	.align	4


	//----- nvinfo : EIATTR_CUDA_API_VERSION
	.align		4
        /*0000*/ 	.byte	0x04, 0x37
        /*0002*/ 	.short	(.L_990 - .L_989)
.L_989:
        /*0004*/ 	.word	0x00000082


	//----- nvinfo : EIATTR_SW2861232_WAR
	.align		4
.L_990:
        /*0008*/ 	.byte	0x01, 0x35
	.zero		2


	//----- nvinfo : EIATTR_PARAM_CBANK
	.align		4
        /*000c*/ 	.byte	0x04, 0x0a
        /*000e*/ 	.short	(.L_992 - .L_991)
	.align		4
.L_991:
        /*0010*/ 	.word	index@(.nv.constant0._ZN7cutlass13device_kernelIN5flash19enable_sm80_to_sm89INS1_16FlashAttnBwdSm80INS1_25CollectiveMainloopBwdSm80ILi2ELi2EN4cute5tupleIJNS5_1CILi64EEENS7_ILi128EEES9_EEENS_10bfloat16_tEfNS_4arch4Sm80ELb0ELb1ELb0ELb1ELb0ELb0ELb0ELb0ELi2ELi2ELi2ELi2ELb0EEENS1_24CollectiveEpilogueBwdGQAISA_fSD_Li256ELb1ELb0EEENS1_19SingleTileSchedulerILb1ELb0ELb0ELi128EEEEEEEEEvNT_6ParamsE)
        /*0014*/ 	.short	0x0160
        /*0016*/ 	.short	0x0278


	//----- nvinfo : EIATTR_CBANK_PARAM_SIZE
	.align		4
.L_992:
        /*0018*/ 	.byte	0x03, 0x19
        /*001a*/ 	.short	0x0278


	//----- nvinfo : EIATTR_KPARAM_INFO
	.align		4
        /*001c*/ 	.byte	0x04, 0x17
        /*001e*/ 	.short	(.L_994 - .L_993)
.L_993:
        /*0020*/ 	.word	0x00000000
        /*0024*/ 	.short	0x0000
        /*0026*/ 	.short	0x0000
        /*0028*/ 	.byte	0x00, 0xf0, 0xe1, 0x09


	//----- nvinfo : EIATTR_MAXREG_COUNT
	.align		4
.L_994:
        /*002c*/ 	.byte	0x03, 0x1b
        /*002e*/ 	.short	0x00ff


	//----- nvinfo : EIATTR_NUM_BARRIERS
	.align		4
        /*0030*/ 	.byte	0x02, 0x4c
        /*0032*/ 	.byte	0x02
	.zero		1


	//----- nvinfo : EIATTR_ANNOTATIONS
	.align		4
        /*0034*/ 	.byte	0x04, 0x55
        /*0036*/ 	.short	(.L_996 - .L_995)


	//   ....[0]....
.L_995:
        /* <DEDUP_REMOVED lines=25> */


	//----- nvinfo : EIATTR_MERCURY_ISA_VERSION
	.align		4
.L_996:
        /*01b8*/ 	.byte	0x03, 0x5f
        /*01ba*/ 	.short	0x0000


	//----- nvinfo : EIATTR_COOP_GROUP_MASK_REGIDS
	.align		4
        /*01bc*/ 	.byte	0x04, 0x29
        /*01be*/ 	.short	(.L_998 - .L_997)


	//   ....[0]....
.L_997:
        /*01c0*/ 	.word	0xffffffff


	//----- nvinfo : EIATTR_COOP_GROUP_INSTR_OFFSETS
	.align		4
.L_998:
        /*01c4*/ 	.byte	0x04, 0x28
        /*01c6*/ 	.short	(.L_1000 - .L_999)


	//   ....[0]....
.L_999:
        /*01c8*/ 	.word	0x000000a0


	//----- nvinfo : EIATTR_EXIT_INSTR_OFFSETS
	.align		4
.L_1000:
        /*01cc*/ 	.byte	0x04, 0x1c
        /*01ce*/ 	.short	(.L_1002 - .L_1001)


	//   ....[0]....
.L_1001:
        /*01d0*/ 	.word	0x00000340


	//   ....[1]....
        /*01d4*/ 	.word	0x000078f0


	//   ....[2]....
        /*01d8*/ 	.word	0x00008420


	//----- nvinfo : EIATTR_CTAIDZ_USED
	.align		4
.L_1002:
        /*01dc*/ 	.byte	0x01, 0x04
	.zero		2


	//----- nvinfo : EIATTR_MAX_THREADS
	.align		4
        /*01e0*/ 	.byte	0x04, 0x05
        /*01e2*/ 	.short	(.L_1004 - .L_1003)
.L_1003:
        /*01e4*/ 	.word	0x00000100
        /*01e8*/ 	.word	0x00000001
        /*01ec*/ 	.word	0x00000001


	//----- nvinfo : EIATTR_CRS_STACK_SIZE
	.align		4
.L_1004:
        /*01f0*/ 	.byte	0x04, 0x1e
        /*01f2*/ 	.short	(.L_1006 - .L_1005)
.L_1005:
        /*01f4*/ 	.word	0x00000000
.L_1006:


//--------------------- .nv.info._ZN7cutlass13device_kernelIN5flash19enable_sm80_to_sm89INS1_16FlashAttnBwdSm80INS1_25CollectiveMainloopBwdSm80ILi2ELi2EN4cute5tupleIJNS5_1CILi64EEENS7_ILi128EEES9_EEENS_10bfloat16_tEfNS_4arch4Sm80ELb0ELb1ELb0ELb1ELb1ELb0ELb0ELb0ELi2ELi2ELi2ELi2ELb0EEENS1_24CollectiveEpilogueBwdGQAISA_fSD_Li256ELb1ELb1EEENS1_19SingleTileSchedulerILb1ELb0ELb0ELi128EEEEEEEEEvNT_6ParamsE --------------------------
	.section	.nv.info._ZN7cutlass13device_kernelIN5flash19enable_sm80_to_sm89INS1_16FlashAttnBwdSm80INS1_25CollectiveMainloopBwdSm80ILi2ELi2EN4cute5tupleIJNS5_1CILi64EEENS7_ILi128EEES9_EEENS_10bfloat16_tEfNS_4arch4Sm80ELb0ELb1ELb0ELb1ELb1ELb0ELb0ELb0ELi2ELi2ELi2ELi2ELb0EEENS1_24CollectiveEpilogueBwdGQAISA_fSD_Li256ELb1ELb1EEENS1_19SingleTileSchedulerILb1ELb0ELb0ELi128EEEEEEEEEvNT_6ParamsE,"",@"SHT_CUDA_INFO"
	.sectionflags	@""
	.align	4


	//----- nvinfo : EIATTR_CUDA_API_VERSION
	.align		4
        /*0000*/ 	.byte	0x04, 0x37
        /*0002*/ 	.short	(.L_1008 - .L_1007)
.L_1007:
        /*0004*/ 	.word	0x00000082


	//----- nvinfo : EIATTR_SW2861232_WAR
	.align		4
.L_1008:
        /*0008*/ 	.byte	0x01, 0x35
	.zero		2


	//----- nvinfo : EIATTR_PARAM_CBANK
	.align		4
        /*000c*/ 	.byte	0x04, 0x0a
        /*000e*/ 	.short	(.L_1010 - .L_1009)
	.align		4
.L_1009:
        /*0010*/ 	.word	index@(.nv.constant0._ZN7cutlass13device_kernelIN5flash19enable_sm80_to_sm89INS1_16FlashAttnBwdSm80INS1_25CollectiveMainloopBwdSm80ILi2ELi2EN4cute5tupleIJNS5_1CILi64EEENS7_ILi128EEES9_EEENS_10bfloat16_tEfNS_4arch4Sm80ELb0ELb1ELb0ELb1ELb1ELb0ELb0ELb0ELi2ELi2ELi2ELi2ELb0EEENS1_24CollectiveEpilogueBwdGQAISA_fSD_Li256ELb1ELb1EEENS1_19SingleTileSchedulerILb1ELb0ELb0ELi128EEEEEEEEEvNT_6ParamsE)
        /*0014*/ 	.short	0x0160
        /*0016*/ 	.short	0x0278


	//----- nvinfo : EIATTR_CBANK_PARAM_SIZE
	.align		4
.L_1010:
        /*0018*/ 	.byte	0x03, 0x19
        /*001a*/ 	.short	0x0278


	//----- nvinfo : EIATTR_KPARAM_INFO
	.align		4
        /*001c*/ 	.byte	0x04, 0x17
        /*001e*/ 	.short	(.L_1012 - .L_1011)
.L_1011:
        /*0020*/ 	.word	0x00000000
        /*0024*/ 	.short	0x0000
        /*0026*/ 	.short	0x0000
        /*0028*/ 	.byte	0x00, 0xf0, 0xe1, 0x09


	//----- nvinfo : EIATTR_MAXREG_COUNT
	.align		4
.L_1012:
        /*002c*/ 	.byte	0x03, 0x1b
        /*002e*/ 	.short	0x00ff


	//----- nvinfo : EIATTR_NUM_BARRIERS
	.align		4
        /*0030*/ 	.byte	0x02, 0x4c
        /*0032*/ 	.byte	0x02
	.zero		1


	//----- nvinfo : EIATTR_ANNOTATIONS
	.align		4
        /*0034*/ 	.byte	0x04, 0x55
        /*0036*/ 	.short	(.L_1014 - .L_1013)


	//   ....[0]....
.L_1013:
        /* <DEDUP_REMOVED lines=25> */


	//----- nvinfo : EIATTR_MERCURY_ISA_VERSION
	.align		4
.L_1014:
        /*01b8*/ 	.byte	0x03, 0x5f
        /*01ba*/ 	.short	0x0000


	//----- nvinfo : EIATTR_COOP_GROUP_MASK_REGIDS
	.align		4
        /*01bc*/ 	.byte	0x04, 0x29
        /*01be*/ 	.short	(.L_1016 - .L_1015)


	//   ....[0]....
.L_1015:
        /*01c0*/ 	.word	0xffffffff


	//   ....[1]....
        /*01c4*/ 	.word	0xffffffff


	//   ....[2]....
        /*01c8*/ 	.word	0xffffffff


	//   ....[3]....
        /*01cc*/ 	.word	0xffffffff


	//   ....[4]....
        /*01d0*/ 	.word	0xffffffff


	//   ....[5]....
        /*01d4*/ 	.word	0xffffffff


	//   ....[6]....
        /*01d8*/ 	.word	0xffffffff


	//   ....[7]....
        /*01dc*/ 	.word	0xffffffff


	//   ....[8]....
        /*01e0*/ 	.word	0xffffffff


	//----- nvinfo : EIATTR_COOP_GROUP_INSTR_OFFSETS
	.align		4
.L_1016:
        /*01e4*/ 	.byte	0x04, 0x28
        /*01e6*/ 	.short	(.L_1018 - .L_1017)


	//   ....[0]....
.L_1017:
        /*01e8*/ 	.word	0x000000a0


	//   ....[1]....
        /*01ec*/ 	.word	0x00007c50


	//   ....[2]....
        /*01f0*/ 	.word	0x00007c90


	//   ....[3]....
        /*01f4*/ 	.word	0x00008180


	//   ....[4]....
        /*01f8*/ 	.word	0x00008190


	//   ....[5]....
        /*01fc*/ 	.word	0x00008320


	//   ....[6]....
        /*0200*/ 	.word	0x00008370


	//   ....[7]....
        /*0204*/ 	.word	0x00008820


	//   ....[8]....
        /*0208*/ 	.word	0x00008830


	//----- nvinfo : EIATTR_EXIT_INSTR_OFFSETS
	.align		4
.L_1018:
        /*020c*/ 	.byte	0x04, 0x1c
        /*020e*/ 	.short	(.L_1020 - .L_1019)


	//   ....[0]....
.L_1019:
        /*0210*/ 	.word	0x00000340


	//   ....[1]....
        /*0214*/ 	.word	0x00007900


	//   ....[2]....
        /*0218*/ 	.word	0x00008840


	//   ....[3]....
        /*021c*/ 	.word	0x000088e0


	//----- nvinfo : EIATTR_CTAIDZ_USED
	.align		4
.L_1020:
        /*0220*/ 	.byte	0x01, 0x04
	.zero		2


	//----- nvinfo : EIATTR_MAX_THREADS
	.align		4
        /*0224*/ 	.byte	0x04, 0x05
        /*0226*/ 	.short	(.L_1022 - .L_1021)
.L_1021:
        /*0228*/ 	.word	0x00000100
        /*022c*/ 	.word	0x00000001
        /*0230*/ 	.word	0x00000001


	//----- nvinfo : EIATTR_CRS_STACK_SIZE
	.align		4
.L_1022:
        /*0234*/ 	.byte	0x04, 0x1e
        /*0236*/ 	.short	(.L_1024 - .L_1023)
.L_1023:
        /*0238*/ 	.word	0x00000000
.L_1024:


//--------------------- .nv.info._ZN7cutlass13device_kernelIN5flash19enable_sm80_to_sm89INS1_16FlashAttnBwdSm80INS1_25CollectiveMainloopBwdSm80ILi2ELi2EN4cute5tupleIJNS5_1CILi64EEENS7_ILi128EEES9_EEENS_10bfloat16_tEfNS_4arch4Sm80ELb1ELb0ELb0ELb0ELb0ELb0ELb0ELb0ELi2ELi2ELi2ELi2ELb0EEENS1_21CollectiveEpilogueBwdISA_SB_SD_Li256ELb0ELb0ELi4EEENS1_25SingleTileBwdLPTSchedulerILb0ELi128ELb0EEEEEEEEEvNT_6ParamsE --------------------------
	.section	.nv.info._ZN7cutlass13device_kernelIN5flash19enable_sm80_to_sm89INS1_16FlashAttnBwdSm80INS1_25CollectiveMainloopBwdSm80ILi2ELi2EN4cute5tupleIJNS5_1CILi64EEENS7_ILi128EEES9_EEENS_10bfloat16_tEfNS_4arch4Sm80ELb1ELb0ELb0ELb0ELb0ELb0ELb0ELb0ELi2ELi2ELi2ELi2ELb0EEENS1_21CollectiveEpilogueBwdISA_SB_SD_Li256ELb0ELb0ELi4EEENS1_25SingleTileBwdLPTSchedulerILb0ELi128ELb0EEEEEEEEEvNT_6ParamsE,"",@"SHT_CUDA_INFO"
	.sectionflags	@""
	.align	4


	//----- nvinfo : EIATTR_CUDA_API_VERSION
	.align		4
        /*0000*/ 	.byte	0x04, 0x37
        /*0002*/ 	.short	(.L_1026 - .L_1025)
.L_1025:
        /*0004*/ 	.word	0x00000082


	//----- nvinfo : EIATTR_SW2861232_WAR
	.align		4
.L_1026:
        /*0008*/ 	.byte	0x01, 0x35
	.zero		2


	//----- nvinfo : EIATTR_PARAM_CBANK
	.align		4
        /*000c*/ 	.byte	0x04, 0x0a
        /*000e*/ 	.short	(.L_1028 - .L_1027)
	.align		4
.L_1027:
        /*0010*/ 	.word	index@(.nv.constant0._ZN7cutlass13device_kernelIN5flash19enable_sm80_to_sm89INS1_16FlashAttnBwdSm80INS1_25CollectiveMainloopBwdSm80ILi2ELi2EN4cute5tupleIJNS5_1CILi64EEENS7_ILi128EEES9_EEENS_10bfloat16_tEfNS_4arch4Sm80ELb1ELb0ELb0ELb0ELb0ELb0ELb0ELb0ELi2ELi2ELi2ELi2ELb0EEENS1_21CollectiveEpilogueBwdISA_SB_SD_Li256ELb0ELb0ELi4EEENS1_25SingleTileBwdLPTSchedulerILb0ELi128ELb0EEEEEEEEEvNT_6ParamsE)
        /*0014*/ 	.short	0x0160
        /*0016*/ 	.short	0x0288


	//----- nvinfo : EIATTR_CBANK_PARAM_SIZE
	.align		4
.L_1028:
        /*0018*/ 	.byte	0x03, 0x19
        /*001a*/ 	.short	0x0288


	//----- nvinfo : EIATTR_KPARAM_INFO
	.align		4
        /*001c*/ 	.byte	0x04, 0x17
        /*001e*/ 	.short	(.L_1030 - .L_1029)
.L_1029:
        /*0020*/ 	.word	0x00000000
        /*0024*/ 	.short	0x0000
        /*0026*/ 	.short	0x0000
        /*0028*/ 	.byte	0x00, 0xf0, 0x21, 0x0a


	//----- nvinfo : EIATTR_MAXREG_COUNT
	.align		4
.L_1030:
        /*002c*/ 	.byte	0x03, 0x1b
        /*002e*/ 	.short	0x00ff


	//----- nvinfo : EIATTR_NUM_BARRIERS
	.align		4
        /*0030*/ 	.byte	0x02, 0x4c
        /*0032*/ 	.byte	0x02
	.zero		1


	//----- nvinfo : EIATTR_ANNOTATIONS
	.align		4
        /*0034*/ 	.byte	0x04, 0x55
        /*0036*/ 	.short	(.L_1032 - .L_1031)


	//   ....[0]....
.L_1031:
        /* <DEDUP_REMOVED lines=14> */


	//----- nvinfo : EIATTR_MERCURY_ISA_VERSION
	.align		4
.L_1032:
        /*0100*/ 	.byte	0x03, 0x5f
        /*0102*/ 	.short	0x0000


	//----- nvinfo : EIATTR_COOP_GROUP_MASK_REGIDS
	.align		4
        /*0104*/ 	.byte	0x04, 0x29
        /*0106*/ 	.short	(.L_1034 - .L_1033)


	//   ....[0]....
.L_1033:
        /*0108*/ 	.word	0xffffffff


	//----- nvinfo : EIATTR_COOP_GROUP_INSTR_OFFSETS
	.align		4
.L_1034:
        /*010c*/ 	.byte	0x04, 0x28
        /*010e*/ 	.short	(.L_1036 - .L_1035)


	//   ....[0]....
.L_1035:
        /*0110*/ 	.word	0x00000050


	//----- nvinfo : EIATTR_EXIT_INSTR_OFFSETS
	.align		4
.L_1036:
        /*0114*/ 	.byte	0x04, 0x1c
        /*0116*/ 	.short	(.L_1038 - .L_1037)


	//   ....[0]....
.L_1037:
        /*0118*/ 	.word	0x00000540


	//   ....[1]....
        /*011c*/ 	.word	0x000089d0


	//   ....[2]....
        /*0120*/ 	.word	0x00008a90


	//   ....[3]....
        /*0124*/ 	.word	0x00009be0


	//   ....[4]....
        /*0128*/ 	.word	0x00009c90


	//----- nvinfo : EIATTR_MAX_THREADS
	.align		4
.L_1038:
        /*012c*/ 	.byte	0x04, 0x05
        /*012e*/ 	.short	(.L_1040 - .L_1039)
.L_1039:
        /*0130*/ 	.word	0x00000100
        /*0134*/ 	.word	0x00000001
        /*0138*/ 	.word	0x00000001


	//----- nvinfo : EIATTR_CRS_STACK_SIZE
	.align		4
.L_1040:
        /*013c*/ 	.byte	0x04, 0x1e
        /*013e*/ 	.short	(.L_1042 - .L_1041)
.L_1041:
        /*0140*/ 	.word	0x00000000
.L_1042:


//--------------------- .nv.info._ZN7cutlass13device_kernelIN5flash19enable_sm80_to_sm89INS1_16FlashAttnBwdSm80INS1_25CollectiveMainloopBwdSm80ILi2ELi2EN4cute5tupleIJNS5_1CILi64EEENS7_ILi128EEES9_EEENS_10bfloat16_tEfNS_4arch4Sm80ELb1ELb0ELb0ELb0ELb1ELb0ELb0ELb0ELi2ELi2ELi2ELi2ELb0EEENS1_21CollectiveEpilogueBwdISA_SB_SD_Li256ELb0ELb0ELi4EEENS1_25SingleTileBwdLPTSchedulerILb0ELi128ELb1EEEEEEEEEvNT_6ParamsE --------------------------
	.section	.nv.info._ZN7cutlass13device_kernelIN5flash19enable_sm80_to_sm89INS1_16FlashAttnBwdSm80INS1_25CollectiveMainloopBwdSm80ILi2ELi2EN4cute5tupleIJNS5_1CILi64EEENS7_ILi128EEES9_EEENS_10bfloat16_tEfNS_4arch4Sm80ELb1ELb0ELb0ELb0ELb1ELb0ELb0ELb0ELi2ELi2ELi2ELi2ELb0EEENS1_21CollectiveEpilogueBwdISA_SB_SD_Li256ELb0ELb0ELi4EEENS1_25SingleTileBwdLPTSchedulerILb0ELi128ELb1EEEEEEEEEvNT_6ParamsE,"",@"SHT_CUDA_INFO"
	.sectionflags	@""
	.align	4


	//----- nvinfo : EIATTR_CUDA_API_VERSION
	.align		4
        /*0000*/ 	.byte	0x04, 0x37
        /*0002*/ 	.short	(.L_1044 - .L_1043)
.L_1043:
        /*0004*/ 	.word	0x00000082


	//----- nvinfo : EIATTR_SW2861232_WAR
	.align		4
.L_1044:
        /*0008*/ 	.byte	0x01, 0x35
	.zero		2


	//----- nvinfo : EIATTR_PARAM_CBANK
	.align		4
        /*000c*/ 	.byte	0x04, 0x0a
        /*000e*/ 	.short	(.L_1046 - .L_1045)
	.align		4
.L_1045:
        /*0010*/ 	.word	index@(.nv.constant0._ZN7cutlass13device_kernelIN5flash19enable_sm80_to_sm89INS1_16FlashAttnBwdSm80INS1_25CollectiveMainloopBwdSm80ILi2ELi2EN4cute5tupleIJNS5_1CILi64EEENS7_ILi128EEES9_EEENS_10bfloat16_tEfNS_4arch4Sm80ELb1ELb0ELb0ELb0ELb1ELb0ELb0ELb0ELi2ELi2ELi2ELi2ELb0EEENS1_21CollectiveEpilogueBwdISA_SB_SD_Li256ELb0ELb0ELi4EEENS1_25SingleTileBwdLPTSchedulerILb0ELi128ELb1EEEEEEEEEvNT_6ParamsE)
        /*0014*/ 	.short	0x0160
        /*0016*/ 	.short	0x0288


	//----- nvinfo : EIATTR_CBANK_PARAM_SIZE
	.align		4
.L_1046:
        /*0018*/ 	.byte	0x03, 0x19
        /*001a*/ 	.short	0x0288


	//----- nvinfo : EIATTR_KPARAM_INFO
	.align		4
        /*001c*/ 	.byte	0x04, 0x17
        /*001e*/ 	.short	(.L_1048 - .L_1047)
.L_1047:
        /*0020*/ 	.word	0x00000000
        /*0024*/ 	.short	0x0000
        /*0026*/ 	.short	0x0000
        /*0028*/ 	.byte	0x00, 0xf0, 0x21, 0x0a


	//----- nvinfo : EIATTR_MAXREG_COUNT
	.align		4
.L_1048:
        /*002c*/ 	.byte	0x03, 0x1b
        /*002e*/ 	.short	0x00ff


	//----- nvinfo : EIATTR_NUM_BARRIERS
	.align		4
        /*0030*/ 	.byte	0x02, 0x4c
        /*0032*/ 	.byte	0x02
	.zero		1


	//----- nvinfo : EIATTR_ANNOTATIONS
	.align		4
        /*0034*/ 	.byte	0x04, 0x55
        /*0036*/ 	.short	(.L_1050 - .L_1049)


	//   ....[0]....
.L_1049:
        /* <DEDUP_REMOVED lines=14> */


	//----- nvinfo : EIATTR_MERCURY_ISA_VERSION
	.align		4
.L_1050:
        /*0100*/ 	.byte	0x03, 0x5f
        /*0102*/ 	.short	0x0000


	//----- nvinfo : EIATTR_COOP_GROUP_MASK_REGIDS
	.align		4
        /*0104*/ 	.byte	0x04, 0x29
        /*0106*/ 	.short	(.L_1052 - .L_1051)


	//   ....[0]....
.L_1051:
        /*0108*/ 	.word	0xffffffff


	//----- nvinfo : EIATTR_COOP_GROUP_INSTR_OFFSETS
	.align		4
.L_1052:
        /*010c*/ 	.byte	0x04, 0x28
        /*010e*/ 	.short	(.L_1054 - .L_1053)


	//   ....[0]....
.L_1053:
        /*0110*/ 	.word	0x00000050


	//----- nvinfo : EIATTR_EXIT_INSTR_OFFSETS
	.align		4
.L_1054:
        /*0114*/ 	.byte	0x04, 0x1c
        /*0116*/ 	.short	(.L_1056 - .L_1055)


	//   ....[0]....
.L_1055:
        /*0118*/ 	.word	0x000005a0


	//   ....[1]....
        /*011c*/ 	.word	0x00008a30


	//   ....[2]....
        /*0120*/ 	.word	0x00008af0


	//   ....[3]....
        /*0124*/ 	.word	0x00009c40


	//   ....[4]....
        /*0128*/ 	.word	0x00009cf0


	//----- nvinfo : EIATTR_MAX_THREADS
	.align		4
.L_1056:
        /*012c*/ 	.byte	0x04, 0x05
        /*012e*/ 	.short	(.L_1058 - .L_1057)
.L_1057:
        /*0130*/ 	.word	0x00000100
        /*0134*/ 	.word	0x00000001
        /*0138*/ 	.word	0x00000001


	//----- nvinfo : EIATTR_CRS_STACK_SIZE
	.align		4
.L_1058:
        /*013c*/ 	.byte	0x04, 0x1e
        /*013e*/ 	.short	(.L_1060 - .L_1059)
.L_1059:
        /*0140*/ 	.word	0x00000000
.L_1060:


//--------------------- .nv.info._ZN7cutlass13device_kernelIN5flash19enable_sm80_to_sm89INS1_16FlashAttnBwdSm80INS1_25CollectiveMainloopBwdSm80ILi2ELi2EN4cute5tupleIJNS5_1CILi64EEENS7_ILi128EEES9_EEENS_10bfloat16_tEfNS_4arch4Sm80ELb1ELb0ELb0ELb0ELb0ELb0ELb0ELb0ELi2ELi2ELi2ELi2ELb0EEENS1_24CollectiveEpilogueBwdGQAISA_fSD_Li256ELb0ELb0EEENS1_25SingleTileBwdLPTSchedulerILb0ELi128ELb0EEEEEEEEEvNT_6ParamsE --------------------------
	.section	.nv.info._ZN7cutlass13device_kernelIN5flash19enable_sm80_to_sm89INS1_16FlashAttnBwdSm80INS1_25CollectiveMainloopBwdSm80ILi2ELi2EN4cute5tupleIJNS5_1CILi64EEENS7_ILi128EEES9_EEENS_10bfloat16_tEfNS_4arch4Sm80ELb1ELb0ELb0ELb0ELb0ELb0ELb0ELb0ELi2ELi2ELi2ELi2ELb0EEENS1_24CollectiveEpilogueBwdGQAISA_fSD_Li256ELb0ELb0EEENS1_25SingleTileBwdLPTSchedulerILb0ELi128ELb0EEEEEEEEEvNT_6ParamsE,"",@"SHT_CUDA_INFO"
	.sectionflags	@""
	.align	4


	//----- nvinfo : EIATTR_CUDA_API_VERSION
	.align		4
        /*0000*/ 	.byte	0x04, 0x37
        /*0002*/ 	.short	(.L_1062 - .L_1061)
.L_1061:
        /*0004*/ 	.word	0x00000082


	//----- nvinfo : EIATTR_SW2861232_WAR
	.align		4
.L_1062:
        /*0008*/ 	.byte	0x01, 0x35
	.zero		2


	//----- nvinfo : EIATTR_PARAM_CBANK
	.align		4
        /*000c*/ 	.byte	0x04, 0x0a
        /*000e*/ 	.short	(.L_1064 - .L_1063)
	.align		4
.L_1063:
        /*0010*/ 	.word	index@(.nv.constant0._ZN7cutlass13device_kernelIN5flash19enable_sm80_to_sm89INS1_16FlashAttnBwdSm80INS1_25CollectiveMainloopBwdSm80ILi2ELi2EN4cute5tupleIJNS5_1CILi64EEENS7_ILi128EEES9_EEENS_10bfloat16_tEfNS_4arch4Sm80ELb1ELb0ELb0ELb0ELb0ELb0ELb0ELb0ELi2ELi2ELi2ELi2ELb0EEENS1_24CollectiveEpilogueBwdGQAISA_fSD_Li256ELb0ELb0EEENS1_25SingleTileBwdLPTSchedulerILb0ELi128ELb0EEEEEEEEEvNT_6ParamsE)
        /*0014*/ 	.short	0x0160
        /*0016*/ 	.short	0x0290


	//----- nvinfo : EIATTR_CBANK_PARAM_SIZE
	.align		4
.L_1064:
        /*0018*/ 	.byte	0x03, 0x19
        /*001a*/ 	.short	0x0290


	//----- nvinfo : EIATTR_KPARAM_INFO
	.align		4
        /*001c*/ 	.byte	0x04, 0x17
        /*001e*/ 	.short	(.L_1066 - .L_1065)
.L_1065:
        /*0020*/ 	.word	0x00000000
        /*0024*/ 	.short	0x0000
        /*0026*/ 	.short	0x0000
        /*0028*/ 	.byte	0x00, 0xf0, 0x41, 0x0a


	//----- nvinfo : EIATTR_MAXREG_COUNT
	.align		4
.L_1066:
        /*002c*/ 	.byte	0x03, 0x1b
        /*002e*/ 	.short	0x00ff


	//----- nvinfo : EIATTR_NUM_BARRIERS
	.align		4
        /*0030*/ 	.byte	0x02, 0x4c
        /*0032*/ 	.byte	0x02
	.zero		1


	//----- nvinfo : EIATTR_ANNOTATIONS
	.align		4
        /*0034*/ 	.byte	0x04, 0x55
        /*0036*/ 	.short	(.L_1068 - .L_1067)


	//   ....[0]....
.L_1067:
        /* <DEDUP_REMOVED lines=20> */


	//----- nvinfo : EIATTR_MERCURY_ISA_VERSION
	.align		4
.L_1068:
        /*0168*/ 	.byte	0x03, 0x5f
        /*016a*/ 	.short	0x0000


	//----- nvinfo : EIATTR_COOP_GROUP_MASK_REGIDS
	.align		4
        /*016c*/ 	.byte	0x04, 0x29
        /*016e*/ 	.short	(.L_1070 - .L_1069)


	//   ....[0]....
.L_1069:
        /*0170*/ 	.word	0xffffffff


	//----- nvinfo : EIATTR_COOP_GROUP_INSTR_OFFSETS
	.align		4
.L_1070:
        /*0174*/ 	.byte	0x04, 0x28
        /*0176*/ 	.short	(.L_1072 - .L_1071)


	//   ....[0]....
.L_1071:
        /*0178*/ 	.word	0x00000090


	//----- nvinfo : EIATTR_EXIT_INSTR_OFFSETS
	.align		4
.L_1072:
        /*017c*/ 	.byte	0x04, 0x1c
        /*017e*/ 	.short	(.L_1074 - .L_1073)


	//   ....[0]....
.L_1073:
        /*0180*/ 	.word	0x00000580


	//   ....[1]....
        /*0184*/ 	.word	0x00006cc0


	//   ....[2]....
        /*0188*/ 	.word	0x00007760


	//----- nvinfo : EIATTR_MAX_THREADS
	.align		4
.L_1074:
        /*018c*/ 	.byte	0x04, 0x05
        /*018e*/ 	.short	(.L_1076 - .L_1075)
.L_1075:
        /*0190*/ 	.word	0x00000100
        /*0194*/ 	.word	0x00000001
        /*0198*/ 	.word	0x00000001


	//----- nvinfo : EIATTR_CRS_STACK_SIZE
	.align		4
.L_1076:
        /*019c*/ 	.byte	0x04, 0x1e
        /*019e*/ 	.short	(.L_1078 - .L_1077)
.L_1077:
        /*01a0*/ 	.word	0x00000000
.L_1078:


//--------------------- .nv.info._ZN7cutlass13device_kernelIN5flash19enable_sm80_to_sm89INS1_16FlashAttnBwdSm80INS1_25CollectiveMainloopBwdSm80ILi2ELi2EN4cute5tupleIJNS5_1CILi64EEENS7_ILi128EEES9_EEENS_10bfloat16_tEfNS_4arch4Sm80ELb1ELb0ELb0ELb0ELb1ELb0ELb0ELb0ELi2ELi2ELi2ELi2ELb0EEENS1_24CollectiveEpilogueBwdGQAISA_fSD_Li256ELb0ELb1EEENS1_25SingleTileBwdLPTSchedulerILb0ELi128ELb1EEEEEEEEEvNT_6ParamsE --------------------------
	.section	.nv.info._ZN7cutlass13device_kernelIN5flash19enable_sm80_to_sm89INS1_16FlashAttnBwdSm80INS1_25CollectiveMainloopBwdSm80ILi2ELi2EN4cute5tupleIJNS5_1CILi64EEENS7_ILi128EEES9_EEENS_10bfloat16_tEfNS_4arch4Sm80ELb1ELb0ELb0ELb0ELb1ELb0ELb0ELb0ELi2ELi2ELi2ELi2ELb0EEENS1_24CollectiveEpilogueBwdGQAISA_fSD_Li256ELb0ELb1EEENS1_25SingleTileBwdLPTSchedulerILb0ELi128ELb1EEEEEEEEEvNT_6ParamsE,"",@"SHT_CUDA_INFO"
	.sectionflags	@""
	.align	4


	//----- nvinfo : EIATTR_CUDA_API_VERSION
	.align		4
        /*0000*/ 	.byte	0x04, 0x37
        /*0002*/ 	.short	(.L_1080 - .L_1079)
.L_1079:
        /*0004*/ 	.word	0x00000082


	//----- nvinfo : EIATTR_SW2861232_WAR
	.align		4
.L_1080:
        /*0008*/ 	.byte	0x01, 0x35
	.zero		2


	//----- nvinfo : EIATTR_PARAM_CBANK
	.align		4
        /*000c*/ 	.byte	0x04, 0x0a
        /*000e*/ 	.short	(.L_1082 - .L_1081)
	.align		4
.L_1081:
        /*0010*/ 	.word	index@(.nv.constant0._ZN7cutlass13device_kernelIN5flash19enable_sm80_to_sm89INS1_16FlashAttnBwdSm80INS1_25CollectiveMainloopBwdSm80ILi2ELi2EN4cute5tupleIJNS5_1CILi64EEENS7_ILi128EEES9_EEENS_10bfloat16_tEfNS_4arch4Sm80ELb1ELb0ELb0ELb0ELb1ELb0ELb0ELb0ELi2ELi2ELi2ELi2ELb0EEENS1_24CollectiveEpilogueBwdGQAISA_fSD_Li256ELb0ELb1EEENS1_25SingleTileBwdLPTSchedulerILb0ELi128ELb1EEEEEEEEEvNT_6ParamsE)
        /*0014*/ 	.short	0x0160
        /*0016*/ 	.short	0x0290


	//----- nvinfo : EIATTR_CBANK_PARAM_SIZE
	.align		4
.L_1082:
        /*0018*/ 	.byte	0x03, 0x19
        /*001a*/ 	.short	0x0290


	//----- nvinfo : EIATTR_KPARAM_INFO
	.align		4
        /*001c*/ 	.byte	0x04, 0x17
        /*001e*/ 	.short	(.L_1084 - .L_1083)
.L_1083:
        /*0020*/ 	.word	0x00000000
        /*0024*/ 	.short	0x0000
        /*0026*/ 	.short	0x0000
        /*0028*/ 	.byte	0x00, 0xf0, 0x41, 0x0a


	//----- nvinfo : EIATTR_MAXREG_COUNT
	.align		4
.L_1084:
        /*002c*/ 	.byte	0x03, 0x1b
        /*002e*/ 	.short	0x00ff


	//----- nvinfo : EIATTR_NUM_BARRIERS
	.align		4
        /*0030*/ 	.byte	0x02, 0x4c
        /*0032*/ 	.byte	0x02
	.zero		1


	//----- nvinfo : EIATTR_ANNOTATIONS
	.align		4
        /*0034*/ 	.byte	0x04, 0x55
        /*0036*/ 	.short	(.L_1086 - .L_1085)


	//   ....[0]....
.L_1085:
        /* <DEDUP_REMOVED lines=14> */


	//----- nvinfo : EIATTR_MERCURY_ISA_VERSION
	.align		4
.L_1086:
        /*0100*/ 	.byte	0x03, 0x5f
        /*0102*/ 	.short	0x0000


	//----- nvinfo : EIATTR_COOP_GROUP_MASK_REGIDS
	.align		4
        /*0104*/ 	.byte	0x04, 0x29
        /*0106*/ 	.short	(.L_1088 - .L_1087)


	//   ....[0]....
.L_1087:
        /*0108*/ 	.word	0xffffffff


	//   ....[1]....
        /*010c*/ 	.word	0xffffffff


	//   ....[2]....
        /*0110*/ 	.word	0xffffffff


	//   ....[3]....
        /*0114*/ 	.word	0xffffffff


	//   ....[4]....
        /*0118*/ 	.word	0xffffffff


	//   ....[5]....
        /*011c*/ 	.word	0xffffffff


	//   ....[6]....
        /*0120*/ 	.word	0xffffffff


	//   ....[7]....
        /*0124*/ 	.word	0xffffffff


	//   ....[8]....
        /*0128*/ 	.word	0xffffffff


	//----- nvinfo : EIATTR_COOP_GROUP_INSTR_OFFSETS
	.align		4
.L_1088:
        /*012c*/ 	.byte	0x04, 0x28
        /*012e*/ 	.short	(.L_1090 - .L_1089)


	//   ....[0]....
.L_1089:
        /*0130*/ 	.word	0x00000050


	//   ....[1]....
        /*0134*/ 	.word	0x00006ea0


	//   ....[2]....
        /*0138*/ 	.word	0x00006ed0


	//   ....[3]....
        /*013c*/ 	.word	0x00007400


	//   ....[4]....
        /*0140*/ 	.word	0x00007410


	//   ....[5]....
        /*0144*/ 	.word	0x000075d0


	//   ....[6]....
        /*0148*/ 	.word	0x000076e0


	//   ....[7]....
        /*014c*/ 	.word	0x00007b10


	//   ....[8]....
        /*0150*/ 	.word	0x00007b20


	//----- nvinfo : EIATTR_EXIT_INSTR_OFFSETS
	.align		4
.L_1090:
        /*0154*/ 	.byte	0x04, 0x1c
        /*0156*/ 	.short	(.L_1092 - .L_1091)


	//   ....[0]....
.L_1091:
        /*0158*/ 	.word	0x000005a0


	//   ....[1]....
        /*015c*/ 	.word	0x00006c20


	//   ....[2]....
        /*0160*/ 	.word	0x00007b30


	//   ....[3]....
        /*0164*/ 	.word	0x00007bd0


	//----- nvinfo : EIATTR_MAX_THREADS
	.align		4
.L_1092:
        /*0168*/ 	.byte	0x04, 0x05
        /*016a*/ 	.short	(.L_1094 - .L_1093)
.L_1093:
        /*016c*/ 	.word	0x00000100
        /*0170*/ 	.word	0x00000001
        /*0174*/ 	.word	0x00000001


	//----- nvinfo : EIATTR_CRS_STACK_SIZE
	.align		4
.L_1094:
        /*0178*/ 	.byte	0x04, 0x1e
        /*017a*/ 	.short	(.L_1096 - .L_1095)
.L_1095:
        /*017c*/ 	.word	0x00000000
.L_1096:


//--------------------- .nv.info._ZN7cutlass13device_kernelIN5flash22FlashAttnBwdPreprocessIN4cute5tupleIJNS3_1CILi64EEENS5_ILi128EEEEEENS_10bfloat16_tEfNS_4arch4Sm80ELb1ELb0EEEEEvNT_6ParamsE --------------------------
	.section	.nv.info._ZN7cutlass13device_kernelIN5flash22FlashAttnBwdPreprocessIN4cute5tupleIJNS3_1CILi64EEENS5_ILi128EEEEEENS_10bfloat16_tEfNS_4arch4Sm80ELb1ELb0EEEEEvNT_6ParamsE,"",@"SHT_CUDA_INFO"
	.sectionflags	@""
	.align	4


	//----- nvinfo : EIATTR_CUDA_API_VERSION
	.align		4
        /*0000*/ 	.byte	0x04, 0x37
        /*0002*/ 	.short	(.L_1098 - .L_1097)
.L_1097:
        /*0004*/ 	.word	0x00000082


	//----- nvinfo : EIATTR_SW2861232_WAR
	.align		4
.L_1098:
        /*0008*/ 	.byte	0x01, 0x35
	.zero		2


	//----- nvinfo : EIATTR_PARAM_CBANK
	.align		4
        /*000c*/ 	.byte	0x04, 0x0a
        /*000e*/ 	.short	(.L_1100 - .L_1099)
	.align		4
.L_1099:
        /*0010*/ 	.word	index@(.nv.constant0._ZN7cutlass13device_kernelIN5flash22FlashAttnBwdPreprocessIN4cute5tupleIJNS3_1CILi64EEENS5_ILi128EEEEEENS_10bfloat16_tEfNS_4arch4Sm80ELb1ELb0EEEEEvNT_6ParamsE)
        /*0014*/ 	.short	0x0160
        /*0016*/ 	.short	0x00f0


	//----- nvinfo : EIATTR_CBANK_PARAM_SIZE
	.align		4
.L_1100:
        /*0018*/ 	.byte	0x03, 0x19
        /*001a*/ 	.short	0x00f0


	//----- nvinfo : EIATTR_KPARAM_INFO
	.align		4
        /*001c*/ 	.byte	0x04, 0x17
        /*001e*/ 	.short	(.L_1102 - .L_1101)
.L_1101:
        /*0020*/ 	.word	0x00000000
        /*0024*/ 	.short	0x0000
        /*0026*/ 	.short	0x0000
        /*0028*/ 	.byte	0x00, 0xf0, 0xc1, 0x03


	//----- nvinfo : EIATTR_MAXREG_COUNT
	.align		4
.L_1102:
        /*002c*/ 	.byte	0x03, 0x1b
        /*002e*/ 	.short	0x0080


	//----- nvinfo : EIATTR_MERCURY_ISA_VERSION
	.align		4
        /*0030*/ 	.byte	0x03, 0x5f
        /*0032*/ 	.short	0x0000


	//----- nvinfo : EIATTR_COOP_GROUP_MASK_REGIDS
	.align		4
        /*0034*/ 	.byte	0x04, 0x29
        /*0036*/ 	.short	(.L_1104 - .L_1103)


	//   ....[0]....
.L_1103:
        /*0038*/ 	.word	0xffffffff


	//   ....[1]....
        /*003c*/ 	.word	0xffffffff


	//   ....[2]....
        /*0040*/ 	.word	0xffffffff


	//   ....[3]....
        /*0044*/ 	.word	0xffffffff


	//   ....[4]....
        /*0048*/ 	.word	0xffffffff


	//   ....[5]....
        /*004c*/ 	.word	0xffffffff


	//   ....[6]....
        /*0050*/ 	.word	0xffffffff


	//   ....[7]....
        /*0054*/ 	.word	0xffffffff


	//   ....[8]....
        /*0058*/ 	.word	0xffffffff


	//   ....[9]....
        /*005c*/ 	.word	0xffffffff


	//   ....[10]....
        /*0060*/ 	.word	0xffffffff


	//   ....[11]....
        /*0064*/ 	.word	0xffffffff


	//   ....[12]....
        /*0068*/ 	.word	0xffffffff


	//   ....[13]....
        /*006c*/ 	.word	0xffffffff


	//   ....[14]....
        /*0070*/ 	.word	0xffffffff


	//   ....[15]....
        /*0074*/ 	.word	0xffffffff


	//----- nvinfo : EIATTR_COOP_GROUP_INSTR_OFFSETS
	.align		4
.L_1104:
        /*0078*/ 	.byte	0x04, 0x28
        /*007a*/ 	.short	(.L_1106 - .L_1105)


	//   ....[0]....
.L_1105:
        /*007c*/ 	.word	0x00000fa0


	//   ....[1]....
        /*0080*/ 	.word	0x00000fb0


	//   ....[2]....
        /*0084*/ 	.word	0x00000fc0


	//   ....[3]....
        /*0088*/ 	.word	0x00000fd0


	//   ....[4]....
        /*008c*/ 	.word	0x00001020


	//   ....[5]....
        /*0090*/ 	.word	0x00001030


	//   ....[6]....
        /*0094*/ 	.word	0x00001040


	//   ....[7]....
        /*0098*/ 	.word	0x00001050


	//   ....[8]....
        /*009c*/ 	.word	0x000010a0


	//   ....[9]....
        /*00a0*/ 	.word	0x000010b0


	//   ....[10]....
        /*00a4*/ 	.word	0x000010c0


	//   ....[11]....
        /*00a8*/ 	.word	0x000010d0


	//   ....[12]....
        /*00ac*/ 	.word	0x00001120


	//   ....[13]....
        /*00b0*/ 	.word	0x00001130


	//   ....[14]....
        /*00b4*/ 	.word	0x00001140


	//   ....[15]....
        /*00b8*/ 	.word	0x00001150


	//----- nvinfo : EIATTR_EXIT_INSTR_OFFSETS
	.align		4
.L_1106:
        /*00bc*/ 	.byte	0x04, 0x1c
        /*00be*/ 	.short	(.L_1108 - .L_1107)


	//   ....[0]....
.L_1107:
        /*00c0*/ 	.word	0x00001690


	//   ....[1]....
        /*00c4*/ 	.word	0x000016f0


	//----- nvinfo : EIATTR_CTAIDZ_USED
	.align		4
.L_1108:
        /*00c8*/ 	.byte	0x01, 0x04
	.zero		2


	//----- nvinfo : EIATTR_MAX_THREADS
	.align		4
        /*00cc*/ 	.byte	0x04, 0x05
        /*00ce*/ 	.short	(.L_1110 - .L_1109)
.L_1109:
        /*00d0*/ 	.word	0x00000100
        /*00d4*/ 	.word	0x00000001
        /*00d8*/ 	.word	0x00000001


	//----- nvinfo : EIATTR_CRS_STACK_SIZE
	.align		4
.L_1110:
        /*00dc*/ 	.byte	0x04, 0x1e
        /*00de*/ 	.short	(.L_1112 - .L_1111)
.L_1111:
        /*00e0*/ 	.word	0x00000000
.L_1112:


//--------------------- .nv.info._ZN7cutlass13device_kernelIN5flash19enable_sm80_to_sm89INS1_16FlashAttnBwdSm80INS1_25CollectiveMainloopBwdSm80ILi2ELi2EN4cute5tupleIJNS5_1CILi64EEENS7_ILi128EEES9_EEENS_10bfloat16_tEfNS_4arch4Sm80ELb1ELb0ELb0ELb1ELb0ELb0ELb0ELb0ELi2ELi2ELi2ELi2ELb0EEENS1_21CollectiveEpilogueBwdISA_SB_SD_Li256ELb1ELb0ELi4EEENS1_25SingleTileBwdLPTSchedulerILb1ELi128ELb0EEEEEEEEEvNT_6ParamsE --------------------------
	.section	.nv.info._ZN7cutlass13device_kernelIN5flash19enable_sm80_to_sm89INS1_16FlashAttnBwdSm80INS1_25CollectiveMainloopBwdSm80ILi2ELi2EN4cute5tupleIJNS5_1CILi64EEENS7_ILi128EEES9_EEENS_10bfloat16_tEfNS_4arch4Sm80ELb1ELb0ELb0ELb1ELb0ELb0ELb0ELb0ELi2ELi2ELi2ELi2ELb0EEENS1_21CollectiveEpilogueBwdISA_SB_SD_Li256ELb1ELb0ELi4EEENS1_25SingleTileBwdLPTSchedulerILb1ELi128ELb0EEEEEEEEEvNT_6ParamsE,"",@"SHT_CUDA_INFO"
	.sectionflags	@""
	.align	4


	//----- nvinfo : EIATTR_CUDA_API_VERSION
	.align		4
        /*0000*/ 	.byte	0x04, 0x37
        /*0002*/ 	.short	(.L_1114 - .L_1113)
.L_1113:
        /*0004*/ 	.word	0x00000082


	//----- nvinfo : EIATTR_SW2861232_WAR
	.align		4
.L_1114:
        /*0008*/ 	.byte	0x01, 0x35
	.zero		2


	//----- nvinfo : EIATTR_PARAM_CBANK
	.align		4
        /*000c*/ 	.byte	0x04, 0x0a
        /*000e*/ 	.short	(.L_1116 - .L_1115)
	.align		4
.L_1115:
        /*0010*/ 	.word	index@(.nv.constant0._ZN7cutlass13device_kernelIN5flash19enable_sm80_to_sm89INS1_16FlashAttnBwdSm80INS1_25CollectiveMainloopBwdSm80ILi2ELi2EN4cute5tupleIJNS5_1CILi64EEENS7_ILi128EEES9_EEENS_10bfloat16_tEfNS_4arch4Sm80ELb1ELb0ELb0ELb1ELb0ELb0ELb0ELb0ELi2ELi2ELi2ELi2ELb0EEENS1_21CollectiveEpilogueBwdISA_SB_SD_Li256ELb1ELb0ELi4EEENS1_25SingleTileBwdLPTSchedulerILb1ELi128ELb0EEEEEEEEEvNT_6ParamsE)
        /*0014*/ 	.short	0x0160
        /*0016*/ 	.short	0x0288


	//----- nvinfo : EIATTR_CBANK_PARAM_SIZE
	.align		4
.L_1116:
        /*0018*/ 	.byte	0x03, 0x19
        /*001a*/ 	.short	0x0288


	//----- nvinfo : EIATTR_KPARAM_INFO
	.align		4
        /*001c*/ 	.byte	0x04, 0x17
        /*001e*/ 	.short	(.L_1118 - .L_1117)
.L_1117:
        /*0020*/ 	.word	0x00000000
        /*0024*/ 	.short	0x0000
        /*0026*/ 	.short	0x0000
        /*0028*/ 	.byte	0x00, 0xf0, 0x21, 0x0a


	//----- nvinfo : EIATTR_MAXREG_COUNT
	.align		4
.L_1118:
        /*002c*/ 	.byte	0x03, 0x1b
        /*002e*/ 	.short	0x00ff


	//----- nvinfo : EIATTR_NUM_BARRIERS
	.align		4
        /*0030*/ 	.byte	0x02, 0x4c
        /*0032*/ 	.byte	0x02
	.zero		1


	//----- nvinfo : EIATTR_ANNOTATIONS
	.align		4
        /*0034*/ 	.byte	0x04, 0x55
        /*0036*/ 	.short	(.L_1120 - .L_1119)


	//   ....[0]....
.L_1119:
        /* <DEDUP_REMOVED lines=19> */


	//----- nvinfo : EIATTR_MERCURY_ISA_VERSION
	.align		4
.L_1120:
        /*0150*/ 	.byte	0x03, 0x5f
        /*0152*/ 	.short	0x0000


	//----- nvinfo : EIATTR_COOP_GROUP_MASK_REGIDS
	.align		4
        /*0154*/ 	.byte	0x04, 0x29
        /*0156*/ 	.short	(.L_1122 - .L_1121)


	//   ....[0]....
.L_1121:
        /*0158*/ 	.word	0xffffffff


	//----- nvinfo : EIATTR_COOP_GROUP_INSTR_OFFSETS
	.align		4
.L_1122:
        /*015c*/ 	.byte	0x04, 0x28
        /*015e*/ 	.short	(.L_1124 - .L_1123)


	//   ....[0]....
.L_1123:
        /*0160*/ 	.word	0x00000060


	//----- nvinfo : EIATTR_EXIT_INSTR_OFFSETS
	.align		4
.L_1124:
        /*0164*/ 	.byte	0x04, 0x1c
        /*0166*/ 	.short	(.L_1126 - .L_1125)


	//   ....[0]....
.L_1125:
        /*0168*/ 	.word	0x000009d0


	//   ....[1]....
        /*016c*/ 	.word	0x000095f0


	//   ....[2]....
        /*0170*/ 	.word	0x000096b0


	//   ....[3]....
        /*0174*/ 	.word	0x0000aa20


	//   ....[4]....
        /*0178*/ 	.word	0x0000aae0


	//----- nvinfo : EIATTR_MAX_THREADS
	.align		4
.L_1126:
        /*017c*/ 	.byte	0x04, 0x05
        /*017e*/ 	.short	(.L_1128 - .L_1127)
.L_1127:
        /*0180*/ 	.word	0x00000100
        /*0184*/ 	.word	0x00000001
        /*0188*/ 	.word	0x00000001


	//----- nvinfo : EIATTR_CRS_STACK_SIZE
	.align		4
.L_1128:
        /*018c*/ 	.byte	0x04, 0x1e
        /*018e*/ 	.short	(.L_1130 - .L_1129)
.L_1129:
        /*0190*/ 	.word	0x00000000
.L_1130:


//--------------------- .nv.info._ZN7cutlass13device_kernelIN5flash19enable_sm80_to_sm89INS1_16FlashAttnBwdSm80INS1_25CollectiveMainloopBwdSm80ILi2ELi2EN4cute5tupleIJNS5_1CILi64EEENS7_ILi128EEES9_EEENS_10bfloat16_tEfNS_4arch4Sm80ELb1ELb0ELb0ELb1ELb1ELb0ELb0ELb0ELi2ELi2ELi2ELi2ELb0EEENS1_21CollectiveEpilogueBwdISA_SB_SD_Li256ELb1ELb0ELi4EEENS1_25SingleTileBwdLPTSchedulerILb1ELi128ELb1EEEEEEEEEvNT_6ParamsE --------------------------
	.section	.nv.info._ZN7cutlass13device_kernelIN5flash19enable_sm80_to_sm89INS1_16FlashAttnBwdSm80INS1_25CollectiveMainloopBwdSm80ILi2ELi2EN4cute5tupleIJNS5_1CILi64EEENS7_ILi128EEES9_EEENS_10bfloat16_tEfNS_4arch4Sm80ELb1ELb0ELb0ELb1ELb1ELb0ELb0ELb0ELi2ELi2ELi2ELi2ELb0EEENS1_21CollectiveEpilogueBwdISA_SB_SD_Li256ELb1ELb0ELi4EEENS1_25SingleTileBwdLPTSchedulerILb1ELi128ELb1EEEEEEEEEvNT_6ParamsE,"",@"SHT_CUDA_INFO"
	.sectionflags	@""
	.align	4


	//----- nvinfo : EIATTR_CUDA_API_VERSION
	.align		4
        /*0000*/ 	.byte	0x04, 0x37
        /*0002*/ 	.short	(.L_1132 - .L_1131)
.L_1131:
        /*0004*/ 	.word	0x00000082


	//----- nvinfo : EIATTR_SW2861232_WAR
	.align		4
.L_1132:
        /*0008*/ 	.byte	0x01, 0x35
	.zero		2


	//----- nvinfo : EIATTR_PARAM_CBANK
	.align		4
        /*000c*/ 	.byte	0x04, 0x0a
        /*000e*/ 	.short	(.L_1134 - .L_1133)
	.align		4
.L_1133:
        /*0010*/ 	.word	index@(.nv.constant0._ZN7cutlass13device_kernelIN5flash19enable_sm80_to_sm89INS1_16FlashAttnBwdSm80INS1_25CollectiveMainloopBwdSm80ILi2ELi2EN4cute5tupleIJNS5_1CILi64EEENS7_ILi128EEES9_EEENS_10bfloat16_tEfNS_4arch4Sm80ELb1ELb0ELb0ELb1ELb1ELb0ELb0ELb0ELi2ELi2ELi2ELi2ELb0EEENS1_21CollectiveEpilogueBwdISA_SB_SD_Li256ELb1ELb0ELi4EEENS1_25SingleTileBwdLPTSchedulerILb1ELi128ELb1EEEEEEEEEvNT_6ParamsE)
        /*0014*/ 	.short	0x0160
        /*0016*/ 	.short	0x0288


	//----- nvinfo : EIATTR_CBANK_PARAM_SIZE
	.align		4
.L_1134:
        /*0018*/ 	.byte	0x03, 0x19
        /*001a*/ 	.short	0x0288


	//----- nvinfo : EIATTR_KPARAM_INFO
	.align		4
        /*001c*/ 	.byte	0x04, 0x17
        /*001e*/ 	.short	(.L_1136 - .L_1135)
.L_1135:
        /*0020*/ 	.word	0x00000000
        /*0024*/ 	.short	0x0000
        /*0026*/ 	.short	0x0000
        /*0028*/ 	.byte	0x00, 0xf0, 0x21, 0x0a


	//----- nvinfo : EIATTR_MAXREG_COUNT
	.align		4
.L_1136:
        /*002c*/ 	.byte	0x03, 0x1b
        /*002e*/ 	.short	0x00ff


	//----- nvinfo : EIATTR_NUM_BARRIERS
	.align		4
        /*0030*/ 	.byte	0x02, 0x4c
        /*0032*/ 	.byte	0x02
	.zero		1


	//----- nvinfo : EIATTR_ANNOTATIONS
	.align		4
        /*0034*/ 	.byte	0x04, 0x55
        /*0036*/ 	.short	(.L_1138 - .L_1137)


	//   ....[0]....
.L_1137:
        /* <DEDUP_REMOVED lines=21> */


	//----- nvinfo : EIATTR_MERCURY_ISA_VERSION
	.align		4
.L_1138:
        /*0170*/ 	.byte	0x03, 0x5f
        /*0172*/ 	.short	0x0000


	//----- nvinfo : EIATTR_COOP_GROUP_MASK_REGIDS
	.align		4
        /*0174*/ 	.byte	0x04, 0x29
        /*0176*/ 	.short	(.L_1140 - .L_1139)


	//   ....[0]....
.L_1139:
        /*0178*/ 	.word	0xffffffff


	//----- nvinfo : EIATTR_COOP_GROUP_INSTR_OFFSETS
	.align		4
.L_1140:
        /*017c*/ 	.byte	0x04, 0x28
        /*017e*/ 	.short	(.L_1142 - .L_1141)


	//   ....[0]....
.L_1141:
        /*0180*/ 	.word	0x00000060


	//----- nvinfo : EIATTR_EXIT_INSTR_OFFSETS
	.align		4
.L_1142:
        /*0184*/ 	.byte	0x04, 0x1c
        /*0186*/ 	.short	(.L_1144 - .L_1143)


	//   ....[0]....
.L_1143:
        /*0188*/ 	.word	0x00000a10


	//   ....[1]....
        /*018c*/ 	.word	0x00009490


	//   ....[2]....
        /*0190*/ 	.word	0x00009550


	//   ....[3]....
        /*0194*/ 	.word	0x0000a890


	//   ....[4]....
        /*0198*/ 	.word	0x0000a950


	//----- nvinfo : EIATTR_MAX_THREADS
	.align		4
.L_1144:
        /*019c*/ 	.byte	0x04, 0x05
        /*019e*/ 	.short	(.L_1146 - .L_1145)
.L_1145:
        /*01a0*/ 	.word	0x00000100
        /*01a4*/ 	.word	0x00000001
        /*01a8*/ 	.word	0x00000001


	//----- nvinfo : EIATTR_CRS_STACK_SIZE
	.align		4
.L_1146:
        /*01ac*/ 	.byte	0x04, 0x1e
        /*01ae*/ 	.short	(.L_1148 - .L_1147)
.L_1147:
        /*01b0*/ 	.word	0x00000000
.L_1148:


//--------------------- .nv.info._ZN7cutlass13device_kernelIN5flash19enable_sm80_to_sm89INS1_16FlashAttnBwdSm80INS1_25CollectiveMainloopBwdSm80ILi2ELi2EN4cute5tupleIJNS5_1CILi64EEENS7_ILi128EEES9_EEENS_10bfloat16_tEfNS_4arch4Sm80ELb1ELb0ELb0ELb1ELb0ELb0ELb0ELb0ELi2ELi2ELi2ELi2ELb0EEENS1_24CollectiveEpilogueBwdGQAISA_fSD_Li256ELb1ELb0EEENS1_25SingleTileBwdLPTSchedulerILb1ELi128ELb0EEEEEEEEEvNT_6ParamsE --------------------------
	.section	.nv.info._ZN7cutlass13device_kernelIN5flash19enable_sm80_to_sm89INS1_16FlashAttnBwdSm80INS1_25CollectiveMainloopBwdSm80ILi2ELi2EN4cute5tupleIJNS5_1CILi64EEENS7_ILi128EEES9_EEENS_10bfloat16_tEfNS_4arch4Sm80ELb1ELb0ELb0ELb1ELb0ELb0ELb0ELb0ELi2ELi2ELi2ELi2ELb0EEENS1_24CollectiveEpilogueBwdGQAISA_fSD_Li256ELb1ELb0EEENS1_25SingleTileBwdLPTSchedulerILb1ELi128ELb0EEEEEEEEEvNT_6ParamsE,"",@"SHT_CUDA_INFO"
	.sectionflags	@""
	.align	4


	//----- nvinfo : EIATTR_CUDA_API_VERSION
	.align		4
        /*0000*/ 	.byte	0x04, 0x37
        /*0002*/ 	.short	(.L_1150 - .L_1149)
.L_1149:
        /*0004*/ 	.word	0x00000082


	//----- nvinfo : EIATTR_SW2861232_WAR
	.align		4
.L_1150:
        /*0008*/ 	.byte	0x01, 0x35
	.zero		2


	//----- nvinfo : EIATTR_PARAM_CBANK
	.align		4
        /*000c*/ 	.byte	0x04, 0x0a
        /*000e*/ 	.short	(.L_1152 - .L_1151)
	.align		4
.L_1151:
        /*0010*/ 	.word	index@(.nv.constant0._ZN7cutlass13device_kernelIN5flash19enable_sm80_to_sm89INS1_16FlashAttnBwdSm80INS1_25CollectiveMainloopBwdSm80ILi2ELi2EN4cute5tupleIJNS5_1CILi64EEENS7_ILi128EEES9_EEENS_10bfloat16_tEfNS_4arch4Sm80ELb1ELb0ELb0ELb1ELb0ELb0ELb0ELb0ELi2ELi2ELi2ELi2ELb0EEENS1_24CollectiveEpilogueBwdGQAISA_fSD_Li256ELb1ELb0EEENS1_25SingleTileBwdLPTSchedulerILb1ELi128ELb0EEEEEEEEEvNT_6ParamsE)
        /*0014*/ 	.short	0x0160
        /*0016*/ 	.short	0x0290


	//----- nvinfo : EIATTR_CBANK_PARAM_SIZE
	.align		4
.L_1152:
        /*0018*/ 	.byte	0x03, 0x19
        /*001a*/ 	.short	0x0290


	//----- nvinfo : EIATTR_KPARAM_INFO
	.align		4
        /*001c*/ 	.byte	0x04, 0x17
        /*001e*/ 	.short	(.L_1154 - .L_1153)
.L_1153:
        /*0020*/ 	.word	0x00000000
        /*0024*/ 	.short	0x0000
        /*0026*/ 	.short	0x0000
        /*0028*/ 	.byte	0x00, 0xf0, 0x41, 0x0a


	//----- nvinfo : EIATTR_MAXREG_COUNT
	.align		4
.L_1154:
        /*002c*/ 	.byte	0x03, 0x1b
        /*002e*/ 	.short	0x00ff


	//----- nvinfo : EIATTR_NUM_BARRIERS
	.align		4
        /*0030*/ 	.byte	0x02, 0x4c
        /*0032*/ 	.byte	0x02
	.zero		1


	//----- nvinfo : EIATTR_ANNOTATIONS
	.align		4
        /*0034*/ 	.byte	0x04, 0x55
        /*0036*/ 	.short	(.L_1156 - .L_1155)


	//   ....[0]....
.L_1155:
        /* <DEDUP_REMOVED lines=20> */


	//----- nvinfo : EIATTR_MERCURY_ISA_VERSION
	.align		4
.L_1156:
        /*0168*/ 	.byte	0x03, 0x5f
        /*016a*/ 	.short	0x0000


	//----- nvinfo : EIATTR_COOP_GROUP_MASK_REGIDS
	.align		4
        /*016c*/ 	.byte	0x04, 0x29
        /*016e*/ 	.short	(.L_1158 - .L_1157)


	//   ....[0]....
.L_1157:
        /*0170*/ 	.word	0xffffffff


	//----- nvinfo : EIATTR_COOP_GROUP_INSTR_OFFSETS
	.align		4
.L_1158:
        /*0174*/ 	.byte	0x04, 0x28
        /*0176*/ 	.short	(.L_1160 - .L_1159)


	//   ....[0]....
.L_1159:
        /*0178*/ 	.word	0x00000060


	//----- nvinfo : EIATTR_EXIT_INSTR_OFFSETS
	.align		4
.L_1160:
        /*017c*/ 	.byte	0x04, 0x1c
        /*017e*/ 	.short	(.L_1162 - .L_1161)


	//   ....[0]....
.L_1161:
        /*0180*/ 	.word	0x00000a00


	//   ....[1]....
        /*0184*/ 	.word	0x00007400


	//   ....[2]....
        /*0188*/ 	.word	0x00007f70


	//----- nvinfo : EIATTR_MAX_THREADS
	.align		4
.L_1162:
        /*018c*/ 	.byte	0x04, 0x05
        /*018e*/ 	.short	(.L_1164 - .L_1163)
.L_1163:
        /*0190*/ 	.word	0x00000100
        /*0194*/ 	.word	0x00000001
        /*0198*/ 	.word	0x00000001


	//----- nvinfo : EIATTR_CRS_STACK_SIZE
	.align		4
.L_1164:
        /*019c*/ 	.byte	0x04, 0x1e
        /*019e*/ 	.short	(.L_1166 - .L_1165)
.L_1165:
        /*01a0*/ 	.word	0x00000000
.L_1166:


//--------------------- .nv.info._ZN7cutlass13device_kernelIN5flash32FlashAttnBwdPostprocessConvertdQIN4cute5tupleIJNS3_1CILi128EEES6_EEENS_10bfloat16_tEfNS_4arch4Sm80ELi256ENS3_8TiledMMAINS3_8MMA_AtomIJNS3_30SM80_16x8x16_F32BF16BF16F32_TNEEEENS3_6LayoutINS4_IJNS5_ILi2EEENS5_ILi4EEENS5_ILi1EEEEEENS4_IJSI_SG_NS5_ILi0EEEEEEEENS4_IJNS5_ILi32EEENS5_ILi64EEENS5_ILi16EEEEEEEELb0EEEEEvNT_6ParamsE --------------------------
	.section	.nv.info._ZN7cutlass13device_kernelIN5flash32FlashAttnBwdPostprocessConvertdQIN4cute5tupleIJNS3_1CILi128EEES6_EEENS_10bfloat16_tEfNS_4arch4Sm80ELi256ENS3_8TiledMMAINS3_8MMA_AtomIJNS3_30SM80_16x8x16_F32BF16BF16F32_TNEEEENS3_6LayoutINS4_IJNS5_ILi2EEENS5_ILi4EEENS5_ILi1EEEEEENS4_IJSI_SG_NS5_ILi0EEEEEEEENS4_IJNS5_ILi32EEENS5_ILi64EEENS5_ILi16EEEEEEEELb0EEEEEvNT_6ParamsE,"",@"SHT_CUDA_INFO"
	.sectionflags	@""
	.align	4


	//----- nvinfo : EIATTR_CUDA_API_VERSION
	.align		4
        /*0000*/ 	.byte	0x04, 0x37
        /*0002*/ 	.short	(.L_1168 - .L_1167)
.L_1167:
        /*0004*/ 	.word	0x00000082


	//----- nvinfo : EIATTR_SW2861232_WAR
	.align		4
.L_1168:
        /*0008*/ 	.byte	0x01, 0x35
	.zero		2


	//----- nvinfo : EIATTR_PARAM_CBANK
	.align		4
        /*000c*/ 	.byte	0x04, 0x0a
        /*000e*/ 	.short	(.L_1170 - .L_1169)
	.align		4
.L_1169:
        /*0010*/ 	.word	index@(.nv.constant0._ZN7cutlass13device_kernelIN5flash32FlashAttnBwdPostprocessConvertdQIN4cute5tupleIJNS3_1CILi128EEES6_EEENS_10bfloat16_tEfNS_4arch4Sm80ELi256ENS3_8TiledMMAINS3_8MMA_AtomIJNS3_30SM80_16x8x16_F32BF16BF16F32_TNEEEENS3_6LayoutINS4_IJNS5_ILi2EEENS5_ILi4EEENS5_ILi1EEEEEENS4_IJSI_SG_NS5_ILi0EEEEEEEENS4_IJNS5_ILi32EEENS5_ILi64EEENS5_ILi16EEEEEEEELb0EEEEEvNT_6ParamsE)
        /*0014*/ 	.short	0x0160
        /*0016*/ 	.short	0x0070


	//----- nvinfo : EIATTR_CBANK_PARAM_SIZE
	.align		4
.L_1170:
        /*0018*/ 	.byte	0x03, 0x19
        /*001a*/ 	.short	0x0070


	//----- nvinfo : EIATTR_KPARAM_INFO
	.align		4
        /*001c*/ 	.byte	0x04, 0x17
        /*001e*/ 	.short	(.L_1172 - .L_1171)
.L_1171:
        /*0020*/ 	.word	0x00000000
        /*0024*/ 	.short	0x0000
        /*0026*/ 	.short	0x0000
        /*0028*/ 	.byte	0x00, 0xf0, 0xc1, 0x01


	//----- nvinfo : EIATTR_MAXREG_COUNT
	.align		4
.L_1172:
        /*002c*/ 	.byte	0x03, 0x1b
        /*002e*/ 	.short	0x0080


	//----- nvinfo : EIATTR_NUM_BARRIERS
	.align		4
        /*0030*/ 	.byte	0x02, 0x4c
        /*0032*/ 	.byte	0x01
	.zero		1


	//----- nvinfo : EIATTR_MERCURY_ISA_VERSION
	.align		4
        /*0034*/ 	.byte	0x03, 0x5f
        /*0036*/ 	.short	0x0000


	//----- nvinfo : EIATTR_EXIT_INSTR_OFFSETS
	.align		4
        /*0038*/ 	.byte	0x04, 0x1c
        /*003a*/ 	.short	(.L_1174 - .L_1173)


	//   ....[0]....
.L_1173:
        /*003c*/ 	.word	0x00000180


	//   ....[1]....
        /*0040*/ 	.word	0x00001db0


	//   ....[2]....
        /*0044*/ 	.word	0x00001e60


	//----- nvinfo : EIATTR_CTAIDZ_USED
	.align		4
.L_1174:
        /*0048*/ 	.byte	0x01, 0x04
	.zero		2


	//----- nvinfo : EIATTR_MAX_THREADS
	.align		4
        /*004c*/ 	.byte	0x04, 0x05
        /*004e*/ 	.short	(.L_1176 - .L_1175)
.L_1175:
        /*0050*/ 	.word	0x00000100
        /*0054*/ 	.word	0x00000001
        /*0058*/ 	.word	0x00000001


	//----- nvinfo : EIATTR_CRS_STACK_SIZE
	.align		4
.L_1176:
        /*005c*/ 	.byte	0x04, 0x1e
        /*005e*/ 	.short	(.L_1178 - .L_1177)
.L_1177:
        /*0060*/ 	.word	0x00000000
.L_1178:


//--------------------- .nv.info._ZN7cutlass13device_kernelIN5flash32FlashAttnBwdPostprocessConvertdQIN4cute5tupleIJNS3_1CILi64EEENS5_ILi128EEEEEENS_10bfloat16_tEfNS_4arch4Sm80ELi256ENS3_8TiledMMAINS3_8MMA_AtomIJNS3_30SM80_16x8x16_F32BF16BF16F32_TNEEEENS3_6LayoutINS4_IJNS5_ILi2EEENS5_ILi4EEENS5_ILi1EEEEEENS4_IJSJ_SH_NS5_ILi0EEEEEEEENS4_IJNS5_ILi32EEES6_NS5_ILi16EEEEEEEELb0EEEEEvNT_6ParamsE --------------------------
	.section	.nv.info._ZN7cutlass13device_kernelIN5flash32FlashAttnBwdPostprocessConvertdQIN4cute5tupleIJNS3_1CILi64EEENS5_ILi128EEEEEENS_10bfloat16_tEfNS_4arch4Sm80ELi256ENS3_8TiledMMAINS3_8MMA_AtomIJNS3_30SM80_16x8x16_F32BF16BF16F32_TNEEEENS3_6LayoutINS4_IJNS5_ILi2EEENS5_ILi4EEENS5_ILi1EEEEEENS4_IJSJ_SH_NS5_ILi0EEEEEEEENS4_IJNS5_ILi32EEES6_NS5_ILi16EEEEEEEELb0EEEEEvNT_6ParamsE,"",@"SHT_CUDA_INFO"
	.sectionflags	@""
	.align	4


	//----- nvinfo : EIATTR_CUDA_API_VERSION
	.align		4
        /*0000*/ 	.byte	0x04, 0x37
        /*0002*/ 	.short	(.L_1180 - .L_1179)
.L_1179:
        /*0004*/ 	.word	0x00000082


	//----- nvinfo : EIATTR_SW2861232_WAR
	.align		4
.L_1180:
        /*0008*/ 	.byte	0x01, 0x35
	.zero		2


	//----- nvinfo : EIATTR_PARAM_CBANK
	.align		4
        /*000c*/ 	.byte	0x04, 0x0a
        /*000e*/ 	.short	(.L_1182 - .L_1181)
	.align		4
.L_1181:
        /*0010*/ 	.word	index@(.nv.constant0._ZN7cutlass13device_kernelIN5flash32FlashAttnBwdPostprocessConvertdQIN4cute5tupleIJNS3_1CILi64EEENS5_ILi128EEEEEENS_10bfloat16_tEfNS_4arch4Sm80ELi256ENS3_8TiledMMAINS3_8MMA_AtomIJNS3_30SM80_16x8x16_F32BF16BF16F32_TNEEEENS3_6LayoutINS4_IJNS5_ILi2EEENS5_ILi4EEENS5_ILi1EEEEEENS4_IJSJ_SH_NS5_ILi0EEEEEEEENS4_IJNS5_ILi32EEES6_NS5_ILi16EEEEEEEELb0EEEEEvNT_6ParamsE)
        /*0014*/ 	.short	0x0160
        /*0016*/ 	.short	0x0070


	//----- nvinfo : EIATTR_CBANK_PARAM_SIZE
	.align		4
.L_1182:
        /*0018*/ 	.byte	0x03, 0x19
        /*001a*/ 	.short	0x0070


	//----- nvinfo : EIATTR_KPARAM_INFO
	.align		4
        /*001c*/ 	.byte	0x04, 0x17
        /*001e*/ 	.short	(.L_1184 - .L_1183)
.L_1183:
        /*0020*/ 	.word	0x00000000
        /*0024*/ 	.short	0x0000
        /*0026*/ 	.short	0x0000
        /*0028*/ 	.byte	0x00, 0xf0, 0xc1, 0x01


	//----- nvinfo : EIATTR_MAXREG_COUNT
	.align		4
.L_1184:
        /*002c*/ 	.byte	0x03, 0x1b
        /*002e*/ 	.short	0x0080


	//----- nvinfo : EIATTR_NUM_BARRIERS
	.align		4
        /*0030*/ 	.byte	0x02, 0x4c
        /*0032*/ 	.byte	0x01
	.zero		1


	//----- nvinfo : EIATTR_MERCURY_ISA_VERSION
	.align		4
        /*0034*/ 	.byte	0x03, 0x5f
        /*0036*/ 	.short	0x0000


	//----- nvinfo : EIATTR_EXIT_INSTR_OFFSETS
	.align		4
        /*0038*/ 	.byte	0x04, 0x1c
        /*003a*/ 	.short	(.L_1186 - .L_1185)


	//   ....[0]....
.L_1185:
        /*003c*/ 	.word	0x00000180


	//   ....[1]....
        /*0040*/ 	.word	0x00001270


	//   ....[2]....
        /*0044*/ 	.word	0x00001320


	//----- nvinfo : EIATTR_CTAIDZ_USED
	.align		4
.L_1186:
        /*0048*/ 	.byte	0x01, 0x04
	.zero		2


	//----- nvinfo : EIATTR_MAX_THREADS
	.align		4
        /*004c*/ 	.byte	0x04, 0x05
        /*004e*/ 	.short	(.L_1188 - .L_1187)
.L_1187:
        /*0050*/ 	.word	0x00000100
        /*0054*/ 	.word	0x00000001
        /*0058*/ 	.word	0x00000001


	//----- nvinfo : EIATTR_CRS_STACK_SIZE
	.align		4
.L_1188:
        /*005c*/ 	.byte	0x04, 0x1e
        /*005e*/ 	.short	(.L_1190 - .L_1189)
.L_1189:
        /*0060*/ 	.word	0x00000000
.L_1190:


//--------------------- .nv.info._ZN7cutlass13device_kernelIN5flash19enable_sm80_to_sm89INS1_16FlashAttnBwdSm80INS1_25CollectiveMainloopBwdSm80ILi2ELi2EN4cute5tupleIJNS5_1CILi64EEENS7_ILi128EEES9_EEENS_10bfloat16_tEfNS_4arch4Sm80ELb1ELb0ELb0ELb1ELb1ELb0ELb0ELb0ELi2ELi2ELi2ELi2ELb0EEENS1_24CollectiveEpilogueBwdGQAISA_fSD_Li256ELb1ELb1EEENS1_25SingleTileBwdLPTSchedulerILb1ELi128ELb1EEEEEEEEEvNT_6ParamsE --------------------------
	.section	.nv.info._ZN7cutlass13device_kernelIN5flash19enable_sm80_to_sm89INS1_16FlashAttnBwdSm80INS1_25CollectiveMainloopBwdSm80ILi2ELi2EN4cute5tupleIJNS5_1CILi64EEENS7_ILi128EEES9_EEENS_10bfloat16_tEfNS_4arch4Sm80ELb1ELb0ELb0ELb1ELb1ELb0ELb0ELb0ELi2ELi2ELi2ELi2ELb0EEENS1_24CollectiveEpilogueBwdGQAISA_fSD_Li256ELb1ELb1EEENS1_25SingleTileBwdLPTSchedulerILb1ELi128ELb1EEEEEEEEEvNT_6ParamsE,"",@"SHT_CUDA_INFO"
	.sectionflags	@""
	.align	4


	//----- nvinfo : EIATTR_CUDA_API_VERSION
	.align		4
        /*0000*/ 	.byte	0x04, 0x37
        /*0002*/ 	.short	(.L_1192 - .L_1191)
.L_1191:
        /*0004*/ 	.word	0x00000082


	//----- nvinfo : EIATTR_SW2861232_WAR
	.align		4
.L_1192:
        /*0008*/ 	.byte	0x01, 0x35
	.zero		2


	//----- nvinfo : EIATTR_PARAM_CBANK
	.align		4
        /*000c*/ 	.byte	0x04, 0x0a
        /*000e*/ 	.short	(.L_1194 - .L_1193)
	.align		4
.L_1193:
        /*0010*/ 	.word	index@(.nv.constant0._ZN7cutlass13device_kernelIN5flash19enable_sm80_to_sm89INS1_16FlashAttnBwdSm80INS1_25CollectiveMainloopBwdSm80ILi2ELi2EN4cute5tupleIJNS5_1CILi64EEENS7_ILi128EEES9_EEENS_10bfloat16_tEfNS_4arch4Sm80ELb1ELb0ELb0ELb1ELb1ELb0ELb0ELb0ELi2ELi2ELi2ELi2ELb0EEENS1_24CollectiveEpilogueBwdGQAISA_fSD_Li256ELb1ELb1EEENS1_25SingleTileBwdLPTSchedulerILb1ELi128ELb1EEEEEEEEEvNT_6ParamsE)
        /*0014*/ 	.short	0x0160
        /*0016*/ 	.short	0x0290


	//----- nvinfo : EIATTR_CBANK_PARAM_SIZE
	.align		4
.L_1194:
        /*0018*/ 	.byte	0x03, 0x19
        /*001a*/ 	.short	0x0290


	//----- nvinfo : EIATTR_KPARAM_INFO
	.align		4
        /*001c*/ 	.byte	0x04, 0x17
        /*001e*/ 	.short	(.L_1196 - .L_1195)
.L_1195:
        /*0020*/ 	.word	0x00000000
        /*0024*/ 	.short	0x0000
        /*0026*/ 	.short	0x0000
        /*0028*/ 	.byte	0x00, 0xf0, 0x41, 0x0a


	//----- nvinfo : EIATTR_MAXREG_COUNT
	.align		4
.L_1196:
        /*002c*/ 	.byte	0x03, 0x1b
        /*002e*/ 	.short	0x00ff


	//----- nvinfo : EIATTR_NUM_BARRIERS
	.align		4
        /*0030*/ 	.byte	0x02, 0x4c
        /*0032*/ 	.byte	0x02
	.zero		1


	//----- nvinfo : EIATTR_ANNOTATIONS
	.align		4
        /*0034*/ 	.byte	0x04, 0x55
        /*0036*/ 	.short	(.L_1198 - .L_1197)


	//   ....[0]....
.L_1197:
        /* <DEDUP_REMOVED lines=18> */


	//----- nvinfo : EIATTR_MERCURY_ISA_VERSION
	.align		4
.L_1198:
        /*0148*/ 	.byte	0x03, 0x5f
        /*014a*/ 	.short	0x0000


	//----- nvinfo : EIATTR_COOP_GROUP_MASK_REGIDS
	.align		4
        /*014c*/ 	.byte	0x04, 0x29
        /*014e*/ 	.short	(.L_1200 - .L_1199)


	//   ....[0]....
.L_1199:
        /*0150*/ 	.word	0xffffffff


	//   ....[1]....
        /*0154*/ 	.word	0xffffffff


	//   ....[2]....
        /*0158*/ 	.word	0xffffffff


	//   ....[3]....
        /*015c*/ 	.word	0xffffffff


	//   ....[4]....
        /*0160*/ 	.word	0xffffffff


	//   ....[5]....
        /*0164*/ 	.word	0xffffffff


	//   ....[6]....
        /*0168*/ 	.word	0xffffffff


	//   ....[7]....
        /*016c*/ 	.word	0xffffffff


	//   ....[8]....
        /*0170*/ 	.word	0xffffffff


	//----- nvinfo : EIATTR_COOP_GROUP_INSTR_OFFSETS
	.align		4
.L_1200:
        /*0174*/ 	.byte	0x04, 0x28
        /*0176*/ 	.short	(.L_1202 - .L_1201)


	//   ....[0]....
.L_1201:
        /*0178*/ 	.word	0x00000060


	//   ....[1]....
        /*017c*/ 	.word	0x00007a40


	//   ....[2]....
        /*0180*/ 	.word	0x00007a80


	//   ....[3]....
        /*0184*/ 	.word	0x00007fd0


	//   ....[4]....
        /*0188*/ 	.word	0x00007fe0


	//   ....[5]....
        /*018c*/ 	.word	0x000081a0


	//   ....[6]....
        /*0190*/ 	.word	0x000082a0


	//   ....[7]....
        /*0194*/ 	.word	0x000086d0


	//   ....[8]....
        /*0198*/ 	.word	0x000086e0


	//----- nvinfo : EIATTR_EXIT_INSTR_OFFSETS
	.align		4
.L_1202:
        /*019c*/ 	.byte	0x04, 0x1c
        /*019e*/ 	.short	(.L_1204 - .L_1203)


	//   ....[0]....
.L_1203:
        /*01a0*/ 	.word	0x000009d0


	//   ....[1]....
        /*01a4*/ 	.word	0x00007650


	//   ....[2]....
        /*01a8*/ 	.word	0x000086f0


	//   ....[3]....
        /*01ac*/ 	.word	0x00008790


	//----- nvinfo : EIATTR_MAX_THREADS
	.align		4
.L_1204:
        /*01b0*/ 	.byte	0x04, 0x05
        /*01b2*/ 	.short	(.L_1206 - .L_1205)
.L_1205:
        /*01b4*/ 	.word	0x00000100
        /*01b8*/ 	.word	0x00000001
        /*01bc*/ 	.word	0x00000001


	//----- nvinfo : EIATTR_CRS_STACK_SIZE
	.align		4
.L_1206:
        /*01c0*/ 	.byte	0x04, 0x1e
        /*01c2*/ 	.short	(.L_1208 - .L_1207)
.L_1207:
        /*01c4*/ 	.word	0x00000000
.L_1208:


//--------------------- .nv.info._ZN7cutlass13device_kernelIN5flash22FlashAttnBwdPreprocessIN4cute5tupleIJNS3_1CILi64EEENS5_ILi128EEEEEENS_10bfloat16_tEfNS_4arch4Sm80ELb1ELb1EEEEEvNT_6ParamsE --------------------------
	.section	.nv.info._ZN7cutlass13device_kernelIN5flash22FlashAttnBwdPreprocessIN4cute5tupleIJNS3_1CILi64EEENS5_ILi128EEEEEENS_10bfloat16_tEfNS_4arch4Sm80ELb1ELb1EEEEEvNT_6ParamsE,"",@"SHT_CUDA_INFO"
	.sectionflags	@""
	.align	4


	//----- nvinfo : EIATTR_CUDA_API_VERSION
	.align		4
        /*0000*/ 	.byte	0x04, 0x37
        /*0002*/ 	.short	(.L_1210 - .L_1209)
.L_1209:
        /*0004*/ 	.word	0x00000082


	//----- nvinfo : EIATTR_SW2861232_WAR
	.align		4
.L_1210:
        /*0008*/ 	.byte	0x01, 0x35
	.zero		2


	//----- nvinfo : EIATTR_PARAM_CBANK
	.align		4
        /*000c*/ 	.byte	0x04, 0x0a
        /*000e*/ 	.short	(.L_1212 - .L_1211)
	.align		4
.L_1211:
        /*0010*/ 	.word	index@(.nv.constant0._ZN7cutlass13device_kernelIN5flash22FlashAttnBwdPreprocessIN4cute5tupleIJNS3_1CILi64EEENS5_ILi128EEEEEENS_10bfloat16_tEfNS_4arch4Sm80ELb1ELb1EEEEEvNT_6ParamsE)
        /*0014*/ 	.short	0x0160
        /*0016*/ 	.short	0x00f0


	//----- nvinfo : EIATTR_CBANK_PARAM_SIZE
	.align		4
.L_1212:
        /*0018*/ 	.byte	0x03, 0x19
        /*001a*/ 	.short	0x00f0


	//----- nvinfo : EIATTR_KPARAM_INFO
	.align		4
        /*001c*/ 	.byte	0x04, 0x17
        /*001e*/ 	.short	(.L_1214 - .L_1213)
.L_1213:
        /*0020*/ 	.word	0x00000000
        /*0024*/ 	.short	0x0000
        /*0026*/ 	.short	0x0000
        /*0028*/ 	.byte	0x00, 0xf0, 0xc1, 0x03


	//----- nvinfo : EIATTR_MAXREG_COUNT
	.align		4
.L_1214:
        /*002c*/ 	.byte	0x03, 0x1b
        /*002e*/ 	.short	0x0080


	//----- nvinfo : EIATTR_MERCURY_ISA_VERSION
	.align		4
        /*0030*/ 	.byte	0x03, 0x5f
        /*0032*/ 	.short	0x0000


	//----- nvinfo : EIATTR_COOP_GROUP_MASK_REGIDS
	.align		4
        /*0034*/ 	.byte	0x04, 0x29
        /*0036*/ 	.short	(.L_1216 - .L_1215)


	//   ....[0]....
.L_1215:
        /*0038*/ 	.word	0xffffffff


	//   ....[1]....
        /*003c*/ 	.word	0xffffffff


	//   ....[2]....
        /*0040*/ 	.word	0xffffffff


	//   ....[3]....
        /*0044*/ 	.word	0xffffffff


	//   ....[4]....
        /*0048*/ 	.word	0xffffffff


	//   ....[5]....
        /*004c*/ 	.word	0xffffffff


	//   ....[6]....
        /*0050*/ 	.word	0xffffffff


	//   ....[7]....
        /*0054*/ 	.word	0xffffffff


	//   ....[8]....
        /*0058*/ 	.word	0xffffffff


	//   ....[9]....
        /*005c*/ 	.word	0xffffffff


	//   ....[10]....
        /*0060*/ 	.word	0xffffffff


	//   ....[11]....
        /*0064*/ 	.word	0xffffffff


	//   ....[12]....
        /*0068*/ 	.word	0xffffffff


	//   ....[13]....
        /*006c*/ 	.word	0xffffffff


	//   ....[14]....
        /*0070*/ 	.word	0xffffffff


	//   ....[15]....
        /*0074*/ 	.word	0xffffffff


	//----- nvinfo : EIATTR_COOP_GROUP_INSTR_OFFSETS
	.align		4
.L_1216:
        /*0078*/ 	.byte	0x04, 0x28
        /*007a*/ 	.short	(.L_1218 - .L_1217)


	//   ....[0]....
.L_1217:
        /*007c*/ 	.word	0x00001140


	//   ....[1]....
        /*0080*/ 	.word	0x00001160


	//   ....[2]....
        /*0084*/ 	.word	0x00001170


	//   ....[3]....
        /*0088*/ 	.word	0x00001180


	//   ....[4]....
        /*008c*/ 	.word	0x000011b0


	//   ....[5]....
        /*0090*/ 	.word	0x000011e0


	//   ....[6]....
        /*0094*/ 	.word	0x000011f0


	//   ....[7]....
        /*0098*/ 	.word	0x00001200


	//   ....[8]....
        /*009c*/ 	.word	0x00001230


	//   ....[9]....
        /*00a0*/ 	.word	0x00001260


	//   ....[10]....
        /*00a4*/ 	.word	0x00001270


	//   ....[11]....
        /*00a8*/ 	.word	0x00001280


	//   ....[12]....
        /*00ac*/ 	.word	0x000012c0


	//   ....[13]....
        /*00b0*/ 	.word	0x00001310


	//   ....[14]....
        /*00b4*/ 	.word	0x00001330


	//   ....[15]....
        /*00b8*/ 	.word	0x00001340


	//----- nvinfo : EIATTR_EXIT_INSTR_OFFSETS
	.align		4
.L_1218:
        /*00bc*/ 	.byte	0x04, 0x1c
        /*00be*/ 	.short	(.L_1220 - .L_1219)


	//   ....[0]....
.L_1219:
        /*00c0*/ 	.word	0x00000180


	//   ....[1]....
        /*00c4*/ 	.word	0x00001900


	//   ....[2]....
        /*00c8*/ 	.word	0x00001950


	//----- nvinfo : EIATTR_CTAIDZ_USED
	.align		4
.L_1220:
        /*00cc*/ 	.byte	0x01, 0x04
	.zero		2


	//----- nvinfo : EIATTR_MAX_THREADS
	.align		4
        /*00d0*/ 	.byte	0x04, 0x05
        /*00d2*/ 	.short	(.L_1222 - .L_1221)
.L_1221:
        /*00d4*/ 	.word	0x00000100
        /*00d8*/ 	.word	0x00000001
        /*00dc*/ 	.word	0x00000001


	//----- nvinfo : EIATTR_CRS_STACK_SIZE
	.align		4
.L_1222:
        /*00e0*/ 	.byte	0x04, 0x1e
        /*00e2*/ 	.short	(.L_1224 - .L_1223)
.L_1223:
        /*00e4*/ 	.word	0x00000000
.L_1224:


//--------------------- .nv.callgraph             --------------------------
	.section	.nv.callgraph,"",@"SHT_CUDA_CALLGRAPH"
	.align	4
	.sectionentsize	8
	.align		4
        /*0000*/ 	.word	0x00000000
	.align		4
        /*0004*/ 	.word	0xffffffff
	.align		4
        /*0008*/ 	.word	0x00000000
	.align		4
        /*000c*/ 	.word	0xfffffffe
	.align		4
        /*0010*/ 	.word	0x00000000
	.align		4
        /*0014*/ 	.word	0xfffffffd
	.align		4
        /*0018*/ 	.word	0x00000000
	.align		4
        /*001c*/ 	.word	0xfffffffc


//--------------------- .nv.rel.action            --------------------------
	.section	.nv.rel.action,"",@"SHT_CUDA_RELOCINFO"
	.align	8
	.sectionentsize	8
        /*0000*/ 	.byte	0x73, 0x00, 0x00, 0x00, 0x00, 0x00, 0x00, 0x00, 0x00, 0x00, 0x00, 0x11, 0x25, 0x00, 0x05, 0x36


//--------------------- .nv.constant4             --------------------------
	.section	.nv.constant4,"a",@progbits
	.align	8
	.align		8
.nv.constant4:
        /*0000*/ 	.dword	_ZN66_INTERNAL_2af2d375_30_flash_bwd_hdim128_bf16_sm80_cu_49158569_27854cuda3std3__45__cpo5beginE
	.align		8
        /*0008*/ 	.dword	_ZN66_INTERNAL_2af2d375_30_flash_bwd_hdim128_bf16_sm80_cu_49158569_27854cuda3std3__45__cpo3endE
	.align		8
        /*0010*/ 	.dword	_ZN66_INTERNAL_2af2d375_30_flash_bwd_hdim128_bf16_sm80_cu_49158569_27854cuda3std3__45__cpo6cbeginE
	.align		8
        /*0018*/ 	.dword	_ZN66_INTERNAL_2af2d375_30_flash_bwd_hdim128_bf16_sm80_cu_49158569_27854cuda3std3__45__cpo4cendE
	.align		8
        /*0020*/ 	.dword	_ZN66_INTERNAL_2af2d375_30_flash_bwd_hdim128_bf16_sm80_cu_49158569_27854cuda3std3__468_GLOBAL__N__2af2d375_30_flash_bwd_hdim128_bf16_sm80_cu_49158569_27856ignoreE
	.align		8
        /*0028*/ 	.dword	_ZN66_INTERNAL_2af2d375_30_flash_bwd_hdim128_bf16_sm80_cu_49158569_27854cuda3std3__419piecewise_constructE
	.align		8
        /*0030*/ 	.dword	_ZN66_INTERNAL_2af2d375_30_flash_bwd_hdim128_bf16_sm80_cu_49158569_27854cuda3std3__48in_placeE
	.align		8
        /*0038*/ 	.dword	_ZN66_INTERNAL_2af2d375_30_flash_bwd_hdim128_bf16_sm80_cu_49158569_27854cuda3std6ranges3__45__cpo4swapE
	.align		8
        /*0040*/ 	.dword	_ZN66_INTERNAL_2af2d375_30_flash_bwd_hdim128_bf16_sm80_cu_49158569_27854cuda3std6ranges3__45__cpo9iter_moveE
	.align		8
        /*0048*/ 	.dword	_ZN66_INTERNAL_2af2d375_30_flash_bwd_hdim128_bf16_sm80_cu_49158569_27854cute7productE
	.align		8
        /*0050*/ 	.dword	_ZN66_INTERNAL_2af2d375_30_flash_bwd_hdim128_bf16_sm80_cu_49158569_27854cute1_E


//--------------------- .nv.constant0._ZN7cutlass13device_kernelIN5flash19enable_sm80_to_sm89INS1_16FlashAttnBwdSm80INS1_25CollectiveMainloopBwdSm80ILi2ELi1EN4cute5tupleIJNS5_1CILi64EEENS7_ILi96EEENS7_ILi128EEEEEENS_10bfloat16_tEfNS_4arch4Sm80ELb0ELb0ELb0ELb0ELb0ELb0ELb0ELb0ELi2ELi2ELi2ELi2ELb1EEENS1_21CollectiveEpilogueBwdISB_SC_SE_Li256ELb0ELb0ELi4EEENS1_19SingleTileSchedulerILb0ELb0ELb0ELi96EEEEEEEEEvNT_6ParamsE --------------------------
	.section	.nv.constant0._ZN7cutlass13device_kernelIN5flash19enable_sm80_to_sm89INS1_16FlashAttnBwdSm80INS1_25CollectiveMainloopBwdSm80ILi2ELi1EN4cute5tupleIJNS5_1CILi64EEENS7_ILi96EEENS7_ILi128EEEEEENS_10bfloat16_tEfNS_4arch4Sm80ELb0ELb0ELb0ELb0ELb0ELb0ELb0ELb0ELi2ELi2ELi2ELi2ELb1EEENS1_21CollectiveEpilogueBwdISB_SC_SE_Li256ELb0ELb0ELi4EEENS1_19SingleTileSchedulerILb0ELb0ELb0ELi96EEEEEEEEEvNT_6ParamsE,"a",@progbits
	.sectionflags	@""
	.align	4
.nv.constant0._ZN7cutlass13device_kernelIN5flash19enable_sm80_to_sm89INS1_16FlashAttnBwdSm80INS1_25CollectiveMainloopBwdSm80ILi2ELi1EN4cute5tupleIJNS5_1CILi64EEENS7_ILi96EEENS7_ILi128EEEEEENS_10bfloat16_tEfNS_4arch4Sm80ELb0ELb0ELb0ELb0ELb0ELb0ELb0ELb0ELi2ELi2ELi2ELi2ELb1EEENS1_21CollectiveEpilogueBwdISB_SC_SE_Li256ELb0ELb0ELi4EEENS1_19SingleTileSchedulerILb0ELb0ELb0ELi96EEEEEEEEEvNT_6ParamsE:
	.zero		976


//--------------------- .nv.constant0._ZN7cutlass13device_kernelIN5flash19enable_sm80_to_sm89INS1_16FlashAttnBwdSm80INS1_25CollectiveMainloopBwdSm80ILi2ELi1EN4cute5tupleIJNS5_1CILi64EEENS7_ILi96EEENS7_ILi128EEEEEENS_10bfloat16_tEfNS_4arch4Sm80ELb0ELb0ELb0ELb0ELb1ELb0ELb0ELb0ELi2ELi2ELi2ELi2ELb1EEENS1_21CollectiveEpilogueBwdISB_SC_SE_Li256ELb0ELb0ELi4EEENS1_19SingleTileSchedulerILb0ELb0ELb0ELi96EEEEEEEEEvNT_6ParamsE --------------------------
	.section	.nv.constant0._ZN7cutlass13device_kernelIN5flash19enable_sm80_to_sm89INS1_16FlashAttnBwdSm80INS1_25CollectiveMainloopBwdSm80ILi2ELi1EN4cute5tupleIJNS5_1CILi64EEENS7_ILi96EEENS7_ILi128EEEEEENS_10bfloat16_tEfNS_4arch4Sm80ELb0ELb0ELb0ELb0ELb1ELb0ELb0ELb0ELi2ELi2ELi2ELi2ELb1EEENS1_21CollectiveEpilogueBwdISB_SC_SE_Li256ELb0ELb0ELi4EEENS1_19SingleTileSchedulerILb0ELb0ELb0ELi96EEEEEEEEEvNT_6ParamsE,"a",@progbits
	.sectionflags	@""
	.align	4
.nv.constant0._ZN7cutlass13device_kernelIN5flash19enable_sm80_to_sm89INS1_16FlashAttnBwdSm80INS1_25CollectiveMainloopBwdSm80ILi2ELi1EN4cute5tupleIJNS5_1CILi64EEENS7_ILi96EEENS7_ILi128EEEEEENS_10bfloat16_tEfNS_4arch4Sm80ELb0ELb0ELb0ELb0ELb1ELb0ELb0ELb0ELi2ELi2ELi2ELi2ELb1EEENS1_21CollectiveEpilogueBwdISB_SC_SE_Li256ELb0ELb0ELi4EEENS1_19SingleTileSchedulerILb0ELb0ELb0ELi96EEEEEEEEEvNT_6ParamsE:
	.zero		976


//--------------------- .nv.constant0._ZN7cutlass13device_kernelIN5flash19enable_sm80_to_sm89INS1_16FlashAttnBwdSm80INS1_25CollectiveMainloopBwdSm80ILi2ELi1EN4cute5tupleIJNS5_1CILi64EEENS7_ILi96EEENS7_ILi128EEEEEENS_10bfloat16_tEfNS_4arch4Sm80ELb0ELb0ELb0ELb0ELb0ELb0ELb0ELb0ELi2ELi2ELi2ELi2ELb1EEENS1_24CollectiveEpilogueBwdGQAISB_fSE_Li256ELb0ELb0EEENS1_19SingleTileSchedulerILb0ELb0ELb0ELi96EEEEEEEEEvNT_6ParamsE --------------------------
	.section	.nv.constant0._ZN7cutlass13device_kernelIN5flash19enable_sm80_to_sm89INS1_16FlashAttnBwdSm80INS1_25CollectiveMainloopBwdSm80ILi2ELi1EN4cute5tupleIJNS5_1CILi64EEENS7_ILi96EEENS7_ILi128EEEEEENS_10bfloat16_tEfNS_4arch4Sm80ELb0ELb0ELb0ELb0ELb0ELb0ELb0ELb0ELi2ELi2ELi2ELi2ELb1EEENS1_24CollectiveEpilogueBwdGQAISB_fSE_Li256ELb0ELb0EEENS1_19SingleTileSchedulerILb0ELb0ELb0ELi96EEEEEEEEEvNT_6ParamsE,"a",@progbits
	.sectionflags	@""
	.align	4
.nv.constant0._ZN7cutlass13device_kernelIN5flash19enable_sm80_to_sm89INS1_16FlashAttnBwdSm80INS1_25CollectiveMainloopBwdSm80ILi2ELi1EN4cute5tupleIJNS5_1CILi64EEENS7_ILi96EEENS7_ILi128EEEEEENS_10bfloat16_tEfNS_4arch4Sm80ELb0ELb0ELb0ELb0ELb0ELb0ELb0ELb0ELi2ELi2ELi2ELi2ELb1EEENS1_24CollectiveEpilogueBwdGQAISB_fSE_Li256ELb0ELb0EEENS1_19SingleTileSchedulerILb0ELb0ELb0ELi96EEEEEEEEEvNT_6ParamsE:
	.zero		984


//--------------------- .nv.constant0._ZN7cutlass13device_kernelIN5flash19enable_sm80_to_sm89INS1_16FlashAttnBwdSm80INS1_25CollectiveMainloopBwdSm80ILi2ELi1EN4cute5tupleIJNS5_1CILi64EEENS7_ILi96EEENS7_ILi128EEEEEENS_10bfloat16_tEfNS_4arch4Sm80ELb0ELb0ELb0ELb0ELb1ELb0ELb0ELb0ELi2ELi2ELi2ELi2ELb1EEENS1_24CollectiveEpilogueBwdGQAISB_fSE_Li256ELb0ELb1EEENS1_19SingleTileSchedulerILb0ELb0ELb0ELi96EEEEEEEEEvNT_6ParamsE --------------------------
	.section	.nv.constant0._ZN7cutlass13device_kernelIN5flash19enable_sm80_to_sm89INS1_16FlashAttnBwdSm80INS1_25CollectiveMainloopBwdSm80ILi2ELi1EN4cute5tupleIJNS5_1CILi64EEENS7_ILi96EEENS7_ILi128EEEEEENS_10bfloat16_tEfNS_4arch4Sm80ELb0ELb0ELb0ELb0ELb1ELb0ELb0ELb0ELi2ELi2ELi2ELi2ELb1EEENS1_24CollectiveEpilogueBwdGQAISB_fSE_Li256ELb0ELb1EEENS1_19SingleTileSchedulerILb0ELb0ELb0ELi96EEEEEEEEEvNT_6ParamsE,"a",@progbits
	.sectionflags	@""
	.align	4
.nv.constant0._ZN7cutlass13device_kernelIN5flash19enable_sm80_to_sm89INS1_16FlashAttnBwdSm80INS1_25CollectiveMainloopBwdSm80ILi2ELi1EN4cute5tupleIJNS5_1CILi64EEENS7_ILi96EEENS7_ILi128EEEEEENS_10bfloat16_tEfNS_4arch4Sm80ELb0ELb0ELb0ELb0ELb1ELb0ELb0ELb0ELi2ELi2ELi2ELi2ELb1EEENS1_24CollectiveEpilogueBwdGQAISB_fSE_Li256ELb0ELb1EEENS1_19SingleTileSchedulerILb0ELb0ELb0ELi96EEEEEEEEEvNT_6ParamsE:
	.zero		984


//--------------------- .nv.constant0._ZN7cutlass13device_kernelIN5flash19enable_sm80_to_sm89INS1_16FlashAttnBwdSm80INS1_25CollectiveMainloopBwdSm80ILi2ELi1EN4cute5tupleIJNS5_1CILi64EEENS7_ILi96EEENS7_ILi128EEEEEENS_10bfloat16_tEfNS_4arch4Sm80ELb0ELb0ELb0ELb1ELb0ELb0ELb0ELb0ELi2ELi2ELi2ELi2ELb1EEENS1_21CollectiveEpilogueBwdISB_SC_SE_Li256ELb1ELb0ELi4EEENS1_19SingleTileSchedulerILb1ELb0ELb0ELi96EEEEEEEEEvNT_6ParamsE --------------------------
	.section	.nv.constant0._ZN7cutlass13device_kernelIN5flash19enable_sm80_to_sm89INS1_16FlashAttnBwdSm80INS1_25CollectiveMainloopBwdSm80ILi2ELi1EN4cute5tupleIJNS5_1CILi64EEENS7_ILi96EEENS7_ILi128EEEEEENS_10bfloat16_tEfNS_4arch4Sm80ELb0ELb0ELb0ELb1ELb0ELb0ELb0ELb0ELi2ELi2ELi2ELi2ELb1EEENS1_21CollectiveEpilogueBwdISB_SC_SE_Li256ELb1ELb0ELi4EEENS1_19SingleTileSchedulerILb1ELb0ELb0ELi96EEEEEEEEEvNT_6ParamsE,"a",@progbits
	.sectionflags	@""
	.align	4
.nv.constant0._ZN7cutlass13device_kernelIN5flash19enable_sm80_to_sm89INS1_16FlashAttnBwdSm80INS1_25CollectiveMainloopBwdSm80ILi2ELi1EN4cute5tupleIJNS5_1CILi64EEENS7_ILi96EEENS7_ILi128EEEEEENS_10bfloat16_tEfNS_4arch4Sm80ELb0ELb0ELb0ELb1ELb0ELb0ELb0ELb0ELi2ELi2ELi2ELi2ELb1EEENS1_21CollectiveEpilogueBwdISB_SC_SE_Li256ELb1ELb0ELi4EEENS1_19SingleTileSchedulerILb1ELb0ELb0ELi96EEEEEEEEEvNT_6ParamsE:
	.zero		976


//--------------------- .nv.constant0._ZN7cutlass13device_kernelIN5flash19enable_sm80_to_sm89INS1_16FlashAttnBwdSm80INS1_25CollectiveMainloopBwdSm80ILi2ELi1EN4cute5tupleIJNS5_1CILi64EEENS7_ILi96EEENS7_ILi128EEEEEENS_10bfloat16_tEfNS_4arch4Sm80ELb0ELb0ELb0ELb1ELb1ELb0ELb0ELb0ELi2ELi2ELi2ELi2ELb1EEENS1_21CollectiveEpilogueBwdISB_SC_SE_Li256ELb1ELb0ELi4EEENS1_19SingleTileSchedulerILb1ELb0ELb0ELi96EEEEEEEEEvNT_6ParamsE --------------------------
	.section	.nv.constant0._ZN7cutlass13device_kernelIN5flash19enable_sm80_to_sm89INS1_16FlashAttnBwdSm80INS1_25CollectiveMainloopBwdSm80ILi2ELi1EN4cute5tupleIJNS5_1CILi64EEENS7_ILi96EEENS7_ILi128EEEEEENS_10bfloat16_tEfNS_4arch4Sm80ELb0ELb0ELb0ELb1ELb1ELb0ELb0ELb0ELi2ELi2ELi2ELi2ELb1EEENS1_21CollectiveEpilogueBwdISB_SC_SE_Li256ELb1ELb0ELi4EEENS1_19SingleTileSchedulerILb1ELb0ELb0ELi96EEEEEEEEEvNT_6ParamsE,"a",@progbits
	.sectionflags	@""
	.align	4
.nv.constant0._ZN7cutlass13device_kernelIN5flash19enable_sm80_to_sm89INS1_16FlashAttnBwdSm80INS1_25CollectiveMainloopBwdSm80ILi2ELi1EN4cute5tupleIJNS5_1CILi64EEENS7_ILi96EEENS7_ILi128EEEEEENS_10bfloat16_tEfNS_4arch4Sm80ELb0ELb0ELb0ELb1ELb1ELb0ELb0ELb0ELi2ELi2ELi2ELi2ELb1EEENS1_21CollectiveEpilogueBwdISB_SC_SE_Li256ELb1ELb0ELi4EEENS1_19SingleTileSchedulerILb1ELb0ELb0ELi96EEEEEEEEEvNT_6ParamsE:
	.zero		976


//--------------------- .nv.constant0._ZN7cutlass13device_kernelIN5flash19enable_sm80_to_sm89INS1_16FlashAttnBwdSm80INS1_25CollectiveMainloopBwdSm80ILi2ELi1EN4cute5tupleIJNS5_1CILi64EEENS7_ILi96EEENS7_ILi128EEEEEENS_10bfloat16_tEfNS_4arch4Sm80ELb0ELb0ELb0ELb1ELb0ELb0ELb0ELb0ELi2ELi2ELi2ELi2ELb1EEENS1_24CollectiveEpilogueBwdGQAISB_fSE_Li256ELb1ELb0EEENS1_19SingleTileSchedulerILb1ELb0ELb0ELi96EEEEEEEEEvNT_6ParamsE --------------------------
	.section	.nv.constant0._ZN7cutlass13device_kernelIN5flash19enable_sm80_to_sm89INS1_16FlashAttnBwdSm80INS1_25CollectiveMainloopBwdSm80ILi2ELi1EN4cute5tupleIJNS5_1CILi64EEENS7_ILi96EEENS7_ILi128EEEEEENS_10bfloat16_tEfNS_4arch4Sm80ELb0ELb0ELb0ELb1ELb0ELb0ELb0ELb0ELi2ELi2ELi2ELi2ELb1EEENS1_24CollectiveEpilogueBwdGQAISB_fSE_Li256ELb1ELb0EEENS1_19SingleTileSchedulerILb1ELb0ELb0ELi96EEEEEEEEEvNT_6ParamsE,"a",@progbits
	.sectionflags	@""
	.align	4
.nv.constant0._ZN7cutlass13device_kernelIN5flash19enable_sm80_to_sm89INS1_16FlashAttnBwdSm80INS1_25CollectiveMainloopBwdSm80ILi2ELi1EN4cute5tupleIJNS5_1CILi64EEENS7_ILi96EEENS7_ILi128EEEEEENS_10bfloat16_tEfNS_4arch4Sm80ELb0ELb0ELb0ELb1ELb0ELb0ELb0ELb0ELi2ELi2ELi2ELi2ELb1EEENS1_24CollectiveEpilogueBwdGQAISB_fSE_Li256ELb1ELb0EEENS1_19SingleTileSchedulerILb1ELb0ELb0ELi96EEEEEEEEEvNT_6ParamsE:
	.zero		984


//--------------------- .nv.constant0._ZN7cutlass13device_kernelIN5flash19enable_sm80_to_sm89INS1_16FlashAttnBwdSm80INS1_25CollectiveMainloopBwdSm80ILi2ELi1EN4cute5tupleIJNS5_1CILi64EEENS7_ILi96EEENS7_ILi128EEEEEENS_10bfloat16_tEfNS_4arch4Sm80ELb0ELb0ELb0ELb1ELb1ELb0ELb0ELb0ELi2ELi2ELi2ELi2ELb1EEENS1_24CollectiveEpilogueBwdGQAISB_fSE_Li256ELb1ELb1EEENS1_19SingleTileSchedulerILb1ELb0ELb0ELi96EEEEEEEEEvNT_6ParamsE --------------------------
	.section	.nv.constant0._ZN7cutlass13device_kernelIN5flash19enable_sm80_to_sm89INS1_16FlashAttnBwdSm80INS1_25CollectiveMainloopBwdSm80ILi2ELi1EN4cute5tupleIJNS5_1CILi64EEENS7_ILi96EEENS7_ILi128EEEEEENS_10bfloat16_tEfNS_4arch4Sm80ELb0ELb0ELb0ELb1ELb1ELb0ELb0ELb0ELi2ELi2ELi2ELi2ELb1EEENS1_24CollectiveEpilogueBwdGQAISB_fSE_Li256ELb1ELb1EEENS1_19SingleTileSchedulerILb1ELb0ELb0ELi96EEEEEEEEEvNT_6ParamsE,"a",@progbits
	.sectionflags	@""
	.align	4
.nv.constant0._ZN7cutlass13device_kernelIN5flash19enable_sm80_to_sm89INS1_16FlashAttnBwdSm80INS1_25CollectiveMainloopBwdSm80ILi2ELi1EN4cute5tupleIJNS5_1CILi64EEENS7_ILi96EEENS7_ILi128EEEEEENS_10bfloat16_tEfNS_4arch4Sm80ELb0ELb0ELb0ELb1ELb1ELb0ELb0ELb0ELi2ELi2ELi2ELi2ELb1EEENS1_24CollectiveEpilogueBwdGQAISB_fSE_Li256ELb1ELb1EEENS1_19SingleTileSchedulerILb1ELb0ELb0ELi96EEEEEEEEEvNT_6ParamsE:
	.zero		984


//--------------------- .nv.constant0._ZN7cutlass13device_kernelIN5flash19enable_sm80_to_sm89INS1_16FlashAttnBwdSm80INS1_25CollectiveMainloopBwdSm80ILi2ELi1EN4cute5tupleIJNS5_1CILi64EEENS7_ILi96EEENS7_ILi128EEEEEENS_10bfloat16_tEfNS_4arch4Sm80ELb0ELb1ELb0ELb0ELb0ELb0ELb0ELb0ELi2ELi2ELi2ELi2ELb1EEENS1_21CollectiveEpilogueBwdISB_SC_SE_Li256ELb0ELb0ELi4EEENS1_19SingleTileSchedulerILb0ELb0ELb0ELi96EEEEEEEEEvNT_6ParamsE --------------------------
	.section	.nv.constant0._ZN7cutlass13device_kernelIN5flash19enable_sm80_to_sm89INS1_16FlashAttnBwdSm80INS1_25CollectiveMainloopBwdSm80ILi2ELi1EN4cute5tupleIJNS5_1CILi64EEENS7_ILi96EEENS7_ILi128EEEEEENS_10bfloat16_tEfNS_4arch4Sm80ELb0ELb1ELb0ELb0ELb0ELb0ELb0ELb0ELi2ELi2ELi2ELi2ELb1EEENS1_21CollectiveEpilogueBwdISB_SC_SE_Li256ELb0ELb0ELi4EEENS1_19SingleTileSchedulerILb0ELb0ELb0ELi96EEEEEEEEEvNT_6ParamsE,"a",@progbits
	.sectionflags	@""
	.align	4
.nv.constant0._ZN7cutlass13device_kernelIN5flash19enable_sm80_to_sm89INS1_16FlashAttnBwdSm80INS1_25CollectiveMainloopBwdSm80ILi2ELi1EN4cute5tupleIJNS5_1CILi64EEENS7_ILi96EEENS7_ILi128EEEEEENS_10bfloat16_tEfNS_4arch4Sm80ELb0ELb1ELb0ELb0ELb0ELb0ELb0ELb0ELi2ELi2ELi2ELi2ELb1EEENS1_21CollectiveEpilogueBwdISB_SC_SE_Li256ELb0ELb0ELi4EEENS1_19SingleTileSchedulerILb0ELb0ELb0ELi96EEEEEEEEEvNT_6ParamsE:
	.zero		976


//--------------------- .nv.constant0._ZN7cutlass13device_kernelIN5flash19enable_sm80_to_sm89INS1_16FlashAttnBwdSm80INS1_25CollectiveMainloopBwdSm80ILi2ELi1EN4cute5tupleIJNS5_1CILi64EEENS7_ILi96EEENS7_ILi128EEEEEENS_10bfloat16_tEfNS_4arch4Sm80ELb0ELb1ELb0ELb0ELb1ELb0ELb0ELb0ELi2ELi2ELi2ELi2ELb1EEENS1_21CollectiveEpilogueBwdISB_SC_SE_Li256ELb0ELb0ELi4EEENS1_19SingleTileSchedulerILb0ELb0ELb0ELi96EEEEEEEEEvNT_6ParamsE --------------------------
	.section	.nv.constant0._ZN7cutlass13device_kernelIN5flash19enable_sm80_to_sm89INS1_16FlashAttnBwdSm80INS1_25CollectiveMainloopBwdSm80ILi2ELi1EN4cute5tupleIJNS5_1CILi64EEENS7_ILi96EEENS7_ILi128EEEEEENS_10bfloat16_tEfNS_4arch4Sm80ELb0ELb1ELb0ELb0ELb1ELb0ELb0ELb0ELi2ELi2ELi2ELi2ELb1EEENS1_21CollectiveEpilogueBwdISB_SC_SE_Li256ELb0ELb0ELi4EEENS1_19SingleTileSchedulerILb0ELb0ELb0ELi96EEEEEEEEEvNT_6ParamsE,"a",@progbits
	.sectionflags	@""
	.align	4
.nv.constant0._ZN7cutlass13device_kernelIN5flash19enable_sm80_to_sm89INS1_16FlashAttnBwdSm80INS1_25CollectiveMainloopBwdSm80ILi2ELi1EN4cute5tupleIJNS5_1CILi64EEENS7_ILi96EEENS7_ILi128EEEEEENS_10bfloat16_tEfNS_4arch4Sm80ELb0ELb1ELb0ELb0ELb1ELb0ELb0ELb0ELi2ELi2ELi2ELi2ELb1EEENS1_21CollectiveEpilogueBwdISB_SC_SE_Li256ELb0ELb0ELi4EEENS1_19SingleTileSchedulerILb0ELb0ELb0ELi96EEEEEEEEEvNT_6ParamsE:
	.zero		976


//--------------------- .nv.constant0._ZN7cutlass13device_kernelIN5flash19enable_sm80_to_sm89INS1_16FlashAttnBwdSm80INS1_25CollectiveMainloopBwdSm80ILi2ELi1EN4cute5tupleIJNS5_1CILi64EEENS7_ILi96EEENS7_ILi128EEEEEENS_10bfloat16_tEfNS_4arch4Sm80ELb0ELb1ELb0ELb0ELb0ELb0ELb0ELb0ELi2ELi2ELi2ELi2ELb1EEENS1_24CollectiveEpilogueBwdGQAISB_fSE_Li256ELb0ELb0EEENS1_19SingleTileSchedulerILb0ELb0ELb0ELi96EEEEEEEEEvNT_6ParamsE --------------------------
	.section	.nv.constant0._ZN7cutlass13device_kernelIN5flash19enable_sm80_to_sm89INS1_16FlashAttnBwdSm80INS1_25CollectiveMainloopBwdSm80ILi2ELi1EN4cute5tupleIJNS5_1CILi64EEENS7_ILi96EEENS7_ILi128EEEEEENS_10bfloat16_tEfNS_4arch4Sm80ELb0ELb1ELb0ELb0ELb0ELb0ELb0ELb0ELi2ELi2ELi2ELi2ELb1EEENS1_24CollectiveEpilogueBwdGQAISB_fSE_Li256ELb0ELb0EEENS1_19SingleTileSchedulerILb0ELb0ELb0ELi96EEEEEEEEEvNT_6ParamsE,"a",@progbits
	.sectionflags	@""
	.align	4
.nv.constant0._ZN7cutlass13device_kernelIN5flash19enable_sm80_to_sm89INS1_16FlashAttnBwdSm80INS1_25CollectiveMainloopBwdSm80ILi2ELi1EN4cute5tupleIJNS5_1CILi64EEENS7_ILi96EEENS7_ILi128EEEEEENS_10bfloat16_tEfNS_4arch4Sm80ELb0ELb1ELb0ELb0ELb0ELb0ELb0ELb0ELi2ELi2ELi2ELi2ELb1EEENS1_24CollectiveEpilogueBwdGQAISB_fSE_Li256ELb0ELb0EEENS1_19SingleTileSchedulerILb0ELb0ELb0ELi96EEEEEEEEEvNT_6ParamsE:
	.zero		984


//--------------------- .nv.constant0._ZN7cutlass13device_kernelIN5flash19enable_sm80_to_sm89INS1_16FlashAttnBwdSm80INS1_25CollectiveMainloopBwdSm80ILi2ELi1EN4cute5tupleIJNS5_1CILi64EEENS7_ILi96EEENS7_ILi128EEEEEENS_10bfloat16_tEfNS_4arch4Sm80ELb0ELb1ELb0ELb0ELb1ELb0ELb0ELb0ELi2ELi2ELi2ELi2ELb1EEENS1_24CollectiveEpilogueBwdGQAISB_fSE_Li256ELb0ELb1EEENS1_19SingleTileSchedulerILb0ELb0ELb0ELi96EEEEEEEEEvNT_6ParamsE --------------------------
	.section	.nv.constant0._ZN7cutlass13device_kernelIN5flash19enable_sm80_to_sm89INS1_16FlashAttnBwdSm80INS1_25CollectiveMainloopBwdSm80ILi2ELi1EN4cute5tupleIJNS5_1CILi64EEENS7_ILi96EEENS7_ILi128EEEEEENS_10bfloat16_tEfNS_4arch4Sm80ELb0ELb1ELb0ELb0ELb1ELb0ELb0ELb0ELi2ELi2ELi2ELi2ELb1EEENS1_24CollectiveEpilogueBwdGQAISB_fSE_Li256ELb0ELb1EEENS1_19SingleTileSchedulerILb0ELb0ELb0ELi96EEEEEEEEEvNT_6ParamsE,"a",@progbits
	.sectionflags	@""
	.align	4
.nv.constant0._ZN7cutlass13device_kernelIN5flash19enable_sm80_to_sm89INS1_16FlashAttnBwdSm80INS1_25CollectiveMainloopBwdSm80ILi2ELi1EN4cute5tupleIJNS5_1CILi64EEENS7_ILi96EEENS7_ILi128EEEEEENS_10bfloat16_tEfNS_4arch4Sm80ELb0ELb1ELb0ELb0ELb1ELb0ELb0ELb0ELi2ELi2ELi2ELi2ELb1EEENS1_24CollectiveEpilogueBwdGQAISB_fSE_Li256ELb0ELb1EEENS1_19SingleTileSchedulerILb0ELb0ELb0ELi96EEEEEEEEEvNT_6ParamsE:
	.zero		984


//--------------------- .nv.constant0._ZN7cutlass13device_kernelIN5flash19enable_sm80_to_sm89INS1_16FlashAttnBwdSm80INS1_25CollectiveMainloopBwdSm80ILi2ELi1EN4cute5tupleIJNS5_1CILi64EEENS7_ILi96EEENS7_ILi128EEEEEENS_10bfloat16_tEfNS_4arch4Sm80ELb0ELb1ELb0ELb1ELb0ELb0ELb0ELb0ELi2ELi2ELi2ELi2ELb1EEENS1_21CollectiveEpilogueBwdISB_SC_SE_Li256ELb1ELb0ELi4EEENS1_19SingleTileSchedulerILb1ELb0ELb0ELi96EEEEEEEEEvNT_6ParamsE --------------------------
	.section	.nv.constant0._ZN7cutlass13device_kernelIN5flash19enable_sm80_to_sm89INS1_16FlashAttnBwdSm80INS1_25CollectiveMainloopBwdSm80ILi2ELi1EN4cute5tupleIJNS5_1CILi64EEENS7_ILi96EEENS7_ILi128EEEEEENS_10bfloat16_tEfNS_4arch4Sm80ELb0ELb1ELb0ELb1ELb0ELb0ELb0ELb0ELi2ELi2ELi2ELi2ELb1EEENS1_21CollectiveEpilogueBwdISB_SC_SE_Li256ELb1ELb0ELi4EEENS1_19SingleTileSchedulerILb1ELb0ELb0ELi96EEEEEEEEEvNT_6ParamsE,"a",@progbits
	.sectionflags	@""
	.align	4
.nv.constant0._ZN7cutlass13device_kernelIN5flash19enable_sm80_to_sm89INS1_16FlashAttnBwdSm80INS1_25CollectiveMainloopBwdSm80ILi2ELi1EN4cute5tupleIJNS5_1CILi64EEENS7_ILi96EEENS7_ILi128EEEEEENS_10bfloat16_tEfNS_4arch4Sm80ELb0ELb1ELb0ELb1ELb0ELb0ELb0ELb0ELi2ELi2ELi2ELi2ELb1EEENS1_21CollectiveEpilogueBwdISB_SC_SE_Li256ELb1ELb0ELi4EEENS1_19SingleTileSchedulerILb1ELb0ELb0ELi96EEEEEEEEEvNT_6ParamsE:
	.zero		976


//--------------------- .nv.constant0._ZN7cutlass13device_kernelIN5flash19enable_sm80_to_sm89INS1_16FlashAttnBwdSm80INS1_25CollectiveMainloopBwdSm80ILi2ELi1EN4cute5tupleIJNS5_1CILi64EEENS7_ILi96EEENS7_ILi128EEEEEENS_10bfloat16_tEfNS_4arch4Sm80ELb0ELb1ELb0ELb1ELb1ELb0ELb0ELb0ELi2ELi2ELi2ELi2ELb1EEENS1_21CollectiveEpilogueBwdISB_SC_SE_Li256ELb1ELb0ELi4EEENS1_19SingleTileSchedulerILb1ELb0ELb0ELi96EEEEEEEEEvNT_6ParamsE --------------------------
	.section	.nv.constant0._ZN7cutlass13device_kernelIN5flash19enable_sm80_to_sm89INS1_16FlashAttnBwdSm80INS1_25CollectiveMainloopBwdSm80ILi2ELi1EN4cute5tupleIJNS5_1CILi64EEENS7_ILi96EEENS7_ILi128EEEEEENS_10bfloat16_tEfNS_4arch4Sm80ELb0ELb1ELb0ELb1ELb1ELb0ELb0ELb0ELi2ELi2ELi2ELi2ELb1EEENS1_21CollectiveEpilogueBwdISB_SC_SE_Li256ELb1ELb0ELi4EEENS1_19SingleTileSchedulerILb1ELb0ELb0ELi96EEEEEEEEEvNT_6ParamsE,"a",@progbits
	.sectionflags	@""
	.align	4
.nv.constant0._ZN7cutlass13device_kernelIN5flash19enable_sm80_to_sm89INS1_16FlashAttnBwdSm80INS1_25CollectiveMainloopBwdSm80ILi2ELi1EN4cute5tupleIJNS5_1CILi64EEENS7_ILi96EEENS7_ILi128EEEEEENS_10bfloat16_tEfNS_4arch4Sm80ELb0ELb1ELb0ELb1ELb1ELb0ELb0ELb0ELi2ELi2ELi2ELi2ELb1EEENS1_21CollectiveEpilogueBwdISB_SC_SE_Li256ELb1ELb0ELi4EEENS1_19SingleTileSchedulerILb1ELb0ELb0ELi96EEEEEEEEEvNT_6ParamsE:
	.zero		976


//--------------------- .nv.constant0._ZN7cutlass13device_kernelIN5flash19enable_sm80_to_sm89INS1_16FlashAttnBwdSm80INS1_25CollectiveMainloopBwdSm80ILi2ELi1EN4cute5tupleIJNS5_1CILi64EEENS7_ILi96EEENS7_ILi128EEEEEENS_10bfloat16_tEfNS_4arch4Sm80ELb0ELb1ELb0ELb1ELb0ELb0ELb0ELb0ELi2ELi2ELi2ELi2ELb1EEENS1_24CollectiveEpilogueBwdGQAISB_fSE_Li256ELb1ELb0EEENS1_19SingleTileSchedulerILb1ELb0ELb0ELi96EEEEEEEEEvNT_6ParamsE --------------------------
	.section	.nv.constant0._ZN7cutlass13device_kernelIN5flash19enable_sm80_to_sm89INS1_16FlashAttnBwdSm80INS1_25CollectiveMainloopBwdSm80ILi2ELi1EN4cute5tupleIJNS5_1CILi64EEENS7_ILi96EEENS7_ILi128EEEEEENS_10bfloat16_tEfNS_4arch4Sm80ELb0ELb1ELb0ELb1ELb0ELb0ELb0ELb0ELi2ELi2ELi2ELi2ELb1EEENS1_24CollectiveEpilogueBwdGQAISB_fSE_Li256ELb1ELb0EEENS1_19SingleTileSchedulerILb1ELb0ELb0ELi96EEEEEEEEEvNT_6ParamsE,"a",@progbits
	.sectionflags	@""
	.align	4
.nv.constant0._ZN7cutlass13device_kernelIN5flash19enable_sm80_to_sm89INS1_16FlashAttnBwdSm80INS1_25CollectiveMainloopBwdSm80ILi2ELi1EN4cute5tupleIJNS5_1CILi64EEENS7_ILi96EEENS7_ILi128EEEEEENS_10bfloat16_tEfNS_4arch4Sm80ELb0ELb1ELb0ELb1ELb0ELb0ELb0ELb0ELi2ELi2ELi2ELi2ELb1EEENS1_24CollectiveEpilogueBwdGQAISB_fSE_Li256ELb1ELb0EEENS1_19SingleTileSchedulerILb1ELb0ELb0ELi96EEEEEEEEEvNT_6ParamsE:
	.zero		984


//--------------------- .nv.constant0._ZN7cutlass13device_kernelIN5flash19enable_sm80_to_sm89INS1_16FlashAttnBwdSm80INS1_25CollectiveMainloopBwdSm80ILi2ELi1EN4cute5tupleIJNS5_1CILi64EEENS7_ILi96EEENS7_ILi128EEEEEENS_10bfloat16_tEfNS_4arch4Sm80ELb0ELb1ELb0ELb1ELb1ELb0ELb0ELb0ELi2ELi2ELi2ELi2ELb1EEENS1_24CollectiveEpilogueBwdGQAISB_fSE_Li256ELb1ELb1EEENS1_19SingleTileSchedulerILb1ELb0ELb0ELi96EEEEEEEEEvNT_6ParamsE --------------------------
	.section	.nv.constant0._ZN7cutlass13device_kernelIN5flash19enable_sm80_to_sm89INS1_16FlashAttnBwdSm80INS1_25CollectiveMainloopBwdSm80ILi2ELi1EN4cute5tupleIJNS5_1CILi64EEENS7_ILi96EEENS7_ILi128EEEEEENS_10bfloat16_tEfNS_4arch4Sm80ELb0ELb1ELb0ELb1ELb1ELb0ELb0ELb0ELi2ELi2ELi2ELi2ELb1EEENS1_24CollectiveEpilogueBwdGQAISB_fSE_Li256ELb1ELb1EEENS1_19SingleTileSchedulerILb1ELb0ELb0ELi96EEEEEEEEEvNT_6ParamsE,"a",@progbits
	.sectionflags	@""
	.align	4
.nv.constant0._ZN7cutlass13device_kernelIN5flash19enable_sm80_to_sm89INS1_16FlashAttnBwdSm80INS1_25CollectiveMainloopBwdSm80ILi2ELi1EN4cute5tupleIJNS5_1CILi64EEENS7_ILi96EEENS7_ILi128EEEEEENS_10bfloat16_tEfNS_4arch4Sm80ELb0ELb1ELb0ELb1ELb1ELb0ELb0ELb0ELi2ELi2ELi2ELi2ELb1EEENS1_24CollectiveEpilogueBwdGQAISB_fSE_Li256ELb1ELb1EEENS1_19SingleTileSchedulerILb1ELb0ELb0ELi96EEEEEEEEEvNT_6ParamsE:
	.zero		984


//--------------------- .nv.constant0._ZN7cutlass13device_kernelIN5flash19enable_sm80_to_sm89INS1_16FlashAttnBwdSm80INS1_25CollectiveMainloopBwdSm80ILi2ELi1EN4cute5tupleIJNS5_1CILi64EEENS7_ILi96EEENS7_ILi128EEEEEENS_10bfloat16_tEfNS_4arch4Sm80ELb1ELb0ELb0ELb0ELb0ELb0ELb0ELb0ELi2ELi2ELi2ELi2ELb1EEENS1_21CollectiveEpilogueBwdISB_SC_SE_Li256ELb0ELb0ELi4EEENS1_25SingleTileBwdLPTSchedulerILb0ELi96ELb0EEEEEEEEEvNT_6ParamsE --------------------------
	.section	.nv.constant0._ZN7cutlass13device_kernelIN5flash19enable_sm80_to_sm89INS1_16FlashAttnBwdSm80INS1_25CollectiveMainloopBwdSm80ILi2ELi1EN4cute5tupleIJNS5_1CILi64EEENS7_ILi96EEENS7_ILi128EEEEEENS_10bfloat16_tEfNS_4arch4Sm80ELb1ELb0ELb0ELb0ELb0ELb0ELb0ELb0ELi2ELi2ELi2ELi2ELb1EEENS1_21CollectiveEpilogueBwdISB_SC_SE_Li256ELb0ELb0ELi4EEENS1_25SingleTileBwdLPTSchedulerILb0ELi96ELb0EEEEEEEEEvNT_6ParamsE,"a",@progbits
	.sectionflags	@""
	.align	4
.nv.constant0._ZN7cutlass13device_kernelIN5flash19enable_sm80_to_sm89INS1_16FlashAttnBwdSm80INS1_25CollectiveMainloopBwdSm80ILi2ELi1EN4cute5tupleIJNS5_1CILi64EEENS7_ILi96EEENS7_ILi128EEEEEENS_10bfloat16_tEfNS_4arch4Sm80ELb1ELb0ELb0ELb0ELb0ELb0ELb0ELb0ELi2ELi2ELi2ELi2ELb1EEENS1_21CollectiveEpilogueBwdISB_SC_SE_Li256ELb0ELb0ELi4EEENS1_25SingleTileBwdLPTSchedulerILb0ELi96ELb0EEEEEEEEEvNT_6ParamsE:
	.zero		1000


//--------------------- .nv.constant0._ZN7cutlass13device_kernelIN5flash19enable_sm80_to_sm89INS1_16FlashAttnBwdSm80INS1_25CollectiveMainloopBwdSm80ILi2ELi1EN4cute5tupleIJNS5_1CILi64EEENS7_ILi96EEENS7_ILi128EEEEEENS_10bfloat16_tEfNS_4arch4Sm80ELb1ELb0ELb0ELb0ELb1ELb0ELb0ELb0ELi2ELi2ELi2ELi2ELb1EEENS1_21CollectiveEpilogueBwdISB_SC_SE_Li256ELb0ELb0ELi4EEENS1_25SingleTileBwdLPTSchedulerILb0ELi96ELb1EEEEEEEEEvNT_6ParamsE --------------------------
	.section	.nv.constant0._ZN7cutlass13device_kernelIN5flash19enable_sm80_to_sm89INS1_16FlashAttnBwdSm80INS1_25CollectiveMainloopBwdSm80ILi2ELi1EN4cute5tupleIJNS5_1CILi64EEENS7_ILi96EEENS7_ILi128EEEEEENS_10bfloat16_tEfNS_4arch4Sm80ELb1ELb0ELb0ELb0ELb1ELb0ELb0ELb0ELi2ELi2ELi2ELi2ELb1EEENS1_21CollectiveEpilogueBwdISB_SC_SE_Li256ELb0ELb0ELi4EEENS1_25SingleTileBwdLPTSchedulerILb0ELi96ELb1EEEEEEEEEvNT_6ParamsE,"a",@progbits
	.sectionflags	@""
	.align	4
.nv.constant0._ZN7cutlass13device_kernelIN5flash19enable_sm80_to_sm89INS1_16FlashAttnBwdSm80INS1_25CollectiveMainloopBwdSm80ILi2ELi1EN4cute5tupleIJNS5_1CILi64EEENS7_ILi96EEENS7_ILi128EEEEEENS_10bfloat16_tEfNS_4arch4Sm80ELb1ELb0ELb0ELb0ELb1ELb0ELb0ELb0ELi2ELi2ELi2ELi2ELb1EEENS1_21CollectiveEpilogueBwdISB_SC_SE_Li256ELb0ELb0ELi4EEENS1_25SingleTileBwdLPTSchedulerILb0ELi96ELb1EEEEEEEEEvNT_6ParamsE:
	.zero		1000


//--------------------- .nv.constant0._ZN7cutlass13device_kernelIN5flash19enable_sm80_to_sm89INS1_16FlashAttnBwdSm80INS1_25CollectiveMainloopBwdSm80ILi2ELi1EN4cute5tupleIJNS5_1CILi64EEENS7_ILi96EEENS7_ILi128EEEEEENS_10bfloat16_tEfNS_4arch4Sm80ELb1ELb0ELb0ELb0ELb0ELb0ELb0ELb0ELi2ELi2ELi2ELi2ELb1EEENS1_24CollectiveEpilogueBwdGQAISB_fSE_Li256ELb0ELb0EEENS1_25SingleTileBwdLPTSchedulerILb0ELi96ELb0EEEEEEEEEvNT_6ParamsE --------------------------
	.section	.nv.constant0._ZN7cutlass13device_kernelIN5flash19enable_sm80_to_sm89INS1_16FlashAttnBwdSm80INS1_25CollectiveMainloopBwdSm80ILi2ELi1EN4cute5tupleIJNS5_1CILi64EEENS7_ILi96EEENS7_ILi128EEEEEENS_10bfloat16_tEfNS_4arch4Sm80ELb1ELb0ELb0ELb0ELb0ELb0ELb0ELb0ELi2ELi2ELi2ELi2ELb1EEENS1_24CollectiveEpilogueBwdGQAISB_fSE_Li256ELb0ELb0EEENS1_25SingleTileBwdLPTSchedulerILb0ELi96ELb0EEEEEEEEEvNT_6ParamsE,"a",@progbits
	.sectionflags	@""
	.align	4
.nv.constant0._ZN7cutlass13device_kernelIN5flash19enable_sm80_to_sm89INS1_16FlashAttnBwdSm80INS1_25CollectiveMainloopBwdSm80ILi2ELi1EN4cute5tupleIJNS5_1CILi64EEENS7_ILi96EEENS7_ILi128EEEEEENS_10bfloat16_tEfNS_4arch4Sm80ELb1ELb0ELb0ELb0ELb0ELb0ELb0ELb0ELi2ELi2ELi2ELi2ELb1EEENS1_24CollectiveEpilogueBwdGQAISB_fSE_Li256ELb0ELb0EEENS1_25SingleTileBwdLPTSchedulerILb0ELi96ELb0EEEEEEEEEvNT_6ParamsE:
	.zero		1008


//--------------------- .nv.constant0._ZN7cutlass13device_kernelIN5flash19enable_sm80_to_sm89INS1_16FlashAttnBwdSm80INS1_25CollectiveMainloopBwdSm80ILi2ELi1EN4cute5tupleIJNS5_1CILi64EEENS7_ILi96EEENS7_ILi128EEEEEENS_10bfloat16_tEfNS_4arch4Sm80ELb1ELb0ELb0ELb0ELb1ELb0ELb0ELb0ELi2ELi2ELi2ELi2ELb1EEENS1_24CollectiveEpilogueBwdGQAISB_fSE_Li256ELb0ELb1EEENS1_25SingleTileBwdLPTSchedulerILb0ELi96ELb1EEEEEEEEEvNT_6ParamsE --------------------------
	.section	.nv.constant0._ZN7cutlass13device_kernelIN5flash19enable_sm80_to_sm89INS1_16FlashAttnBwdSm80INS1_25CollectiveMainloopBwdSm80ILi2ELi1EN4cute5tupleIJNS5_1CILi64EEENS7_ILi96EEENS7_ILi128EEEEEENS_10bfloat16_tEfNS_4arch4Sm80ELb1ELb0ELb0ELb0ELb1ELb0ELb0ELb0ELi2ELi2ELi2ELi2ELb1EEENS1_24CollectiveEpilogueBwdGQAISB_fSE_Li256ELb0ELb1EEENS1_25SingleTileBwdLPTSchedulerILb0ELi96ELb1EEEEEEEEEvNT_6ParamsE,"a",@progbits
	.sectionflags	@""
	.align	4
.nv.constant0._ZN7cutlass13device_kernelIN5flash19enable_sm80_to_sm89INS1_16FlashAttnBwdSm80INS1_25CollectiveMainloopBwdSm80ILi2ELi1EN4cute5tupleIJNS5_1CILi64EEENS7_ILi96EEENS7_ILi128EEEEEENS_10bfloat16_tEfNS_4arch4Sm80ELb1ELb0ELb0ELb0ELb1ELb0ELb0ELb0ELi2ELi2ELi2ELi2ELb1EEENS1_24CollectiveEpilogueBwdGQAISB_fSE_Li256ELb0ELb1EEENS1_25SingleTileBwdLPTSchedulerILb0ELi96ELb1EEEEEEEEEvNT_6ParamsE:
	.zero		1008


//--------------------- .nv.constant0._ZN7cutlass13device_kernelIN5flash19enable_sm80_to_sm89INS1_16FlashAttnBwdSm80INS1_25CollectiveMainloopBwdSm80ILi2ELi1EN4cute5tupleIJNS5_1CILi64EEENS7_ILi96EEENS7_ILi128EEEEEENS_10bfloat16_tEfNS_4arch4Sm80ELb1ELb0ELb0ELb1ELb0ELb0ELb0ELb0ELi2ELi2ELi2ELi2ELb1EEENS1_21CollectiveEpilogueBwdISB_SC_SE_Li256ELb1ELb0ELi4EEENS1_25SingleTileBwdLPTSchedulerILb1ELi96ELb0EEEEEEEEEvNT_6ParamsE --------------------------
	.section	.nv.constant0._ZN7cutlass13device_kernelIN5flash19enable_sm80_to_sm89INS1_16FlashAttnBwdSm80INS1_25CollectiveMainloopBwdSm80ILi2ELi1EN4cute5tupleIJNS5_1CILi64EEENS7_ILi96EEENS7_ILi128EEEEEENS_10bfloat16_tEfNS_4arch4Sm80ELb1ELb0ELb0ELb1ELb0ELb0ELb0ELb0ELi2ELi2ELi2ELi2ELb1EEENS1_21CollectiveEpilogueBwdISB_SC_SE_Li256ELb1ELb0ELi4EEENS1_25SingleTileBwdLPTSchedulerILb1ELi96ELb0EEEEEEEEEvNT_6ParamsE,"a",@progbits
	.sectionflags	@""
	.align	4
.nv.constant0._ZN7cutlass13device_kernelIN5flash19enable_sm80_to_sm89INS1_16FlashAttnBwdSm80INS1_25CollectiveMainloopBwdSm80ILi2ELi1EN4cute5tupleIJNS5_1CILi64EEENS7_ILi96EEENS7_ILi128EEEEEENS_10bfloat16_tEfNS_4arch4Sm80ELb1ELb0ELb0ELb1ELb0ELb0ELb0ELb0ELi2ELi2ELi2ELi2ELb1EEENS1_21CollectiveEpilogueBwdISB_SC_SE_Li256ELb1ELb0ELi4EEENS1_25SingleTileBwdLPTSchedulerILb1ELi96ELb0EEEEEEEEEvNT_6ParamsE:
	.zero		1000


//--------------------- .nv.constant0._ZN7cutlass13device_kernelIN5flash19enable_sm80_to_sm89INS1_16FlashAttnBwdSm80INS1_25CollectiveMainloopBwdSm80ILi2ELi1EN4cute5tupleIJNS5_1CILi64EEENS7_ILi96EEENS7_ILi128EEEEEENS_10bfloat16_tEfNS_4arch4Sm80ELb1ELb0ELb0ELb1ELb1ELb0ELb0ELb0ELi2ELi2ELi2ELi2ELb1EEENS1_21CollectiveEpilogueBwdISB_SC_SE_Li256ELb1ELb0ELi4EEENS1_25SingleTileBwdLPTSchedulerILb1ELi96ELb1EEEEEEEEEvNT_6ParamsE --------------------------
	.section	.nv.constant0._ZN7cutlass13device_kernelIN5flash19enable_sm80_to_sm89INS1_16FlashAttnBwdSm80INS1_25CollectiveMainloopBwdSm80ILi2ELi1EN4cute5tupleIJNS5_1CILi64EEENS7_ILi96EEENS7_ILi128EEEEEENS_10bfloat16_tEfNS_4arch4Sm80ELb1ELb0ELb0ELb1ELb1ELb0ELb0ELb0ELi2ELi2ELi2ELi2ELb1EEENS1_21CollectiveEpilogueBwdISB_SC_SE_Li256ELb1ELb0ELi4EEENS1_25SingleTileBwdLPTSchedulerILb1ELi96ELb1EEEEEEEEEvNT_6ParamsE,"a",@progbits
	.sectionflags	@""
	.align	4
.nv.constant0._ZN7cutlass13device_kernelIN5flash19enable_sm80_to_sm89INS1_16FlashAttnBwdSm80INS1_25CollectiveMainloopBwdSm80ILi2ELi1EN4cute5tupleIJNS5_1CILi64EEENS7_ILi96EEENS7_ILi128EEEEEENS_10bfloat16_tEfNS_4arch4Sm80ELb1ELb0ELb0ELb1ELb1ELb0ELb0ELb0ELi2ELi2ELi2ELi2ELb1EEENS1_21CollectiveEpilogueBwdISB_SC_SE_Li256ELb1ELb0ELi4EEENS1_25SingleTileBwdLPTSchedulerILb1ELi96ELb1EEEEEEEEEvNT_6ParamsE:
	.zero		1000


//--------------------- .nv.constant0._ZN7cutlass13device_kernelIN5flash19enable_sm80_to_sm89INS1_16FlashAttnBwdSm80INS1_25CollectiveMainloopBwdSm80ILi2ELi1EN4cute5tupleIJNS5_1CILi64EEENS7_ILi96EEENS7_ILi128EEEEEENS_10bfloat16_tEfNS_4arch4Sm80ELb1ELb0ELb0ELb1ELb0ELb0ELb0ELb0ELi2ELi2ELi2ELi2ELb1EEENS1_24CollectiveEpilogueBwdGQAISB_fSE_Li256ELb1ELb0EEENS1_25SingleTileBwdLPTSchedulerILb1ELi96ELb0EEEEEEEEEvNT_6ParamsE --------------------------
	.section	.nv.constant0._ZN7cutlass13device_kernelIN5flash19enable_sm80_to_sm89INS1_16FlashAttnBwdSm80INS1_25CollectiveMainloopBwdSm80ILi2ELi1EN4cute5tupleIJNS5_1CILi64EEENS7_ILi96EEENS7_ILi128EEEEEENS_10bfloat16_tEfNS_4arch4Sm80ELb1ELb0ELb0ELb1ELb0ELb0ELb0ELb0ELi2ELi2ELi2ELi2ELb1EEENS1_24CollectiveEpilogueBwdGQAISB_fSE_Li256ELb1ELb0EEENS1_25SingleTileBwdLPTSchedulerILb1ELi96ELb0EEEEEEEEEvNT_6ParamsE,"a",@progbits
	.sectionflags	@""
	.align	4
.nv.constant0._ZN7cutlass13device_kernelIN5flash19enable_sm80_to_sm89INS1_16FlashAttnBwdSm80INS1_25CollectiveMainloopBwdSm80ILi2ELi1EN4cute5tupleIJNS5_1CILi64EEENS7_ILi96EEENS7_ILi128EEEEEENS_10bfloat16_tEfNS_4arch4Sm80ELb1ELb0ELb0ELb1ELb0ELb0ELb0ELb0ELi2ELi2ELi2ELi2ELb1EEENS1_24CollectiveEpilogueBwdGQAISB_fSE_Li256ELb1ELb0EEENS1_25SingleTileBwdLPTSchedulerILb1ELi96ELb0EEEEEEEEEvNT_6ParamsE:
	.zero		1008


//--------------------- .nv.constant0._ZN7cutlass13device_kernelIN5flash32FlashAttnBwdPostprocessConvertdQIN4cute5tupleIJNS3_1CILi96EEENS5_ILi128EEEEEENS_10bfloat16_tEfNS_4arch4Sm80ELi256ENS3_8TiledMMAINS3_8MMA_AtomIJNS3_30SM80_16x8x16_F32BF16BF16F32_TNEEEENS3_6LayoutINS4_IJNS5_ILi2EEENS5_ILi4EEENS5_ILi1EEEEEENS4_IJSJ_SH_NS5_ILi0EEEEEEEENS4_IJNS5_ILi32EEENS5_ILi64EEENS5_ILi16EEEEEEEELb0EEEEEvNT_6ParamsE --------------------------
	.section	.nv.constant0._ZN7cutlass13device_kernelIN5flash32FlashAttnBwdPostprocessConvertdQIN4cute5tupleIJNS3_1CILi96EEENS5_ILi128EEEEEENS_10bfloat16_tEfNS_4arch4Sm80ELi256ENS3_8TiledMMAINS3_8MMA_AtomIJNS3_30SM80_16x8x16_F32BF16BF16F32_TNEEEENS3_6LayoutINS4_IJNS5_ILi2EEENS5_ILi4EEENS5_ILi1EEEEEENS4_IJSJ_SH_NS5_ILi0EEEEEEEENS4_IJNS5_ILi32EEENS5_ILi64EEENS5_ILi16EEEEEEEELb0EEEEEvNT_6ParamsE,"a",@progbits
	.sectionflags	@""
	.align	4
.nv.constant0._ZN7cutlass13device_kernelIN5flash32FlashAttnBwdPostprocessConvertdQIN4cute5tupleIJNS3_1CILi96EEENS5_ILi128EEEEEENS_10bfloat16_tEfNS_4arch4Sm80ELi256ENS3_8TiledMMAINS3_8MMA_AtomIJNS3_30SM80_16x8x16_F32BF16BF16F32_TNEEEENS3_6LayoutINS4_IJNS5_ILi2EEENS5_ILi4EEENS5_ILi1EEEEEENS4_IJSJ_SH_NS5_ILi0EEEEEEEENS4_IJNS5_ILi32EEENS5_ILi64EEENS5_ILi16EEEEEEEELb0EEEEEvNT_6ParamsE:
	.zero		464


//--------------------- .nv.constant0._ZN7cutlass13device_kernelIN5flash19enable_sm80_to_sm89INS1_16FlashAttnBwdSm80INS1_25CollectiveMainloopBwdSm80ILi2ELi1EN4cute5tupleIJNS5_1CILi64EEENS7_ILi96EEENS7_ILi128EEEEEENS_10bfloat16_tEfNS_4arch4Sm80ELb1ELb0ELb0ELb1ELb1ELb0ELb0ELb0ELi2ELi2ELi2ELi2ELb1EEENS1_24CollectiveEpilogueBwdGQAISB_fSE_Li256ELb1ELb1EEENS1_25SingleTileBwdLPTSchedulerILb1ELi96ELb1EEEEEEEEEvNT_6ParamsE --------------------------
	.section	.nv.constant0._ZN7cutlass13device_kernelIN5flash19enable_sm80_to_sm89INS1_16FlashAttnBwdSm80INS1_25CollectiveMainloopBwdSm80ILi2ELi1EN4cute5tupleIJNS5_1CILi64EEENS7_ILi96EEENS7_ILi128EEEEEENS_10bfloat16_tEfNS_4arch4Sm80ELb1ELb0ELb0ELb1ELb1ELb0ELb0ELb0ELi2ELi2ELi2ELi2ELb1EEENS1_24CollectiveEpilogueBwdGQAISB_fSE_Li256ELb1ELb1EEENS1_25SingleTileBwdLPTSchedulerILb1ELi96ELb1EEEEEEEEEvNT_6ParamsE,"a",@progbits
	.sectionflags	@""
	.align	4
.nv.constant0._ZN7cutlass13device_kernelIN5flash19enable_sm80_to_sm89INS1_16FlashAttnBwdSm80INS1_25CollectiveMainloopBwdSm80ILi2ELi1EN4cute5tupleIJNS5_1CILi64EEENS7_ILi96EEENS7_ILi128EEEEEENS_10bfloat16_tEfNS_4arch4Sm80ELb1ELb0ELb0ELb1ELb1ELb0ELb0ELb0ELi2ELi2ELi2ELi2ELb1EEENS1_24CollectiveEpilogueBwdGQAISB_fSE_Li256ELb1ELb1EEENS1_25SingleTileBwdLPTSchedulerILb1ELi96ELb1EEEEEEEEEvNT_6ParamsE:
	.zero		1008


//--------------------- .nv.constant0._ZN7cutlass13device_kernelIN5flash19enable_sm80_to_sm89INS1_16FlashAttnBwdSm80INS1_25CollectiveMainloopBwdSm80ILi2ELi2EN4cute5tupleIJNS5_1CILi64EEENS7_ILi128EEES9_EEENS_10bfloat16_tEfNS_4arch4Sm80ELb0ELb0ELb0ELb0ELb0ELb0ELb0ELb0ELi2ELi2ELi2ELi2ELb0EEENS1_21CollectiveEpilogueBwdISA_SB_SD_Li256ELb0ELb0ELi4EEENS1_19SingleTileSchedulerILb0ELb0ELb0ELi128EEEEEEEEEvNT_6ParamsE --------------------------
	.section	.nv.constant0._ZN7cutlass13device_kernelIN5flash19enable_sm80_to_sm89INS1_16FlashAttnBwdSm80INS1_25CollectiveMainloopBwdSm80ILi2ELi2EN4cute5tupleIJNS5_1CILi64EEENS7_ILi128EEES9_EEENS_10bfloat16_tEfNS_4arch4Sm80ELb0ELb0ELb0ELb0ELb0ELb0ELb0ELb0ELi2ELi2ELi2ELi2ELb0EEENS1_21CollectiveEpilogueBwdISA_SB_SD_Li256ELb0ELb0ELi4EEENS1_19SingleTileSchedulerILb0ELb0ELb0ELi128EEEEEEEEEvNT_6ParamsE,"a",@progbits
	.sectionflags	@""
	.align	4
.nv.constant0._ZN7cutlass13device_kernelIN5flash19enable_sm80_to_sm89INS1_16FlashAttnBwdSm80INS1_25CollectiveMainloopBwdSm80ILi2ELi2EN4cute5tupleIJNS5_1CILi64EEENS7_ILi128EEES9_EEENS_10bfloat16_tEfNS_4arch4Sm80ELb0ELb0ELb0ELb0ELb0ELb0ELb0ELb0ELi2ELi2ELi2ELi2ELb0EEENS1_21CollectiveEpilogueBwdISA_SB_SD_Li256ELb0ELb0ELi4EEENS1_19SingleTileSchedulerILb0ELb0ELb0ELi128EEEEEEEEEvNT_6ParamsE:
	.zero		976


//--------------------- .nv.constant0._ZN7cutlass13device_kernelIN5flash19enable_sm80_to_sm89INS1_16FlashAttnBwdSm80INS1_25CollectiveMainloopBwdSm80ILi2ELi2EN4cute5tupleIJNS5_1CILi64EEENS7_ILi128EEES9_EEENS_10bfloat16_tEfNS_4arch4Sm80ELb0ELb0ELb0ELb0ELb1ELb0ELb0ELb0ELi2ELi2ELi2ELi2ELb0EEENS1_21CollectiveEpilogueBwdISA_SB_SD_Li256ELb0ELb0ELi4EEENS1_19SingleTileSchedulerILb0ELb0ELb0ELi128EEEEEEEEEvNT_6ParamsE --------------------------
	.section	.nv.constant0._ZN7cutlass13device_kernelIN5flash19enable_sm80_to_sm89INS1_16FlashAttnBwdSm80INS1_25CollectiveMainloopBwdSm80ILi2ELi2EN4cute5tupleIJNS5_1CILi64EEENS7_ILi128EEES9_EEENS_10bfloat16_tEfNS_4arch4Sm80ELb0ELb0ELb0ELb0ELb1ELb0ELb0ELb0ELi2ELi2ELi2ELi2ELb0EEENS1_21CollectiveEpilogueBwdISA_SB_SD_Li256ELb0ELb0ELi4EEENS1_19SingleTileSchedulerILb0ELb0ELb0ELi128EEEEEEEEEvNT_6ParamsE,"a",@progbits
	.sectionflags	@""
	.align	4
.nv.constant0._ZN7cutlass13device_kernelIN5flash19enable_sm80_to_sm89INS1_16FlashAttnBwdSm80INS1_25CollectiveMainloopBwdSm80ILi2ELi2EN4cute5tupleIJNS5_1CILi64EEENS7_ILi128EEES9_EEENS_10bfloat16_tEfNS_4arch4Sm80ELb0ELb0ELb0ELb0ELb1ELb0ELb0ELb0ELi2ELi2ELi2ELi2ELb0EEENS1_21CollectiveEpilogueBwdISA_SB_SD_Li256ELb0ELb0ELi4EEENS1_19SingleTileSchedulerILb0ELb0ELb0ELi128EEEEEEEEEvNT_6ParamsE:
	.zero		976


//--------------------- .nv.constant0._ZN7cutlass13device_kernelIN5flash19enable_sm80_to_sm89INS1_16FlashAttnBwdSm80INS1_25CollectiveMainloopBwdSm80ILi2ELi2EN4cute5tupleIJNS5_1CILi64EEENS7_ILi128EEES9_EEENS_10bfloat16_tEfNS_4arch4Sm80ELb0ELb0ELb0ELb0ELb0ELb0ELb0ELb0ELi2ELi2ELi2ELi2ELb0EEENS1_24CollectiveEpilogueBwdGQAISA_fSD_Li256ELb0ELb0EEENS1_19SingleTileSchedulerILb0ELb0ELb0ELi128EEEEEEEEEvNT_6ParamsE --------------------------
	.section	.nv.constant0._ZN7cutlass13device_kernelIN5flash19enable_sm80_to_sm89INS1_16FlashAttnBwdSm80INS1_25CollectiveMainloopBwdSm80ILi2ELi2EN4cute5tupleIJNS5_1CILi64EEENS7_ILi128EEES9_EEENS_10bfloat16_tEfNS_4arch4Sm80ELb0ELb0ELb0ELb0ELb0ELb0ELb0ELb0ELi2ELi2ELi2ELi2ELb0EEENS1_24CollectiveEpilogueBwdGQAISA_fSD_Li256ELb0ELb0EEENS1_19SingleTileSchedulerILb0ELb0ELb0ELi128EEEEEEEEEvNT_6ParamsE,"a",@progbits
	.sectionflags	@""
	.align	4
.nv.constant0._ZN7cutlass13device_kernelIN5flash19enable_sm80_to_sm89INS1_16FlashAttnBwdSm80INS1_25CollectiveMainloopBwdSm80ILi2ELi2EN4cute5tupleIJNS5_1CILi64EEENS7_ILi128EEES9_EEENS_10bfloat16_tEfNS_4arch4Sm80ELb0ELb0ELb0ELb0ELb0ELb0ELb0ELb0ELi2ELi2ELi2ELi2ELb0EEENS1_24CollectiveEpilogueBwdGQAISA_fSD_Li256ELb0ELb0EEENS1_19SingleTileSchedulerILb0ELb0ELb0ELi128EEEEEEEEEvNT_6ParamsE:
	.zero		984


//--------------------- .nv.constant0._ZN7cutlass13device_kernelIN5flash19enable_sm80_to_sm89INS1_16FlashAttnBwdSm80INS1_25CollectiveMainloopBwdSm80ILi2ELi2EN4cute5tupleIJNS5_1CILi64EEENS7_ILi128EEES9_EEENS_10bfloat16_tEfNS_4arch4Sm80ELb0ELb0ELb0ELb0ELb1ELb0ELb0ELb0ELi2ELi2ELi2ELi2ELb0EEENS1_24CollectiveEpilogueBwdGQAISA_fSD_Li256ELb0ELb1EEENS1_19SingleTileSchedulerILb0ELb0ELb0ELi128EEEEEEEEEvNT_6ParamsE --------------------------
	.section	.nv.constant0._ZN7cutlass13device_kernelIN5flash19enable_sm80_to_sm89INS1_16FlashAttnBwdSm80INS1_25CollectiveMainloopBwdSm80ILi2ELi2EN4cute5tupleIJNS5_1CILi64EEENS7_ILi128EEES9_EEENS_10bfloat16_tEfNS_4arch4Sm80ELb0ELb0ELb0ELb0ELb1ELb0ELb0ELb0ELi2ELi2ELi2ELi2ELb0EEENS1_24CollectiveEpilogueBwdGQAISA_fSD_Li256ELb0ELb1EEENS1_19SingleTileSchedulerILb0ELb0ELb0ELi128EEEEEEEEEvNT_6ParamsE,"a",@progbits
	.sectionflags	@""
	.align	4
.nv.constant0._ZN7cutlass13device_kernelIN5flash19enable_sm80_to_sm89INS1_16FlashAttnBwdSm80INS1_25CollectiveMainloopBwdSm80ILi2ELi2EN4cute5tupleIJNS5_1CILi64EEENS7_ILi128EEES9_EEENS_10bfloat16_tEfNS_4arch4Sm80ELb0ELb0ELb0ELb0ELb1ELb0ELb0ELb0ELi2ELi2ELi2ELi2ELb0EEENS1_24CollectiveEpilogueBwdGQAISA_fSD_Li256ELb0ELb1EEENS1_19SingleTileSchedulerILb0ELb0ELb0ELi128EEEEEEEEEvNT_6ParamsE:
	.zero		984


//--------------------- .nv.constant0._ZN7cutlass13device_kernelIN5flash19enable_sm80_to_sm89INS1_16FlashAttnBwdSm80INS1_25CollectiveMainloopBwdSm80ILi2ELi2EN4cute5tupleIJNS5_1CILi64EEENS7_ILi128EEES9_EEENS_10bfloat16_tEfNS_4arch4Sm80ELb0ELb0ELb0ELb1ELb0ELb0ELb0ELb0ELi2ELi2ELi2ELi2ELb0EEENS1_21CollectiveEpilogueBwdISA_SB_SD_Li256ELb1ELb0ELi4EEENS1_19SingleTileSchedulerILb1ELb0ELb0ELi128EEEEEEEEEvNT_6ParamsE --------------------------
	.section	.nv.constant0._ZN7cutlass13device_kernelIN5flash19enable_sm80_to_sm89INS1_16FlashAttnBwdSm80INS1_25CollectiveMainloopBwdSm80ILi2ELi2EN4cute5tupleIJNS5_1CILi64EEENS7_ILi128EEES9_EEENS_10bfloat16_tEfNS_4arch4Sm80ELb0ELb0ELb0ELb1ELb0ELb0ELb0ELb0ELi2ELi2ELi2ELi2ELb0EEENS1_21CollectiveEpilogueBwdISA_SB_SD_Li256ELb1ELb0ELi4EEENS1_19SingleTileSchedulerILb1ELb0ELb0ELi128EEEEEEEEEvNT_6ParamsE,"a",@progbits
	.sectionflags	@""
	.align	4
.nv.constant0._ZN7cutlass13device_kernelIN5flash19enable_sm80_to_sm89INS1_16FlashAttnBwdSm80INS1_25CollectiveMainloopBwdSm80ILi2ELi2EN4cute5tupleIJNS5_1CILi64EEENS7_ILi128EEES9_EEENS_10bfloat16_tEfNS_4arch4Sm80ELb0ELb0ELb0ELb1ELb0ELb0ELb0ELb0ELi2ELi2ELi2ELi2ELb0EEENS1_21CollectiveEpilogueBwdISA_SB_SD_Li256ELb1ELb0ELi4EEENS1_19SingleTileSchedulerILb1ELb0ELb0ELi128EEEEEEEEEvNT_6ParamsE:
	.zero		976


//--------------------- .nv.constant0._ZN7cutlass13device_kernelIN5flash19enable_sm80_to_sm89INS1_16FlashAttnBwdSm80INS1_25CollectiveMainloopBwdSm80ILi2ELi2EN4cute5tupleIJNS5_1CILi64EEENS7_ILi128EEES9_EEENS_10bfloat16_tEfNS_4arch4Sm80ELb0ELb0ELb0ELb1ELb1ELb0ELb0ELb0ELi2ELi2ELi2ELi2ELb0EEENS1_21CollectiveEpilogueBwdISA_SB_SD_Li256ELb1ELb0ELi4EEENS1_19SingleTileSchedulerILb1ELb0ELb0ELi128EEEEEEEEEvNT_6ParamsE --------------------------
	.section	.nv.constant0._ZN7cutlass13device_kernelIN5flash19enable_sm80_to_sm89INS1_16FlashAttnBwdSm80INS1_25CollectiveMainloopBwdSm80ILi2ELi2EN4cute5tupleIJNS5_1CILi64EEENS7_ILi128EEES9_EEENS_10bfloat16_tEfNS_4arch4Sm80ELb0ELb0ELb0ELb1ELb1ELb0ELb0ELb0ELi2ELi2ELi2ELi2ELb0EEENS1_21CollectiveEpilogueBwdISA_SB_SD_Li256ELb1ELb0ELi4EEENS1_19SingleTileSchedulerILb1ELb0ELb0ELi128EEEEEEEEEvNT_6ParamsE,"a",@progbits
	.sectionflags	@""
	.align	4
.nv.constant0._ZN7cutlass13device_kernelIN5flash19enable_sm80_to_sm89INS1_16FlashAttnBwdSm80INS1_25CollectiveMainloopBwdSm80ILi2ELi2EN4cute5tupleIJNS5_1CILi64EEENS7_ILi128EEES9_EEENS_10bfloat16_tEfNS_4arch4Sm80ELb0ELb0ELb0ELb1ELb1ELb0ELb0ELb0ELi2ELi2ELi2ELi2ELb0EEENS1_21CollectiveEpilogueBwdISA_SB_SD_Li256ELb1ELb0ELi4EEENS1_19SingleTileSchedulerILb1ELb0ELb0ELi128EEEEEEEEEvNT_6ParamsE:
	.zero		976


//--------------------- .nv.constant0._ZN7cutlass13device_kernelIN5flash19enable_sm80_to_sm89INS1_16FlashAttnBwdSm80INS1_25CollectiveMainloopBwdSm80ILi2ELi2EN4cute5tupleIJNS5_1CILi64EEENS7_ILi128EEES9_EEENS_10bfloat16_tEfNS_4arch4Sm80ELb0ELb0ELb0ELb1ELb0ELb0ELb0ELb0ELi2ELi2ELi2ELi2ELb0EEENS1_24CollectiveEpilogueBwdGQAISA_fSD_Li256ELb1ELb0EEENS1_19SingleTileSchedulerILb1ELb0ELb0ELi128EEEEEEEEEvNT_6ParamsE --------------------------
	.section	.nv.constant0._ZN7cutlass13device_kernelIN5flash19enable_sm80_to_sm89INS1_16FlashAttnBwdSm80INS1_25CollectiveMainloopBwdSm80ILi2ELi2EN4cute5tupleIJNS5_1CILi64EEENS7_ILi128EEES9_EEENS_10bfloat16_tEfNS_4arch4Sm80ELb0ELb0ELb0ELb1ELb0ELb0ELb0ELb0ELi2ELi2ELi2ELi2ELb0EEENS1_24CollectiveEpilogueBwdGQAISA_fSD_Li256ELb1ELb0EEENS1_19SingleTileSchedulerILb1ELb0ELb0ELi128EEEEEEEEEvNT_6ParamsE,"a",@progbits
	.sectionflags	@""
	.align	4
.nv.constant0._ZN7cutlass13device_kernelIN5flash19enable_sm80_to_sm89INS1_16FlashAttnBwdSm80INS1_25CollectiveMainloopBwdSm80ILi2ELi2EN4cute5tupleIJNS5_1CILi64EEENS7_ILi128EEES9_EEENS_10bfloat16_tEfNS_4arch4Sm80ELb0ELb0ELb0ELb1ELb0ELb0ELb0ELb0ELi2ELi2ELi2ELi2ELb0EEENS1_24CollectiveEpilogueBwdGQAISA_fSD_Li256ELb1ELb0EEENS1_19SingleTileSchedulerILb1ELb0ELb0ELi128EEEEEEEEEvNT_6ParamsE:
	.zero		984


//--------------------- .nv.constant0._ZN7cutlass13device_kernelIN5flash19enable_sm80_to_sm89INS1_16FlashAttnBwdSm80INS1_25CollectiveMainloopBwdSm80ILi2ELi2EN4cute5tupleIJNS5_1CILi64EEENS7_ILi128EEES9_EEENS_10bfloat16_tEfNS_4arch4Sm80ELb0ELb0ELb0ELb1ELb1ELb0ELb0ELb0ELi2ELi2ELi2ELi2ELb0EEENS1_24CollectiveEpilogueBwdGQAISA_fSD_Li256ELb1ELb1EEENS1_19SingleTileSchedulerILb1ELb0ELb0ELi128EEEEEEEEEvNT_6ParamsE --------------------------
	.section	.nv.constant0._ZN7cutlass13device_kernelIN5flash19enable_sm80_to_sm89INS1_16FlashAttnBwdSm80INS1_25CollectiveMainloopBwdSm80ILi2ELi2EN4cute5tupleIJNS5_1CILi64EEENS7_ILi128EEES9_EEENS_10bfloat16_tEfNS_4arch4Sm80ELb0ELb0ELb0ELb1ELb1ELb0ELb0ELb0ELi2ELi2ELi2ELi2ELb0EEENS1_24CollectiveEpilogueBwdGQAISA_fSD_Li256ELb1ELb1EEENS1_19SingleTileSchedulerILb1ELb0ELb0ELi128EEEEEEEEEvNT_6ParamsE,"a",@progbits
	.sectionflags	@""
	.align	4
.nv.constant0._ZN7cutlass13device_kernelIN5flash19enable_sm80_to_sm89INS1_16FlashAttnBwdSm80INS1_25CollectiveMainloopBwdSm80ILi2ELi2EN4cute5tupleIJNS5_1CILi64EEENS7_ILi128EEES9_EEENS_10bfloat16_tEfNS_4arch4Sm80ELb0ELb0ELb0ELb1ELb1ELb0ELb0ELb0ELi2ELi2ELi2ELi2ELb0EEENS1_24CollectiveEpilogueBwdGQAISA_fSD_Li256ELb1ELb1EEENS1_19SingleTileSchedulerILb1ELb0ELb0ELi128EEEEEEEEEvNT_6ParamsE:
	.zero		984


//--------------------- .nv.constant0._ZN7cutlass13device_kernelIN5flash19enable_sm80_to_sm89INS1_16FlashAttnBwdSm80INS1_25CollectiveMainloopBwdSm80ILi2ELi2EN4cute5tupleIJNS5_1CILi64EEENS7_ILi128EEES9_EEENS_10bfloat16_tEfNS_4arch4Sm80ELb0ELb1ELb0ELb0ELb0ELb0ELb0ELb0ELi2ELi2ELi2ELi2ELb0EEENS1_21CollectiveEpilogueBwdISA_SB_SD_Li256ELb0ELb0ELi4EEENS1_19SingleTileSchedulerILb0ELb0ELb0ELi128EEEEEEEEEvNT_6ParamsE --------------------------
	.section	.nv.constant0._ZN7cutlass13device_kernelIN5flash19enable_sm80_to_sm89INS1_16FlashAttnBwdSm80INS1_25CollectiveMainloopBwdSm80ILi2ELi2EN4cute5tupleIJNS5_1CILi64EEENS7_ILi128EEES9_EEENS_10bfloat16_tEfNS_4arch4Sm80ELb0ELb1ELb0ELb0ELb0ELb0ELb0ELb0ELi2ELi2ELi2ELi2ELb0EEENS1_21CollectiveEpilogueBwdISA_SB_SD_Li256ELb0ELb0ELi4EEENS1_19SingleTileSchedulerILb0ELb0ELb0ELi128EEEEEEEEEvNT_6ParamsE,"a",@progbits
	.sectionflags	@""
	.align	4
.nv.constant0._ZN7cutlass13device_kernelIN5flash19enable_sm80_to_sm89INS1_16FlashAttnBwdSm80INS1_25CollectiveMainloopBwdSm80ILi2ELi2EN4cute5tupleIJNS5_1CILi64EEENS7_ILi128EEES9_EEENS_10bfloat16_tEfNS_4arch4Sm80ELb0ELb1ELb0ELb0ELb0ELb0ELb0ELb0ELi2ELi2ELi2ELi2ELb0EEENS1_21CollectiveEpilogueBwdISA_SB_SD_Li256ELb0ELb0ELi4EEENS1_19SingleTileSchedulerILb0ELb0ELb0ELi128EEEEEEEEEvNT_6ParamsE:
	.zero		976


//--------------------- .nv.constant0._ZN7cutlass13device_kernelIN5flash19enable_sm80_to_sm89INS1_16FlashAttnBwdSm80INS1_25CollectiveMainloopBwdSm80ILi2ELi2EN4cute5tupleIJNS5_1CILi64EEENS7_ILi128EEES9_EEENS_10bfloat16_tEfNS_4arch4Sm80ELb0ELb1ELb0ELb0ELb1ELb0ELb0ELb0ELi2ELi2ELi2ELi2ELb0EEENS1_21CollectiveEpilogueBwdISA_SB_SD_Li256ELb0ELb0ELi4EEENS1_19SingleTileSchedulerILb0ELb0ELb0ELi128EEEEEEEEEvNT_6ParamsE --------------------------
	.section	.nv.constant0._ZN7cutlass13device_kernelIN5flash19enable_sm80_to_sm89INS1_16FlashAttnBwdSm80INS1_25CollectiveMainloopBwdSm80ILi2ELi2EN4cute5tupleIJNS5_1CILi64EEENS7_ILi128EEES9_EEENS_10bfloat16_tEfNS_4arch4Sm80ELb0ELb1ELb0ELb0ELb1ELb0ELb0ELb0ELi2ELi2ELi2ELi2ELb0EEENS1_21CollectiveEpilogueBwdISA_SB_SD_Li256ELb0ELb0ELi4EEENS1_19SingleTileSchedulerILb0ELb0ELb0ELi128EEEEEEEEEvNT_6ParamsE,"a",@progbits
	.sectionflags	@""
	.align	4
.nv.constant0._ZN7cutlass13device_kernelIN5flash19enable_sm80_to_sm89INS1_16FlashAttnBwdSm80INS1_25CollectiveMainloopBwdSm80ILi2ELi2EN4cute5tupleIJNS5_1CILi64EEENS7_ILi128EEES9_EEENS_10bfloat16_tEfNS_4arch4Sm80ELb0ELb1ELb0ELb0ELb1ELb0ELb0ELb0ELi2ELi2ELi2ELi2ELb0EEENS1_21CollectiveEpilogueBwdISA_SB_SD_Li256ELb0ELb0ELi4EEENS1_19SingleTileSchedulerILb0ELb0ELb0ELi128EEEEEEEEEvNT_6ParamsE:
	.zero		976


//--------------------- .nv.constant0._ZN7cutlass13device_kernelIN5flash19enable_sm80_to_sm89INS1_16FlashAttnBwdSm80INS1_25CollectiveMainloopBwdSm80ILi2ELi2EN4cute5tupleIJNS5_1CILi64EEENS7_ILi128EEES9_EEENS_10bfloat16_tEfNS_4arch4Sm80ELb0ELb1ELb0ELb0ELb0ELb0ELb0ELb0ELi2ELi2ELi2ELi2ELb0EEENS1_24CollectiveEpilogueBwdGQAISA_fSD_Li256ELb0ELb0EEENS1_19SingleTileSchedulerILb0ELb0ELb0ELi128EEEEEEEEEvNT_6ParamsE --------------------------
	.section	.nv.constant0._ZN7cutlass13device_kernelIN5flash19enable_sm80_to_sm89INS1_16FlashAttnBwdSm80INS1_25CollectiveMainloopBwdSm80ILi2ELi2EN4cute5tupleIJNS5_1CILi64EEENS7_ILi128EEES9_EEENS_10bfloat16_tEfNS_4arch4Sm80ELb0ELb1ELb0ELb0ELb0ELb0ELb0ELb0ELi2ELi2ELi2ELi2ELb0EEENS1_24CollectiveEpilogueBwdGQAISA_fSD_Li256ELb0ELb0EEENS1_19SingleTileSchedulerILb0ELb0ELb0ELi128EEEEEEEEEvNT_6ParamsE,"a",@progbits
	.sectionflags	@""
	.align	4
.nv.constant0._ZN7cutlass13device_kernelIN5flash19enable_sm80_to_sm89INS1_16FlashAttnBwdSm80INS1_25CollectiveMainloopBwdSm80ILi2ELi2EN4cute5tupleIJNS5_1CILi64EEENS7_ILi128EEES9_EEENS_10bfloat16_tEfNS_4arch4Sm80ELb0ELb1ELb0ELb0ELb0ELb0ELb0ELb0ELi2ELi2ELi2ELi2ELb0EEENS1_24CollectiveEpilogueBwdGQAISA_fSD_Li256ELb0ELb0EEENS1_19SingleTileSchedulerILb0ELb0ELb0ELi128EEEEEEEEEvNT_6ParamsE:
	.zero		984


//--------------------- .nv.constant0._ZN7cutlass13device_kernelIN5flash19enable_sm80_to_sm89INS1_16FlashAttnBwdSm80INS1_25CollectiveMainloopBwdSm80ILi2ELi2EN4cute5tupleIJNS5_1CILi64EEENS7_ILi128EEES9_EEENS_10bfloat16_tEfNS_4arch4Sm80ELb0ELb1ELb0ELb0ELb1ELb0ELb0ELb0ELi2ELi2ELi2ELi2ELb0EEENS1_24CollectiveEpilogueBwdGQAISA_fSD_Li256ELb0ELb1EEENS1_19SingleTileSchedulerILb0ELb0ELb0ELi128EEEEEEEEEvNT_6ParamsE --------------------------
	.section	.nv.constant0._ZN7cutlass13device_kernelIN5flash19enable_sm80_to_sm89INS1_16FlashAttnBwdSm80INS1_25CollectiveMainloopBwdSm80ILi2ELi2EN4cute5tupleIJNS5_1CILi64EEENS7_ILi128EEES9_EEENS_10bfloat16_tEfNS_4arch4Sm80ELb0ELb1ELb0ELb0ELb1ELb0ELb0ELb0ELi2ELi2ELi2ELi2ELb0EEENS1_24CollectiveEpilogueBwdGQAISA_fSD_Li256ELb0ELb1EEENS1_19SingleTileSchedulerILb0ELb0ELb0ELi128EEEEEEEEEvNT_6ParamsE,"a",@progbits
	.sectionflags	@""
	.align	4
.nv.constant0._ZN7cutlass13device_kernelIN5flash19enable_sm80_to_sm89INS1_16FlashAttnBwdSm80INS1_25CollectiveMainloopBwdSm80ILi2ELi2EN4cute5tupleIJNS5_1CILi64EEENS7_ILi128EEES9_EEENS_10bfloat16_tEfNS_4arch4Sm80ELb0ELb1ELb0ELb0ELb1ELb0ELb0ELb0ELi2ELi2ELi2ELi2ELb0EEENS1_24CollectiveEpilogueBwdGQAISA_fSD_Li256ELb0ELb1EEENS1_19SingleTileSchedulerILb0ELb0ELb0ELi128EEEEEEEEEvNT_6ParamsE:
	.zero		984


//--------------------- .nv.constant0._ZN7cutlass13device_kernelIN5flash19enable_sm80_to_sm89INS1_16FlashAttnBwdSm80INS1_25CollectiveMainloopBwdSm80ILi2ELi2EN4cute5tupleIJNS5_1CILi64EEENS7_ILi128EEES9_EEENS_10bfloat16_tEfNS_4arch4Sm80ELb0ELb1ELb0ELb1ELb0ELb0ELb0ELb0ELi2ELi2ELi2ELi2ELb0EEENS1_21CollectiveEpilogueBwdISA_SB_SD_Li256ELb1ELb0ELi4EEENS1_19SingleTileSchedulerILb1ELb0ELb0ELi128EEEEEEEEEvNT_6ParamsE --------------------------
	.section	.nv.constant0._ZN7cutlass13device_kernelIN5flash19enable_sm80_to_sm89INS1_16FlashAttnBwdSm80INS1_25CollectiveMainloopBwdSm80ILi2ELi2EN4cute5tupleIJNS5_1CILi64EEENS7_ILi128EEES9_EEENS_10bfloat16_tEfNS_4arch4Sm80ELb0ELb1ELb0ELb1ELb0ELb0ELb0ELb0ELi2ELi2ELi2ELi2ELb0EEENS1_21CollectiveEpilogueBwdISA_SB_SD_Li256ELb1ELb0ELi4EEENS1_19SingleTileSchedulerILb1ELb0ELb0ELi128EEEEEEEEEvNT_6ParamsE,"a",@progbits
	.sectionflags	@""
	.align	4
.nv.constant0._ZN7cutlass13device_kernelIN5flash19enable_sm80_to_sm89INS1_16FlashAttnBwdSm80INS1_25CollectiveMainloopBwdSm80ILi2ELi2EN4cute5tupleIJNS5_1CILi64EEENS7_ILi128EEES9_EEENS_10bfloat16_tEfNS_4arch4Sm80ELb0ELb1ELb0ELb1ELb0ELb0ELb0ELb0ELi2ELi2ELi2ELi2ELb0EEENS1_21CollectiveEpilogueBwdISA_SB_SD_Li256ELb1ELb0ELi4EEENS1_19SingleTileSchedulerILb1ELb0ELb0ELi128EEEEEEEEEvNT_6ParamsE:
	.zero		976


//--------------------- .nv.constant0._ZN7cutlass13device_kernelIN5flash19enable_sm80_to_sm89INS1_16FlashAttnBwdSm80INS1_25CollectiveMainloopBwdSm80ILi2ELi2EN4cute5tupleIJNS5_1CILi64EEENS7_ILi128EEES9_EEENS_10bfloat16_tEfNS_4arch4Sm80ELb0ELb1ELb0ELb1ELb1ELb0ELb0ELb0ELi2ELi2ELi2ELi2ELb0EEENS1_21CollectiveEpilogueBwdISA_SB_SD_Li256ELb1ELb0ELi4EEENS1_19SingleTileSchedulerILb1ELb0ELb0ELi128EEEEEEEEEvNT_6ParamsE --------------------------
	.section	.nv.constant0._ZN7cutlass13device_kernelIN5flash19enable_sm80_to_sm89INS1_16FlashAttnBwdSm80INS1_25CollectiveMainloopBwdSm80ILi2ELi2EN4cute5tupleIJNS5_1CILi64EEENS7_ILi128EEES9_EEENS_10bfloat16_tEfNS_4arch4Sm80ELb0ELb1ELb0ELb1ELb1ELb0ELb0ELb0ELi2ELi2ELi2ELi2ELb0EEENS1_21CollectiveEpilogueBwdISA_SB_SD_Li256ELb1ELb0ELi4EEENS1_19SingleTileSchedulerILb1ELb0ELb0ELi128EEEEEEEEEvNT_6ParamsE,"a",@progbits
	.sectionflags	@""
	.align	4
.nv.constant0._ZN7cutlass13device_kernelIN5flash19enable_sm80_to_sm89INS1_16FlashAttnBwdSm80INS1_25CollectiveMainloopBwdSm80ILi2ELi2EN4cute5tupleIJNS5_1CILi64EEENS7_ILi128EEES9_EEENS_10bfloat16_tEfNS_4arch4Sm80ELb0ELb1ELb0ELb1ELb1ELb0ELb0ELb0ELi2ELi2ELi2ELi2ELb0EEENS1_21CollectiveEpilogueBwdISA_SB_SD_Li256ELb1ELb0ELi4EEENS1_19SingleTileSchedulerILb1ELb0ELb0ELi128EEEEEEEEEvNT_6ParamsE:
	.zero		976


//--------------------- .nv.constant0._ZN7cutlass13device_kernelIN5flash19enable_sm80_to_sm89INS1_16FlashAttnBwdSm80INS1_25CollectiveMainloopBwdSm80ILi2ELi2EN4cute5tupleIJNS5_1CILi64EEENS7_ILi128EEES9_EEENS_10bfloat16_tEfNS_4arch4Sm80ELb0ELb1ELb0ELb1ELb0ELb0ELb0ELb0ELi2ELi2ELi2ELi2ELb0EEENS1_24CollectiveEpilogueBwdGQAISA_fSD_Li256ELb1ELb0EEENS1_19SingleTileSchedulerILb1ELb0ELb0ELi128EEEEEEEEEvNT_6ParamsE --------------------------
	.section	.nv.constant0._ZN7cutlass13device_kernelIN5flash19enable_sm80_to_sm89INS1_16FlashAttnBwdSm80INS1_25CollectiveMainloopBwdSm80ILi2ELi2EN4cute5tupleIJNS5_1CILi64EEENS7_ILi128EEES9_EEENS_10bfloat16_tEfNS_4arch4Sm80ELb0ELb1ELb0ELb1ELb0ELb0ELb0ELb0ELi2ELi2ELi2ELi2ELb0EEENS1_24CollectiveEpilogueBwdGQAISA_fSD_Li256ELb1ELb0EEENS1_19SingleTileSchedulerILb1ELb0ELb0ELi128EEEEEEEEEvNT_6ParamsE,"a",@progbits
	.sectionflags	@""
	.align	4
.nv.constant0._ZN7cutlass13device_kernelIN5flash19enable_sm80_to_sm89INS1_16FlashAttnBwdSm80INS1_25CollectiveMainloopBwdSm80ILi2ELi2EN4cute5tupleIJNS5_1CILi64EEENS7_ILi128EEES9_EEENS_10bfloat16_tEfNS_4arch4Sm80ELb0ELb1ELb0ELb1ELb0ELb0ELb0ELb0ELi2ELi2ELi2ELi2ELb0EEENS1_24CollectiveEpilogueBwdGQAISA_fSD_Li256ELb1ELb0EEENS1_19SingleTileSchedulerILb1ELb0ELb0ELi128EEEEEEEEEvNT_6ParamsE:
	.zero		984


//--------------------- .nv.constant0._ZN7cutlass13device_kernelIN5flash19enable_sm80_to_sm89INS1_16FlashAttnBwdSm80INS1_25CollectiveMainloopBwdSm80ILi2ELi2EN4cute5tupleIJNS5_1CILi64EEENS7_ILi128EEES9_EEENS_10bfloat16_tEfNS_4arch4Sm80ELb0ELb1ELb0ELb1ELb1ELb0ELb0ELb0ELi2ELi2ELi2ELi2ELb0EEENS1_24CollectiveEpilogueBwdGQAISA_fSD_Li256ELb1ELb1EEENS1_19SingleTileSchedulerILb1ELb0ELb0ELi128EEEEEEEEEvNT_6ParamsE --------------------------
	.section	.nv.constant0._ZN7cutlass13device_kernelIN5flash19enable_sm80_to_sm89INS1_16FlashAttnBwdSm80INS1_25CollectiveMainloopBwdSm80ILi2ELi2EN4cute5tupleIJNS5_1CILi64EEENS7_ILi128EEES9_EEENS_10bfloat16_tEfNS_4arch4Sm80ELb0ELb1ELb0ELb1ELb1ELb0ELb0ELb0ELi2ELi2ELi2ELi2ELb0EEENS1_24CollectiveEpilogueBwdGQAISA_fSD_Li256ELb1ELb1EEENS1_19SingleTileSchedulerILb1ELb0ELb0ELi128EEEEEEEEEvNT_6ParamsE,"a",@progbits
	.sectionflags	@""
	.align	4
.nv.constant0._ZN7cutlass13device_kernelIN5flash19enable_sm80_to_sm89INS1_16FlashAttnBwdSm80INS1_25CollectiveMainloopBwdSm80ILi2ELi2EN4cute5tupleIJNS5_1CILi64EEENS7_ILi128EEES9_EEENS_10bfloat16_tEfNS_4arch4Sm80ELb0ELb1ELb0ELb1ELb1ELb0ELb0ELb0ELi2ELi2ELi2ELi2ELb0EEENS1_24CollectiveEpilogueBwdGQAISA_fSD_Li256ELb1ELb1EEENS1_19SingleTileSchedulerILb1ELb0ELb0ELi128EEEEEEEEEvNT_6ParamsE:
	.zero		984


//--------------------- .nv.constant0._ZN7cutlass13device_kernelIN5flash19enable_sm80_to_sm89INS1_16FlashAttnBwdSm80INS1_25CollectiveMainloopBwdSm80ILi2ELi2EN4cute5tupleIJNS5_1CILi64EEENS7_ILi128EEES9_EEENS_10bfloat16_tEfNS_4arch4Sm80ELb1ELb0ELb0ELb0ELb0ELb0ELb0ELb0ELi2ELi2ELi2ELi2ELb0EEENS1_21CollectiveEpilogueBwdISA_SB_SD_Li256ELb0ELb0ELi4EEENS1_25SingleTileBwdLPTSchedulerILb0ELi128ELb0EEEEEEEEEvNT_6ParamsE --------------------------
	.section	.nv.constant0._ZN7cutlass13device_kernelIN5flash19enable_sm80_to_sm89INS1_16FlashAttnBwdSm80INS1_25CollectiveMainloopBwdSm80ILi2ELi2EN4cute5tupleIJNS5_1CILi64EEENS7_ILi128EEES9_EEENS_10bfloat16_tEfNS_4arch4Sm80ELb1ELb0ELb0ELb0ELb0ELb0ELb0ELb0ELi2ELi2ELi2ELi2ELb0EEENS1_21CollectiveEpilogueBwdISA_SB_SD_Li256ELb0ELb0ELi4EEENS1_25SingleTileBwdLPTSchedulerILb0ELi128ELb0EEEEEEEEEvNT_6ParamsE,"a",@progbits
	.sectionflags	@""
	.align	4
.nv.constant0._ZN7cutlass13device_kernelIN5flash19enable_sm80_to_sm89INS1_16FlashAttnBwdSm80INS1_25CollectiveMainloopBwdSm80ILi2ELi2EN4cute5tupleIJNS5_1CILi64EEENS7_ILi128EEES9_EEENS_10bfloat16_tEfNS_4arch4Sm80ELb1ELb0ELb0ELb0ELb0ELb0ELb0ELb0ELi2ELi2ELi2ELi2ELb0EEENS1_21CollectiveEpilogueBwdISA_SB_SD_Li256ELb0ELb0ELi4EEENS1_25SingleTileBwdLPTSchedulerILb0ELi128ELb0EEEEEEEEEvNT_6ParamsE:
	.zero		1000


//--------------------- .nv.constant0._ZN7cutlass13device_kernelIN5flash19enable_sm80_to_sm89INS1_16FlashAttnBwdSm80INS1_25CollectiveMainloopBwdSm80ILi2ELi2EN4cute5tupleIJNS5_1CILi64EEENS7_ILi128EEES9_EEENS_10bfloat16_tEfNS_4arch4Sm80ELb1ELb0ELb0ELb0ELb1ELb0ELb0ELb0ELi2ELi2ELi2ELi2ELb0EEENS1_21CollectiveEpilogueBwdISA_SB_SD_Li256ELb0ELb0ELi4EEENS1_25SingleTileBwdLPTSchedulerILb0ELi128ELb1EEEEEEEEEvNT_6ParamsE --------------------------
	.section	.nv.constant0._ZN7cutlass13device_kernelIN5flash19enable_sm80_to_sm89INS1_16FlashAttnBwdSm80INS1_25CollectiveMainloopBwdSm80ILi2ELi2EN4cute5tupleIJNS5_1CILi64EEENS7_ILi128EEES9_EEENS_10bfloat16_tEfNS_4arch4Sm80ELb1ELb0ELb0ELb0ELb1ELb0ELb0ELb0ELi2ELi2ELi2ELi2ELb0EEENS1_21CollectiveEpilogueBwdISA_SB_SD_Li256ELb0ELb0ELi4EEENS1_25SingleTileBwdLPTSchedulerILb0ELi128ELb1EEEEEEEEEvNT_6ParamsE,"a",@progbits
	.sectionflags	@""
	.align	4
.nv.constant0._ZN7cutlass13device_kernelIN5flash19enable_sm80_to_sm89INS1_16FlashAttnBwdSm80INS1_25CollectiveMainloopBwdSm80ILi2ELi2EN4cute5tupleIJNS5_1CILi64EEENS7_ILi128EEES9_EEENS_10bfloat16_tEfNS_4arch4Sm80ELb1ELb0ELb0ELb0ELb1ELb0ELb0ELb0ELi2ELi2ELi2ELi2ELb0EEENS1_21CollectiveEpilogueBwdISA_SB_SD_Li256ELb0ELb0ELi4EEENS1_25SingleTileBwdLPTSchedulerILb0ELi128ELb1EEEEEEEEEvNT_6ParamsE:
	.zero		1000


//--------------------- .nv.constant0._ZN7cutlass13device_kernelIN5flash19enable_sm80_to_sm89INS1_16FlashAttnBwdSm80INS1_25CollectiveMainloopBwdSm80ILi2ELi2EN4cute5tupleIJNS5_1CILi64EEENS7_ILi128EEES9_EEENS_10bfloat16_tEfNS_4arch4Sm80ELb1ELb0ELb0ELb0ELb0ELb0ELb0ELb0ELi2ELi2ELi2ELi2ELb0EEENS1_24CollectiveEpilogueBwdGQAISA_fSD_Li256ELb0ELb0EEENS1_25SingleTileBwdLPTSchedulerILb0ELi128ELb0EEEEEEEEEvNT_6ParamsE --------------------------
	.section	.nv.constant0._ZN7cutlass13device_kernelIN5flash19enable_sm80_to_sm89INS1_16FlashAttnBwdSm80INS1_25CollectiveMainloopBwdSm80ILi2ELi2EN4cute5tupleIJNS5_1CILi64EEENS7_ILi128EEES9_EEENS_10bfloat16_tEfNS_4arch4Sm80ELb1ELb0ELb0ELb0ELb0ELb0ELb0ELb0ELi2ELi2ELi2ELi2ELb0EEENS1_24CollectiveEpilogueBwdGQAISA_fSD_Li256ELb0ELb0EEENS1_25SingleTileBwdLPTSchedulerILb0ELi128ELb0EEEEEEEEEvNT_6ParamsE,"a",@progbits
	.sectionflags	@""
	.align	4
.nv.constant0._ZN7cutlass13device_kernelIN5flash19enable_sm80_to_sm89INS1_16FlashAttnBwdSm80INS1_25CollectiveMainloopBwdSm80ILi2ELi2EN4cute5tupleIJNS5_1CILi64EEENS7_ILi128EEES9_EEENS_10bfloat16_tEfNS_4arch4Sm80ELb1ELb0ELb0ELb0ELb0ELb0ELb0ELb0ELi2ELi2ELi2ELi2ELb0EEENS1_24CollectiveEpilogueBwdGQAISA_fSD_Li256ELb0ELb0EEENS1_25SingleTileBwdLPTSchedulerILb0ELi128ELb0EEEEEEEEEvNT_6ParamsE:
	.zero		1008


//--------------------- .nv.constant0._ZN7cutlass13device_kernelIN5flash19enable_sm80_to_sm89INS1_16FlashAttnBwdSm80INS1_25CollectiveMainloopBwdSm80ILi2ELi2EN4cute5tupleIJNS5_1CILi64EEENS7_ILi128EEES9_EEENS_10bfloat16_tEfNS_4arch4Sm80ELb1ELb0ELb0ELb0ELb1ELb0ELb0ELb0ELi2ELi2ELi2ELi2ELb0EEENS1_24CollectiveEpilogueBwdGQAISA_fSD_Li256ELb0ELb1EEENS1_25SingleTileBwdLPTSchedulerILb0ELi128ELb1EEEEEEEEEvNT_6ParamsE --------------------------
	.section	.nv.constant0._ZN7cutlass13device_kernelIN5flash19enable_sm80_to_sm89INS1_16FlashAttnBwdSm80INS1_25CollectiveMainloopBwdSm80ILi2ELi2EN4cute5tupleIJNS5_1CILi64EEENS7_ILi128EEES9_EEENS_10bfloat16_tEfNS_4arch4Sm80ELb1ELb0ELb0ELb0ELb1ELb0ELb0ELb0ELi2ELi2ELi2ELi2ELb0EEENS1_24CollectiveEpilogueBwdGQAISA_fSD_Li256ELb0ELb1EEENS1_25SingleTileBwdLPTSchedulerILb0ELi128ELb1EEEEEEEEEvNT_6ParamsE,"a",@progbits
	.sectionflags	@""
	.align	4
.nv.constant0._ZN7cutlass13device_kernelIN5flash19enable_sm80_to_sm89INS1_16FlashAttnBwdSm80INS1_25CollectiveMainloopBwdSm80ILi2ELi2EN4cute5tupleIJNS5_1CILi64EEENS7_ILi128EEES9_EEENS_10bfloat16_tEfNS_4arch4Sm80ELb1ELb0ELb0ELb0ELb1ELb0ELb0ELb0ELi2ELi2ELi2ELi2ELb0EEENS1_24CollectiveEpilogueBwdGQAISA_fSD_Li256ELb0ELb1EEENS1_25SingleTileBwdLPTSchedulerILb0ELi128ELb1EEEEEEEEEvNT_6ParamsE:
	.zero		1008


//--------------------- .nv.constant0._ZN7cutlass13device_kernelIN5flash22FlashAttnBwdPreprocessIN4cute5tupleIJNS3_1CILi64EEENS5_ILi128EEEEEENS_10bfloat16_tEfNS_4arch4Sm80ELb1ELb0EEEEEvNT_6ParamsE --------------------------
	.section	.nv.constant0._ZN7cutlass13device_kernelIN5flash22FlashAttnBwdPreprocessIN4cute5tupleIJNS3_1CILi64EEENS5_ILi128EEEEEENS_10bfloat16_tEfNS_4arch4Sm80ELb1ELb0EEEEEvNT_6ParamsE,"a",@progbits
	.sectionflags	@""
	.align	4
.nv.constant0._ZN7cutlass13device_kernelIN5flash22FlashAttnBwdPreprocessIN4cute5tupleIJNS3_1CILi64EEENS5_ILi128EEEEEENS_10bfloat16_tEfNS_4arch4Sm80ELb1ELb0EEEEEvNT_6ParamsE:
	.zero		592


//--------------------- .nv.constant0._ZN7cutlass13device_kernelIN5flash19enable_sm80_to_sm89INS1_16FlashAttnBwdSm80INS1_25CollectiveMainloopBwdSm80ILi2ELi2EN4cute5tupleIJNS5_1CILi64EEENS7_ILi128EEES9_EEENS_10bfloat16_tEfNS_4arch4Sm80ELb1ELb0ELb0ELb1ELb0ELb0ELb0ELb0ELi2ELi2ELi2ELi2ELb0EEENS1_21CollectiveEpilogueBwdISA_SB_SD_Li256ELb1ELb0ELi4EEENS1_25SingleTileBwdLPTSchedulerILb1ELi128ELb0EEEEEEEEEvNT_6ParamsE --------------------------
	.section	.nv.constant0._ZN7cutlass13device_kernelIN5flash19enable_sm80_to_sm89INS1_16FlashAttnBwdSm80INS1_25CollectiveMainloopBwdSm80ILi2ELi2EN4cute5tupleIJNS5_1CILi64EEENS7_ILi128EEES9_EEENS_10bfloat16_tEfNS_4arch4Sm80ELb1ELb0ELb0ELb1ELb0ELb0ELb0ELb0ELi2ELi2ELi2ELi2ELb0EEENS1_21CollectiveEpilogueBwdISA_SB_SD_Li256ELb1ELb0ELi4EEENS1_25SingleTileBwdLPTSchedulerILb1ELi128ELb0EEEEEEEEEvNT_6ParamsE,"a",@progbits
	.sectionflags	@""
	.align	4
.nv.constant0._ZN7cutlass13device_kernelIN5flash19enable_sm80_to_sm89INS1_16FlashAttnBwdSm80INS1_25CollectiveMainloopBwdSm80ILi2ELi2EN4cute5tupleIJNS5_1CILi64EEENS7_ILi128EEES9_EEENS_10bfloat16_tEfNS_4arch4Sm80ELb1ELb0ELb0ELb1ELb0ELb0ELb0ELb0ELi2ELi2ELi2ELi2ELb0EEENS1_21CollectiveEpilogueBwdISA_SB_SD_Li256ELb1ELb0ELi4EEENS1_25SingleTileBwdLPTSchedulerILb1ELi128ELb0EEEEEEEEEvNT_6ParamsE:
	.zero		1000


//--------------------- .nv.constant0._ZN7cutlass13device_kernelIN5flash19enable_sm80_to_sm89INS1_16FlashAttnBwdSm80INS1_25CollectiveMainloopBwdSm80ILi2ELi2EN4cute5tupleIJNS5_1CILi64EEENS7_ILi128EEES9_EEENS_10bfloat16_tEfNS_4arch4Sm80ELb1ELb0ELb0ELb1ELb1ELb0ELb0ELb0ELi2ELi2ELi2ELi2ELb0EEENS1_21CollectiveEpilogueBwdISA_SB_SD_Li256ELb1ELb0ELi4EEENS1_25SingleTileBwdLPTSchedulerILb1ELi128ELb1EEEEEEEEEvNT_6ParamsE --------------------------
	.section	.nv.constant0._ZN7cutlass13device_kernelIN5flash19enable_sm80_to_sm89INS1_16FlashAttnBwdSm80INS1_25CollectiveMainloopBwdSm80ILi2ELi2EN4cute5tupleIJNS5_1CILi64EEENS7_ILi128EEES9_EEENS_10bfloat16_tEfNS_4arch4Sm80ELb1ELb0ELb0ELb1ELb1ELb0ELb0ELb0ELi2ELi2ELi2ELi2ELb0EEENS1_21CollectiveEpilogueBwdISA_SB_SD_Li256ELb1ELb0ELi4EEENS1_25SingleTileBwdLPTSchedulerILb1ELi128ELb1EEEEEEEEEvNT_6ParamsE,"a",@progbits
	.sectionflags	@""
	.align	4
.nv.constant0._ZN7cutlass13device_kernelIN5flash19enable_sm80_to_sm89INS1_16FlashAttnBwdSm80INS1_25CollectiveMainloopBwdSm80ILi2ELi2EN4cute5tupleIJNS5_1CILi64EEENS7_ILi128EEES9_EEENS_10bfloat16_tEfNS_4arch4Sm80ELb1ELb0ELb0ELb1ELb1ELb0ELb0ELb0ELi2ELi2ELi2ELi2ELb0EEENS1_21CollectiveEpilogueBwdISA_SB_SD_Li256ELb1ELb0ELi4EEENS1_25SingleTileBwdLPTSchedulerILb1ELi128ELb1EEEEEEEEEvNT_6ParamsE:
	.zero		1000


//--------------------- .nv.constant0._ZN7cutlass13device_kernelIN5flash19enable_sm80_to_sm89INS1_16FlashAttnBwdSm80INS1_25CollectiveMainloopBwdSm80ILi2ELi2EN4cute5tupleIJNS5_1CILi64EEENS7_ILi128EEES9_EEENS_10bfloat16_tEfNS_4arch4Sm80ELb1ELb0ELb0ELb1ELb0ELb0ELb0ELb0ELi2ELi2ELi2ELi2ELb0EEENS1_24CollectiveEpilogueBwdGQAISA_fSD_Li256ELb1ELb0EEENS1_25SingleTileBwdLPTSchedulerILb1ELi128ELb0EEEEEEEEEvNT_6ParamsE --------------------------
	.section	.nv.constant0._ZN7cutlass13device_kernelIN5flash19enable_sm80_to_sm89INS1_16FlashAttnBwdSm80INS1_25CollectiveMainloopBwdSm80ILi2ELi2EN4cute5tupleIJNS5_1CILi64EEENS7_ILi128EEES9_EEENS_10bfloat16_tEfNS_4arch4Sm80ELb1ELb0ELb0ELb1ELb0ELb0ELb0ELb0ELi2ELi2ELi2ELi2ELb0EEENS1_24CollectiveEpilogueBwdGQAISA_fSD_Li256ELb1ELb0EEENS1_25SingleTileBwdLPTSchedulerILb1ELi128ELb0EEEEEEEEEvNT_6ParamsE,"a",@progbits
	.sectionflags	@""
	.align	4
.nv.constant0._ZN7cutlass13device_kernelIN5flash19enable_sm80_to_sm89INS1_16FlashAttnBwdSm80INS1_25CollectiveMainloopBwdSm80ILi2ELi2EN4cute5tupleIJNS5_1CILi64EEENS7_ILi128EEES9_EEENS_10bfloat16_tEfNS_4arch4Sm80ELb1ELb0ELb0ELb1ELb0ELb0ELb0ELb0ELi2ELi2ELi2ELi2ELb0EEENS1_24CollectiveEpilogueBwdGQAISA_fSD_Li256ELb1ELb0EEENS1_25SingleTileBwdLPTSchedulerILb1ELi128ELb0EEEEEEEEEvNT_6ParamsE:
	.zero		1008


//--------------------- .nv.constant0._ZN7cutlass13device_kernelIN5flash32FlashAttnBwdPostprocessConvertdQIN4cute5tupleIJNS3_1CILi128EEES6_EEENS_10bfloat16_tEfNS_4arch4Sm80ELi256ENS3_8TiledMMAINS3_8MMA_AtomIJNS3_30SM80_16x8x16_F32BF16BF16F32_TNEEEENS3_6LayoutINS4_IJNS5_ILi2EEENS5_ILi4EEENS5_ILi1EEEEEENS4_IJSI_SG_NS5_ILi0EEEEEEEENS4_IJNS5_ILi32EEENS5_ILi64EEENS5_ILi16EEEEEEEELb0EEEEEvNT_6ParamsE --------------------------
	.section	.nv.constant0._ZN7cutlass13device_kernelIN5flash32FlashAttnBwdPostprocessConvertdQIN4cute5tupleIJNS3_1CILi128EEES6_EEENS_10bfloat16_tEfNS_4arch4Sm80ELi256ENS3_8TiledMMAINS3_8MMA_AtomIJNS3_30SM80_16x8x16_F32BF16BF16F32_TNEEEENS3_6LayoutINS4_IJNS5_ILi2EEENS5_ILi4EEENS5_ILi1EEEEEENS4_IJSI_SG_NS5_ILi0EEEEEEEENS4_IJNS5_ILi32EEENS5_ILi64EEENS5_ILi16EEEEEEEELb0EEEEEvNT_6ParamsE,"a",@progbits
	.sectionflags	@""
	.align	4
.nv.constant0._ZN7cutlass13device_kernelIN5flash32FlashAttnBwdPostprocessConvertdQIN4cute5tupleIJNS3_1CILi128EEES6_EEENS_10bfloat16_tEfNS_4arch4Sm80ELi256ENS3_8TiledMMAINS3_8MMA_AtomIJNS3_30SM80_16x8x16_F32BF16BF16F32_TNEEEENS3_6LayoutINS4_IJNS5_ILi2EEENS5_ILi4EEENS5_ILi1EEEEEENS4_IJSI_SG_NS5_ILi0EEEEEEEENS4_IJNS5_ILi32EEENS5_ILi64EEENS5_ILi16EEEEEEEELb0EEEEEvNT_6ParamsE:
	.zero		464


//--------------------- .nv.constant0._ZN7cutlass13device_kernelIN5flash32FlashAttnBwdPostprocessConvertdQIN4cute5tupleIJNS3_1CILi64EEENS5_ILi128EEEEEENS_10bfloat16_tEfNS_4arch4Sm80ELi256ENS3_8TiledMMAINS3_8MMA_AtomIJNS3_30SM80_16x8x16_F32BF16BF16F32_TNEEEENS3_6LayoutINS4_IJNS5_ILi2EEENS5_ILi4EEENS5_ILi1EEEEEENS4_IJSJ_SH_NS5_ILi0EEEEEEEENS4_IJNS5_ILi32EEES6_NS5_ILi16EEEEEEEELb0EEEEEvNT_6ParamsE --------------------------
	.section	.nv.constant0._ZN7cutlass13device_kernelIN5flash32FlashAttnBwdPostprocessConvertdQIN4cute5tupleIJNS3_1CILi64EEENS5_ILi128EEEEEENS_10bfloat16_tEfNS_4arch4Sm80ELi256ENS3_8TiledMMAINS3_8MMA_AtomIJNS3_30SM80_16x8x16_F32BF16BF16F32_TNEEEENS3_6LayoutINS4_IJNS5_ILi2EEENS5_ILi4EEENS5_ILi1EEEEEENS4_IJSJ_SH_NS5_ILi0EEEEEEEENS4_IJNS5_ILi32EEES6_NS5_ILi16EEEEEEEELb0EEEEEvNT_6ParamsE,"a",@progbits
	.sectionflags	@""
	.align	4
.nv.constant0._ZN7cutlass13device_kernelIN5flash32FlashAttnBwdPostprocessConvertdQIN4cute5tupleIJNS3_1CILi64EEENS5_ILi128EEEEEENS_10bfloat16_tEfNS_4arch4Sm80ELi256ENS3_8TiledMMAINS3_8MMA_AtomIJNS3_30SM80_16x8x16_F32BF16BF16F32_TNEEEENS3_6LayoutINS4_IJNS5_ILi2EEENS5_ILi4EEENS5_ILi1EEEEEENS4_IJSJ_SH_NS5_ILi0EEEEEEEENS4_IJNS5_ILi32EEES6_NS5_ILi16EEEEEEEELb0EEEEEvNT_6ParamsE:
	.zero		464


//--------------------- .nv.constant0._ZN7cutlass13device_kernelIN5flash19enable_sm80_to_sm89INS1_16FlashAttnBwdSm80INS1_25CollectiveMainloopBwdSm80ILi2ELi2EN4cute5tupleIJNS5_1CILi64EEENS7_ILi128EEES9_EEENS_10bfloat16_tEfNS_4arch4Sm80ELb1ELb0ELb0ELb1ELb1ELb0ELb0ELb0ELi2ELi2ELi2ELi2ELb0EEENS1_24CollectiveEpilogueBwdGQAISA_fSD_Li256ELb1ELb1EEENS1_25SingleTileBwdLPTSchedulerILb1ELi128ELb1EEEEEEEEEvNT_6ParamsE --------------------------
	.section	.nv.constant0._ZN7cutlass13device_kernelIN5flash19enable_sm80_to_sm89INS1_16FlashAttnBwdSm80INS1_25CollectiveMainloopBwdSm80ILi2ELi2EN4cute5tupleIJNS5_1CILi64EEENS7_ILi128EEES9_EEENS_10bfloat16_tEfNS_4arch4Sm80ELb1ELb0ELb0ELb1ELb1ELb0ELb0ELb0ELi2ELi2ELi2ELi2ELb0EEENS1_24CollectiveEpilogueBwdGQAISA_fSD_Li256ELb1ELb1EEENS1_25SingleTileBwdLPTSchedulerILb1ELi128ELb1EEEEEEEEEvNT_6ParamsE,"a",@progbits
	.sectionflags	@""
	.align	4
.nv.constant0._ZN7cutlass13device_kernelIN5flash19enable_sm80_to_sm89INS1_16FlashAttnBwdSm80INS1_25CollectiveMainloopBwdSm80ILi2ELi2EN4cute5tupleIJNS5_1CILi64EEENS7_ILi128EEES9_EEENS_10bfloat16_tEfNS_4arch4Sm80ELb1ELb0ELb0ELb1ELb1ELb0ELb0ELb0ELi2ELi2ELi2ELi2ELb0EEENS1_24CollectiveEpilogueBwdGQAISA_fSD_Li256ELb1ELb1EEENS1_25SingleTileBwdLPTSchedulerILb1ELi128ELb1EEEEEEEEEvNT_6ParamsE:
	.zero		1008


//--------------------- .nv.constant0._ZN7cutlass13device_kernelIN5flash22FlashAttnBwdPreprocessIN4cute5tupleIJNS3_1CILi64EEENS5_ILi128EEEEEENS_10bfloat16_tEfNS_4arch4Sm80ELb1ELb1EEEEEvNT_6ParamsE --------------------------
	.section	.nv.constant0._ZN7cutlass13device_kernelIN5flash22FlashAttnBwdPreprocessIN4cute5tupleIJNS3_1CILi64EEENS5_ILi128EEEEEENS_10bfloat16_tEfNS_4arch4Sm80ELb1ELb1EEEEEvNT_6ParamsE,"a",@progbits
	.sectionflags	@""
	.align	4
.nv.constant0._ZN7cutlass13device_kernelIN5flash22FlashAttnBwdPreprocessIN4cute5tupleIJNS3_1CILi64EEENS5_ILi128EEEEEENS_10bfloat16_tEfNS_4arch4Sm80ELb1ELb1EEEEEvNT_6ParamsE:
	.zero		592


//--------------------- .text._ZN7cutlass13device_kernelIN5flash19enable_sm80_to_sm89INS1_16FlashAttnBwdSm80INS1_25CollectiveMainloopBwdSm80ILi2ELi1EN4cute5tupleIJNS5_1CILi64EEENS7_ILi96EEENS7_ILi128EEEEEENS_10bfloat16_tEfNS_4arch4Sm80ELb0ELb0ELb0ELb0ELb0ELb0ELb0ELb0ELi2ELi2ELi2ELi2ELb1EEENS1_21CollectiveEpilogueBwdISB_SC_SE_Li256ELb0ELb0ELi4EEENS1_19SingleTileSchedulerILb0ELb0ELb0ELi96EEEEEEEEEvNT_6ParamsE --------------------------
	.section	.text._ZN7cutlass13device_kernelIN5flash19enable_sm80_to_sm89INS1_16FlashAttnBwdSm80INS1_25CollectiveMainloopBwdSm80ILi2ELi1EN4cute5tupleIJNS5_1CILi64EEENS7_ILi96EEENS7_ILi128EEEEEENS_10bfloat16_tEfNS_4arch4Sm80ELb0ELb0ELb0ELb0ELb0ELb0ELb0ELb0ELi2ELi2ELi2ELi2ELb1EEENS1_21CollectiveEpilogueBwdISB_SC_SE_Li256ELb0ELb0ELi4EEENS1_19SingleTileSchedulerILb0ELb0ELb0ELi96EEEEEEEEEvNT_6ParamsE,"ax",@progbits
	.sectioninfo	@"SHI_REGISTERS=255"
	.align	128
.text._ZN7cutlass13device_kernelIN5flash19enable_sm80_to_sm89INS1_16FlashAttnBwdSm80INS1_25CollectiveMainloopBwdSm80ILi2ELi1EN4cute5tupleIJNS5_1CILi64EEENS7_ILi96EEENS7_ILi128EEEEEENS_10bfloat16_tEfNS_4arch4Sm80ELb0ELb0ELb0ELb0ELb0ELb0ELb0ELb0ELi2ELi2ELi2ELi2ELb1EEENS1_21CollectiveEpilogueBwdISB_SC_SE_Li256ELb0ELb0ELi4EEENS1_19SingleTileSchedulerILb0ELb0ELb0ELi96EEEEEEEEEvNT_6ParamsE:
        .type           _ZN7cutlass13device_kernelIN5flash19enable_sm80_to_sm89INS1_16FlashAttnBwdSm80INS1_25CollectiveMainloopBwdSm80ILi2ELi1EN4cute5tupleIJNS5_1CILi64EEENS7_ILi96EEENS7_ILi128EEEEEENS_10bfloat16_tEfNS_4arch4Sm80ELb0ELb0ELb0ELb0ELb0ELb0ELb0ELb0ELi2ELi2ELi2ELi2ELb1EEENS1_21CollectiveEpilogueBwdISB_SC_SE_Li256ELb0ELb0ELi4EEENS1_19SingleTileSchedulerILb0ELb0ELb0ELi96EEEEEEEEEvNT_6ParamsE,@function
        .size           _ZN7cutlass13device_kernelIN5flash19enable_sm80_to_sm89INS1_16FlashAttnBwdSm80INS1_25CollectiveMainloopBwdSm80ILi2ELi1EN4cute5tupleIJNS5_1CILi64EEENS7_ILi96EEENS7_ILi128EEEEEENS_10bfloat16_tEfNS_4arch4Sm80ELb0ELb0ELb0ELb0ELb0ELb0ELb0ELb0ELi2ELi2ELi2ELi2ELb1EEENS1_21CollectiveEpilogueBwdISB_SC_SE_Li256ELb0ELb0ELi4EEENS1_19SingleTileSchedulerILb0ELb0ELb0ELi96EEEEEEEEEvNT_6ParamsE,(.L_x_2285 - _ZN7cutlass13device_kernelIN5flash19enable_sm80_to_sm89INS1_16FlashAttnBwdSm80INS1_25CollectiveMainloopBwdSm80ILi2ELi1EN4cute5tupleIJNS5_1CILi64EEENS7_ILi96EEENS7_ILi128EEEEEENS_10bfloat16_tEfNS_4arch4Sm80ELb0ELb0ELb0ELb0ELb0ELb0ELb0ELb0ELi2ELi2ELi2ELi2ELb1EEENS1_21CollectiveEpilogueBwdISB_SC_SE_Li256ELb0ELb0ELi4EEENS1_19SingleTileSchedulerILb0ELb0ELb0ELi96EEEEEEEEEvNT_6ParamsE)
        .other          _ZN7cutlass13device_kernelIN5flash19enable_sm80_to_sm89INS1_16FlashAttnBwdSm80INS1_25CollectiveMainloopBwdSm80ILi2ELi1EN4cute5tupleIJNS5_1CILi64EEENS7_ILi96EEENS7_ILi128EEEEEENS_10bfloat16_tEfNS_4arch4Sm80ELb0ELb0ELb0ELb0ELb0ELb0ELb0ELb0ELi2ELi2ELi2ELi2ELb1EEENS1_21CollectiveEpilogueBwdISB_SC_SE_Li256ELb0ELb0ELi4EEENS1_19SingleTileSchedulerILb0ELb0ELb0ELi96EEEEEEEEEvNT_6ParamsE,@"STO_CUDA_ENTRY STV_DEFAULT"
_ZN7cutlass13device_kernelIN5flash19enable_sm80_to_sm89INS1_16FlashAttnBwdSm80INS1_25CollectiveMainloopBwdSm80ILi2ELi1EN4cute5tupleIJNS5_1CILi64EEENS7_ILi96EEENS7_ILi128EEEEEENS_10bfloat16_tEfNS_4arch4Sm80ELb0ELb0ELb0ELb0ELb0ELb0ELb0ELb0ELi2ELi2ELi2ELi2ELb1EEENS1_21CollectiveEpilogueBwdISB_SC_SE_Li256ELb0ELb0ELi4EEENS1_19SingleTileSchedulerILb0ELb0ELb0ELi96EEEEEEEEEvNT_6ParamsE:
[----:B------:R-:W-:-:S03]  /*0000*/  MOV R1, c[0x0][0x28] ;  /* 0x00000a0000017a02 */ /* 0x000fc60000000f00 */
[----:B------:R-:W1:Y:S01]  /*0010*/  S2UR UR10, SR_CTAID.Z ;  /* 0x00000000000a79c3 */ /* 0x000e620000002700 */
[----:B------:R-:W-:Y:S02]  /*0020*/  IADD3 R1, R1, -0x28, RZ ;  /* 0xffffffd801017810 */ /* 0x000fe40007ffe0ff */
[----:B-1----:R-:W-:-:S13]  /*0030*/  ISETP.LE.AND P0, PT, RZ, UR10, PT ;  /* 0x0000000aff007c0c */ /* 0x002fda000bf03270 */
[----:B------:R-:W-:Y:S05]  /*0040*/  @!P0 EXIT ;  /* 0x000000000000894d */ /* 0x000fea0003800000 */
[----:B------:R-:W1:Y:S01]  /*0050*/  S2R R2, SR_TID.X ;  /* 0x0000000000027919 */ /* 0x000e620000002100 */
[----:B------:R-:W2:Y:S01]  /*0060*/  S2UR UR16, SR_CTAID.Y ;  /* 0x00000000001079c3 */ /* 0x000ea20000002600 */
[----:B------:R-:W-:Y:S01]  /*0070*/  ULDC.64 UR20, c[0x0][0x248] ;  /* 0x0000920000147ab9 */ /* 0x000fe20000000a00 */
[----:B------:R-:W-:Y:S01]  /*0080*/  IMAD.MOV.U32 R31, RZ, RZ, R3 ;  /* 0x000000ffff1f7224 */ /* 0x000fe200078e0003 */
[----:B------:R-:W-:Y:S01]  /*0090*/  USHF.R.S32.HI UR13, URZ, 0x1f, UR10 ;  /* 0x0000001f3f0d7899 */ /* 0x000fe2000801140a */
[----:B------:R-:W3:Y:S01]  /*00a0*/  S2R R29, SR_CTAID.X ;  /* 0x00000000001d7919 */ /* 0x000ee20000002500 */
[----:B------:R-:W-:Y:S01]  /*00b0*/  UISETP.NE.AND UP0, UPT, UR20, 0x1, UPT ;  /* 0x000000011400788c */ /* 0x000fe2000bf05270 */
[----:B------:R-:W-:Y:S01]  /*00c0*/  IMAD.MOV.U32 R223, RZ, RZ, 0x40 ;  /* 0x00000040ffdf7424 */ /* 0x000fe200078e00ff */
[----:B------:R-:W-:Y:S01]  /*00d0*/  ULDC.64 UR4, c[0x0][0x290] ;  /* 0x0000a40000047ab9 */ /* 0x000fe20000000a00 */
[----:B------:R-:W-:Y:S01]  /*00e0*/  IMAD.MOV.U32 R225, RZ, RZ, 0x20 ;  /* 0x00000020ffe17424 */ /* 0x000fe200078e00ff */
[----:B------:R-:W-:Y:S01]  /*00f0*/  UIMAD UR9, UR13, UR4, URZ ;  /* 0x000000040d0972a4 */ /* 0x000fe2000f8e023f */
[----:B------:R-:W-:Y:S01]  /*0100*/  CS2R R138, SRZ ;  /* 0x00000000008a7805 */ /* 0x000fe2000001ff00 */
[----:B------:R-:W-:Y:S01]  /*0110*/  ULDC.64 UR6, c[0x0][0x278] ;  /* 0x00009e0000067ab9 */ /* 0x000fe20000000a00 */
[----:B------:R-:W-:Y:S01]  /*0120*/  CS2R R136, SRZ ;  /* 0x0000000000887805 */ /* 0x000fe2000001ff00 */
[----:B------:R-:W-:Y:S01]  /*0130*/  UIMAD UR8, UR13, UR6, URZ ;  /* 0x000000060d0872a4 */ /* 0x000fe2000f8e023f */
[----:B------:R-:W-:Y:S01]  /*0140*/  CS2R R142, SRZ ;  /* 0x00000000008e7805 */ /* 0x000fe2000001ff00 */
[----:B------:R-:W-:Y:S01]  /*0150*/  UIMAD.WIDE.U32 UR14, UR10, UR4, URZ ;  /* 0x000000040a0e72a5 */ /* 0x000fe2000f8e003f */
[----:B------:R-:W-:Y:S01]  /*0160*/  CS2R R140, SRZ ;  /* 0x00000000008c7805 */ /* 0x000fe2000001ff00 */
[----:B------:R-:W-:Y:S01]  /*0170*/  UIMAD UR9, UR10, UR5, UR9 ;  /* 0x000000050a0972a4 */ /* 0x000fe2000f8e0209 */
[----:B------:R-:W-:Y:S01]  /*0180*/  CS2R R146, SRZ ;  /* 0x0000000000927805 */ /* 0x000fe2000001ff00 */
[----:B------:R-:W-:Y:S01]  /*0190*/  UIMAD.WIDE.U32 UR18, UR10, UR6, URZ ;  /* 0x000000060a1272a5 */ /* 0x000fe2000f8e003f */
[----:B------:R-:W-:Y:S01]  /*01a0*/  CS2R R144, SRZ ;  /* 0x0000000000907805 */ /* 0x000fe2000001ff00 */
[----:B------:R-:W-:Y:S01]  /*01b0*/  ULDC.64 UR4, c[0x0][0x270] ;  /* 0x00009c0000047ab9 */ /* 0x000fe20000000a00 */
[----:B------:R-:W-:Y:S01]  /*01c0*/  CS2R R134, SRZ ;  /* 0x0000000000867805 */ /* 0x000fe2000001ff00 */
[--C-:B-1----:R-:W-:Y:S01]  /*01d0*/  IMAD.MOV.U32 R30, RZ, RZ, R2.reuse ;  /* 0x000000ffff1e7224 */ /* 0x102fe200078e0002 */
[----:B--2---:R-:W-:Y:S01]  /*01e0*/  USHF.R.S32.HI UR12, URZ, 0x1f, UR16 ;  /* 0x0000001f3f0c7899 */ /* 0x004fe20008011410 */
[----:B------:R-:W-:Y:S01]  /*01f0*/  IMAD.MOV.U32 R30, RZ, RZ, R2 ;  /* 0x000000ffff1e7224 */ /* 0x000fe200078e0002 */
[----:B------:R-:W-:Y:S01]  /*0200*/  UIMAD.WIDE.U32 UR20, UR16, UR21, URZ ;  /* 0x00000015101472a5 */ /* 0x000fe2000f8e003f */
[----:B------:R-:W-:Y:S01]  /*0210*/  IMAD.U32 R8, RZ, RZ, UR16 ;  /* 0x00000010ff087e24 */ /* 0x000fe2000f8e00ff */
[----:B------:R-:W-:Y:S01]  /*0220*/  ULDC UR6, c[0x0][0x250] ;  /* 0x0000940000067ab9 */ /* 0x000fe20000000800 */
[----:B------:R-:W-:Y:S01]  /*0230*/  IMAD.SHL.U32 R246, R30, 0x4, RZ ;  /* 0x000000041ef67824 */ /* 0x000fe200078e00ff */
[----:B------:R-:W-:Y:S01]  /*0240*/  SHF.R.S32.HI R27, RZ, 0x1f, R30 ;  /* 0x0000001fff1b7819 */ /* 0x000fe2000001141e */
[----:B------:R-:W-:Y:S01]  /*0250*/  UMOV UR11, UR16 ;  /* 0x00000010000b7c82 */ /* 0x000fe20008000000 */
[----:B------:R1:W-:Y:S01]  /*0260*/  STL [R1+0x8], R2 ;  /* 0x0000080201007387 */ /* 0x0003e20000100800 */
[----:B------:R-:W-:Y:S01]  /*0270*/  UIMAD UR4, UR12, UR4, URZ ;  /* 0x000000040c0472a4 */ /* 0x000fe2000f8e023f */
[-C--:B------:R-:W-:Y:S01]  /*0280*/  LEA.HI R24, R27, R30.reuse, RZ, 0x3 ;  /* 0x0000001e1b187211 */ /* 0x080fe200078f18ff */
[----:B------:R-:W-:Y:S01]  /*0290*/  UIMAD UR8, UR10, UR7, UR8 ;  /* 0x000000070a0872a4 */ /* 0x000fe2000f8e0208 */
[----:B------:R-:W-:Y:S01]  /*02a0*/  SHF.R.S32.HI R247, RZ, 0x1f, R246 ;  /* 0x0000001ffff77819 */ /* 0x000fe200000114f6 */
[----:B------:R-:W-:Y:S01]  /*02b0*/  @UP0 USHF.R.U32.HI UR11, URZ, UR6, UR21 ;  /* 0x000000063f0b0299 */ /* 0x000fe20008011615 */
[----:B------:R-:W-:Y:S01]  /*02c0*/  LOP3.LUT R0, R24, 0xfffffff8, RZ, 0xc0, !PT ;  /* 0xfffffff818007812 */ /* 0x000fe200078ec0ff */
[----:B------:R-:W-:Y:S01]  /*02d0*/  UIMAD UR17, UR16, UR5, UR4 ;  /* 0x00000005101172a4 */ /* 0x000fe2000f8e0204 */
[----:B------:R-:W-:Y:S01]  /*02e0*/  SHF.R.S32.HI R248, RZ, 0x3, R24 ;  /* 0x00000003fff87819 */ /* 0x000fe20000011418 */
[----:B------:R-:W-:Y:S01]  /*02f0*/  ULDC.64 UR6, c[0x0][0x288] ;  /* 0x0000a20000067ab9 */ /* 0x000fe20000000a00 */
[----:B------:R-:W-:Y:S01]  /*0300*/  IMAD.WIDE.U32 R8, R8, c[0x0][0x288], R246 ;  /* 0x0000a20008087a25 */ /* 0x000fe200078e00f6 */
[----:B------:R-:W-:Y:S01]  /*0310*/  UIMAD UR6, UR12, UR6, URZ ;  /* 0x000000060c0672a4 */ /* 0x000fe2000f8e023f */
[----:B------:R-:W-:Y:S01]  /*0320*/  SHF.R.S32.HI R249, RZ, 0x1f, R248 ;  /* 0x0000001ffff97819 */ /* 0x000fe200000114f8 */
[----:B------:R-:W-:Y:S01]  /*0330*/  USHF.R.S32.HI UR20, URZ, 0x1f, UR11 ;  /* 0x0000001f3f147899 */ /* 0x000fe2000801140b */
[----:B------:R-:W-:Y:S01]  /*0340*/  IMAD.IADD R20, R30, 0x1, -R0 ;  /* 0x000000011e147824 */ /* 0x000fe200078e0a00 */
[----:B------:R-:W-:Y:S01]  /*0350*/  ULDC.64 UR4, c[0x0][0x1e0] ;  /* 0x0000780000047ab9 */ /* 0x000fe20000000a00 */
[----:B------:R-:W-:Y:S01]  /*0360*/  IMAD.U32 R0, RZ, RZ, UR16 ;  /* 0x00000010ff007e24 */ /* 0x000fe2000f8e00ff */
[----:B------:R-:W-:Y:S01]  /*0370*/  UIMAD UR7, UR16, UR7, UR6 ;  /* 0x00000007100772a4 */ /* 0x000fe2000f8e0206 */
[----:B------:R-:W-:Y:S01]  /*0380*/  IMAD.SHL.U32 R16, R20, 0x8, RZ ;  /* 0x0000000814107824 */ /* 0x000fe200078e00ff */
[----:B------:R-:W-:Y:S01]  /*0390*/  UIMAD UR4, UR20, UR4, URZ ;  /* 0x00000004140472a4 */ /* 0x000fe2000f8e023f */
[----:B------:R-:W-:Y:S01]  /*03a0*/  IMAD.U32 R6, RZ, RZ, UR11 ;  /* 0x0000000bff067e24 */ /* 0x000fe2000f8e00ff */
[----:B------:R-:W-:Y:S01]  /*03b0*/  UIADD3 UR8, UR19, UR8, URZ ;  /* 0x0000000813087290 */ /* 0x000fe2000fffe03f */
[----:B------:R-:W-:Y:S01]  /*03c0*/  IMAD.WIDE.U32 R10, R0, c[0x0][0x270], R246 ;  /* 0x00009c00000a7a25 */ /* 0x000fe200078e00f6 */
[--C-:B------:R-:W-:Y:S01]  /*03d0*/  SHF.R.S32.HI R17, RZ, 0x1f, R16.reuse ;  /* 0x0000001fff117819 */ /* 0x100fe20000011410 */
[----:B------:R-:W-:Y:S01]  /*03e0*/  UIMAD UR6, UR11, UR5, UR4 ;  /* 0x000000050b0672a4 */ /* 0x000fe2000f8e0204 */
[----:B------:R-:W-:Y:S01]  /*03f0*/  IADD3 R25, P0, R8, UR14, RZ ;  /* 0x0000000e08197c10 */ /* 0x000fe2000ff1e0ff */
[----:B------:R-:W-:Y:S01]  /*0400*/  UIADD3 UR9, UR15, UR9, URZ ;  /* 0x000000090f097290 */ /* 0x000fe2000fffe03f */
[----:B------:R-:W-:Y:S01]  /*0410*/  IMAD.U32 R4, RZ, RZ, UR17 ;  /* 0x00000011ff047e24 */ /* 0x000fe2000f8e00ff */
[----:B------:R-:W-:Y:S01]  /*0420*/  IADD3 R13, P1, R10, UR18, RZ ;  /* 0x000000120a0d7c10 */ /* 0x000fe2000ff3e0ff */
[--C-:B-1----:R-:W-:Y:S01]  /*0430*/  IMAD.WIDE.U32 R2, R6, c[0x0][0x1e0], R16.reuse ;  /* 0x0000780006027a25 */ /* 0x102fe200078e0010 */
[----:B------:R-:W-:Y:S01]  /*0440*/  ULDC.64 UR4, c[0x0][0x1b0] ;  /* 0x00006c0000047ab9 */ /* 0x000fe20000000a00 */
[----:B------:R-:W-:Y:S01]  /*0450*/  IADD3 R12, -R248, c[0x0][0x198], RZ ;  /* 0x00006600f80c7a10 */ /* 0x000fe20007ffe1ff */
[----:B------:R-:W-:Y:S01]  /*0460*/  UIMAD UR4, UR20, UR4, URZ ;  /* 0x00000004140472a4 */ /* 0x000fe2000f8e023f */
[----:B------:R-:W-:Y:S01]  /*0470*/  IMAD.U32 R0, RZ, RZ, UR7 ;  /* 0x00000007ff007e24 */ /* 0x000fe2000f8e00ff */
[----:B------:R-:W-:Y:S01]  /*0480*/  IADD3 R5, R3, UR6, RZ ;  /* 0x0000000603057c10 */ /* 0x000fe2000fffe0ff */
[----:B------:R-:W-:Y:S01]  /*0490*/  IMAD.WIDE.U32 R6, R6, c[0x0][0x1b0], R16 ;  /* 0x00006c0006067a25 */ /* 0x000fe200078e0010 */
[----:B------:R-:W-:Y:S01]  /*04a0*/  IADD3.X R11, R11, UR8, R4, P1, !PT ;  /* 0x000000080b0b7c10 */ /* 0x000fe20008ffe404 */
[----:B------:R-:W-:Y:S01]  /*04b0*/  UIMAD UR5, UR11, UR5, UR4 ;  /* 0x000000050b0572a4 */ /* 0x000fe2000f8e0204 */
[----:B------:R-:W-:Y:S01]  /*04c0*/  IADD3.X R28, R9, UR9, R0, P0, !PT ;  /* 0x00000009091c7c10 */ /* 0x000fe200087fe400 */
[----:B------:R-:W-:Y:S01]  /*04d0*/  IMAD.MOV.U32 R4, RZ, RZ, R2 ;  /* 0x000000ffff047224 */ /* 0x000fe200078e0002 */
[----:B------:R-:W-:Y:S01]  /*04e0*/  ULDC.64 UR6, c[0x0][0x1e8] ;  /* 0x00007a0000067ab9 */ /* 0x000fe20000000a00 */
[----:B------:R-:W-:Y:S01]  /*04f0*/  IMAD.U32 R0, RZ, RZ, UR10 ;  /* 0x0000000aff007e24 */ /* 0x000fe2000f8e00ff */
[----:B------:R-:W-:Y:S01]  /*0500*/  UIMAD UR6, UR13, UR6, URZ ;  /* 0x000000060d0672a4 */ /* 0x000fe2000f8e023f */
[----:B------:R-:W-:Y:S01]  /*0510*/  IMAD.MOV.U32 R2, RZ, RZ, R6 ;  /* 0x000000ffff027224 */ /* 0x000fe200078e0006 */
[----:B------:R-:W-:Y:S01]  /*0520*/  IADD3 R3, R7, UR5, RZ ;  /* 0x0000000507037c10 */ /* 0x000fe2000fffe0ff */
[----:B------:R-:W-:Y:S01]  /*0530*/  IMAD.WIDE.U32 R4, R0, c[0x0][0x1e8], R4 ;  /* 0x00007a0000047a25 */ /* 0x000fe200078e0004 */
[----:B------:R-:W-:Y:S01]  /*0540*/  LEA.HI R0, R27, R30, RZ, 0x6 ;  /* 0x0000001e1b007211 */ /* 0x000fe200078f30ff */
[----:B------:R-:W-:Y:S01]  /*0550*/  ULDC.64 UR4, c[0x0][0x1b8] ;  /* 0x00006e0000047ab9 */ /* 0x000fe20000000a00 */
[----:B------:R-:W-:Y:S01]  /*0560*/  IADD3 R26, R16, 0x40, RZ ;  /* 0x00000040101a7810 */ /* 0x000fe20007ffe0ff */
[----:B------:R-:W-:Y:S01]  /*0570*/  IMAD.SHL.U32 R6, R248, 0x40, RZ ;  /* 0x00000040f8067824 */ /* 0x000fe200078e00ff */
[----:B------:R-:W-:Y:S01]  /*0580*/  SHF.R.S32.HI R21, RZ, 0x6, R0 ;  /* 0x00000006ff157819 */ /* 0x000fe20000011400 */
[----:B------:R-:W-:Y:S01]  /*0590*/  UIMAD UR4, UR13, UR4, URZ ;  /* 0x000000040d0472a4 */ /* 0x000fe2000f8e023f */
[----:B------:R-:W-:Y:S01]  /*05a0*/  IMAD.U32 R7, RZ, RZ, UR10 ;  /* 0x0000000aff077e24 */ /* 0x000fe2000f8e00ff */
[----:B------:R-:W-:Y:S01]  /*05b0*/  UIMAD UR6, UR10, UR7, UR6 ;  /* 0x000000070a0672a4 */ /* 0x000fe2000f8e0206 */
[----:B------:R-:W-:Y:S01]  /*05c0*/  LOP3.LUT R0, R6, 0x1c0, RZ, 0xc0, !PT ;  /* 0x000001c006007812 */ /* 0x000fe200078ec0ff */
[----:B------:R-:W-:Y:S01]  /*05d0*/  IMAD.SHL.U32 R18, R21, 0x200, RZ ;  /* 0x0000020015127824 */ /* 0x000fe200078e00ff */
[----:B------:R-:W-:Y:S01]  /*05e0*/  UIMAD UR4, UR10, UR5, UR4 ;  /* 0x000000050a0472a4 */ /* 0x000fe2000f8e0204 */
[----:B---3--:R-:W-:Y:S01]  /*05f0*/  IMAD.WIDE R8, R29, 0x60, R248 ;  /* 0x000000601d087825 */ /* 0x008fe200078e02f8 */
[----:B------:R-:W-:Y:S01]  /*0600*/  LOP3.LUT R6, R0, 0x38, R16, 0xf8, !PT ;  /* 0x0000003800067812 */ /* 0x000fe200078ef810 */
[----:B------:R-:W-:Y:S01]  /*0610*/  UMOV UR11, 0x6 ;  /* 0x00000006000b7882 */ /* 0x000fe20000000000 */
[----:B------:R-:W-:Y:S01]  /*0620*/  SHF.R.U32.HI R0, RZ, 0x3, R0 ;  /* 0x00000003ff007819 */ /* 0x000fe20000011600 */
[----:B------:R-:W-:Y:S01]  /*0630*/  IMAD.WIDE.U32 R2, R7, c[0x0][0x1b8], R2 ;  /* 0x00006e0007027a25 */ /* 0x000fe200078e0002 */
[----:B------:R-:W-:Y:S01]  /*0640*/  IADD3 R5, R5, UR6, RZ ;  /* 0x0000000605057c10 */ /* 0x000fe2000fffe0ff */
[----:B------:R-:W-:Y:S01]  /*0650*/  ULDC.64 UR14, c[0x0][0x118] ;  /* 0x00004600000e7ab9 */ /* 0x000fe20000000a00 */
[----:B------:R-:W-:Y:S01]  /*0660*/  LOP3.LUT R10, R18, R6, R0, 0xf6, !PT ;  /* 0x00000006120a7212 */ /* 0x000fe200078ef600 */
[----:B------:R-:W-:Y:S01]  /*0670*/  IMAD R6, R9, c[0x0][0x1a8], RZ ;  /* 0x00006a0009067a24 */ /* 0x000fe200078e02ff */
[----:B------:R-:W-:Y:S01]  /*0680*/  IADD3 R3, R3, UR4, RZ ;  /* 0x0000000403037c10 */ /* 0x000fe2000fffe0ff */
[----:B------:R-:W-:Y:S01]  /*0690*/  IMAD R0, R9, c[0x0][0x1d8], RZ ;  /* 0x0000760009007a24 */ /* 0x000fe200078e02ff */
[----:B------:R-:W-:Y:S01]  /*06a0*/  ISETP.GE.AND P5, PT, R16, c[0x0][0x1cc], PT ;  /* 0x0000730010007a0c */ /* 0x000fe20003fa6270 */
[----:B------:R-:W-:Y:S01]  /*06b0*/  IMAD R9, R8, c[0x0][0x1ac], R6 ;  /* 0x00006b0008097a24 */ /* 0x000fe200078e0206 */
[----:B------:R-:W-:Y:S01]  /*06c0*/  ISETP.GE.AND P4, PT, R26, c[0x0][0x1cc], PT ;  /* 0x000073001a007a0c */ /* 0x000fe20003f86270 */
[C---:B------:R-:W-:Y:S01]  /*06d0*/  IMAD R0, R8.reuse, c[0x0][0x1dc], R0 ;  /* 0x0000770008007a24 */ /* 0x040fe200078e0200 */
[----:B------:R-:W-:Y:S01]  /*06e0*/  ULDC.64 UR4, c[0x0][0x1d8] ;  /* 0x0000760000047ab9 */ /* 0x000fe20000000a00 */
[C---:B------:R-:W-:Y:S01]  /*06f0*/  IMAD.WIDE.U32 R6, R8.reuse, c[0x0][0x1d8], R4 ;  /* 0x0000760008067a25 */ /* 0x040fe200078e0004 */
[----:B------:R-:W-:Y:S01]  /*0700*/  USHF.L.U32 UR17, UR4, 0x6, URZ ;  /* 0x0000000604117899 */ /* 0x000fe2000800063f */
[----:B------:R-:W-:Y:S01]  /*0710*/  LEA R22, P1, R13, c[0x0][0x258], 0x2 ;  /* 0x000096000d167a11 */ /* 0x000fe200078210ff */
[----:B------:R-:W-:Y:S01]  /*0720*/  USHF.L.U64.HI UR18, UR4, UR11, UR5 ;  /* 0x0000000b04127299 */ /* 0x000fe20008010205 */
[----:B------:R-:W-:Y:S01]  /*0730*/  IMAD R12, R29, -0x60, R12 ;  /* 0xffffffa01d0c7824 */ /* 0x000fe200078e020c */
[----:B------:R-:W-:Y:S01]  /*0740*/  ULDC.64 UR6, c[0x0][0x1a8] ;  /* 0x00006a0000067ab9 */ /* 0x000fe20000000a00 */
[----:B------:R-:W-:Y:S01]  /*0750*/  IMAD.WIDE.U32 R4, R8, c[0x0][0x1a8], R2 ;  /* 0x00006a0008047a25 */ /* 0x000fe200078e0002 */
[----:B------:R-:W-:Y:S01]  /*0760*/  LEA R2, P0, R6, c[0x0][0x1c0], 0x1 ;  /* 0x0000700006027a11 */ /* 0x000fe200078008ff */
[----:B------:R-:W-:Y:S01]  /*0770*/  USHF.L.U64.HI UR7, UR6, UR11, UR7 ;  /* 0x0000000b06077299 */ /* 0x000fe20008010207 */
[C---:B------:R-:W-:Y:S01]  /*0780*/  ISETP.LT.OR P3, PT, R12.reuse, 0x1, P5 ;  /* 0x000000010c00780c */ /* 0x040fe20002f61670 */
[----:B------:R-:W-:Y:S01]  /*0790*/  IMAD.IADD R0, R7, 0x1, R0 ;  /* 0x0000000107007824 */ /* 0x000fe200078e0200 */
[----:B------:R-:W-:Y:S01]  /*07a0*/  ISETP.LT.OR P2, PT, R12, 0x1, P4 ;  /* 0x000000010c00780c */ /* 0x000fe20002741670 */
[----:B------:R-:W-:Y:S01]  /*07b0*/  IMAD.SHL.U32 R244, R10, 0x2, RZ ;  /* 0x000000020af47824 */ /* 0x000fe200078e00ff */
[----:B------:R-:W-:Y:S01]  /*07c0*/  LEA.HI.X R23, R13, c[0x0][0x25c], R11, 0x2, P1 ;  /* 0x000097000d177a11 */ /* 0x000fe200008f140b */
[----:B------:R-:W-:Y:S01]  /*07d0*/  IMAD.U32 R19, RZ, RZ, UR17 ;  /* 0x00000011ff137e24 */ /* 0x000fe2000f8e00ff */
[----:B------:R-:W-:Y:S01]  /*07e0*/  LEA.HI.X R3, R6, c[0x0][0x1c4], R0, 0x1, P0 ;  /* 0x0000710006037a11 */ /* 0x000fe200000f0c00 */
[----:B------:R-:W-:Y:S01]  /*07f0*/  IMAD.IADD R0, R5, 0x1, R9 ;  /* 0x0000000105007824 */ /* 0x000fe200078e0209 */
[----:B------:R-:W-:Y:S01]  /*0800*/  LEA R6, P0, R4, c[0x0][0x190], 0x1 ;  /* 0x0000640004067a11 */ /* 0x000fe200078008ff */
[C---:B------:R-:W-:Y:S01]  /*0810*/  IMAD R5, R249.reuse, c[0x0][0x178], RZ ;  /* 0x00005e00f9057a24 */ /* 0x040fe200078e02ff */
[----:B------:R-:W-:Y:S01]  /*0820*/  USHF.L.U32 UR6, UR6, 0x6, URZ ;  /* 0x0000000606067899 */ /* 0x000fe2000800063f */
[----:B------:R-:W-:Y:S01]  /*0830*/  IMAD.WIDE.U32 R8, R248, c[0x0][0x178], R16 ;  /* 0x00005e00f8087a25 */ /* 0x000fe200078e0010 */
[----:B------:R-:W-:Y:S01]  /*0840*/  LEA.HI.X R7, R4, c[0x0][0x194], R0, 0x1, P0 ;  /* 0x0000650004077a11 */ /* 0x000fe200000f0c00 */
[----:B------:R1:W-:Y:S01]  /*0850*/  LDGSTS.E.BYPASS.LTC128B.128 [R244+0x6080], [R2.64], !P3 ;  /* 0x0608000002f47fae */ /* 0x0003e2000d901d4e */
[C---:B------:R-:W-:Y:S01]  /*0860*/  ISETP.LT.OR P3, PT, R12.reuse, 0x21, P5 ;  /* 0x000000210c00780c */ /* 0x040fe20002f61670 */
[----:B------:R-:W-:Y:S01]  /*0870*/  IMAD R4, R249, c[0x0][0x208], RZ ;  /* 0x00008200f9047a24 */ /* 0x000fe200078e02ff */
[----:B------:R-:W-:Y:S01]  /*0880*/  ISETP.LT.OR P5, PT, R12, 0x41, P5 ;  /* 0x000000410c00780c */ /* 0x000fe20002fa1670 */
[C---:B------:R-:W-:Y:S01]  /*0890*/  IMAD R5, R248.reuse, c[0x0][0x17c], R5 ;  /* 0x00005f00f8057a24 */ /* 0x040fe200078e0205 */
[----:B------:R1:W-:Y:S01]  /*08a0*/  LDGSTS.E.BYPASS.LTC128B.128 [R244+0x9080], [R2.64+0x80], !P2 ;  /* 0x0908008002f47fae */ /* 0x0003e2000d101d4e */
[----:B------:R-:W-:Y:S01]  /*08b0*/  IMAD R10, R248, c[0x0][0x20c], R4 ;  /* 0x00008300f80a7a24 */ /* 0x000fe200078e0204 */
[----:B------:R-:W-:Y:S01]  /*08c0*/  IADD3 R4, P0, R2, UR17, RZ ;  /* 0x0000001102047c10 */ /* 0x000fe2000ff1e0ff */
[----:B------:R-:W-:Y:S01]  /*08d0*/  IMAD.IADD R11, R9, 0x1, R5 ;  /* 0x00000001090b7824 */ /* 0x000fe200078e0205 */
[----:B------:R-:W-:Y:S01]  /*08e0*/  ISETP.LT.OR P2, PT, R12, 0x21, P4 ;  /* 0x000000210c00780c */ /* 0x000fe20002741670 */
[----:B------:R-:W-:Y:S01]  /*08f0*/  IMAD.SHL.U32 R0, R20, 0x40, RZ ;  /* 0x0000004014007824 */ /* 0x000fe200078e00ff */
[----:B------:R-:W-:Y:S01]  /*0900*/  IADD3.X R5, R3, UR18, RZ, P0, !PT ;  /* 0x0000001203057c10 */ /* 0x000fe200087fe4ff */
[----:B------:R-:W-:Y:S01]  /*0910*/  IMAD.WIDE.U32 R14, R248, c[0x0][0x208], R16 ;  /* 0x00008200f80e7a25 */ /* 0x000fe200078e0010 */
[----:B------:R-:W-:Y:S01]  /*0920*/  ISETP.LT.OR P4, PT, R12, 0x41, P4 ;  /* 0x000000410c00780c */ /* 0x000fe20002781670 */
[----:B------:R-:W-:Y:S01]  /*0930*/  ULDC.64 UR4, c[0x0][0x180] ;  /* 0x0000600000047ab9 */ /* 0x000fe20000000a00 */
[----:B------:R-:W-:Y:S01]  /*0940*/  LOP3.LUT R0, R0, 0x1c0, RZ, 0xc0, !PT ;  /* 0x000001c000007812 */ /* 0x000fe200078ec0ff */
[----:B------:R2:W-:Y:S01]  /*0950*/  LDGSTS.E.BYPASS.LTC128B.128 [R244+0x7080], [R4.64], !P3 ;  /* 0x0708000004f47fae */ /* 0x0005e2000d901d4e */
[----:B------:R-:W-:Y:S01]  /*0960*/  ISETP.GE.AND P3, PT, R16, c[0x0][0x19c], PT ;  /* 0x0000670010007a0c */ /* 0x000fe20003f66270 */
[----:B------:R-:W-:Y:S01]  /*0970*/  IMAD.IADD R9, R15, 0x1, R10 ;  /* 0x000000010f097824 */ /* 0x000fe200078e020a */
[----:B------:R-:W-:Y:S01]  /*0980*/  LOP3.LUT R13, R0, 0x8, R24, 0xf8, !PT ;  /* 0x00000008000d7812 */ /* 0x000fe200078ef818 */
[----:B------:R-:W-:Y:S01]  /*0990*/  IMAD.MOV.U32 R10, RZ, RZ, R8 ;  /* 0x000000ffff0a7224 */ /* 0x000fe200078e0008 */
[----:B------:R-:W-:Y:S01]  /*09a0*/  SHF.R.U32.HI R0, RZ, 0x3, R0 ;  /* 0x00000003ff007819 */ /* 0x000fe20000011600 */
[----:B------:R-:W-:Y:S01]  /*09b0*/  IMAD.MOV.U32 R8, RZ, RZ, R14 ;  /* 0x000000ffff087224 */ /* 0x000fe200078e000e */
[----:B------:R-:W-:Y:S01]  /*09c0*/  ISETP.GE.AND P6, PT, R16, c[0x0][0x16c], PT ;  /* 0x00005b0010007a0c */ /* 0x000fe20003fc6270 */
[----:B------:R-:W-:Y:S01]  /*09d0*/  IMAD.U32 R14, RZ, RZ, UR16 ;  /* 0x00000010ff0e7e24 */ /* 0x000fe2000f8e00ff */
[----:B------:R-:W-:Y:S01]  /*09e0*/  LOP3.LUT R0, R18, R13, R0, 0xf6, !PT ;  /* 0x0000000d12007212 */ /* 0x000fe200078ef600 */
[----:B------:R-:W-:Y:S01]  /*09f0*/  IMAD.U32 R13, RZ, RZ, UR16 ;  /* 0x00000010ff0d7e24 */ /* 0x000fe2000f8e00ff */
[----:B------:R-:W-:Y:S01]  /*0a00*/  UIMAD UR4, UR12, UR4, URZ ;  /* 0x000000040c0472a4 */ /* 0x000fe2000f8e023f */
[-C--:B------:R-:W-:Y:S01]  /*0a10*/  LEA.HI R15, R27, R30.reuse, RZ, 0x5 ;  /* 0x0000001e1b0f7211 */ /* 0x080fe200078f28ff */
[----:B------:R-:W-:Y:S01]  /*0a20*/  CS2R R132, SRZ ;  /* 0x0000000000847805 */ /* 0x000fe2000001ff00 */
[----:B------:R-:W-:Y:S01]  /*0a30*/  IMAD.WIDE.U32 R10, R13, c[0x0][0x180], R10 ;  /* 0x000060000d0a7a25 */ /* 0x000fe200078e000a */
[----:B------:R-:W-:Y:S01]  /*0a40*/  LEA.HI R18, R27, R30, RZ, 0x2 ;  /* 0x0000001e1b127211 */ /* 0x000fe200078f10ff */
[----:B------:R-:W-:Y:S01]  /*0a50*/  CS2R R130, SRZ ;  /* 0x0000000000827805 */ /* 0x000fe2000001ff00 */
[----:B-1----:R-:W-:Y:S01]  /*0a60*/  IADD3 R2, P1, P0, R19, 0x80, R2 ;  /* 0x0000008013027810 */ /* 0x002fe2000783e002 */
[----:B------:R-:W-:Y:S01]  /*0a70*/  IMAD.SHL.U32 R218, R0, 0x2, RZ ;  /* 0x0000000200da7824 */ /* 0x000fe200078e00ff */
[----:B------:R-:W-:Y:S01]  /*0a80*/  LOP3.LUT R243, R15, 0xffffffe0, RZ, 0xc0, !PT ;  /* 0xffffffe00ff37812 */ /* 0x000fe200078ec0ff */
[----:B------:R-:W-:Y:S01]  /*0a90*/  CS2R R128, SRZ ;  /* 0x0000000000807805 */ /* 0x000fe2000001ff00 */
[----:B------:R-:W-:Y:S01]  /*0aa0*/  IADD3.X R3, RZ, UR18, R3, P1, P0 ;  /* 0x00000012ff037c10 */ /* 0x000fe20008fe0403 */
[----:B------:R-:W-:Y:S01]  /*0ab0*/  CS2R R126, SRZ ;  /* 0x00000000007e7805 */ /* 0x000fe2000001ff00 */
[----:B------:R-:W-:Y:S01]  /*0ac0*/  ISETP.LT.OR P1, PT, R12, 0x1, P3 ;  /* 0x000000010c00780c */ /* 0x000fe20001f21670 */
[----:B------:R-:W-:Y:S01]  /*0ad0*/  IMAD.IADD R243, R30, 0x1, -R243 ;  /* 0x000000011ef37824 */ /* 0x000fe200078e0af3 */
[----:B------:R-:W-:Y:S01]  /*0ae0*/  CS2R R124, SRZ ;  /* 0x00000000007c7805 */ /* 0x000fe2000001ff00 */
[----:B------:R1:W-:Y:S01]  /*0af0*/  LDGSTS.E.BYPASS.LTC128B.128 [R244+0xa080], [R2.64], !P2 ;  /* 0x0a08000002f47fae */ /* 0x0003e2000d101d4e */
[----:B------:R-:W-:Y:S01]  /*0b00*/  ISETP.GE.AND P2, PT, R26, c[0x0][0x19c], PT ;  /* 0x000067001a007a0c */ /* 0x000fe20003f46270 */
[----:B------:R-:W-:Y:S01]  /*0b10*/  CS2R R114, SRZ ;  /* 0x0000000000727805 */ /* 0x000fe2000001ff00 */
        /* <DEDUP_REMOVED lines=24> */
[----:B-1----:R-:W-:Y:S01]  /*0ca0*/  IADD3 R2, P0, R4, UR17, RZ ;  /* 0x0000001104027c10 */ /* 0x002fe2000ff1e0ff */
[----:B------:R-:W-:Y:S01]  /*0cb0*/  UIMAD UR17, UR16, UR5, UR4 ;  /* 0x00000005101172a4 */ /* 0x000fe2000f8e0204 */
[----:B------:R-:W-:Y:S01]  /*0cc0*/  CS2R R64, SRZ ;  /* 0x0000000000407805 */ /* 0x000fe2000001ff00 */
[----:B------:R-:W-:Y:S01]  /*0cd0*/  CS2R R70, SRZ ;  /* 0x0000000000467805 */ /* 0x000fe2000001ff00 */
[----:B------:R-:W-:Y:S01]  /*0ce0*/  IADD3.X R3, R5, UR18, RZ, P0, !PT ;  /* 0x0000001205037c10 */ /* 0x000fe200087fe4ff */
[----:B--2---:R-:W-:Y:S01]  /*0cf0*/  IMAD.WIDE.U32 R4, R14, c[0x0][0x210], R8 ;  /* 0x000084000e047a25 */ /* 0x004fe200078e0008 */
[----:B------:R-:W-:Y:S01]  /*0d00*/  ISETP.LT.OR P0, PT, R12, 0x1, P2 ;  /* 0x000000010c00780c */ /* 0x000fe20001701670 */
[----:B------:R-:W-:Y:S01]  /*0d10*/  ULDC.64 UR4, c[0x0][0x210] ;  /* 0x0000840000047ab9 */ /* 0x000fe20000000a00 */
[----:B------:R-:W-:Y:S01]  /*0d20*/  SEL R8, RZ, 0x1, P6 ;  /* 0x00000001ff087807 */ /* 0x000fe20003000000 */
[----:B------:R1:W-:Y:S01]  /*0d30*/  LDGSTS.E.BYPASS.LTC128B.128 [R244+0x8080], [R2.64], !P5 ;  /* 0x0808000002f47fae */ /* 0x0003e2000e901d4e */
[----:B------:R-:W-:Y:S01]  /*0d40*/  ISETP.GE.AND P5, PT, R26, c[0x0][0x16c], PT ;  /* 0x00005b001a007a0c */ /* 0x000fe20003fa6270 */
[----:B------:R-:W-:Y:S01]  /*0d50*/  UIMAD UR4, UR12, UR4, URZ ;  /* 0x000000040c0472a4 */ /* 0x000fe2000f8e023f */
[----:B------:R-:W-:Y:S01]  /*0d60*/  IADD3 R9, R11, UR17, RZ ;  /* 0x000000110b097c10 */ /* 0x000fe2000fffe0ff */
[----:B------:R1:W-:Y:S01]  /*0d70*/  LDGSTS.E.BYPASS.LTC128B.128 [R244+0xb080], [R2.64+0x80], !P4 ;  /* 0x0b08008002f47fae */ /* 0x0003e2000e101d4e */
[----:B------:R-:W-:Y:S01]  /*0d80*/  SEL R13, RZ, 0x2, P5 ;  /* 0x00000002ff0d7807 */ /* 0x000fe20002800000 */
[----:B------:R-:W-:Y:S01]  /*0d90*/  UIMAD UR4, UR16, UR5, UR4 ;  /* 0x00000005100472a4 */ /* 0x000fe2000f8e0204 */
[C---:B------:R-:W-:Y:S01]  /*0da0*/  ISETP.LT.OR P4, PT, R12.reuse, 0x21, P2 ;  /* 0x000000210c00780c */ /* 0x040fe20001781670 */
[----:B------:R-:W0:Y:S01]  /*0db0*/  LDGDEPBAR ;  /* 0x00000000000079af */ /* 0x000e220000000000 */
[----:B------:R-:W-:Y:S01]  /*0dc0*/  ISETP.LT.OR P2, PT, R12, 0x41, P2 ;  /* 0x000000410c00780c */ /* 0x000fe20001741670 */
[----:B------:R-:W-:Y:S01]  /*0dd0*/  IMAD.IADD R13, R13, 0x1, R8 ;  /* 0x000000010d0d7824 */ /* 0x000fe200078e0208 */
[----:B------:R-:W-:Y:S01]  /*0de0*/  IADD3 R14, -R248, c[0x0][0x168], RZ ;  /* 0x00005a00f80e7a10 */ /* 0x000fe20007ffe1ff */
[----:B------:R2:W-:Y:S01]  /*0df0*/  LDGSTS.E.BYPASS.LTC128B.128 [R244+0x80], [R6.64], !P1 ;  /* 0x0008000006f47fae */ /* 0x0005e2000c901d4e */
[----:B------:R-:W-:Y:S01]  /*0e00*/  IMAD.MOV.U32 R8, RZ, RZ, R10 ;  /* 0x000000ffff087224 */ /* 0x000fe200078e000a */
[----:B------:R-:W-:Y:S01]  /*0e10*/  IADD3 R5, R5, UR4, RZ ;  /* 0x0000000405057c10 */ /* 0x000fe2000fffe0ff */
[----:B------:R-:W-:Y:S01]  /*0e20*/  IMAD.U32 R10, RZ, RZ, UR6 ;  /* 0x00000006ff0a7e24 */ /* 0x000fe2000f8e00ff */
[----:B------:R2:W-:Y:S01]  /*0e30*/  LDGSTS.E.BYPASS.LTC128B.128 [R244+0x3080], [R6.64+0x80], !P0 ;  /* 0x0308008006f47fae */ /* 0x0005e2000c101d4e */
[C---:B------:R-:W-:Y:S01]  /*0e40*/  ISETP.LT.OR P0, PT, R12.reuse, 0x21, P3 ;  /* 0x000000210c00780c */ /* 0x040fe20001f01670 */
[----:B------:R-:W-:Y:S01]  /*0e50*/  ULDC.64 UR4, c[0x0][0x188] ;  /* 0x0000620000047ab9 */ /* 0x000fe20000000a00 */
[----:B------:R-:W-:Y:S01]  /*0e60*/  ISETP.LT.OR P3, PT, R12, 0x41, P3 ;  /* 0x000000410c00780c */ /* 0x000fe20001f61670 */
[----:B------:R-:W-:Y:S01]  /*0e70*/  UIMAD UR4, UR13, UR4, URZ ;  /* 0x000000040d0472a4 */ /* 0x000fe2000f8e023f */
[----:B------:R-:W-:Y:S01]  /*0e80*/  IMAD.U32 R11, RZ, RZ, UR10 ;  /* 0x0000000aff0b7e24 */ /* 0x000fe2000f8e00ff */
[----:B------:R-:W-:Y:S01]  /*0e90*/  CS2R R68, SRZ ;  /* 0x0000000000447805 */ /* 0x000fe2000001ff00 */
[----:B------:R-:W-:Y:S01]  /*0ea0*/  CS2R R74, SRZ ;  /* 0x00000000004a7805 */ /* 0x000fe2000001ff00 */
[----:B------:R-:W-:Y:S01]  /*0eb0*/  CS2R R72, SRZ ;  /* 0x0000000000487805 */ /* 0x000fe2000001ff00 */
[----:B------:R-:W-:Y:S01]  /*0ec0*/  IMAD.WIDE.U32 R4, R11, c[0x0][0x218], R4 ;  /* 0x000086000b047a25 */ /* 0x000fe200078e0004 */
[----:B------:R-:W-:Y:S01]  /*0ed0*/  CS2R R62, SRZ ;  /* 0x00000000003e7805 */ /* 0x000fe2000001ff00 */
[----:B------:R-:W-:Y:S01]  /*0ee0*/  CS2R R60, SRZ ;  /* 0x00000000003c7805 */ /* 0x000fe2000001ff00 */
[----:B------:R-:W-:Y:S01]  /*0ef0*/  CS2R R58, SRZ ;  /* 0x00000000003a7805 */ /* 0x000fe2000001ff00 */
[----:B------:R-:W-:Y:S01]  /*0f00*/  CS2R R56, SRZ ;  /* 0x0000000000387805 */ /* 0x000fe2000001ff00 */
[----:B------:R-:W-:Y:S01]  /*0f10*/  CS2R R54, SRZ ;  /* 0x0000000000367805 */ /* 0x000fe2000001ff00 */
[----:B-1----:R-:W-:Y:S01]  /*0f20*/  IADD3 R2, P1, R6, UR6, RZ ;  /* 0x0000000606027c10 */ /* 0x002fe2000ff3e0ff */
[----:B------:R-:W-:-:S03]  /*0f30*/  CS2R R52, SRZ ;  /* 0x0000000000347805 */ /* 0x000fc6000001ff00 */
[----:B------:R-:W-:-:S05]  /*0f40*/  IADD3.X R3, R7, UR7, RZ, P1, !PT ;  /* 0x0000000707037c10 */ /* 0x000fca0008ffe4ff */
[----:B------:R1:W-:Y:S01]  /*0f50*/  LDGSTS.E.BYPASS.LTC128B.128 [R244+0x1080], [R2.64], !P0 ;  /* 0x0108000002f47fae */ /* 0x0003e2000c101d4e */
[----:B--2---:R-:W-:Y:S01]  /*0f60*/  IADD3 R6, P1, P0, R10, 0x80, R6 ;  /* 0x000000800a067810 */ /* 0x004fe2000783e006 */
[----:B------:R-:W-:-:S03]  /*0f70*/  IMAD.U32 R10, RZ, RZ, UR10 ;  /* 0x0000000aff0a7e24 */ /* 0x000fc6000f8e00ff */
[----:B------:R-:W-:Y:S01]  /*0f80*/  IADD3.X R7, RZ, UR7, R7, P1, P0 ;  /* 0x00000007ff077c10 */ /* 0x000fe20008fe0407 */
[----:B------:R-:W-:-:S04]  /*0f90*/  IMAD.WIDE.U32 R8, R10, c[0x0][0x188], R8 ;  /* 0x000062000a087a25 */ /* 0x000fc800078e0008 */
[----:B------:R2:W-:Y:S01]  /*0fa0*/  LDGSTS.E.BYPASS.LTC128B.128 [R244+0x4080], [R6.64], !P4 ;  /* 0x0408000006f47fae */ /* 0x0005e2000e101d4e */
[----:B------:R-:W-:Y:S02]  /*0fb0*/  LEA R32, P1, R8, c[0x0][0x160], 0x1 ;  /* 0x0000580008207a11 */ /* 0x000fe400078208ff */
[----:B------:R-:W-:Y:S02]  /*0fc0*/  LOP3.LUT P4, RZ, R13, 0x1, RZ, 0xc0, !PT ;  /* 0x000000010dff7812 */ /* 0x000fe4000788c0ff */
[----:B-1----:R-:W-:Y:S01]  /*0fd0*/  IADD3 R2, P0, R2, UR6, RZ ;  /* 0x0000000602027c10 */ /* 0x002fe2000ff1e0ff */
[----:B------:R-:W-:-:S03]  /*0fe0*/  UIMAD UR6, UR10, UR5, UR4 ;  /* 0x000000050a0672a4 */ /* 0x000fc6000f8e0204 */
[----:B------:R-:W-:Y:S01]  /*0ff0*/  IADD3.X R3, R3, UR7, RZ, P0, !PT ;  /* 0x0000000703037c10 */ /* 0x000fe200087fe4ff */
[----:B------:R-:W-:Y:S01]  /*1000*/  ULDC.64 UR4, c[0x0][0x218] ;  /* 0x0000860000047ab9 */ /* 0x000fe20000000a00 */
[----:B------:R-:W-:Y:S01]  /*1010*/  LOP3.LUT P0, RZ, R20, 0x4, RZ, 0xc0, !PT ;  /* 0x0000000414ff7812 */ /* 0x000fe2000780c0ff */
[----:B------:R-:W-:Y:S02]  /*1020*/  UIMAD UR4, UR13, UR4, URZ ;  /* 0x000000040d0472a4 */ /* 0x000fe4000f8e023f */
[----:B------:R1:W-:Y:S01]  /*1030*/  LDGSTS.E.BYPASS.LTC128B.128 [R244+0x2080], [R2.64], !P3 ;  /* 0x0208000002f47fae */ /* 0x0003e2000d901d4e */
[----:B------:R-:W-:Y:S01]  /*1040*/  SEL R223, R223, 0xffffffc0, !P0 ;  /* 0xffffffc0dfdf7807 */ /* 0x000fe20004000000 */
[----:B------:R-:W-:Y:S01]  /*1050*/  UIMAD UR4, UR10, UR5, UR4 ;  /* 0x000000050a0472a4 */ /* 0x000fe2000f8e0204 */
[----:B------:R-:W-:Y:S01]  /*1060*/  LEA R250, P0, R4, c[0x0][0x1f0], 0x1 ;  /* 0x00007c0004fa7a11 */ /* 0x000fe200078008ff */
[----:B------:R1:W-:Y:S01]  /*1070*/  LDGSTS.E.BYPASS.LTC128B.128 [R244+0x5080], [R2.64+0x80], !P2 ;  /* 0x0508008002f47fae */ /* 0x0003e2000d101d4e */
[----:B------:R-:W-:Y:S01]  /*1080*/  LOP3.LUT P3, RZ, R13, 0x2, RZ, 0xc0, !PT ;  /* 0x000000020dff7812 */ /* 0x000fe2000786c0ff */
[----:B------:R-:W-:Y:S01]  /*1090*/  IMAD.IADD R219, R218, 0x1, R223 ;  /* 0x00000001dadb7824 */ /* 0x000fe200078e02df */
[----:B--2---:R-:W-:Y:S01]  /*10a0*/  SHF.R.S32.HI R6, RZ, 0x1f, R18 ;  /* 0x0000001fff067819 */ /* 0x004fe20000011412 */
[----:B------:R-:W0:Y:S01]  /*10b0*/  LDGDEPBAR ;  /* 0x00000000000079af */ /* 0x000e220000000000 */
[----:B-1----:R-:W-:Y:S01]  /*10c0*/  IADD3 R2, R9, UR6, RZ ;  /* 0x0000000609027c10 */ /* 0x002fe2000fffe0ff */
[----:B------:R-:W-:-:S04]  /*10d0*/  DEPBAR.LE SB0, 0x1 ;  /* 0x000080400000791a */ /* 0x000fc80000000000 */
[----:B------:R-:W-:Y:S01]  /*10e0*/  BAR.SYNC.DEFER_BLOCKING 0x0 ;  /* 0x0000000000007b1d */ /* 0x000fe20000010000 */
[----:B------:R-:W-:Y:S02]  /*10f0*/  LEA.HI.X R33, R8, c[0x0][0x164], R2, 0x1, P1 ;  /* 0x0000590008217a11 */ /* 0x000fe400008f0c02 */
[C---:B------:R-:W-:Y:S01]  /*1100*/  LOP3.LUT P1, RZ, R20.reuse, 0x2, RZ, 0xc0, !PT ;  /* 0x0000000214ff7812 */ /* 0x040fe2000782c0ff */
[----:B------:R-:W-:Y:S01]  /*1110*/  IMAD.SHL.U32 R20, R20, 0x20, RZ ;  /* 0x0000002014147824 */ /* 0x000fe200078e00ff */
[----:B------:R-:W-:Y:S01]  /*1120*/  IADD3 R2, R5, UR4, RZ ;  /* 0x0000000405027c10 */ /* 0x000fe2000fffe0ff */
[----:B------:R-:W-:Y:S01]  /*1130*/  ULDC.64 UR4, c[0x0][0x178] ;  /* 0x00005e0000047ab9 */ /* 0x000fe20000000a00 */
[----:B------:R-:W-:Y:S01]  /*1140*/  SEL R0, R225, 0xffffffe0, !P1 ;  /* 0xffffffe0e1007807 */ /* 0x000fe20004800000 */
[----:B------:R-:W-:Y:S01]  /*1150*/  USHF.L.U32 UR17, UR4, 0x6, URZ ;  /* 0x0000000604117899 */ /* 0x000fe2000800063f */
[----:B------:R-:W-:Y:S01]  /*1160*/  LEA.HI.X R251, R4, c[0x0][0x1f4], R2, 0x1, P0 ;  /* 0x00007d0004fb7a11 */ /* 0x000fe200000f0c02 */
[----:B------:R-:W-:Y:S01]  /*1170*/  STL.64 [R1], R32 ;  /* 0x0000002001007387 */ /* 0x000fe20000100a00 */
[----:B------:R-:W-:Y:S01]  /*1180*/  LEA.HI R2, R27, R30, RZ, 0x4 ;  /* 0x0000001e1b027211 */ /* 0x000fe200078f20ff */
[----:B------:R-:W-:Y:S01]  /*1190*/  IMAD.IADD R220, R218, 0x1, R0 ;  /* 0x00000001dadc7824 */ /* 0x000fe200078e0200 */
[----:B------:R-:W-:Y:S01]  /*11a0*/  SHF.R.S32.HI R3, RZ, 0x5, R15 ;  /* 0x00000005ff037819 */ /* 0x000fe2000001140f */
[----:B------:R-:W-:Y:S01]  /*11b0*/  IMAD.IADD R0, R0, 0x1, R219 ;  /* 0x0000000100007824 */ /* 0x000fe200078e02db */
[C---:B------:R-:W-:Y:S01]  /*11c0*/  ISETP.LT.OR P1, PT, R14.reuse, 0x1, !P4 ;  /* 0x000000010e00780c */ /* 0x040fe20006721670 */
[----:B------:R-:W-:Y:S01]  /*11d0*/  IMAD.U32 R7, RZ, RZ, UR17 ;  /* 0x00000011ff077e24 */ /* 0x000fe2000f8e00ff */
[----:B------:R-:W-:Y:S01]  /*11e0*/  ISETP.LT.OR P0, PT, R14, 0x1, !P3 ;  /* 0x000000010e00780c */ /* 0x000fe20005f01670 */
[----:B------:R-:W-:Y:S01]  /*11f0*/  USHF.L.U64.HI UR11, UR4, UR11, UR5 ;  /* 0x0000000b040b7299 */ /* 0x000fe20008010205 */
[----:B------:R-:W-:Y:S01]  /*1200*/  LEA.HI R4, R15, R3, RZ, 0x1 ;  /* 0x000000030f047211 */ /* 0x000fe200078f08ff */
[----:B------:R-:W-:Y:S01]  /*1210*/  ULDC UR6, c[0x0][0x168] ;  /* 0x00005a0000067ab9 */ /* 0x000fe20000000800 */
[----:B------:R-:W-:Y:S01]  /*1220*/  SHF.R.S32.HI R8, RZ, 0x2, R18 ;  /* 0x00000002ff087819 */ /* 0x000fe20000011412 */
[----:B------:R-:W-:Y:S01]  /*1230*/  UISETP.GE.AND UP0, UPT, UR6, 0x1, UPT ;  /* 0x000000010600788c */ /* 0x000fe2000bf06270 */
[----:B------:R-:W-:Y:S01]  /*1240*/  LOP3.LUT R10, R4, 0xfffffffe, RZ, 0xc0, !PT ;  /* 0xfffffffe040a7812 */ /* 0x000fe200078ec0ff */
[----:B------:R-:W1:Y:S01]  /*1250*/  LDSM.16.M88.2 R182, [R0+0x6080] ;  /* 0x0060800000b6783b */ /* 0x000e620000000100 */
[----:B------:R-:W-:-:S02]  /*1260*/  LEA.HI R11, R6, R8, RZ, 0x3 ;  /* 0x00000008060b7211 */ /* 0x000fc400078f18ff */
[----:B------:R-:W-:Y:S01]  /*1270*/  ISETP.LT.OR P4, PT, R14, 0x21, !P4 ;  /* 0x000000210e00780c */ /* 0x000fe20006781670 */
[----:B------:R-:W2:Y:S01]  /*1280*/  LDSM.16.M88.2 R184, [R0+0x7080] ;  /* 0x0070800000b8783b */ /* 0x000ea20000000100 */
[----:B------:R-:W-:Y:S01]  /*1290*/  IMAD.IADD R217, R3, 0x1, -R10 ;  /* 0x0000000103d97824 */ /* 0x000fe200078e0a0a */
[----:B------:R-:W-:Y:S01]  /*12a0*/  LOP3.LUT R3, R11, 0xfffffff8, RZ, 0xc0, !PT ;  /* 0xfffffff80b037812 */ /* 0x000fe200078ec0ff */
[----:B------:R-:W-:Y:S01]  /*12b0*/  IMAD.MOV.U32 R10, RZ, RZ, c[0x0][0x208] ;  /* 0x00008200ff0a7624 */ /* 0x000fe200078e00ff */
[----:B------:R-:W3:Y:S01]  /*12c0*/  LDSM.16.M88.2 R186, [R0+0x8080] ;  /* 0x0080800000ba783b */ /* 0x000ee20000000100 */
[----:B------:R-:W-:Y:S01]  /*12d0*/  IADD3 R6, P2, R32, UR17, RZ ;  /* 0x0000001120067c10 */ /* 0x000fe2000ff5e0ff */
[----:B------:R-:W-:Y:S01]  /*12e0*/  IMAD.SHL.U32 R245, R217, 0x10, RZ ;  /* 0x00000010d9f57824 */ /* 0x000fe200078e00ff */
[----:B------:R-:W-:Y:S01]  /*12f0*/  ISETP.LT.OR P3, PT, R14, 0x21, !P3 ;  /* 0x000000210e00780c */ /* 0x000fe20005f61670 */
[----:B------:R-:W4:Y:S04]  /*1300*/  LDSM.16.M88.2 R206, [R0+0x9080] ;  /* 0x0090800000ce783b */ /* 0x000f280000000100 */
[----:B------:R-:W1:Y:S04]  /*1310*/  LDSM.16.M88.2 R208, [R0+0xa080] ;  /* 0x00a0800000d0783b */ /* 0x000e680000000100 */
[----:B------:R5:W1:Y:S04]  /*1320*/  LDSM.16.M88.2 R210, [R0+0xb080] ;  /* 0x00b0800000d2783b */ /* 0x000a680000000100 */
[----:B------:R1:W1:Y:S04]  /*1330*/  LDSM.16.M88.2 R152, [R218+0x6080] ;  /* 0x00608000da98783b */ /* 0x0002680000000100 */
[----:B------:R1:W1:Y:S04]  /*1340*/  LDSM.16.M88.2 R154, [R218+0x7080] ;  /* 0x00708000da9a783b */ /* 0x0002680000000100 */
[----:B------:R1:W1:Y:S04]  /*1350*/  LDSM.16.M88.2 R156, [R218+0x8080] ;  /* 0x00808000da9c783b */ /* 0x0002680000000100 */
[----:B------:R1:W1:Y:S04]  /*1360*/  LDSM.16.M88.2 R158, [R220+0x6080] ;  /* 0x00608000dc9e783b */ /* 0x0002680000000100 */
[----:B------:R1:W1:Y:S01]  /*1370*/  LDSM.16.M88.2 R164, [R220+0x7080] ;  /* 0x00708000dca4783b */ /* 0x0002620000000100 */
[----:B-----5:R-:W-:-:S03]  /*1380*/  SHF.R.S32.HI R0, RZ, 0x4, R2 ;  /* 0x00000004ff007819 */ /* 0x020fc60000011402 */
[----:B------:R1:W1:Y:S01]  /*1390*/  LDSM.16.M88.2 R166, [R220+0x8080] ;  /* 0x00808000dca6783b */ /* 0x0002620000000100 */
[----:B------:R-:W-:-:S03]  /*13a0*/  LEA.HI R5, R2, R0, RZ, 0x1 ;  /* 0x0000000002057211 */ /* 0x000fc600078f08ff */
[----:B------:R1:W1:Y:S01]  /*13b0*/  LDSM.16.M88.2 R172, [R219+0x6080] ;  /* 0x00608000dbac783b */ /* 0x0002620000000100 */
[----:B------:R-:W-:Y:S02]  /*13c0*/  LOP3.LUT R2, R2, 0xfffffff0, RZ, 0xc0, !PT ;  /* 0xfffffff002027812 */ /* 0x000fe400078ec0ff */
[----:B------:R-:W-:Y:S01]  /*13d0*/  LOP3.LUT R9, R5, 0xfffffffe, RZ, 0xc0, !PT ;  /* 0xfffffffe05097812 */ /* 0x000fe200078ec0ff */
[----:B------:R1:W1:Y:S02]  /*13e0*/  LDSM.16.M88.2 R174, [R219+0x7080] ;  /* 0x00708000dbae783b */ /* 0x0002640000000100 */
[----:B------:R-:W-:Y:S01]  /*13f0*/  IMAD.IADD R27, R30, 0x1, -R2 ;  /* 0x000000011e1b7824 */ /* 0x000fe200078e0a02 */
[----:B------:R-:W-:Y:S01]  /*1400*/  LOP3.LUT R2, R245, 0x10, RZ, 0xc0, !PT ;  /* 0x00000010f5027812 */ /* 0x000fe200078ec0ff */
[----:B------:R1:W1:Y:S01]  /*1410*/  LDSM.16.M88.2 R180, [R219+0x8080] ;  /* 0x00808000dbb4783b */ /* 0x0002620000000100 */
[----:B------:R-:W-:Y:S02]  /*1420*/  IMAD.IADD R0, R0, 0x1, -R9 ;  /* 0x0000000100007824 */ /* 0x000fe400078e0a09 */
[----:B------:R-:W-:Y:S01]  /*1430*/  IMAD.MOV.U32 R9, RZ, RZ, 0x5 ;  /* 0x00000005ff097424 */ /* 0x000fe200078e00ff */
[----:B------:R1:W1:Y:S01]  /*1440*/  LDSM.16.M88.2 R188, [R218+0x9080] ;  /* 0x00908000dabc783b */ /* 0x0002620000000100 */
[----:B------:R-:W-:-:S03]  /*1450*/  LOP3.LUT R20, R2, 0xe0, R20, 0xf8, !PT ;  /* 0x000000e002147812 */ /* 0x000fc600078ef814 */
[----:B------:R1:W1:Y:S04]  /*1460*/  LDSM.16.M88.2 R190, [R218+0xa080] ;  /* 0x00a08000dabe783b */ /* 0x0002680000000100 */
[----:B------:R1:W1:Y:S04]  /*1470*/  LDSM.16.M88.2 R192, [R218+0xb080] ;  /* 0x00b08000dac0783b */ /* 0x0002680000000100 */
[----:B------:R1:W1:Y:S04]  /*1480*/  LDSM.16.M88.2 R194, [R220+0x9080] ;  /* 0x00908000dcc2783b */ /* 0x0002680000000100 */
[----:B------:R1:W1:Y:S04]  /*1490*/  LDSM.16.M88.2 R196, [R220+0xa080] ;  /* 0x00a08000dcc4783b */ /* 0x0002680000000100 */
[----:B------:R1:W1:Y:S04]  /*14a0*/  LDSM.16.M88.2 R198, [R220+0xb080] ;  /* 0x00b08000dcc6783b */ /* 0x0002680000000100 */
[----:B------:R1:W1:Y:S04]  /*14b0*/  LDSM.16.M88.2 R200, [R219+0x9080] ;  /* 0x00908000dbc8783b */ /* 0x0002680000000100 */
[----:B------:R1:W1:Y:S04]  /*14c0*/  LDSM.16.M88.2 R202, [R219+0xa080] ;  /* 0x00a08000dbca783b */ /* 0x0002680000000100 */
[----:B------:R1:W1:Y:S04]  /*14d0*/  LDSM.16.M88.2 R204, [R219+0xb080] ;  /* 0x00b08000dbcc783b */ /* 0x0002680000000100 */
[----:B------:R-:W-:Y:S06]  /*14e0*/  BAR.SYNC.DEFER_BLOCKING 0x0 ;  /* 0x0000000000007b1d */ /* 0x000fec0000010000 */
[----:B------:R-:W-:Y:S01]  /*14f0*/  @!PT LDS RZ, [RZ] ;  /* 0x00000000fffff984 */ /* 0x000fe20000000800 */
[----:B------:R-:W-:Y:S01]  /*1500*/  @!PT LDS RZ, [RZ] ;  /* 0x00000000fffff984 */ /* 0x000fe20000000800 */
[----:B------:R-:W-:Y:S01]  /*1510*/  @!PT LDS RZ, [RZ] ;  /* 0x00000000fffff984 */ /* 0x000fe20000000800 */
[----:B------:R5:W-:Y:S04]  /*1520*/  LDGSTS.E.BYPASS.LTC128B.128 [R244+0x6080], [R32.64], !P1 ;  /* 0x0608000020f47fae */ /* 0x000be8000c901d4e */
[----:B------:R5:W-:Y:S01]  /*1530*/  LDGSTS.E.BYPASS.LTC128B.128 [R244+0x8080], [R32.64+0x80], !P0 ;  /* 0x0808008020f47fae */ /* 0x000be2000c101d4e */
[----:B------:R-:W-:-:S02]  /*1540*/  IADD3 R4, P1, P0, R7, 0x80, R32 ;  /* 0x0000008007047810 */ /* 0x000fc4000783e020 */
[----:B------:R-:W-:Y:S02]  /*1550*/  IADD3.X R7, R33, UR11, RZ, P2, !PT ;  /* 0x0000000b21077c10 */ /* 0x000fe400097fe4ff */
[----:B------:R-:W-:Y:S02]  /*1560*/  IADD3.X R5, RZ, UR11, R33, P1, P0 ;  /* 0x0000000bff057c10 */ /* 0x000fe40008fe0421 */
[----:B------:R-:W-:Y:S01]  /*1570*/  ISETP.GE.AND P0, PT, R16, c[0x0][0x1fc], PT ;  /* 0x00007f0010007a0c */ /* 0x000fe20003f06270 */
[----:B------:R1:W-:Y:S01]  /*1580*/  LDGSTS.E.BYPASS.LTC128B.128 [R244+0x7080], [R6.64], !P4 ;  /* 0x0708000006f47fae */ /* 0x0003e2000e101d4e */
[----:B------:R-:W-:Y:S02]  /*1590*/  ISETP.GT.AND P2, PT, R30, 0xf, PT ;  /* 0x0000000f1e00780c */ /* 0x000fe40003f44270 */
[----:B------:R-:W-:Y:S01]  /*15a0*/  SEL R19, RZ, 0x1, P0 ;  /* 0x00000001ff137807 */ /* 0x000fe20000000000 */
[----:B------:R2:W-:Y:S01]  /*15b0*/  LDGSTS.E.BYPASS.LTC128B.128 [R244+0x9080], [R4.64], !P3 ;  /* 0x0908000004f47fae */ /* 0x0005e2000d901d4e */
[----:B------:R-:W-:-:S02]  /*15c0*/  ISETP.GE.AND P3, PT, R26, c[0x0][0x1fc], PT ;  /* 0x00007f001a007a0c */ /* 0x000fc40003f66270 */
[----:B------:R-:W-:Y:S02]  /*15d0*/  ISETP.GE.AND P1, PT, R16, c[0x0][0x1fc], PT ;  /* 0x00007f0010007a0c */ /* 0x000fe40003f26270 */
[----:B------:R-:W-:Y:S02]  /*15e0*/  SEL R252, RZ, 0xffffffff, P3 ;  /* 0xfffffffffffc7807 */ /* 0x000fe40001800000 */
[----:B------:R-:W-:-:S03]  /*15f0*/  ISETP.GE.AND P4, PT, R26, c[0x0][0x1fc], PT ;  /* 0x00007f001a007a0c */ /* 0x000fc60003f86270 */
[----:B------:R-:W-:Y:S02]  /*1600*/  IMAD.SHL.U32 R252, R252, 0x2, RZ ;  /* 0x00000002fcfc7824 */ /* 0x000fe400078e00ff */
[----:B-----5:R-:W-:Y:S01]  /*1610*/  IMAD.IADD R32, R8, 0x1, -R3 ;  /* 0x0000000108207824 */ /* 0x020fe200078e0a03 */
[C---:B------:R-:W-:Y:S01]  /*1620*/  SHF.L.U64.HI R3, R10.reuse, R9, c[0x0][0x20c] ;  /* 0x000083000a037619 */ /* 0x040fe20000010209 */
[----:B------:R-:W-:Y:S01]  /*1630*/  IMAD.SHL.U32 R10, R10, 0x20, RZ ;  /* 0x000000200a0a7824 */ /* 0x000fe200078e00ff */
[----:B------:R-:W-:Y:S02]  /*1640*/  LOP3.LUT R252, R252, 0x2, R19, 0xe2, !PT ;  /* 0x00000002fcfc7812 */ /* 0x000fe400078ee213 */
[----:B------:R3:W-:Y:S02]  /*1650*/  STL [R1+0x14], R32 ;  /* 0x0000142001007387 */ /* 0x0007e40000100800 */
[C---:B------:R-:W-:Y:S01]  /*1660*/  SHF.L.U64.HI R3, R10.reuse, 0x1, R3 ;  /* 0x000000010a037819 */ /* 0x040fe20000010203 */
[----:B------:R-:W-:Y:S01]  /*1670*/  IMAD.SHL.U32 R10, R10, 0x2, RZ ;  /* 0x000000020a0a7824 */ /* 0x000fe200078e00ff */
[----:B------:R3:W-:Y:S01]  /*1680*/  STL [R1+0x10], R27 ;  /* 0x0000101b01007387 */ /* 0x0007e20000100800 */
[C---:B-1----:R-:W-:Y:S01]  /*1690*/  IMAD.SHL.U32 R6, R0.reuse, 0x100, RZ ;  /* 0x0000010000067824 */ /* 0x042fe200078e00ff */
[----:B--2---:R-:W-:Y:S01]  /*16a0*/  SHF.R.S32.HI R4, RZ, 0x1f, R27 ;  /* 0x0000001fff047819 */ /* 0x004fe2000001141b */
[----:B------:R-:W-:Y:S01]  /*16b0*/  IMAD.SHL.U32 R5, R0, 0x20, RZ ;  /* 0x0000002000057824 */ /* 0x000fe200078e00ff */
[----:B------:R-:W-:-:S02]  /*16c0*/  IADD3 R12, P0, R10, R250, RZ ;  /* 0x000000fa0a0c7210 */ /* 0x000fc40007f1e0ff */
[----:B------:R-:W-:Y:S02]  /*16d0*/  LEA.HI R2, R4, R27, RZ, 0x3 ;  /* 0x0000001b04027211 */ /* 0x000fe400078f18ff */
[----:B------:R-:W-:Y:S01]  /*16e0*/  LOP3.LUT R6, R20, 0x100, R6, 0xf8, !PT ;  /* 0x0000010014067812 */ /* 0x000fe200078ef806 */
[C-C-:B------:R-:W-:Y:S01]  /*16f0*/  IMAD.X R13, R3.reuse, 0x1, R251.reuse, P0 ;  /* 0x00000001030d7824 */ /* 0x140fe200000e06fb */
[----:B------:R-:W-:Y:S02]  /*1700*/  IADD3 R10, P3, P0, R10, 0x80, R250 ;  /* 0x000000800a0a7810 */ /* 0x000fe4000787e0fa */
[----:B------:R-:W-:Y:S02]  /*1710*/  LOP3.LUT R4, R2, 0xfffffff8, RZ, 0xc0, !PT ;  /* 0xfffffff802047812 */ /* 0x000fe400078ec0ff */
[----:B------:R-:W-:Y:S01]  /*1720*/  IADD3.X R11, R3, RZ, R251, P3, P0 ;  /* 0x000000ff030b7210 */ /* 0x000fe20001fe04fb */
[----:B------:R-:W-:Y:S01]  /*1730*/  @!P2 IMAD.SHL.U32 R3, R30, 0x10, RZ ;  /* 0x000000101e03a824 */ /* 0x000fe200078e00ff */
[----:B------:R-:W-:Y:S01]  /*1740*/  LEA R8, P0, R25, c[0x0][0x280], 0x2 ;  /* 0x0000a00019087a11 */ /* 0x000fe200078010ff */
[----:B------:R-:W-:Y:S01]  /*1750*/  IMAD.IADD R4, R27, 0x1, -R4 ;  /* 0x000000011b047824 */ /* 0x000fe200078e0a04 */
[----:B------:R-:W-:-:S02]  /*1760*/  ISETP.LT.OR P3, PT, R14, 0x1, P1 ;  /* 0x000000010e00780c */ /* 0x000fc40000f61670 */
[----:B------:R1:W-:Y:S01]  /*1770*/  @!P2 LDGSTS.E.BYPASS.LTC128B.128 [R3+0x12080], [R22.64] ;  /* 0x120800001603afae */ /* 0x0003e2000b901d4e */
[----:B------:R-:W-:Y:S02]  /*1780*/  LEA.HI.X R9, R25, c[0x0][0x284], R28, 0x2, P0 ;  /* 0x0000a10019097a11 */ /* 0x000fe400000f141c */
[C---:B------:R-:W-:Y:S01]  /*1790*/  ISETP.LT.OR P0, PT, R14.reuse, 0x1, P4 ;  /* 0x000000010e00780c */ /* 0x040fe20002701670 */
[----:B------:R-:W0:Y:S01]  /*17a0*/  LDGDEPBAR ;  /* 0x00000000000079af */ /* 0x000e220000000000 */
[----:B------:R-:W-:Y:S01]  /*17b0*/  SHF.R.S32.HI R7, RZ, 0x3, R2 ;  /* 0x00000003ff077819 */ /* 0x000fe20000011402 */
[----:B------:R-:W-:Y:S01]  /*17c0*/  IMAD.SHL.U32 R2, R217, 0x400, RZ ;  /* 0x00000400d9027824 */ /* 0x000fe200078e00ff */
[C---:B------:R-:W-:Y:S02]  /*17d0*/  ISETP.LT.OR P1, PT, R14.reuse, 0x21, P1 ;  /* 0x000000210e00780c */ /* 0x040fe40000f21670 */
[----:B------:R-:W-:Y:S01]  /*17e0*/  ISETP.LT.OR P4, PT, R14, 0x21, P4 ;  /* 0x000000210e00780c */ /* 0x000fe20002781670 */
[----:B------:R-:W-:Y:S01]  /*17f0*/  IMAD.SHL.U32 R14, R0, 0x8, RZ ;  /* 0x00000008000e7824 */ /* 0x000fe200078e00ff */
[----:B------:R2:W-:Y:S01]  /*1800*/  LDGSTS.E.BYPASS.LTC128B.128 [R244+0xe080], [R250.64], !P3 ;  /* 0x0e080000faf47fae */ /* 0x0005e2000d901d4e */
[----:B------:R-:W-:Y:S01]  /*1810*/  IMAD.SHL.U32 R0, R7, 0x200, RZ ;  /* 0x0000020007007824 */ /* 0x000fe200078e00ff */
[----:B------:R-:W-:-:S02]  /*1820*/  LOP3.LUT R216, R6, 0x1c0, RZ, 0xc0, !PT ;  /* 0x000001c006d87812 */ /* 0x000fc400078ec0ff */
[----:B------:R-:W-:Y:S01]  /*1830*/  LOP3.LUT R16, R14, 0x8, RZ, 0xc0, !PT ;  /* 0x000000080e107812 */ /* 0x000fe200078ec0ff */
[----:B------:R2:W-:Y:S01]  /*1840*/  LDGSTS.E.BYPASS.LTC128B.128 [R244+0x10080], [R250.64+0x80], !P0 ;  /* 0x10080080faf47fae */ /* 0x0005e2000c101d4e */
[----:B------:R-:W-:Y:S02]  /*1850*/  PLOP3.LUT P0, PT, PT, PT, UP0, 0x80, 0x0 ;  /* 0x000000000000781c */ /* 0x000fe40003f0f008 */
[----:B------:R-:W-:Y:S01]  /*1860*/  LOP3.LUT R14, R6, 0x8, R24, 0xf8, !PT ;  /* 0x00000008060e7812 */ /* 0x000fe200078ef818 */
[----:B------:R2:W-:Y:S01]  /*1870*/  LDGSTS.E.BYPASS.LTC128B.128 [R244+0xf080], [R12.64], !P1 ;  /* 0x0f0800000cf47fae */ /* 0x0005e2000c901d4e */
[----:B------:R-:W-:-:S03]  /*1880*/  SHF.R.U32.HI R216, RZ, 0x3, R216 ;  /* 0x00000003ffd87819 */ /* 0x000fc600000116d8 */
[----:B------:R2:W-:Y:S01]  /*1890*/  LDGSTS.E.BYPASS.LTC128B.128 [R244+0x11080], [R10.64], !P4 ;  /* 0x110800000af47fae */ /* 0x0005e2000e101d4e */
[----:B------:R-:W-:Y:S01]  /*18a0*/  LOP3.LUT R216, R216, R14, RZ, 0x3c, !PT ;  /* 0x0000000ed8d87212 */ /* 0x000fe200078e3cff */
[----:B-1----:R-:W-:-:S05]  /*18b0*/  IMAD.SHL.U32 R3, R21, 0x8, RZ ;  /* 0x0000000815037824 */ /* 0x002fca00078e00ff */
[----:B------:R-:W-:Y:S01]  /*18c0*/  LOP3.LUT R17, R3, 0x18, RZ, 0xc0, !PT ;  /* 0x0000001803117812 */ /* 0x000fe200078ec0ff */
[----:B------:R-:W-:-:S03]  /*18d0*/  IMAD.SHL.U32 R3, R4, 0x40, RZ ;  /* 0x0000004004037824 */ /* 0x000fc600078e00ff */
[----:B------:R-:W-:Y:S02]  /*18e0*/  LOP3.LUT R7, R17, 0x20, R5, 0xf8, !PT ;  /* 0x0000002011077812 */ /* 0x000fe400078ef805 */
[----:B------:R-:W-:-:S04]  /*18f0*/  LOP3.LUT R3, R3, 0x1c0, RZ, 0xc0, !PT ;  /* 0x000001c003037812 */ /* 0x000fc800078ec0ff */
[----:B------:R-:W-:-:S04]  /*1900*/  SHF.R.U32.HI R5, RZ, 0x3, R3 ;  /* 0x00000003ff057819 */ /* 0x000fc80000011603 */
[C---:B------:R-:W-:Y:S02]  /*1910*/  LOP3.LUT R224, R5.reuse, R3, R16, 0x1e, !PT ;  /* 0x0000000305e07212 */ /* 0x040fe400078e1e10 */
[----:B------:R-:W-:Y:S02]  /*1920*/  LOP3.LUT R3, R5, R7, R3, 0x1e, !PT ;  /* 0x0000000705037212 */ /* 0x000fe400078e1e03 */
[-C--:B------:R-:W-:Y:S02]  /*1930*/  IADD3 R224, R224, R0.reuse, R2 ;  /* 0x00000000e0e07210 */ /* 0x080fe40007ffe002 */
[----:B------:R-:W-:Y:S01]  /*1940*/  LOP3.LUT R226, R3, R0, RZ, 0xfc, !PT ;  /* 0x0000000003e27212 */ /* 0x000fe200078efcff */
[----:B------:R-:W-:Y:S01]  /*1950*/  @!P2 IMAD.SHL.U32 R0, R30, 0x10, RZ ;  /* 0x000000101e00a824 */ /* 0x000fe200078e00ff */
[----:B------:R-:W-:-:S04]  /*1960*/  SHF.R.S32.HI R3, RZ, 0x1f, R243 ;  /* 0x0000001fff037819 */ /* 0x000fc800000114f3 */
[----:B------:R2:W-:Y:S01]  /*1970*/  @!P2 LDGSTS.E.BYPASS.LTC128B.128 [R0+0x12280], [R8.64] ;  /* 0x122800000800afae */ /* 0x0005e2000b901d4e */
[----:B------:R-:W-:-:S03]  /*1980*/  LEA.HI R3, R3, R243, RZ, 0x2 ;  /* 0x000000f303037211 */ /* 0x000fc600078f10ff */
[----:B------:R-:W0:Y:S01]  /*1990*/  LDGDEPBAR ;  /* 0x00000000000079af */ /* 0x000e220000000000 */
[----:B------:R-:W-:-:S03]  /*19a0*/  LEA.HI.SX32 R245, R3, R245, 0x1e ;  /* 0x000000f503f57211 */ /* 0x000fc600078ff2ff */
[----:B------:R-:W0:Y:S01]  /*19b0*/  LDGDEPBAR ;  /* 0x00000000000079af */ /* 0x000e220000000000 */
[----:B------:R-:W-:Y:S05]  /*19c0*/  @!P0 BRA `(.L_x_0) ;  /* 0x000036c000008947 */ /* 0x000fea0003800000 */
[----:B---34-:R-:W-:Y:S01]  /*19d0*/  IMAD.SHL.U32 R2, R32, 0x20, RZ ;  /* 0x0000002020027824 */ /* 0x018fe200078e00ff */
[C---:B------:R-:W-:Y:S01]  /*19e0*/  LOP3.LUT P1, RZ, R4.reuse, 0x2, RZ, 0xc0, !PT ;  /* 0x0000000204ff7812 */ /* 0x040fe2000782c0ff */
[----:B--2---:R-:W-:Y:S01]  /*19f0*/  IMAD.SHL.U32 R0, R27, 0x20, RZ ;  /* 0x000000201b007824 */ /* 0x004fe200078e00ff */
[----:B------:R-:W-:Y:S01]  /*1a00*/  LOP3.LUT P0, RZ, R4, 0x4, RZ, 0xc0, !PT ;  /* 0x0000000404ff7812 */ /* 0x000fe2000780c0ff */
[----:B------:R-:W-:Y:S01]  /*1a10*/  ULDC.64 UR4, c[0x0][0x238] ;  /* 0x00008e0000047ab9 */ /* 0x000fe20000000a00 */
[----:B------:R-:W-:Y:S01]  /*1a20*/  LOP3.LUT R4, R3, 0xfffffffc, RZ, 0xc0, !PT ;  /* 0xfffffffc03047812 */ /* 0x000fe200078ec0ff */
[----:B------:R-:W-:Y:S01]  /*1a30*/  IMAD.SHL.U32 R3, R32, 0x4, RZ ;  /* 0x0000000420037824 */ /* 0x000fe200078e00ff */
[----:B------:R-:W-:Y:S01]  /*1a40*/  LOP3.LUT R5, R17, 0xe0, R2, 0xf8, !PT ;  /* 0x000000e011057812 */ /* 0x000fe200078ef802 */
[----:B------:R-:W-:Y:S01]  /*1a50*/  IMAD.SHL.U32 R2, R27, 0x4, RZ ;  /* 0x000000041b027824 */ /* 0x000fe200078e00ff */
[----:B------:R-:W-:Y:S01]  /*1a60*/  LOP3.LUT R0, R16, 0x1e0, R0, 0xf8, !PT ;  /* 0x000001e010007812 */ /* 0x000fe200078ef800 */
[----:B------:R-:W-:Y:S01]  /*1a70*/  UIMAD UR4, UR12, UR4, URZ ;  /* 0x000000040c0472a4 */ /* 0x000fe2000f8e023f */
[----:B------:R-:W-:Y:S01]  /*1a80*/  LOP3.LUT R6, R5, 0x18, R3, 0x78, !PT ;  /* 0x0000001805067812 */ /* 0x000fe200078e7803 */
[----:B------:R-:W-:Y:S01]  /*1a90*/  IMAD.U32 R3, RZ, RZ, UR16 ;  /* 0x00000010ff037e24 */ /* 0x000fe2000f8e00ff */
[----:B------:R-:W-:Y:S01]  /*1aa0*/  LOP3.LUT R5, R0, 0x38, R2, 0x78, !PT ;  /* 0x0000003800057812 */ /* 0x000fe200078e7802 */
[----:B------:R-:W-:Y:S01]  /*1ab0*/  IMAD.SHL.U32 R217, R217, 0x200, RZ ;  /* 0x00000200d9d97824 */ /* 0x000fe200078e00ff */
[----:B------:R-:W-:Y:S01]  /*1ac0*/  LOP3.LUT R0, R18, 0x7ffffffc, RZ, 0xc0, !PT ;  /* 0x7ffffffc12007812 */ /* 0x000fe200078ec0ff */
[----:B------:R-:W-:Y:S01]  /*1ad0*/  UIMAD UR16, UR16, UR5, UR4 ;  /* 0x00000005101072a4 */ /* 0x000fe2000f8e0204 */
[----:B------:R-:W-:Y:S01]  /*1ae0*/  SHF.R.S32.HI R2, RZ, 0x1f, R21 ;  /* 0x0000001fff027819 */ /* 0x000fe20000011415 */
[----:B------:R-:W-:Y:S01]  /*1af0*/  IMAD.MOV.U32 R7, RZ, RZ, -0x60 ;  /* 0xffffffa0ff077424 */ /* 0x000fe200078e00ff */
[----:B------:R-:W-:Y:S01]  /*1b00*/  IADD3 R243, R243, -R4, RZ ;  /* 0x80000004f3f37210 */ /* 0x000fe20007ffe0ff */
[----:B------:R-:W-:Y:S01]  /*1b10*/  IMAD.IADD R4, R30, 0x1, -R0 ;  /* 0x000000011e047824 */ /* 0x000fe200078e0a00 */
[--C-:B------:R-:W-:Y:S01]  /*1b20*/  SHF.R.S32.HI R31, RZ, 0x1f, R30.reuse ;  /* 0x0000001fff1f7819 */ /* 0x100fe2000001141e */
[----:B------:R-:W-:Y:S01]  /*1b30*/  ULDC.64 UR4, c[0x0][0x240] ;  /* 0x0000900000047ab9 */ /* 0x000fe20000000a00 */
[----:B------:R-:W-:Y:S01]  /*1b40*/  LEA.HI R0, R2, R21, RZ, 0x2 ;  /* 0x0000001502007211 */ /* 0x000fe200078f10ff */
[----:B------:R-:W-:Y:S01]  /*1b50*/  IMAD R4, R4, 0x2, R217 ;  /* 0x0000000204047824 */ /* 0x000fe200078e02d9 */
[----:B------:R-:W-:Y:S01]  /*1b60*/  UIMAD UR4, UR13, UR4, URZ ;  /* 0x000000040d0472a4 */ /* 0x000fe2000f8e023f */
[----:B------:R-:W-:Y:S01]  /*1b70*/  IMAD.WIDE.U32 R2, R3, c[0x0][0x238], R30 ;  /* 0x00008e0003027a25 */ /* 0x000fe200078e001e */
[----:B------:R-:W-:Y:S01]  /*1b80*/  LOP3.LUT R0, R0, 0xfffffffc, RZ, 0xc0, !PT ;  /* 0xfffffffc00007812 */ /* 0x000fe200078ec0ff */
[----:B------:R1:W-:Y:S01]  /*1b90*/  STL [R1+0xc], R31 ;  /* 0x00000c1f01007387 */ /* 0x0003e20000100800 */
[----:B------:R-:W-:Y:S01]  /*1ba0*/  UIMAD UR7, UR10, UR5, UR4 ;  /* 0x000000050a0772a4 */ /* 0x000fe2000f8e0204 */
[----:B------:R-:W-:Y:S01]  /*1bb0*/  IMAD.IADD R6, R6, 0x1, R4 ;  /* 0x0000000106067824 */ /* 0x000fe200078e0204 */
[----:B------:R-:W-:Y:S01]  /*1bc0*/  IADD3 R0, R21, -R0, RZ ;  /* 0x8000000015007210 */ /* 0x000fe20007ffe0ff */
[----:B------:R-:W-:Y:S01]  /*1bd0*/  IMAD R7, R29, R7, c[0x0][0x198] ;  /* 0x000066001d077624 */ /* 0x000fe200078e0207 */
[----:B------:R-:W-:Y:S01]  /*1be0*/  IADD3 R3, R3, UR16, RZ ;  /* 0x0000001003037c10 */ /* 0x000fe2000fffe0ff */
[----:B------:R-:W-:Y:S01]  /*1bf0*/  IMAD.U32 R4, RZ, RZ, UR10 ;  /* 0x0000000aff047e24 */ /* 0x000fe2000f8e00ff */
[C---:B------:R-:W-:Y:S01]  /*1c00*/  SEL R221, R225.reuse, 0xffffffe0, !P1 ;  /* 0xffffffe0e1dd7807 */ /* 0x040fe20004800000 */
[----:B------:R-:W-:Y:S01]  /*1c10*/  IMAD R0, R0, -0x8, R7 ;  /* 0xfffffff800007824 */ /* 0x000fe200078e0207 */
[----:B------:R-:W-:Y:S01]  /*1c20*/  UIADD3 UR13, UR6, 0x3f, URZ ;  /* 0x0000003f060d7890 */ /* 0x000fe2000fffe03f */
[----:B------:R-:W-:Y:S01]  /*1c30*/  IMAD.WIDE.U32 R8, R4, c[0x0][0x240], R2 ;  /* 0x0000900004087a25 */ /* 0x000fe200078e0002 */
[----:B------:R-:W-:Y:S01]  /*1c40*/  MOV R227, 0x10 ;  /* 0x0000001000e37802 */ /* 0x000fe20000000f00 */
[----:B------:R-:W-:Y:S01]  /*1c50*/  CS2R R146, SRZ ;  /* 0x0000000000927805 */ /* 0x000fe2000001ff00 */
[----:B------:R-:W-:Y:S01]  /*1c60*/  SEL R225, R225, 0xffffffe0, !P0 ;  /* 0xffffffe0e1e17807 */ /* 0x000fe20004000000 */
[----:B------:R-:W-:Y:S01]  /*1c70*/  IMAD R243, R243, -0x2, R0 ;  /* 0xfffffffef3f37824 */ /* 0x000fe200078e0200 */
[----:B------:R-:W-:Y:S01]  /*1c80*/  IADD3 R0, R9, UR7, RZ ;  /* 0x0000000709007c10 */ /* 0x000fe2000fffe0ff */
[----:B------:R1:W-:Y:S01]  /*1c90*/  STL.64 [R1+0x18], R8 ;  /* 0x0000180801007387 */ /* 0x0003e20000100a00 */
[----:B------:R-:W-:Y:S01]  /*1ca0*/  USHF.R.S32.HI UR6, URZ, 0x1f, UR13 ;  /* 0x0000001f3f067899 */ /* 0x000fe2000801140d */
[----:B------:R-:W-:Y:S01]  /*1cb0*/  SEL R227, R227, 0xfffffff0, !P1 ;  /* 0xfffffff0e3e37807 */ /* 0x000fe20004800000 */
[C---:B------:R-:W-:Y:S01]  /*1cc0*/  IMAD.SHL.U32 R222, R224.reuse, 0x2, RZ ;  /* 0x00000002e0de7824 */ /* 0x040fe200078e00ff */
[----:B------:R1:W-:Y:S01]  /*1cd0*/  STL [R1+0x20], R0 ;  /* 0x0000200001007387 */ /* 0x0003e20000100800 */
[----:B------:R-:W-:Y:S01]  /*1ce0*/  LOP3.LUT R217, R5, R217, RZ, 0xfc, !PT ;  /* 0x000000d905d97212 */ /* 0x000fe200078efcff */
[----:B------:R-:W-:Y:S01]  /*1cf0*/  IMAD.IADD R228, R224, 0x1, R225 ;  /* 0x00000001e0e47824 */ /* 0x000fe200078e02e1 */
[----:B------:R-:W-:Y:S01]  /*1d00*/  ULEA.HI UR6, UR6, UR13, URZ, 0x6 ;  /* 0x0000000d06067291 */ /* 0x000fe2000f8f303f */
[----:B------:R-:W-:Y:S01]  /*1d10*/  IMAD.IADD R223, R223, 0x1, R220 ;  /* 0x00000001dfdf7824 */ /* 0x000fe200078e02dc */
[----:B------:R-:W-:Y:S01]  /*1d20*/  CS2R R144, SRZ ;  /* 0x0000000000907805 */ /* 0x000fe2000001ff00 */
[----:B------:R-:W-:Y:S01]  /*1d30*/  IMAD.SHL.U32 R216, R216, 0x2, RZ ;  /* 0x00000002d8d87824 */ /* 0x000fe200078e00ff */
        /* <DEDUP_REMOVED lines=46> */
[----:B------:R-:W-:Y:S01]  /*2020*/  IMAD.IADD R221, R222, 0x1, R221 ;  /* 0x00000001dedd7824 */ /* 0x000fe200078e02dd */
[----:B------:R-:W-:Y:S01]  /*2030*/  IADD3 R232, R224, R227, RZ ;  /* 0x000000e3e0e87210 */ /* 0x000fe20007ffe0ff */
[C---:B------:R-:W-:Y:S01]  /*2040*/  IMAD.IADD R230, R227.reuse, 0x1, R225 ;  /* 0x00000001e3e67824 */ /* 0x040fe200078e02e1 */
[----:B------:R-:W-:Y:S01]  /*2050*/  LEA R233, R6, 0x12480, 0x1 ;  /* 0x0001248006e97811 */ /* 0x000fe200078e08ff */
[----:B------:R-:W-:Y:S01]  /*2060*/  IMAD.IADD R231, R227, 0x1, R228 ;  /* 0x00000001e3e77824 */ /* 0x000fe200078e02e4 */
[----:B------:R-:W-:Y:S01]  /*2070*/  LEA R217, R217, 0x15480, 0x1 ;  /* 0x00015480d9d97811 */ /* 0x000fe200078e08ff */
[----:B------:R-:W-:Y:S01]  /*2080*/  ULDC UR12, c[0x0][0x278] ;  /* 0x00009e00000c7ab9 */ /* 0x000fe20000000800 */
[----:B------:R-:W-:Y:S01]  /*2090*/  IADD3 R229, R224, 0x800, RZ ;  /* 0x00000800e0e57810 */ /* 0x000fe20007ffe0ff */
[----:B------:R-:W-:-:S02]  /*20a0*/  ULDC UR5, c[0x0][0x290] ;  /* 0x0000a40000057ab9 */ /* 0x000fc40000000800 */
[----:B------:R-:W-:Y:S02]  /*20b0*/  UMOV UR20, 0x1 ;  /* 0x0000000100147882 */ /* 0x000fe40000000000 */
[----:B------:R-:W-:Y:S02]  /*20c0*/  UMOV UR4, URZ ;  /* 0x0000003f00047c82 */ /* 0x000fe40008000000 */
[----:B------:R-:W-:Y:S02]  /*20d0*/  UMOV UR16, URZ ;  /* 0x0000003f00107c82 */ /* 0x000fe40008000000 */
[----:B------:R-:W-:Y:S02]  /*20e0*/  UIMAD UR12, UR10, UR12, URZ ;  /* 0x0000000c0a0c72a4 */ /* 0x000fe4000f8e023f */
[----:B------:R-:W-:Y:S02]  /*20f0*/  UIMAD UR5, UR10, UR5, URZ ;  /* 0x000000050a0572a4 */ /* 0x000fe4000f8e023f */
[----:B------:R-:W-:-:S02]  /*2100*/  USHF.R.S32.HI UR18, URZ, 0x6, UR6 ;  /* 0x000000063f127899 */ /* 0x000fc40008011406 */
[----:B-1----:R-:W-:Y:S02]  /*2110*/  ULDC UR13, c[0x0][0x168] ;  /* 0x00005a00000d7ab9 */ /* 0x002fe40000000800 */
.L_x_3:
[----:B------:R-:W-:Y:S04]  /*2120*/  DEPBAR.LE SB0, 0x1 ;  /* 0x000080400000791a */ /* 0x000fe80000000000 */
[----:B------:R-:W-:Y:S01]  /*2130*/  BAR.SYNC.DEFER_BLOCKING 0x0 ;  /* 0x0000000000007b1d */ /* 0x000fe20000010000 */
[----:B------:R-:W-:Y:S01]  /*2140*/  IMAD.U32 R0, RZ, RZ, UR4 ;  /* 0x00000004ff007e24 */ /* 0x000fe2000f8e00ff */
[----:B------:R-:W-:Y:S01]  /*2150*/  MOV R148, UR4 ;  /* 0x0000000400947c02 */ /* 0x000fe20008000f00 */
[----:B------:R-:W-:Y:S03]  /*2160*/  UIADD3 UR19, UR16, 0x1, URZ ;  /* 0x0000000110137890 */ /* 0x000fe6000fffe03f */
[----:B------:R-:W-:Y:S01]  /*2170*/  LEA R0, R0, R224, 0xd ;  /* 0x000000e000007211 */ /* 0x000fe200078e68ff */
[----:B------:R-:W-:Y:S01]  /*2180*/  IMAD R148, R148, 0x2000, R227 ;  /* 0x0000200094947824 */ /* 0x000fe200078e02e3 */
[----:B------:R-:W-:Y:S03]  /*2190*/  UISETP.GE.AND UP0, UPT, UR19, UR18, UPT ;  /* 0x000000121300728c */ /* 0x000fe6000bf06270 */
[----:B------:R-:W-:Y:S01]  /*21a0*/  IMAD.SHL.U32 R0, R0, 0x2, RZ ;  /* 0x0000000200007824 */ /* 0x000fe200078e00ff */
[CC--:B------:R-:W-:Y:S02]  /*21b0*/  IADD3 R4, R224.reuse, R148.reuse, RZ ;  /* 0x00000094e0047210 */ /* 0x0c0fe40007ffe0ff */
[--C-:B------:R-:W-:Y:S02]  /*21c0*/  IADD3 R148, R224, R148, R225.reuse ;  /* 0x00000094e0947210 */ /* 0x100fe40007ffe0e1 */
[----:B------:R-:W-:Y:S01]  /*21d0*/  PLOP3.LUT P3, PT, PT, PT, UP0, 0x80, 0x0 ;  /* 0x000000000000781c */ /* 0x000fe20003f6f008 */
[----:B------:R-:W-:Y:S01]  /*21e0*/  IMAD.SHL.U32 R149, R4, 0x2, RZ ;  /* 0x0000000204957824 */ /* 0x000fe200078e00ff */
[----:B------:R-:W-:Y:S01]  /*21f0*/  SHF.L.U32 R148, R148, 0x1, RZ ;  /* 0x0000000194947819 */ /* 0x000fe200000006ff */
[----:B------:R-:W-:Y:S04]  /*2200*/  LDSM.16.M88.2 R2, [R218+0x80] ;  /* 0x00008000da02783b */ /* 0x000fe80000000100 */
[----:B------:R-:W1:Y:S04]  /*2210*/  LDSM.16.M88.4 R20, [R0+0x6080] ;  /* 0x006080000014783b */ /* 0x000e680000000200 */
[----:B------:R-:W2:Y:S04]  /*2220*/  LDSM.16.M88.4 R24, [R0+0x7080] ;  /* 0x007080000018783b */ /* 0x000ea80000000200 */
[----:B------:R-:W3:Y:S04]  /*2230*/  LDSM.16.M88.2 R16, [R218+0x1080] ;  /* 0x00108000da10783b */ /* 0x000ee80000000100 */
[----:B------:R-:W4:Y:S04]  /*2240*/  LDSM.16.M88.2 R28, [R218+0x2080] ;  /* 0x00208000da1c783b */ /* 0x000f280000000100 */
[----:B------:R-:W-:Y:S04]  /*2250*/  LDSM.16.M88.2 R30, [R220+0x80] ;  /* 0x00008000dc1e783b */ /* 0x000fe80000000100 */
[----:B------:R-:W5:Y:S04]  /*2260*/  LDSM.16.M88.4 R32, [R149+0x6080] ;  /* 0x006080009520783b */ /* 0x000f680000000200 */
[----:B------:R-:W4:Y:S04]  /*2270*/  LDSM.16.M88.4 R36, [R149+0x7080] ;  /* 0x007080009524783b */ /* 0x000f280000000200 */
[----:B------:R-:W-:Y:S01]  /*2280*/  LDSM.16.M88.2 R40, [R220+0x2080] ;  /* 0x00208000dc28783b */ /* 0x000fe20000000100 */
[-C--:B-1----:R-:W-:Y:S08]  /*2290*/  HMMA.16816.F32.BF16 R4, R20, R2.reuse, RZ ;  /* 0x000000021404723c */ /* 0x082ff000000418ff */
[C---:B--2---:R-:W-:Y:S07]  /*22a0*/  HMMA.16816.F32.BF16 R8, R24.reuse, R2, RZ ;  /* 0x000000021808723c */ /* 0x044fee00000418ff */
[----:B------:R-:W-:Y:S01]  /*22b0*/  MOV R2, UR4 ;  /* 0x0000000400027c02 */ /* 0x000fe20008000f00 */
[-C--:B---3--:R-:W-:Y:S04]  /*22c0*/  HMMA.16816.F32.BF16 R12, R24, R16.reuse, RZ ;  /* 0x00000010180c723c */ /* 0x088fe800000418ff */
[----:B------:R-:W-:Y:S02]  /*22d0*/  IMAD R18, R2, 0x2000, R225 ;  /* 0x0000200002127824 */ /* 0x000fe400078e02e1 */
[----:B------:R-:W1:Y:S03]  /*22e0*/  LDSM.16.M88.2 R2, [R220+0x1080] ;  /* 0x00108000dc02783b */ /* 0x000e660000000100 */
[----:B------:R-:W-:Y:S02]  /*22f0*/  IADD3 R42, R224, R18, RZ ;  /* 0x00000012e02a7210 */ /* 0x000fe40007ffe0ff */
[C---:B------:R-:W-:Y:S03]  /*2300*/  HMMA.16816.F32.BF16 R16, R20.reuse, R16, RZ ;  /* 0x000000101410723c */ /* 0x040fe600000418ff */
[----:B------:R-:W-:Y:S02]  /*2310*/  IMAD.SHL.U32 R150, R42, 0x2, RZ ;  /* 0x000000022a967824 */ /* 0x000fe400078e00ff */
[----:B------:R-:W-:Y:S03]  /*2320*/  LDSM.16.M88.2 R42, [R219+0x80] ;  /* 0x00008000db2a783b */ /* 0x000fe60000000100 */
[-C--:B----4-:R-:W-:Y:S01]  /*2330*/  HMMA.16816.F32.BF16 R20, R20, R28.reuse, RZ ;  /* 0x0000001c1414723c */ /* 0x090fe200000418ff */
[----:B------:R-:W2:Y:S04]  /*2340*/  LDSM.16.M88.4 R44, [R150+0x6080] ;  /* 0x00608000962c783b */ /* 0x000ea80000000200 */
[----:B------:R-:W3:Y:S03]  /*2350*/  LDSM.16.M88.4 R48, [R150+0x7080] ;  /* 0x007080009630783b */ /* 0x000ee60000000200 */
[----:B------:R-:W-:Y:S01]  /*2360*/  HMMA.16816.F32.BF16 R24, R24, R28, RZ ;  /* 0x0000001c1818723c */ /* 0x000fe200000418ff */
[----:B------:R-:W4:Y:S07]  /*2370*/  LDSM.16.M88.2 R28, [R219+0x1080] ;  /* 0x00108000db1c783b */ /* 0x000f2e0000000100 */
[-C--:B-----5:R-:W-:Y:S08]  /*2380*/  HMMA.16816.F32.BF16 R4, R32, R30.reuse, R4 ;  /* 0x0000001e2004723c */ /* 0x0a0ff00000041804 */
[C---:B------:R-:W-:Y:S01]  /*2390*/  HMMA.16816.F32.BF16 R8, R36.reuse, R30, R8 ;  /* 0x0000001e2408723c */ /* 0x040fe20000041808 */
[----:B------:R-:W-:Y:S07]  /*23a0*/  LDSM.16.M88.2 R30, [R223+0x80] ;  /* 0x00008000df1e783b */ /* 0x000fee0000000100 */
[-C--:B-1----:R-:W-:Y:S08]  /*23b0*/  HMMA.16816.F32.BF16 R12, R36, R2.reuse, R12 ;  /* 0x00000002240c723c */ /* 0x082ff0000004180c */
[C---:B------:R-:W-:Y:S01]  /*23c0*/  HMMA.16816.F32.BF16 R16, R32.reuse, R2, R16 ;  /* 0x000000022010723c */ /* 0x040fe20000041810 */
[----:B------:R-:W1:Y:S07]  /*23d0*/  LDSM.16.M88.2 R2, [R219+0x2080] ;  /* 0x00208000db02783b */ /* 0x000e6e0000000100 */
[-C--:B------:R-:W-:Y:S01]  /*23e0*/  HMMA.16816.F32.BF16 R20, R32, R40.reuse, R20 ;  /* 0x000000282014723c */ /* 0x080fe20000041814 */
[----:B------:R-:W5:Y:S07]  /*23f0*/  LDSM.16.M88.4 R32, [R148+0x6080] ;  /* 0x006080009420783b */ /* 0x000f6e0000000200 */
[----:B------:R-:W-:Y:S01]  /*2400*/  HMMA.16816.F32.BF16 R24, R36, R40, R24 ;  /* 0x000000282418723c */ /* 0x000fe20000041818 */
[----:B------:R-:W5:Y:S04]  /*2410*/  LDSM.16.M88.4 R36, [R148+0x7080] ;  /* 0x007080009424783b */ /* 0x000f680000000200 */
[----:B------:R-:W5:Y:S03]  /*2420*/  LDSM.16.M88.2 R40, [R223+0x1080] ;  /* 0x00108000df28783b */ /* 0x000f660000000100 */
[-C--:B--2---:R-:W-:Y:S08]  /*2430*/  HMMA.16816.F32.BF16 R4, R44, R42.reuse, R4 ;  /* 0x0000002a2c04723c */ /* 0x084ff00000041804 */
[C---:B---3--:R-:W-:Y:S01]  /*2440*/  HMMA.16816.F32.BF16 R8, R48.reuse, R42, R8 ;  /* 0x0000002a3008723c */ /* 0x048fe20000041808 */
[----:B------:R-:W-:Y:S07]  /*2450*/  LDSM.16.M88.2 R42, [R218+0x3080] ;  /* 0x00308000da2a783b */ /* 0x000fee0000000100 */
[-C--:B----4-:R-:W-:Y:S08]  /*2460*/  HMMA.16816.F32.BF16 R12, R48, R28.reuse, R12 ;  /* 0x0000001c300c723c */ /* 0x090ff0000004180c */
[C---:B------:R-:W-:Y:S01]  /*2470*/  HMMA.16816.F32.BF16 R16, R44.reuse, R28, R16 ;  /* 0x0000001c2c10723c */ /* 0x040fe20000041810 */
[----:B------:R-:W2:Y:S07]  /*2480*/  LDSM.16.M88.2 R28, [R223+0x2080] ;  /* 0x00208000df1c783b */ /* 0x000eae0000000100 */
[-C--:B-1----:R-:W-:Y:S01]  /*2490*/  HMMA.16816.F32.BF16 R20, R44, R2.reuse, R20 ;  /* 0x000000022c14723c */ /* 0x082fe20000041814 */
[----:B------:R-:W1:Y:S07]  /*24a0*/  LDSM.16.M88.4 R44, [R0+0x8080] ;  /* 0x00808000002c783b */ /* 0x000e6e0000000200 */
[----:B------:R-:W-:Y:S01]  /*24b0*/  HMMA.16816.F32.BF16 R24, R48, R2, R24 ;  /* 0x000000023018723c */ /* 0x000fe20000041818 */
[----:B------:R3:W4:Y:S04]  /*24c0*/  LDSM.16.M88.4 R48, [R0+0x9080] ;  /* 0x009080000030783b */ /* 0x0007280000000200 */
[----:B------:R-:W1:Y:S03]  /*24d0*/  LDSM.16.M88.2 R2, [R218+0x4080] ;  /* 0x00408000da02783b */ /* 0x000e660000000100 */
[-C--:B-----5:R-:W-:Y:S08]  /*24e0*/  HMMA.16816.F32.BF16 R4, R32, R30.reuse, R4 ;  /* 0x0000001e2004723c */ /* 0x0a0ff00000041804 */
[C---:B------:R-:W-:Y:S01]  /*24f0*/  HMMA.16816.F32.BF16 R8, R36.reuse, R30, R8 ;  /* 0x0000001e2408723c */ /* 0x040fe20000041808 */
[----:B------:R-:W5:Y:S07]  /*2500*/  LDSM.16.M88.2 R30, [R218+0x5080] ;  /* 0x00508000da1e783b */ /* 0x000f6e0000000100 */
[-C--:B------:R-:W-:Y:S01]  /*2510*/  HMMA.16816.F32.BF16 R12, R36, R40.reuse, R12 ;  /* 0x00000028240c723c */ /* 0x080fe2000004180c */
[----:B---3--:R-:W-:Y:S05]  /*2520*/  IMAD.U32 R0, RZ, RZ, UR4 ;  /* 0x00000004ff007e24 */ /* 0x008fea000f8e00ff */
[----:B------:R-:W-:Y:S02]  /*2530*/  LEA R0, R0, R232, 0xd ;  /* 0x000000e800007211 */ /* 0x000fe400078e68ff */
[C---:B------:R-:W-:Y:S01]  /*2540*/  HMMA.16816.F32.BF16 R16, R32.reuse, R40, R16 ;  /* 0x000000282010723c */ /* 0x040fe20000041810 */
[----:B------:R-:W-:Y:S03]  /*2550*/  LDSM.16.M88.2 R40, [R220+0x4080] ;  /* 0x00408000dc28783b */ /* 0x000fe60000000100 */
[----:B------:R-:W-:Y:S04]  /*2560*/  IMAD.SHL.U32 R0, R0, 0x2, RZ ;  /* 0x0000000200007824 */ /* 0x000fe800078e00ff */
[-C--:B--2---:R-:W-:Y:S01]  /*2570*/  HMMA.16816.F32.BF16 R20, R32, R28.reuse, R20 ;  /* 0x0000001c2014723c */ /* 0x084fe20000041814 */
[----:B------:R2:W-:Y:S07]  /*2580*/  LDSM.16.M88.4 R32, [R0+0x8080] ;  /* 0x008080000020783b */ /* 0x0005ee0000000200 */
[----:B------:R-:W-:Y:S01]  /*2590*/  HMMA.16816.F32.BF16 R24, R36, R28, R24 ;  /* 0x0000001c2418723c */ /* 0x000fe20000041818 */
[----:B------:R-:W3:Y:S04]  /*25a0*/  LDSM.16.M88.2 R28, [R220+0x3080] ;  /* 0x00308000dc1c783b */ /* 0x000ee80000000100 */
[----:B------:R-:W3:Y:S03]  /*25b0*/  LDSM.16.M88.4 R36, [R149+0x9080] ;  /* 0x009080009524783b */ /* 0x000ee60000000200 */
[-C--:B-1----:R-:W-:Y:S01]  /*25c0*/  HMMA.16816.F32.BF16 R4, R44, R42.reuse, R4 ;  /* 0x0000002a2c04723c */ /* 0x082fe20000041804 */
[----:B------:R-:W-:Y:S07]  /*25d0*/  LDSM.16.M88.4 R148, [R150+0x9080] ;  /* 0x009080009694783b */ /* 0x000fee0000000200 */
[C---:B----4-:R-:W-:Y:S01]  /*25e0*/  HMMA.16816.F32.BF16 R8, R48.reuse, R42, R8 ;  /* 0x0000002a3008723c */ /* 0x050fe20000041808 */
[----:B------:R-:W-:Y:S03]  /*25f0*/  LDSM.16.M88.2 R42, [R219+0x3080] ;  /* 0x00308000db2a783b */ /* 0x000fe60000000100 */
[----:B--2---:R-:W-:Y:S04]  /*2600*/  MOV R0, UR4 ;  /* 0x0000000400007c02 */ /* 0x004fe80008000f00 */
[-C--:B------:R-:W-:Y:S04]  /*2610*/  HMMA.16816.F32.BF16 R12, R48, R2.reuse, R12 ;  /* 0x00000002300c723c */ /* 0x080fe8000004180c */
[----:B------:R-:W-:Y:S04]  /*2620*/  IMAD R0, R0, 0x2000, R228 ;  /* 0x0000200000007824 */ /* 0x000fe800078e02e4 */
[C---:B------:R-:W-:Y:S01]  /*2630*/  HMMA.16816.F32.BF16 R16, R44.reuse, R2, R16 ;  /* 0x000000022c10723c */ /* 0x040fe20000041810 */
[----:B------:R-:W1:Y:S03]  /*2640*/  LDSM.16.M88.2 R2, [R220+0x5080] ;  /* 0x00508000dc02783b */ /* 0x000e660000000100 */
[----:B------:R-:W-:Y:S04]  /*2650*/  SHF.L.U32 R0, R0, 0x1, RZ ;  /* 0x0000000100007819 */ /* 0x000fe800000006ff */
[-C--:B-----5:R-:W-:Y:S01]  /*2660*/  HMMA.16816.F32.BF16 R20, R44, R30.reuse, R20 ;  /* 0x0000001e2c14723c */ /* 0x0a0fe20000041814 */
[----:B------:R2:W4:Y:S07]  /*2670*/  LDSM.16.M88.4 R44, [R0+0x8080] ;  /* 0x00808000002c783b */ /* 0x00052e0000000200 */
[----:B------:R-:W-:Y:S01]  /*2680*/  HMMA.16816.F32.BF16 R24, R48, R30, R24 ;  /* 0x0000001e3018723c */ /* 0x000fe20000041818 */
[----:B------:R-:W5:Y:S07]  /*2690*/  LDSM.16.M88.2 R30, [R219+0x4080] ;  /* 0x00408000db1e783b */ /* 0x000f6e0000000100 */
[-C--:B---3--:R-:W-:Y:S08]  /*26a0*/  HMMA.16816.F32.BF16 R4, R32, R28.reuse, R4 ;  /* 0x0000001c2004723c */ /* 0x088ff00000041804 */
[C---:B------:R-:W-:Y:S01]  /*26b0*/  HMMA.16816.F32.BF16 R8, R36.reuse, R28, R8 ;  /* 0x0000001c2408723c */ /* 0x040fe20000041808 */
[----:B------:R-:W3:Y:S03]  /*26c0*/  LDSM.16.M88.2 R28, [R219+0x5080] ;  /* 0x00508000db1c783b */ /* 0x000ee60000000100 */
[----:B--2---:R-:W-:Y:S04]  /*26d0*/  IMAD.U32 R0, RZ, RZ, UR4 ;  /* 0x00000004ff007e24 */ /* 0x004fe8000f8e00ff */
[-C--:B------:R-:W-:Y:S04]  /*26e0*/  HMMA.16816.F32.BF16 R12, R36, R40.reuse, R12 ;  /* 0x00000028240c723c */ /* 0x080fe8000004180c */
[----:B------:R-:W-:Y:S04]  /*26f0*/  IMAD R0, R0, 0x2000, R230 ;  /* 0x0000200000007824 */ /* 0x000fe800078e02e6 */
[C---:B------:R-:W-:Y:S01]  /*2700*/  HMMA.16816.F32.BF16 R16, R32.reuse, R40, R16 ;  /* 0x000000282010723c */ /* 0x040fe20000041810 */
[----:B------:R-:W-:Y:S03]  /*2710*/  LDSM.16.M88.2 R40, [R223+0x5080] ;  /* 0x00508000df28783b */ /* 0x000fe60000000100 */
[----:B------:R-:W-:Y:S04]  /*2720*/  IMAD.IADD R0, R229, 0x1, R0 ;  /* 0x00000001e5007824 */ /* 0x000fe800078e0200 */
[-C--:B-1----:R-:W-:Y:S04]  /*2730*/  HMMA.16816.F32.BF16 R20, R32, R2.reuse, R20 ;  /* 0x000000022014723c */ /* 0x082fe80000041814 */
[----:B------:R-:W-:Y:S04]  /*2740*/  IMAD.SHL.U32 R0, R0, 0x2, RZ ;  /* 0x0000000200007824 */ /* 0x000fe800078e00ff */
[----:B------:R-:W-:Y:S01]  /*2750*/  HMMA.16816.F32.BF16 R24, R36, R2, R24 ;  /* 0x000000022418723c */ /* 0x000fe20000041818 */
[----:B------:R1:W-:Y:S06]  /*2760*/  LDSM.16.M88.4 R36, [R0+0x8080] ;  /* 0x008080000024783b */ /* 0x0003ec0000000200 */
[----:B------:R-:W-:Y:S01]  /*2770*/  MOV R2, UR4 ;  /* 0x0000000400027c02 */ /* 0x000fe20008000f00 */
[-C--:B----4-:R-:W-:Y:S05]  /*2780*/  HMMA.16816.F32.BF16 R4, R44, R42.reuse, R4 ;  /* 0x0000002a2c04723c */ /* 0x090fea0000041804 */
[----:B------:R-:W-:Y:S03]  /*2790*/  LEA R2, R2, R231, 0xd ;  /* 0x000000e702027211 */ /* 0x000fe600078e68ff */
[C---:B------:R-:W-:Y:S04]  /*27a0*/  HMMA.16816.F32.BF16 R8, R148.reuse, R42, R8 ;  /* 0x0000002a9408723c */ /* 0x040fe80000041808 */
[----:B------:R-:W-:Y:S02]  /*27b0*/  SHF.L.U32 R32, R2, 0x1, RZ ;  /* 0x0000000102207819 */ /* 0x000fe400000006ff */
[----:B------:R-:W-:Y:S02]  /*27c0*/  LDSM.16.M88.2 R2, [R223+0x3080] ;  /* 0x00308000df02783b */ /* 0x000fe40000000100 */
[-C--:B-----5:R-:W-:Y:S01]  /*27d0*/  HMMA.16816.F32.BF16 R12, R148, R30.reuse, R12 ;  /* 0x0000001e940c723c */ /* 0x0a0fe2000004180c */
[----:B-1----:R-:W-:Y:S01]  /*27e0*/  MOV R0, UR4 ;  /* 0x0000000400007c02 */ /* 0x002fe20008000f00 */
[----:B------:R-:W1:Y:S04]  /*27f0*/  LDSM.16.M88.4 R32, [R32+0x8080] ;  /* 0x008080002020783b */ /* 0x000e680000000200 */
[----:B------:R-:W-:Y:S02]  /*2800*/  IMAD R0, R0, 0x40, R245 ;  /* 0x0000004000007824 */ /* 0x000fe400078e02f5 */
[C---:B------:R-:W-:Y:S01]  /*2810*/  HMMA.16816.F32.BF16 R16, R44.reuse, R30, R16 ;  /* 0x0000001e2c10723c */ /* 0x040fe20000041810 */
[----:B------:R-:W2:Y:S04]  /*2820*/  LDSM.16.M88.2 R30, [R223+0x4080] ;  /* 0x00408000df1e783b */ /* 0x000ea80000000100 */
[----:B------:R4:W2:Y:S03]  /*2830*/  LDS R212, [R0.X4+0x12080] ;  /* 0x0120800000d47984 */ /* 0x0008a60000004800 */
[-C--:B---3--:R-:W-:Y:S01]  /*2840*/  HMMA.16816.F32.BF16 R20, R44, R28.reuse, R20 ;  /* 0x0000001c2c14723c */ /* 0x088fe20000041814 */
[----:B------:R4:W3:Y:S04]  /*2850*/  LDS R213, [R0.X4+0x120a0] ;  /* 0x0120a00000d57984 */ /* 0x0008e80000004800 */
[----:B------:R4:W3:Y:S03]  /*2860*/  LDS R215, [R0.X4+0x12100] ;  /* 0x0121000000d77984 */ /* 0x0008e60000004800 */
[----:B------:R-:W-:Y:S01]  /*2870*/  HMMA.16816.F32.BF16 R24, R148, R28, R24 ;  /* 0x0000001c9418723c */ /* 0x000fe20000041818 */
[----:B------:R4:W3:Y:S01]  /*2880*/  LDS R214, [R0.X4+0x12120] ;  /* 0x0121200000d67984 */ /* 0x0008e20000004800 */
[----:B------:R-:W-:Y:S04]  /*2890*/  DEPBAR.LE SB0, 0x0 ;  /* 0x000080000000791a */ /* 0x000fe80000000000 */
[----:B------:R-:W-:Y:S02]  /*28a0*/  BAR.SYNC.DEFER_BLOCKING 0x0 ;  /* 0x0000000000007b1d */ /* 0x000fe40000010000 */
[-C--:B-1----:R-:W-:Y:S08]  /*28b0*/  HMMA.16816.F32.BF16 R4, R32, R2.reuse, R4 ;  /* 0x000000022004723c */ /* 0x082ff00000041804 */
[C---:B------:R-:W-:Y:S01]  /*28c0*/  HMMA.16816.F32.BF16 R8, R36.reuse, R2, R8 ;  /* 0x000000022408723c */ /* 0x040fe20000041808 */
[----:B------:R4:W1:Y:S07]  /*28d0*/  LDSM.16.M88.4 R148, [R221+0xe080] ;  /* 0x00e08000dd94783b */ /* 0x00086e0000000200 */
[-C--:B--2---:R-:W-:Y:S01]  /*28e0*/  HMMA.16816.F32.BF16 R12, R36, R30.reuse, R12 ;  /* 0x0000001e240c723c */ /* 0x084fe2000004180c */
[----:B------:R4:W2:Y:S04]  /*28f0*/  LDSM.16.M88.4 R160, [R221+0xf080] ;  /* 0x00f08000dda0783b */ /* 0x0008a80000000200 */
[----:B------:R4:W1:Y:S03]  /*2900*/  LDSM.16.M88.4 R44, [R222+0xe080] ;  /* 0x00e08000de2c783b */ /* 0x0008660000000200 */
[C---:B------:R-:W-:Y:S01]  /*2910*/  HMMA.16816.F32.BF16 R16, R32.reuse, R30, R16 ;  /* 0x0000001e2010723c */ /* 0x040fe20000041810 */
[----:B------:R4:W1:Y:S07]  /*2920*/  LDSM.16.M88.4 R48, [R222+0xf080] ;  /* 0x00f08000de30783b */ /* 0x00086e0000000200 */
[-C--:B------:R-:W-:Y:S08]  /*2930*/  HMMA.16816.F32.BF16 R20, R32, R40.reuse, R20 ;  /* 0x000000282014723c */ /* 0x080ff00000041814 */
[----:B------:R-:W-:Y:S01]  /*2940*/  HMMA.16816.F32.BF16 R24, R36, R40, R24 ;  /* 0x000000282418723c */ /* 0x000fe20000041818 */
[----:B------:R-:W-:-:S07]  /*2950*/  @P3 BRA `(.L_x_1) ;  /* 0x0000033000003947 */ /* 0x000fce0003800000 */
[----:B---3--:R-:W-:Y:S01]  /*2960*/  @!P2 IMAD.MOV.U32 R2, RZ, RZ, R246 ;  /* 0x000000ffff02a224 */ /* 0x008fe200078e00f6 */
[----:B------:R-:W3:Y:S01]  /*2970*/  LDL.64 R168, [R1] ;  /* 0x0000000001a87983 */ /* 0x000ee20000100a00 */
[----:B------:R-:W-:Y:S01]  /*2980*/  USHF.R.S32.HI UR21, URZ, 0x1f, UR19 ;  /* 0x0000001f3f157899 */ /* 0x000fe20008011413 */
[----:B------:R-:W-:Y:S01]  /*2990*/  @!P2 IMAD.MOV.U32 R3, RZ, RZ, R247 ;  /* 0x000000ffff03a224 */ /* 0x000fe200078e00f7 */
[----:B------:R-:W-:Y:S01]  /*29a0*/  ULDC.64 UR6, c[0x0][0x178] ;  /* 0x00005e0000067ab9 */ /* 0x000fe20000000a00 */
[----:B------:R-:W-:Y:S01]  /*29b0*/  IMAD.U32 R32, RZ, RZ, UR17 ;  /* 0x00000011ff207e24 */ /* 0x000fe2000f8e00ff */
[----:B----4-:R-:W4:Y:S01]  /*29c0*/  @!P2 S2R R0, SR_CTAID.Y ;  /* 0x000000000000a919 */ /* 0x010f220000002600 */
[----:B------:R-:W-:Y:S02]  /*29d0*/  UIMAD UR21, UR21, UR6, URZ ;  /* 0x00000006151572a4 */ /* 0x000fe4000f8e023f */
[----:B------:R-:W-:Y:S02]  /*29e0*/  UIMAD.WIDE.U32 UR22, UR19, UR6, URZ ;  /* 0x00000006131672a5 */ /* 0x000fe4000f8e003f */
[----:B------:R-:W-:Y:S02]  /*29f0*/  UIMAD UR21, UR19, UR7, UR21 ;  /* 0x00000007131572a4 */ /* 0x000fe4000f8e0215 */
[----:B------:R-:W-:Y:S02]  /*2a00*/  UIMAD UR6, UR19, -0x40, UR13 ;  /* 0xffffffc0130678a4 */ /* 0x000fe4000f8e020d */
[----:B------:R-:W-:Y:S01]  /*2a10*/  IMAD.U32 R29, RZ, RZ, UR22 ;  /* 0x00000016ff1d7e24 */ /* 0x000fe2000f8e00ff */
[----:B------:R-:W-:Y:S01]  /*2a20*/  UIADD3 UR21, UR23, UR21, URZ ;  /* 0x0000001517157290 */ /* 0x000fe2000fffe03f */
[----:B------:R-:W-:Y:S05]  /*2a30*/  IMAD.U32 R31, RZ, RZ, UR22 ;  /* 0x00000016ff1f7e24 */ /* 0x000fea000f8e00ff */
[----:B------:R-:W-:Y:S01]  /*2a40*/  IMAD.U32 R30, RZ, RZ, UR21 ;  /* 0x00000015ff1e7e24 */ /* 0x000fe2000f8e00ff */
[----:B----4-:R-:W-:Y:S01]  /*2a50*/  @!P2 SHF.R.S32.HI R28, RZ, 0x1f, R0 ;  /* 0x0000001fff1ca819 */ /* 0x010fe20000011400 */
[----:B------:R-:W-:Y:S04]  /*2a60*/  @!P2 IMAD.WIDE.U32 R2, R0, c[0x0][0x270], R2 ;  /* 0x00009c000002aa25 */ /* 0x000fe800078e0002 */
[----:B------:R-:W-:Y:S04]  /*2a70*/  @!P2 IMAD R28, R28, c[0x0][0x270], RZ ;  /* 0x00009c001c1caa24 */ /* 0x000fe800078e02ff */
[----:B------:R-:W-:Y:S01]  /*2a80*/  @!P2 IMAD R28, R0, c[0x0][0x274], R28 ;  /* 0x00009d00001caa24 */ /* 0x000fe200078e021c */
[----:B------:R-:W-:Y:S02]  /*2a90*/  @!P2 IADD3 R0, P3, R2, UR12, RZ ;  /* 0x0000000c0200ac10 */ /* 0x000fe4000ff7e0ff */
[----:B---3--:R-:W-:Y:S02]  /*2aa0*/  LEA R2, P4, R29, R168, 0x7 ;  /* 0x000000a81d027211 */ /* 0x008fe400078838ff */
[----:B------:R-:W-:Y:S02]  /*2ab0*/  @!P2 IADD3.X R29, R3, UR8, R28, P3, !PT ;  /* 0x00000008031dac10 */ /* 0x000fe40009ffe41c */
[----:B------:R-:W-:Y:S02]  /*2ac0*/  LEA.HI.X R3, R31, R169, R30, 0x7, P4 ;  /* 0x000000a91f037211 */ /* 0x000fe400020f3c1e */
[----:B------:R-:W-:Y:S02]  /*2ad0*/  IADD3 R32, P4, P3, R32, 0x80, R2 ;  /* 0x0000008020207810 */ /* 0x000fe40007b9e002 */
[----:B------:R-:W-:Y:S02]  /*2ae0*/  IADD3 R28, -R248, UR6, RZ ;  /* 0x00000006f81c7c10 */ /* 0x000fe4000fffe1ff */
[----:B------:R-:W-:Y:S02]  /*2af0*/  IADD3.X R33, RZ, UR11, R3, P4, P3 ;  /* 0x0000000bff217c10 */ /* 0x000fe4000a7e6403 */
[----:B------:R-:W-:Y:S02]  /*2b00*/  @!P2 LEA R30, P3, R0, c[0x0][0x258], 0x2 ;  /* 0x00009600001eaa11 */ /* 0x000fe400078610ff */
[----:B------:R-:W-:Y:S02]  /*2b10*/  ISETP.LT.OR P4, PT, R28, 0x1, P6 ;  /* 0x000000011c00780c */ /* 0x000fe40003781670 */
[----:B------:R-:W-:Y:S01]  /*2b20*/  @!P2 LEA.HI.X R31, R0, c[0x0][0x25c], R29, 0x2, P3 ;  /* 0x00009700001faa11 */ /* 0x000fe200018f141d */
[----:B------:R-:W-:Y:S01]  /*2b30*/  IMAD.U32 R0, RZ, RZ, UR20 ;  /* 0x00000014ff007e24 */ /* 0x000fe2000f8e00ff */
[----:B------:R-:W-:Y:S02]  /*2b40*/  IADD3 R29, R244, 0x6080, RZ ;  /* 0x00006080f41d7810 */ /* 0x000fe40007ffe0ff */
[----:B------:R-:W-:Y:S03]  /*2b50*/  ISETP.LT.OR P3, PT, R28, 0x1, P5 ;  /* 0x000000011c00780c */ /* 0x000fe60002f61670 */
[----:B------:R-:W-:Y:S02]  /*2b60*/  IMAD R0, R0, 0x4000, R29 ;  /* 0x0000400000007824 */ /* 0x000fe400078e021d */
[----:B------:R-:W-:Y:S03]  /*2b70*/  IMAD.U32 R29, RZ, RZ, UR16 ;  /* 0x00000010ff1d7e24 */ /* 0x000fe6000f8e00ff */
[----:B------:R-:W-:Y:S01]  /*2b80*/  @!PT LDS RZ, [RZ] ;  /* 0x00000000fffff984 */ /* 0x000fe20000000800 */
[----:B------:R-:W-:Y:S01]  /*2b90*/  @!PT LDS RZ, [RZ] ;  /* 0x00000000fffff984 */ /* 0x000fe20000000800 */
[----:B------:R-:W-:Y:S01]  /*2ba0*/  @!PT LDS RZ, [RZ] ;  /* 0x00000000fffff984 */ /* 0x000fe20000000800 */
[----:B------:R3:W-:Y:S01]  /*2bb0*/  LDGSTS.E.BYPASS.LTC128B.128 [R0], [R2.64], !P4 ;  /* 0x0000000002007fae */ /* 0x0007e2000e101d4e */
[----:B------:R-:W-:Y:S04]  /*2bc0*/  IADD3 R34, P4, R2, UR17, RZ ;  /* 0x0000001102227c10 */ /* 0x000fe8000ff9e0ff */
[----:B------:R3:W-:Y:S01]  /*2bd0*/  LDGSTS.E.BYPASS.LTC128B.128 [R0+0x2000], [R2.64+0x80], !P3 ;  /* 0x0200008002007fae */ /* 0x0007e2000d901d4e */
[C---:B------:R-:W-:Y:S02]  /*2be0*/  ISETP.LT.OR P3, PT, R28.reuse, 0x21, P6 ;  /* 0x000000211c00780c */ /* 0x040fe40003761670 */
[----:B------:R-:W-:Y:S02]  /*2bf0*/  IADD3.X R35, R3, UR11, RZ, P4, !PT ;  /* 0x0000000b03237c10 */ /* 0x000fe4000a7fe4ff */
[----:B------:R-:W-:Y:S09]  /*2c00*/  ISETP.LT.OR P4, PT, R28, 0x21, P5 ;  /* 0x000000211c00780c */ /* 0x000ff20002f81670 */
[----:B------:R4:W-:Y:S05]  /*2c10*/  LDGSTS.E.BYPASS.LTC128B.128 [R0+0x1000], [R34.64], !P3 ;  /* 0x0100000022007fae */ /* 0x0009ea000d901d4e */
[----:B------:R4:W-:Y:S01]  /*2c20*/  LDGSTS.E.BYPASS.LTC128B.128 [R0+0x3000], [R32.64], !P4 ;  /* 0x0300000020007fae */ /* 0x0009e2000e101d4e */
[----:B---3--:R-:W-:Y:S01]  /*2c30*/  IMAD.U32 R2, RZ, RZ, UR20 ;  /* 0x00000014ff027e24 */ /* 0x008fe2000f8e00ff */
[----:B------:R-:W-:Y:S03]  /*2c40*/  @!P2 LEA R3, R29, 0x40, 0x6 ;  /* 0x000000401d03a811 */ /* 0x000fe600078e30ff */
[----:B------:R-:W-:Y:S02]  /*2c50*/  @!P2 IMAD R2, R2, 0x40, R246 ;  /* 0x000000400202a824 */ /* 0x000fe400078e02f6 */
[----:B------:R-:W-:Y:S04]  /*2c60*/  @!P2 IMAD.WIDE R30, R3, 0x4, R30 ;  /* 0x00000004031ea825 */ /* 0x000fe800078e021e */
[----:B------:R-:W-:Y:S05]  /*2c70*/  @!P2 IMAD.SHL.U32 R2, R2, 0x4, RZ ;  /* 0x000000040202a824 */ /* 0x000fea00078e00ff */
[----:B------:R4:W-:Y:S02]  /*2c80*/  @!P2 LDGSTS.E.BYPASS.LTC128B.128 [R2+0x12080], [R30.64] ;  /* 0x120800001e02afae */ /* 0x0009e4000b901d4e */
.L_x_1:
[-C--:B-1-34-:R-:W-:Y:S01]  /*2c90*/  HMMA.16816.F32.BF16 R28, R44, R152.reuse, RZ ;  /* 0x000000982c1c723c */ /* 0x09afe200000418ff */
[----:B------:R-:W0:Y:S02]  /*2ca0*/  LDGDEPBAR ;  /* 0x00000000000079af */ /* 0x000e240000000000 */
[C---:B------:R-:W-:Y:S02]  /*2cb0*/  ISETP.GT.AND P4, PT, R243.reuse, RZ, PT ;  /* 0x000000fff300720c */ /* 0x040fe40003f84270 */
[----:B------:R-:W-:Y:S02]  /*2cc0*/  ISETP.GT.AND P3, PT, R243, 0x1, PT ;  /* 0x00000001f300780c */ /* 0x000fe40003f64270 */
[----:B------:R-:W-:Y:S01]  /*2cd0*/  FSEL R3, R4, -INF , P4 ;  /* 0xff80000004037808 */ /* 0x000fe20002000000 */
[C---:B------:R-:W-:Y:S01]  /*2ce0*/  HMMA.16816.F32.BF16 R32, R48.reuse, R152, RZ ;  /* 0x000000983020723c */ /* 0x040fe200000418ff */
[----:B------:R-:W-:Y:S03]  /*2cf0*/  MOV R2, 0x40 ;  /* 0x0000004000027802 */ /* 0x000fe60000000f00 */
[----:B------:R-:W-:Y:S01]  /*2d00*/  FSEL R234, R7, -INF , P3 ;  /* 0xff80000007ea7808 */ /* 0x000fe20001800000 */
[--C-:B------:R-:W-:Y:S01]  /*2d10*/  FFMA.FTZ R3, R3, c[0x0][0x29c], -R212.reuse ;  /* 0x0000a70003037a23 */ /* 0x100fe200000108d4 */
[----:B------:R-:W-:Y:S02]  /*2d20*/  FSEL R236, R9, -INF , P3 ;  /* 0xff80000009ec7808 */ /* 0x000fe40001800000 */
[-C--:B------:R-:W-:Y:S01]  /*2d30*/  HMMA.16816.F32.BF16 R36, R48, R154.reuse, RZ ;  /* 0x0000009a3024723c */ /* 0x080fe200000418ff */
[----:B------:R-:W-:Y:S01]  /*2d40*/  FSEL R242, R11, -INF , P3 ;  /* 0xff8000000bf27808 */ /* 0x000fe20001800000 */
[----:B------:R1:W-:Y:S02]  /*2d50*/  MUFU.EX2 R239, R3 ;  /* 0x0000000300ef7308 */ /* 0x0003e40000000800 */
[----:B------:R-:W-:Y:S02]  /*2d60*/  FSEL R235, R8, -INF , P4 ;  /* 0xff80000008eb7808 */ /* 0x000fe40002000000 */
[----:B------:R-:W-:Y:S02]  /*2d70*/  FSEL R241, R10, -INF , P4 ;  /* 0xff8000000af17808 */ /* 0x000fe40002000000 */
[C---:B------:R-:W-:Y:S01]  /*2d80*/  HMMA.16816.F32.BF16 R40, R44.reuse, R154, RZ ;  /* 0x0000009a2c28723c */ /* 0x040fe200000418ff */
[----:B------:R-:W-:Y:S03]  /*2d90*/  MOV R221, 0x20 ;  /* 0x0000002000dd7802 */ /* 0x000fe60000000f00 */
[----:B------:R-:W-:Y:S02]  /*2da0*/  SEL R2, R2, 0xffffffc0, !P0 ;  /* 0xffffffc002027807 */ /* 0x000fe40004000000 */
[----:B------:R-:W-:Y:S02]  /*2db0*/  SEL R221, R221, 0xffffffe0, !P1 ;  /* 0xffffffe0dddd7807 */ /* 0x000fe40004800000 */
[-C--:B------:R-:W-:Y:S01]  /*2dc0*/  HMMA.16816.F32.BF16 R44, R44, R156.reuse, RZ ;  /* 0x0000009c2c2c723c */ /* 0x080fe200000418ff */
[C---:B------:R-:W-:Y:S03]  /*2dd0*/  IADD3 R0, R222.reuse, R2, RZ ;  /* 0x00000002de007210 */ /* 0x040fe60007ffe0ff */
[----:B------:R-:W-:Y:S02]  /*2de0*/  IADD3 R221, R222, R221, RZ ;  /* 0x000000dddedd7210 */ /* 0x000fe40007ffe0ff */
[----:B------:R-:W3:Y:S01]  /*2df0*/  LDSM.16.M88.4 R168, [R0+0xe080] ;  /* 0x00e0800000a8783b */ /* 0x000ee20000000200 */
[----:B------:R-:W-:Y:S01]  /*2e00*/  FSEL R5, R5, -INF , P3 ;  /* 0xff80000005057808 */ /* 0x000fe20001800000 */
[----:B------:R-:W-:Y:S02]  /*2e10*/  HMMA.16816.F32.BF16 R48, R48, R156, RZ ;  /* 0x0000009c3030723c */ /* 0x000fe400000418ff */
[----:B------:R-:W-:Y:S02]  /*2e20*/  ISETP.GT.AND P3, PT, R243, 0x20, PT ;  /* 0x00000020f300780c */ /* 0x000fe40003f64270 */
[----:B------:R-:W-:Y:S01]  /*2e30*/  IADD3 R2, R2, R221, RZ ;  /* 0x000000dd02027210 */ /* 0x000fe20007ffe0ff */
[--C-:B------:R-:W-:Y:S01]  /*2e40*/  FFMA.FTZ R5, R5, c[0x0][0x29c], -R212.reuse ;  /* 0x0000a70005057a23 */ /* 0x100fe200000108d4 */
[----:B------:R-:W4:Y:S01]  /*2e50*/  LDSM.16.M88.4 R176, [R0+0xf080] ;  /* 0x00f0800000b0783b */ /* 0x000f220000000200 */
[----:B------:R-:W-:Y:S01]  /*2e60*/  FSEL R18, R18, -INF , P3 ;  /* 0xff80000012127808 */ /* 0x000fe20001800000 */
[-C--:B------:R-:W-:Y:S01]  /*2e70*/  HMMA.16816.F32.BF16 R28, R148, R158.reuse, R28 ;  /* 0x0000009e941c723c */ /* 0x080fe2000004181c */
[----:B------:R5:W2:Y:S04]  /*2e80*/  MUFU.EX2 R240, R5 ;  /* 0x0000000500f07308 */ /* 0x000aa80000000800 */
[----:B------:R-:W-:Y:S01]  /*2e90*/  FSEL R238, R14, -INF , P3 ;  /* 0xff8000000eee7808 */ /* 0x000fe20001800000 */
[----:B------:R-:W-:Y:S01]  /*2ea0*/  LDSM.16.M88.4 R8, [R0+0x11080] ;  /* 0x011080000008783b */ /* 0x000fe20000000200 */
[----:B-1----:R-:W-:Y:S01]  /*2eb0*/  FSEL R3, R16, -INF , P3 ;  /* 0xff80000010037808 */ /* 0x002fe20001800000 */
[C---:B--2---:R-:W-:Y:S04]  /*2ec0*/  HMMA.16816.F32.BF16 R32, R160.reuse, R158, R32 ;  /* 0x0000009ea020723c */ /* 0x044fe80000041820 */
[----:B------:R-:W-:Y:S01]  /*2ed0*/  FSEL R16, R6, -INF , P4 ;  /* 0xff80000006107808 */ /* 0x000fe20002000000 */
[--C-:B------:R-:W-:Y:S01]  /*2ee0*/  FFMA.FTZ R3, R3, c[0x0][0x29c], -R212.reuse ;  /* 0x0000a70003037a23 */ /* 0x100fe200000108d4 */
[----:B------:R-:W-:Y:S02]  /*2ef0*/  ISETP.GT.AND P4, PT, R243, 0x21, PT ;  /* 0x00000021f300780c */ /* 0x000fe40003f84270 */
[-C--:B------:R-:W-:Y:S01]  /*2f00*/  HMMA.16816.F32.BF16 R36, R160, R164.reuse, R36 ;  /* 0x000000a4a024723c */ /* 0x080fe20000041824 */
[----:B------:R1:W-:Y:S03]  /*2f10*/  MUFU.EX2 R237, R3 ;  /* 0x0000000300ed7308 */ /* 0x0003e60000000800 */
[----:B------:R-:W-:Y:S02]  /*2f20*/  FSEL R19, R19, -INF , P4 ;  /* 0xff80000013137808 */ /* 0x000fe40002000000 */
[----:B------:R-:W-:Y:S02]  /*2f30*/  FSEL R17, R17, -INF , P4 ;  /* 0xff80000011117808 */ /* 0x000fe40002000000 */
[C---:B------:R-:W-:Y:S01]  /*2f40*/  HMMA.16816.F32.BF16 R40, R148.reuse, R164, R40 ;  /* 0x000000a49428723c */ /* 0x040fe20000041828 */
[----:B-----5:R2:W-:Y:S03]  /*2f50*/  LDSM.16.M88.4 R4, [R0+0x10080] ;  /* 0x010080000004783b */ /* 0x0205e60000000200 */
[--C-:B------:R-:W-:Y:S04]  /*2f60*/  FFMA.FTZ R17, R17, c[0x0][0x29c], -R212.reuse ;  /* 0x0000a70011117a23 */ /* 0x100fe800000108d4 */
[-C--:B------:R-:W-:Y:S01]  /*2f70*/  HMMA.16816.F32.BF16 R44, R148, R166.reuse, R44 ;  /* 0x000000a6942c723c */ /* 0x080fe2000004182c */
[----:B------:R-:W5:Y:S07]  /*2f80*/  LDSM.16.M88.4 R148, [R2+0xe080] ;  /* 0x00e080000294783b */ /* 0x000f6e0000000200 */
[----:B------:R-:W-:Y:S01]  /*2f90*/  HMMA.16816.F32.BF16 R48, R160, R166, R48 ;  /* 0x000000a6a030723c */ /* 0x000fe20000041830 */
[----:B------:R-:W5:Y:S07]  /*2fa0*/  LDSM.16.M88.4 R160, [R2+0xf080] ;  /* 0x00f0800002a0783b */ /* 0x000f6e0000000200 */
[-C--:B---3--:R-:W-:Y:S01]  /*2fb0*/  HMMA.16816.F32.BF16 R28, R168, R172.reuse, R28 ;  /* 0x000000aca81c723c */ /* 0x088fe2000004181c */
[----:B-1----:R-:W-:Y:S04]  /*2fc0*/  LDS R3, [R245.X4+0x12280] ;  /* 0x01228000f5037984 */ /* 0x002fe80000004800 */
[--C-:B--2---:R-:W-:Y:S03]  /*2fd0*/  FFMA.FTZ R0, R16, c[0x0][0x29c], -R213.reuse ;  /* 0x0000a70010007a23 */ /* 0x104fe600000108d5 */
[C---:B----4-:R-:W-:Y:S08]  /*2fe0*/  HMMA.16816.F32.BF16 R32, R176.reuse, R172, R32 ;  /* 0x000000acb020723c */ /* 0x050ff00000041820 */
[-C--:B------:R-:W-:Y:S08]  /*2ff0*/  HMMA.16816.F32.BF16 R36, R176, R174.reuse, R36 ;  /* 0x000000aeb024723c */ /* 0x080ff00000041824 */
[C---:B------:R-:W-:Y:S08]  /*3000*/  HMMA.16816.F32.BF16 R40, R168.reuse, R174, R40 ;  /* 0x000000aea828723c */ /* 0x040ff00000041828 */
[-C--:B------:R-:W-:Y:S01]  /*3010*/  HMMA.16816.F32.BF16 R44, R168, R180.reuse, R44 ;  /* 0x000000b4a82c723c */ /* 0x080fe2000004182c */
[----:B------:R-:W1:Y:S07]  /*3020*/  LDSM.16.M88.4 R168, [R222+0x10080] ;  /* 0x01008000dea8783b */ /* 0x000e6e0000000200 */
[----:B------:R-:W-:Y:S01]  /*3030*/  HMMA.16816.F32.BF16 R48, R176, R180, R48 ;  /* 0x000000b4b030723c */ /* 0x000fe20000041830 */
[----:B------:R-:W2:Y:S07]  /*3040*/  LDSM.16.M88.4 R176, [R222+0x11080] ;  /* 0x01108000deb0783b */ /* 0x000eae0000000200 */
[-C--:B-----5:R-:W-:Y:S08]  /*3050*/  HMMA.16816.F32.BF16 R28, R148, R182.reuse, R28 ;  /* 0x000000b6941c723c */ /* 0x0a0ff0000004181c */
[C---:B------:R-:W-:Y:S08]  /*3060*/  HMMA.16816.F32.BF16 R32, R160.reuse, R182, R32 ;  /* 0x000000b6a020723c */ /* 0x040ff00000041820 */
[-C--:B------:R-:W-:Y:S08]  /*3070*/  HMMA.16816.F32.BF16 R36, R160, R184.reuse, R36 ;  /* 0x000000b8a024723c */ /* 0x080ff00000041824 */
[C---:B------:R-:W-:Y:S08]  /*3080*/  HMMA.16816.F32.BF16 R40, R148.reuse, R184, R40 ;  /* 0x000000b89428723c */ /* 0x040ff00000041828 */
[-C--:B------:R-:W-:Y:S01]  /*3090*/  HMMA.16816.F32.BF16 R44, R148, R186.reuse, R44 ;  /* 0x000000ba942c723c */ /* 0x080fe2000004182c */
[----:B------:R-:W3:Y:S07]  /*30a0*/  LDSM.16.M88.4 R148, [R221+0x10080] ;  /* 0x01008000dd94783b */ /* 0x000eee0000000200 */
[----:B------:R-:W-:Y:S01]  /*30b0*/  HMMA.16816.F32.BF16 R48, R160, R186, R48 ;  /* 0x000000baa030723c */ /* 0x000fe20000041830 */
[----:B------:R-:W4:Y:S07]  /*30c0*/  LDSM.16.M88.4 R160, [R221+0x11080] ;  /* 0x01108000dda0783b */ /* 0x000f2e0000000200 */
[-C--:B-1----:R-:W-:Y:S08]  /*30d0*/  HMMA.16816.F32.BF16 R28, R168, R188.reuse, R28 ;  /* 0x000000bca81c723c */ /* 0x082ff0000004181c */
[C---:B--2---:R-:W-:Y:S08]  /*30e0*/  HMMA.16816.F32.BF16 R32, R176.reuse, R188, R32 ;  /* 0x000000bcb020723c */ /* 0x044ff00000041820 */
[-C--:B------:R-:W-:Y:S08]  /*30f0*/  HMMA.16816.F32.BF16 R36, R176, R190.reuse, R36 ;  /* 0x000000beb024723c */ /* 0x080ff00000041824 */
[C---:B------:R-:W-:Y:S08]  /*3100*/  HMMA.16816.F32.BF16 R40, R168.reuse, R190, R40 ;  /* 0x000000bea828723c */ /* 0x040ff00000041828 */
[-C--:B------:R-:W-:Y:S01]  /*3110*/  HMMA.16816.F32.BF16 R44, R168, R192.reuse, R44 ;  /* 0x000000c0a82c723c */ /* 0x080fe2000004182c */
[----:B------:R1:W-:Y:S06]  /*3120*/  MUFU.EX2 R170, R0 ;  /* 0x0000000000aa7308 */ /* 0x0003ec0000000800 */
[----:B------:R-:W-:Y:S01]  /*3130*/  FSEL R171, R12, -INF , P3 ;  /* 0xff8000000cab7808 */ /* 0x000fe20001800000 */
[----:B------:R-:W-:Y:S01]  /*3140*/  HMMA.16816.F32.BF16 R48, R176, R192, R48 ;  /* 0x000000c0b030723c */ /* 0x000fe20000041830 */
[----:B------:R-:W2:Y:S02]  /*3150*/  LDL R179, [R1+0x14] ;  /* 0x0000140001b37983 */ /* 0x000ea40000100800 */
[----:B------:R-:W-:Y:S01]  /*3160*/  MUFU.EX2 R177, R17 ;  /* 0x0000001100b17308 */ /* 0x000fe20000000800 */
[----:B------:R-:W-:Y:S02]  /*3170*/  FSEL R168, R13, -INF , P4 ;  /* 0xff8000000da87808 */ /* 0x000fe40002000000 */
[----:B------:R-:W-:Y:S02]  /*3180*/  ISETP.GT.AND P3, PT, R243, 0x40, PT ;  /* 0x00000040f300780c */ /* 0x000fe40003f64270 */
[-C--:B---3--:R-:W-:Y:S05]  /*3190*/  HMMA.16816.F32.BF16 R28, R148, R194.reuse, R28 ;  /* 0x000000c2941c723c */ /* 0x088fea000004181c */
[----:B------:R-:W-:Y:S02]  /*31a0*/  FSEL R178, R15, -INF , P4 ;  /* 0xff8000000fb27808 */ /* 0x000fe40002000000 */
[----:B------:R-:W3:Y:S01]  /*31b0*/  LDSM.16.M88.4 R12, [R2+0x10080] ;  /* 0x01008000020c783b */ /* 0x000ee20000000200 */
[C---:B----4-:R-:W-:Y:S04]  /*31c0*/  HMMA.16816.F32.BF16 R32, R160.reuse, R194, R32 ;  /* 0x000000c2a020723c */ /* 0x050fe80000041820 */
[----:B-1----:R-:W-:Y:S01]  /*31d0*/  FFMA.FTZ R0, R234, c[0x0][0x29c], -R213 ;  /* 0x0000a700ea007a23 */ /* 0x002fe200000108d5 */
[----:B------:R-:W-:Y:S02]  /*31e0*/  FSEL R20, R20, -INF , P3 ;  /* 0xff80000014147808 */ /* 0x000fe40001800000 */
[----:B------:R-:W-:Y:S01]  /*31f0*/  FSEL R24, R24, -INF , P3 ;  /* 0xff80000018187808 */ /* 0x000fe20001800000 */
[-C--:B------:R-:W-:Y:S01]  /*3200*/  HMMA.16816.F32.BF16 R36, R160, R196.reuse, R36 ;  /* 0x000000c4a024723c */ /* 0x080fe20000041824 */
[----:B------:R1:W4:Y:S02]  /*3210*/  MUFU.EX2 R169, R0 ;  /* 0x0000000000a97308 */ /* 0x0003240000000800 */
[----:B------:R-:W-:Y:S01]  /*3220*/  ISETP.GT.AND P4, PT, R243, 0x41, PT ;  /* 0x00000041f300780c */ /* 0x000fe20003f84270 */
[--C-:B------:R-:W-:Y:S01]  /*3230*/  FFMA.FTZ R20, R20, c[0x0][0x29c], -R212.reuse ;  /* 0x0000a70014147a23 */ /* 0x100fe200000108d4 */
[----:B------:R-:W-:Y:S01]  /*3240*/  FSEL R26, R26, -INF , P3 ;  /* 0xff8000001a1a7808 */ /* 0x000fe20001800000 */
[----:B------:R-:W-:Y:S01]  /*3250*/  FFMA.FTZ R24, R24, c[0x0][0x29c], -R215 ;  /* 0x0000a70018187a23 */ /* 0x000fe200000108d7 */
[----:B------:R-:W-:Y:S01]  /*3260*/  FSEL R27, R27, -INF , P4 ;  /* 0xff8000001b1b7808 */ /* 0x000fe20002000000 */
[C---:B------:R-:W-:Y:S03]  /*3270*/  HMMA.16816.F32.BF16 R40, R148.reuse, R196, R40 ;  /* 0x000000c49428723c */ /* 0x040fe60000041828 */
[----:B------:R-:W-:Y:S01]  /*3280*/  MUFU.EX2 R176, R20 ;  /* 0x0000001400b07308 */ /* 0x000fe20000000800 */
[----:B------:R-:W-:Y:S02]  /*3290*/  FSEL R21, R21, -INF , P4 ;  /* 0xff80000015157808 */ /* 0x000fe40002000000 */
[----:B------:R-:W-:Y:S02]  /*32a0*/  FSEL R23, R23, -INF , P4 ;  /* 0xff80000017177808 */ /* 0x000fe40002000000 */
[-C--:B------:R-:W-:Y:S04]  /*32b0*/  HMMA.16816.F32.BF16 R44, R148, R198.reuse, R44 ;  /* 0x000000c6942c723c */ /* 0x080fe8000004182c */
[----:B------:R-:W-:Y:S01]  /*32c0*/  FFMA.FTZ R212, R21, c[0x0][0x29c], -R212 ;  /* 0x0000a70015d47a23 */ /* 0x000fe200000108d4 */
[----:B------:R-:W-:Y:S02]  /*32d0*/  F2FP.BF16.PACK_AB R21, R240, R239 ;  /* 0x000000eff015723e */ /* 0x000fe400000010ff */
[----:B------:R-:W-:Y:S01]  /*32e0*/  FSEL R25, R25, -INF , P4 ;  /* 0xff80000019197808 */ /* 0x000fe20002000000 */
[----:B------:R-:W-:Y:S01]  /*32f0*/  HMMA.16816.F32.BF16 R48, R160, R198, R48 ;  /* 0x000000c6a030723c */ /* 0x000fe20000041830 */
[----:B------:R-:W5:Y:S01]  /*3300*/  LDL R160, [R1+0x10] ;  /* 0x0000100001a07983 */ /* 0x000f620000100800 */
[----:B------:R-:W-:Y:S02]  /*3310*/  MUFU.EX2 R212, R212 ;  /* 0x000000d400d47308 */ /* 0x000fe40000000800 */
[--C-:B-1----:R-:W-:Y:S04]  /*3320*/  FFMA.FTZ R0, R18, c[0x0][0x29c], -R213.reuse ;  /* 0x0000a70012007a23 */ /* 0x102fe800000108d5 */
[-C--:B------:R-:W-:Y:S04]  /*3330*/  HMMA.16816.F32.BF16 R28, R4, R200.reuse, R28 ;  /* 0x000000c8041c723c */ /* 0x080fe8000004181c */
[----:B------:R1:W-:Y:S04]  /*3340*/  MUFU.EX2 R151, R0 ;  /* 0x0000000000977308 */ /* 0x0003e80000000800 */
[C---:B------:R-:W-:Y:S08]  /*3350*/  HMMA.16816.F32.BF16 R32, R8.reuse, R200, R32 ;  /* 0x000000c80820723c */ /* 0x040ff00000041820 */
[-C--:B------:R-:W-:Y:S08]  /*3360*/  HMMA.16816.F32.BF16 R36, R8, R202.reuse, R36 ;  /* 0x000000ca0824723c */ /* 0x080ff00000041824 */
[C---:B------:R-:W-:Y:S04]  /*3370*/  HMMA.16816.F32.BF16 R40, R4.reuse, R202, R40 ;  /* 0x000000ca0428723c */ /* 0x040fe80000041828 */
[--C-:B-1----:R-:W-:Y:S02]  /*3380*/  FFMA.FTZ R0, R19, c[0x0][0x29c], -R213.reuse ;  /* 0x0000a70013007a23 */ /* 0x102fe400000108d5 */
[----:B------:R-:W1:Y:S02]  /*3390*/  LDSM.16.M88.4 R16, [R2+0x11080] ;  /* 0x011080000210783b */ /* 0x000e640000000200 */
[-C--:B------:R-:W-:Y:S01]  /*33a0*/  HMMA.16816.F32.BF16 R44, R4, R204.reuse, R44 ;  /* 0x000000cc042c723c */ /* 0x080fe2000004182c */
[----:B------:R4:W1:Y:S06]  /*33b0*/  MUFU.EX2 R150, R0 ;  /* 0x0000000000967308 */ /* 0x00086c0000000800 */
[--C-:B------:R-:W-:Y:S01]  /*33c0*/  FFMA.FTZ R4, R242, c[0x0][0x29c], -R214.reuse ;  /* 0x0000a700f2047a23 */ /* 0x100fe200000108d6 */
[----:B------:R-:W-:Y:S03]  /*33d0*/  HMMA.16816.F32.BF16 R48, R8, R204, R48 ;  /* 0x000000cc0830723c */ /* 0x000fe60000041830 */
[----:B------:R1:W-:Y:S05]  /*33e0*/  MUFU.EX2 R5, R24 ;  /* 0x0000001800057308 */ /* 0x0003ea0000000800 */
[-C--:B---3--:R-:W-:Y:S05]  /*33f0*/  HMMA.16816.F32.BF16 R28, R12, R206.reuse, R28 ;  /* 0x000000ce0c1c723c */ /* 0x088fea000004181c */
[----:B----4-:R-:W-:Y:S01]  /*3400*/  FSEL R0, R22, -INF , P3 ;  /* 0xff80000016007808 */ /* 0x010fe20001800000 */
[--C-:B------:R-:W-:Y:S06]  /*3410*/  FFMA.FTZ R22, R26, c[0x0][0x29c], -R214.reuse ;  /* 0x0000a7001a167a23 */ /* 0x100fec00000108d6 */
[--C-:B------:R-:W-:Y:S01]  /*3420*/  FFMA.FTZ R0, R0, c[0x0][0x29c], -R213.reuse ;  /* 0x0000a70000007a23 */ /* 0x100fe200000108d5 */
[----:B------:R-:W-:Y:S01]  /*3430*/  MUFU.EX2 R26, R4 ;  /* 0x00000004001a7308 */ /* 0x000fe20000000800 */
[----:B------:R-:W-:Y:S02]  /*3440*/  FFMA.FTZ R213, R23, c[0x0][0x29c], -R213 ;  /* 0x0000a70017d57a23 */ /* 0x000fe400000108d5 */
[--C-:B------:R-:W-:Y:S02]  /*3450*/  FFMA.FTZ R23, R178, c[0x0][0x29c], -R214.reuse ;  /* 0x0000a700b2177a23 */ /* 0x100fe400000108d6 */
[--C-:B-1----:R-:W-:Y:S01]  /*3460*/  FFMA.FTZ R24, R238, c[0x0][0x29c], -R214.reuse ;  /* 0x0000a700ee187a23 */ /* 0x102fe200000108d6 */
[C---:B------:R-:W-:Y:S04]  /*3470*/  HMMA.16816.F32.BF16 R32, R16.reuse, R206, R32 ;  /* 0x000000ce1020723c */ /* 0x040fe80000041820 */
[----:B------:R1:W-:Y:S01]  /*3480*/  MUFU.EX2 R149, R0 ;  /* 0x0000000000957308 */ /* 0x0003e20000000800 */
[--C-:B------:R-:W-:Y:S02]  /*3490*/  FADD.FTZ R28, R28, -R3.reuse ;  /* 0x800000031c1c7221 */ /* 0x100fe40000010000 */
[----:B------:R-:W-:Y:S01]  /*34a0*/  FADD.FTZ R29, R29, -R3 ;  /* 0x800000031d1d7221 */ /* 0x000fe20000010000 */
[-C--:B------:R-:W-:Y:S04]  /*34b0*/  HMMA.16816.F32.BF16 R36, R16, R208.reuse, R36 ;  /* 0x000000d01024723c */ /* 0x080fe80000041824 */
[----:B------:R-:W-:Y:S02]  /*34c0*/  FMUL.FTZ R29, R240, R29 ;  /* 0x0000001df01d7220 */ /* 0x000fe40000410000 */
[----:B------:R-:W-:Y:S02]  /*34d0*/  MUFU.EX2 R24, R24 ;  /* 0x0000001800187308 */ /* 0x000fe40000000800 */
[C---:B------:R-:W-:Y:S08]  /*34e0*/  HMMA.16816.F32.BF16 R40, R12.reuse, R208, R40 ;  /* 0x000000d00c28723c */ /* 0x040ff00000041828 */
[----:B------:R-:W-:Y:S01]  /*34f0*/  MUFU.EX2 R23, R23 ;  /* 0x0000001700177308 */ /* 0x000fe20000000800 */
[-C--:B------:R-:W-:Y:S03]  /*3500*/  HMMA.16816.F32.BF16 R44, R12, R210.reuse, R44 ;  /* 0x000000d20c2c723c */ /* 0x080fe6000004182c */
[----:B-1----:R-:W-:Y:S04]  /*3510*/  FFMA.FTZ R0, R235, c[0x0][0x29c], -R215 ;  /* 0x0000a700eb007a23 */ /* 0x002fe800000108d7 */
[----:B------:R-:W-:Y:S01]  /*3520*/  F2FP.BF16.PACK_AB R15, R169, R170 ;  /* 0x000000aaa90f723e */ /* 0x000fe200000010ff */
[----:B------:R-:W-:Y:S01]  /*3530*/  HMMA.16816.F32.BF16 R48, R16, R210, R48 ;  /* 0x000000d21030723c */ /* 0x000fe20000041830 */
[----:B------:R1:W-:Y:S03]  /*3540*/  MUFU.EX2 R148, R0 ;  /* 0x0000000000947308 */ /* 0x0003e60000000800 */
[----:B------:R-:W-:Y:S03]  /*3550*/  F2FP.BF16.PACK_AB R12, R150, R151 ;  /* 0x00000097960c723e */ /* 0x000fe600000010ff */
[----:B------:R-:W-:Y:S01]  /*3560*/  F2FP.BF16.PACK_AB R17, R177, R237 ;  /* 0x000000edb111723e */ /* 0x000fe200000010ff */
[--C-:B------:R-:W-:Y:S01]  /*3570*/  FADD.FTZ R41, R41, -R3.reuse ;  /* 0x8000000329297221 */ /* 0x100fe20000010000 */
[----:B------:R-:W-:Y:S02]  /*3580*/  F2FP.BF16.PACK_AB R16, R212, R176 ;  /* 0x000000b0d410723e */ /* 0x000fe400000010ff */
[----:B------:R-:W3:Y:S01]  /*3590*/  MUFU.EX2 R213, R213 ;  /* 0x000000d500d57308 */ /* 0x000ee20000000800 */
[--C-:B------:R-:W-:Y:S02]  /*35a0*/  FADD.FTZ R40, R40, -R3.reuse ;  /* 0x8000000328287221 */ /* 0x100fe40000010000 */
[----:B------:R-:W-:Y:S02]  /*35b0*/  FMUL.FTZ R19, R239, R28 ;  /* 0x0000001cef137220 */ /* 0x000fe40000410000 */
[--C-:B------:R-:W-:Y:S02]  /*35c0*/  FADD.FTZ R45, R45, -R3.reuse ;  /* 0x800000032d2d7221 */ /* 0x100fe40000010000 */
[----:B------:R-:W-:Y:S01]  /*35d0*/  FADD.FTZ R44, R44, -R3 ;  /* 0x800000032c2c7221 */ /* 0x000fe20000010000 */
[----:B------:R-:W-:Y:S01]  /*35e0*/  F2FP.BF16.PACK_AB R19, R29, R19 ;  /* 0x000000131d13723e */ /* 0x000fe200000010ff */
[----:B------:R-:W-:Y:S01]  /*35f0*/  FMUL.FTZ R40, R237, R40 ;  /* 0x00000028ed287220 */ /* 0x000fe20000410000 */
[----:B------:R-:W-:Y:S01]  /*3600*/  MUFU.EX2 R22, R22 ;  /* 0x0000001600167308 */ /* 0x000fe20000000800 */
[----:B------:R-:W-:Y:S02]  /*3610*/  FMUL.FTZ R20, R177, R41 ;  /* 0x00000029b1147220 */ /* 0x000fe40000410000 */
[----:B------:R-:W-:Y:S02]  /*3620*/  FMUL.FTZ R44, R176, R44 ;  /* 0x0000002cb02c7220 */ /* 0x000fe40000410000 */
[--C-:B-1----:R-:W-:Y:S01]  /*3630*/  FFMA.FTZ R0, R236, c[0x0][0x29c], -R215.reuse ;  /* 0x0000a700ec007a23 */ /* 0x102fe200000108d7 */
[----:B------:R-:W-:Y:S01]  /*3640*/  F2FP.BF16.PACK_AB R20, R20, R40 ;  /* 0x000000281414723e */ /* 0x000fe200000010ff */
[----:B------:R-:W-:Y:S03]  /*3650*/  FMUL.FTZ R18, R212, R45 ;  /* 0x0000002dd4127220 */ /* 0x000fe60000410000 */
[----:B------:R1:W4:Y:S02]  /*3660*/  MUFU.EX2 R6, R0 ;  /* 0x0000000000067308 */ /* 0x0003240000000800 */
[----:B------:R-:W-:Y:S02]  /*3670*/  F2FP.BF16.PACK_AB R18, R18, R44 ;  /* 0x0000002c1212723e */ /* 0x000fe400000010ff */
[----:B---3--:R-:W-:Y:S01]  /*3680*/  F2FP.BF16.PACK_AB R11, R213, R149 ;  /* 0x00000095d50b723e */ /* 0x008fe200000010ff */
[--C-:B-1----:R-:W-:Y:S01]  /*3690*/  FFMA.FTZ R0, R171, c[0x0][0x29c], -R215.reuse ;  /* 0x0000a700ab007a23 */ /* 0x102fe200000108d7 */
[----:B----4-:R-:W-:Y:S04]  /*36a0*/  F2FP.BF16.PACK_AB R3, R6, R148 ;  /* 0x000000940603723e */ /* 0x010fe800000010ff */
[----:B------:R1:W-:Y:S02]  /*36b0*/  MUFU.EX2 R7, R0 ;  /* 0x0000000000077308 */ /* 0x0003e40000000800 */
[--C-:B-1----:R-:W-:Y:S02]  /*36c0*/  FFMA.FTZ R0, R168, c[0x0][0x29c], -R215.reuse ;  /* 0x0000a700a8007a23 */ /* 0x102fe400000108d7 */
[----:B------:R-:W-:Y:S06]  /*36d0*/  FFMA.FTZ R215, R25, c[0x0][0x29c], -R215 ;  /* 0x0000a70019d77a23 */ /* 0x000fec00000108d7 */
[----:B------:R1:W-:Y:S01]  /*36e0*/  MUFU.EX2 R8, R0 ;  /* 0x0000000000087308 */ /* 0x0003e20000000800 */
[--C-:B------:R-:W-:Y:S02]  /*36f0*/  FFMA.FTZ R25, R241, c[0x0][0x29c], -R214.reuse ;  /* 0x0000a700f1197a23 */ /* 0x100fe400000108d6 */
[----:B------:R-:W-:Y:S07]  /*3700*/  FFMA.FTZ R214, R27, c[0x0][0x29c], -R214 ;  /* 0x0000a7001bd67a23 */ /* 0x000fee00000108d6 */
[----:B------:R-:W3:Y:S10]  /*3710*/  MUFU.EX2 R25, R25 ;  /* 0x0000001900197308 */ /* 0x000ef40000000800 */
[----:B------:R-:W4:Y:S01]  /*3720*/  MUFU.EX2 R215, R215 ;  /* 0x000000d700d77308 */ /* 0x000f220000000800 */
[----:B-1----:R-:W1:Y:S09]  /*3730*/  LDS R0, [R245.X4+0x122a0] ;  /* 0x0122a000f5007984 */ /* 0x002e720000004800 */
[----:B------:R-:W1:Y:S01]  /*3740*/  MUFU.EX2 R214, R214 ;  /* 0x000000d600d67308 */ /* 0x000e620000000800 */
[----:B---3--:R-:W-:Y:S02]  /*3750*/  F2FP.BF16.PACK_AB R4, R26, R25 ;  /* 0x000000191a04723e */ /* 0x008fe400000010ff */
[----:B--2---:R-:W-:Y:S04]  /*3760*/  LOP3.LUT R2, R179, 0x1, RZ, 0xc0, !PT ;  /* 0x00000001b3027812 */ /* 0x004fe800078ec0ff */
[----:B------:R-:W-:Y:S02]  /*3770*/  ISETP.NE.U32.AND P3, PT, R2, 0x1, PT ;  /* 0x000000010200780c */ /* 0x000fe40003f65070 */
[----:B------:R-:W2:Y:S01]  /*3780*/  LDS R2, [R245.X4+0x12300] ;  /* 0x01230000f5027984 */ /* 0x000ea20000004800 */
[--C-:B-1----:R-:W-:Y:S02]  /*3790*/  FADD.FTZ R30, R30, -R0.reuse ;  /* 0x800000001e1e7221 */ /* 0x102fe40000010000 */
[--C-:B------:R-:W-:Y:S02]  /*37a0*/  FADD.FTZ R31, R31, -R0.reuse ;  /* 0x800000001f1f7221 */ /* 0x100fe40000010000 */
[--C-:B------:R-:W-:Y:S02]  /*37b0*/  FADD.FTZ R42, R42, -R0.reuse ;  /* 0x800000002a2a7221 */ /* 0x100fe40000010000 */
[--C-:B------:R-:W-:Y:S02]  /*37c0*/  FADD.FTZ R43, R43, -R0.reuse ;  /* 0x800000002b2b7221 */ /* 0x100fe40000010000 */
[--C-:B------:R-:W-:Y:S02]  /*37d0*/  FADD.FTZ R46, R46, -R0.reuse ;  /* 0x800000002e2e7221 */ /* 0x100fe40000010000 */
[----:B------:R-:W-:Y:S02]  /*37e0*/  FADD.FTZ R47, R47, -R0 ;  /* 0x800000002f2f7221 */ /* 0x000fe40000010000 */
[----:B------:R-:W1:Y:S01]  /*37f0*/  LDS R0, [R245.X4+0x12320] ;  /* 0x01232000f5007984 */ /* 0x000e620000004800 */
[----:B------:R-:W-:Y:S02]  /*3800*/  FMUL.FTZ R30, R170, R30 ;  /* 0x0000001eaa1e7220 */ /* 0x000fe40000410000 */
[----:B------:R-:W-:Y:S01]  /*3810*/  FMUL.FTZ R13, R169, R31 ;  /* 0x0000001fa90d7220 */ /* 0x000fe20000410000 */
[----:B------:R-:W-:Y:S01]  /*3820*/  STS [R233], R21 ;  /* 0x00000015e9007388 */ /* 0x000fe20000000800 */
[----:B------:R-:W-:Y:S02]  /*3830*/  FMUL.FTZ R42, R151, R42 ;  /* 0x0000002a972a7220 */ /* 0x000fe40000410000 */
[----:B------:R-:W-:Y:S01]  /*3840*/  FMUL.FTZ R14, R150, R43 ;  /* 0x0000002b960e7220 */ /* 0x000fe20000410000 */
[----:B------:R-:W-:Y:S01]  /*3850*/  F2FP.BF16.PACK_AB R13, R13, R30 ;  /* 0x0000001e0d0d723e */ /* 0x000fe200000010ff */
[----:B------:R-:W-:Y:S02]  /*3860*/  FMUL.FTZ R46, R149, R46 ;  /* 0x0000002e952e7220 */ /* 0x000fe40000410000 */
[----:B------:R-:W-:Y:S01]  /*3870*/  FMUL.FTZ R10, R213, R47 ;  /* 0x0000002fd50a7220 */ /* 0x000fe20000410000 */
[----:B------:R-:W-:Y:S04]  /*3880*/  F2FP.BF16.PACK_AB R14, R14, R42 ;  /* 0x0000002a0e0e723e */ /* 0x000fe800000010ff */
[----:B------:R-:W-:Y:S01]  /*3890*/  F2FP.BF16.PACK_AB R10, R10, R46 ;  /* 0x0000002e0a0a723e */ /* 0x000fe200000010ff */
[--C-:B--2---:R-:W-:Y:S02]  /*38a0*/  FADD.FTZ R33, R33, -R2.reuse ;  /* 0x8000000221217221 */ /* 0x104fe40000010000 */
[--C-:B------:R-:W-:Y:S02]  /*38b0*/  FADD.FTZ R37, R37, -R2.reuse ;  /* 0x8000000225257221 */ /* 0x100fe40000010000 */
[--C-:B------:R-:W-:Y:S02]  /*38c0*/  FADD.FTZ R49, R49, -R2.reuse ;  /* 0x8000000231317221 */ /* 0x100fe40000010000 */
[--C-:B------:R-:W-:Y:S02]  /*38d0*/  FADD.FTZ R32, R32, -R2.reuse ;  /* 0x8000000220207221 */ /* 0x100fe40000010000 */
[--C-:B------:R-:W-:Y:S02]  /*38e0*/  FADD.FTZ R36, R36, -R2.reuse ;  /* 0x8000000224247221 */ /* 0x100fe40000010000 */
[----:B------:R-:W-:Y:S01]  /*38f0*/  FADD.FTZ R48, R48, -R2 ;  /* 0x8000000230307221 */ /* 0x000fe20000010000 */
[----:B------:R-:W-:Y:S01]  /*3900*/  IADD3 R2, R233, 0x1c0, RZ ;  /* 0x000001c0e9027810 */ /* 0x000fe20007ffe0ff */
[----:B------:R-:W-:Y:S01]  /*3910*/  FMUL.FTZ R36, R7, R36 ;  /* 0x0000002407247220 */ /* 0x000fe20000410000 */
[----:B------:R-:W-:Y:S01]  /*3920*/  @P3 IADD3 R2, R233, 0x240, RZ ;  /* 0x00000240e9023810 */ /* 0x000fe20007ffe0ff */
[----:B------:R-:W-:Y:S01]  /*3930*/  FMUL.FTZ R48, R5, R48 ;  /* 0x0000003005307220 */ /* 0x000fe20000410000 */
[----:B------:R-:W-:Y:S01]  /*3940*/  F2FP.BF16.PACK_AB R7, R8, R7 ;  /* 0x000000070807723e */ /* 0x000fe200000010ff */
[----:B------:R-:W-:Y:S01]  /*3950*/  FMUL.FTZ R32, R148, R32 ;  /* 0x0000002094207220 */ /* 0x000fe20000410000 */
[----:B----4-:R-:W-:Y:S01]  /*3960*/  F2FP.BF16.PACK_AB R5, R215, R5 ;  /* 0x00000005d705723e */ /* 0x010fe200000010ff */
[----:B------:R-:W-:Y:S01]  /*3970*/  STS [R2], R15 ;  /* 0x0000000f02007388 */ /* 0x000fe20000000800 */
[----:B------:R-:W-:Y:S01]  /*3980*/  FMUL.FTZ R6, R6, R33 ;  /* 0x0000002106067220 */ /* 0x000fe20000410000 */
[----:B-----5:R-:W-:Y:S01]  /*3990*/  LOP3.LUT P3, RZ, R160, 0x4, RZ, 0xc0, !PT ;  /* 0x00000004a0ff7812 */ /* 0x020fe2000786c0ff */
[--C-:B-1----:R-:W-:Y:S01]  /*39a0*/  FADD.FTZ R34, R34, -R0.reuse ;  /* 0x8000000022227221 */ /* 0x102fe20000010000 */
[----:B------:R1:W-:Y:S01]  /*39b0*/  STS [R233+0x800], R3 ;  /* 0x00080003e9007388 */ /* 0x0003e20000000800 */
[--C-:B------:R-:W-:Y:S01]  /*39c0*/  FADD.FTZ R35, R35, -R0.reuse ;  /* 0x8000000023237221 */ /* 0x100fe20000010000 */
[----:B------:R-:W-:Y:S01]  /*39d0*/  F2FP.BF16.PACK_AB R6, R6, R32 ;  /* 0x000000200606723e */ /* 0x000fe200000010ff */
[----:B------:R-:W-:Y:S01]  /*39e0*/  FMUL.FTZ R34, R25, R34 ;  /* 0x0000002219227220 */ /* 0x000fe20000410000 */
[----:B------:R-:W-:Y:S01]  /*39f0*/  STS [R2+0x800], R4 ;  /* 0x0008000402007388 */ /* 0x000fe20000000800 */
[----:B------:R-:W-:Y:S02]  /*3a00*/  FMUL.FTZ R35, R26, R35 ;  /* 0x000000231a237220 */ /* 0x000fe40000410000 */
[----:B------:R-:W-:Y:S01]  /*3a10*/  FMUL.FTZ R8, R8, R37 ;  /* 0x0000002508087220 */ /* 0x000fe20000410000 */
[----:B------:R-:W-:Y:S01]  /*3a20*/  STS [R233+0x1000], R17 ;  /* 0x00100011e9007388 */ /* 0x000fe20000000800 */
[--C-:B------:R-:W-:Y:S02]  /*3a30*/  FADD.FTZ R38, R38, -R0.reuse ;  /* 0x8000000026267221 */ /* 0x100fe40000010000 */
[--C-:B------:R-:W-:Y:S01]  /*3a40*/  FADD.FTZ R39, R39, -R0.reuse ;  /* 0x8000000027277221 */ /* 0x100fe20000010000 */
[----:B------:R-:W-:Y:S01]  /*3a50*/  STS [R2+0x1000], R12 ;  /* 0x0010000c02007388 */ /* 0x000fe20000000800 */
[----:B------:R-:W-:Y:S01]  /*3a60*/  FMUL.FTZ R38, R24, R38 ;  /* 0x0000002618267220 */ /* 0x000fe20000410000 */
[----:B------:R-:W-:Y:S01]  /*3a70*/  F2FP.BF16.PACK_AB R8, R8, R36 ;  /* 0x000000240808723e */ /* 0x000fe200000010ff */
[----:B------:R-:W-:Y:S01]  /*3a80*/  FMUL.FTZ R39, R23, R39 ;  /* 0x0000002717277220 */ /* 0x000fe20000410000 */
[----:B------:R-:W-:Y:S01]  /*3a90*/  STS [R233+0x1800], R7 ;  /* 0x00180007e9007388 */ /* 0x000fe20000000800 */
[--C-:B------:R-:W-:Y:S02]  /*3aa0*/  FADD.FTZ R50, R50, -R0.reuse ;  /* 0x8000000032327221 */ /* 0x100fe40000010000 */
[----:B------:R-:W-:Y:S01]  /*3ab0*/  FADD.FTZ R51, R51, -R0 ;  /* 0x8000000033337221 */ /* 0x000fe20000010000 */
[----:B------:R-:W-:Y:S01]  /*3ac0*/  F2FP.BF16.PACK_AB R0, R39, R38 ;  /* 0x000000262700723e */ /* 0x000fe200000010ff */
[----:B------:R-:W-:Y:S02]  /*3ad0*/  FMUL.FTZ R9, R215, R49 ;  /* 0x00000031d7097220 */ /* 0x000fe40000410000 */
[----:B------:R-:W-:Y:S01]  /*3ae0*/  FMUL.FTZ R50, R22, R50 ;  /* 0x0000003216327220 */ /* 0x000fe20000410000 */
[----:B-1----:R-:W-:Y:S01]  /*3af0*/  F2FP.BF16.PACK_AB R3, R23, R24 ;  /* 0x000000181703723e */ /* 0x002fe200000010ff */
[C---:B------:R-:W-:Y:S01]  /*3b00*/  FMUL.FTZ R51, R214.reuse, R51 ;  /* 0x00000033d6337220 */ /* 0x040fe20000410000 */
[----:B------:R-:W-:Y:S03]  /*3b10*/  F2FP.BF16.PACK_AB R9, R9, R48 ;  /* 0x000000300909723e */ /* 0x000fe600000010ff */
[----:B------:R1:W-:Y:S04]  /*3b20*/  STS [R2+0x1800], R3 ;  /* 0x0018000302007388 */ /* 0x0003e80000000800 */
[----:B------:R-:W-:Y:S04]  /*3b30*/  STS [R233+0x2000], R16 ;  /* 0x00200010e9007388 */ /* 0x000fe80000000800 */
[----:B------:R-:W-:Y:S04]  /*3b40*/  STS [R2+0x2000], R11 ;  /* 0x0020000b02007388 */ /* 0x000fe80000000800 */
[----:B------:R-:W-:Y:S01]  /*3b50*/  STS [R233+0x2800], R5 ;  /* 0x00280005e9007388 */ /* 0x000fe20000000800 */
[----:B-1----:R-:W-:Y:S05]  /*3b60*/  F2FP.BF16.PACK_AB R3, R214, R22 ;  /* 0x00000016d603723e */ /* 0x002fea00000010ff */
[----:B------:R1:W-:Y:S04]  /*3b70*/  STS [R2+0x2800], R3 ;  /* 0x0028000302007388 */ /* 0x0003e80000000800 */
[----:B------:R-:W-:Y:S01]  /*3b80*/  BAR.SYNC.DEFER_BLOCKING 0x0 ;  /* 0x0000000000007b1d */ /* 0x000fe20000010000 */
[----:B-1----:R-:W-:Y:S07]  /*3b90*/  F2FP.BF16.PACK_AB R3, R35, R34 ;  /* 0x000000222303723e */ /* 0x002fee00000010ff */
[----:B------:R-:W-:Y:S04]  /*3ba0*/  STS [R233+0x3000], R19 ;  /* 0x00300013e9007388 */ /* 0x000fe80000000800 */
[----:B------:R-:W-:Y:S04]  /*3bb0*/  STS [R2+0x3000], R13 ;  /* 0x0030000d02007388 */ /* 0x000fe80000000800 */
[----:B------:R-:W-:Y:S04]  /*3bc0*/  STS [R233+0x3800], R6 ;  /* 0x00380006e9007388 */ /* 0x000fe80000000800 */
[----:B------:R1:W-:Y:S04]  /*3bd0*/  STS [R2+0x3800], R3 ;  /* 0x0038000302007388 */ /* 0x0003e80000000800 */
[----:B------:R-:W-:Y:S04]  /*3be0*/  STS [R233+0x4000], R20 ;  /* 0x00400014e9007388 */ /* 0x000fe80000000800 */
[----:B------:R-:W-:Y:S04]  /*3bf0*/  STS [R2+0x4000], R14 ;  /* 0x0040000e02007388 */ /* 0x000fe80000000800 */
[----:B------:R-:W-:Y:S04]  /*3c00*/  STS [R233+0x4800], R8 ;  /* 0x00480008e9007388 */ /* 0x000fe80000000800 */
[----:B------:R2:W-:Y:S04]  /*3c10*/  STS [R2+0x4800], R0 ;  /* 0x0048000002007388 */ /* 0x0005e80000000800 */
[----:B------:R-:W-:Y:S04]  /*3c20*/  STS [R233+0x5000], R18 ;  /* 0x00500012e9007388 */ /* 0x000fe80000000800 */
[----:B------:R-:W-:Y:S01]  /*3c30*/  STS [R2+0x5000], R10 ;  /* 0x0050000a02007388 */ /* 0x000fe20000000800 */
[----:B-1----:R-:W-:Y:S03]  /*3c40*/  F2FP.BF16.PACK_AB R3, R51, R50 ;  /* 0x000000323303723e */ /* 0x002fe600000010ff */
[----:B------:R-:W-:Y:S04]  /*3c50*/  STS [R233+0x5800], R9 ;  /* 0x00580009e9007388 */ /* 0x000fe80000000800 */
[----:B------:R1:W-:Y:S04]  /*3c60*/  STS [R2+0x5800], R3 ;  /* 0x0058000302007388 */ /* 0x0003e80000000800 */
[----:B------:R-:W-:Y:S01]  /*3c70*/  LDSM.16.MT88.4 R4, [R216+0x12480] ;  /* 0x01248000d804783b */ /* 0x000fe20000004200 */
[----:B--2---:R-:W-:Y:S07]  /*3c80*/  SHF.L.U32 R0, R226, 0x1, RZ ;  /* 0x00000001e2007819 */ /* 0x004fee00000006ff */
[----:B------:R-:W-:Y:S08]  /*3c90*/  LDSM.16.MT88.4 R12, [R216+0x13480] ;  /* 0x01348000d80c783b */ /* 0x000ff00000004200 */
[----:B------:R-:W2:Y:S01]  /*3ca0*/  LDSM.16.MT88.4 R8, [R0+0xe080] ;  /* 0x00e080000008783b */ /* 0x000ea20000004200 */
[C---:B-1----:R-:W-:Y:S02]  /*3cb0*/  IADD3 R2, R217.reuse, 0x20, RZ ;  /* 0x00000020d9027810 */ /* 0x042fe40007ffe0ff */
[----:B------:R-:W-:Y:S05]  /*3cc0*/  @P3 IADD3 R2, R217, -0x20, RZ ;  /* 0xffffffe0d9023810 */ /* 0x000fea0007ffe0ff */
[----:B------:R-:W1:Y:S01]  /*3cd0*/  LDSM.16.MT88.4 R16, [R216+0x14480] ;  /* 0x01448000d810783b */ /* 0x000e620000004200 */
[----:B------:R-:W-:Y:S07]  /*3ce0*/  PLOP3.LUT P3, PT, PT, PT, UP0, 0x80, 0x0 ;  /* 0x000000000000781c */ /* 0x000fee0003f6f008 */
[----:B------:R-:W3:Y:S08]  /*3cf0*/  LDSM.16.MT88.4 R20, [R0+0x10080] ;  /* 0x010080000014783b */ /* 0x000ef00000004200 */
[----:B------:R-:W-:Y:S08]  /*3d00*/  LDSM.16.MT88.4 R24, [R216+0x12880] ;  /* 0x01288000d818783b */ /* 0x000ff00000004200 */
[----:B------:R-:W4:Y:S01]  /*3d10*/  LDSM.16.MT88.4 R28, [R0+0xe880] ;  /* 0x00e88000001c783b */ /* 0x000f220000004200 */
[-C--:B--2---:R-:W-:Y:S07]  /*3d20*/  HMMA.16816.F32.BF16 R52, R4, R8.reuse, R52 ;  /* 0x000000080434723c */ /* 0x084fee0000041834 */
[----:B------:R-:W2:Y:S01]  /*3d30*/  LDSM.16.MT88.4 R32, [R216+0x13880] ;  /* 0x01388000d820783b */ /* 0x000ea20000004200 */
[-C--:B------:R-:W-:Y:S07]  /*3d40*/  HMMA.16816.F32.BF16 R56, R12, R8.reuse, R56 ;  /* 0x000000080c38723c */ /* 0x080fee0000041838 */
[----:B------:R-:W5:Y:S01]  /*3d50*/  LDSM.16.MT88.4 R36, [R216+0x14880] ;  /* 0x01488000d824783b */ /* 0x000f620000004200 */
[C---:B-1----:R-:W-:Y:S07]  /*3d60*/  HMMA.16816.F32.BF16 R60, R16.reuse, R8, R60 ;  /* 0x00000008103c723c */ /* 0x042fee000004183c */
[----:B------:R-:W1:Y:S01]  /*3d70*/  LDSM.16.MT88.4 R40, [R0+0x10880] ;  /* 0x010880000028783b */ /* 0x000e620000004200 */
[-C--:B------:R-:W-:Y:S08]  /*3d80*/  HMMA.16816.F32.BF16 R64, R16, R10.reuse, R64 ;  /* 0x0000000a1040723c */ /* 0x080ff00000041840 */
[-C--:B------:R-:W-:Y:S08]  /*3d90*/  HMMA.16816.F32.BF16 R68, R12, R10.reuse, R68 ;  /* 0x0000000a0c44723c */ /* 0x080ff00000041844 */
[C---:B------:R-:W-:Y:S01]  /*3da0*/  HMMA.16816.F32.BF16 R72, R4.reuse, R10, R72 ;  /* 0x0000000a0448723c */ /* 0x040fe20000041848 */
[----:B------:R-:W-:Y:S07]  /*3db0*/  LDSM.16.MT88.4 R8, [R0+0xf080] ;  /* 0x00f080000008783b */ /* 0x000fee0000004200 */
[-C--:B---3--:R-:W-:Y:S08]  /*3dc0*/  HMMA.16816.F32.BF16 R76, R4, R20.reuse, R76 ;  /* 0x00000014044c723c */ /* 0x088ff0000004184c */
[-C--:B------:R-:W-:Y:S08]  /*3dd0*/  HMMA.16816.F32.BF16 R80, R12, R20.reuse, R80 ;  /* 0x000000140c50723c */ /* 0x080ff00000041850 */
[C---:B------:R-:W-:Y:S08]  /*3de0*/  HMMA.16816.F32.BF16 R84, R16.reuse, R20, R84 ;  /* 0x000000141054723c */ /* 0x040ff00000041854 */
[-C--:B------:R-:W-:Y:S01]  /*3df0*/  HMMA.16816.F32.BF16 R88, R16, R22.reuse, R88 ;  /* 0x000000161058723c */ /* 0x080fe20000041858 */
[----:B------:R-:W-:Y:S07]  /*3e00*/  LDSM.16.MT88.4 R16, [R216+0x14c80] ;  /* 0x014c8000d810783b */ /* 0x000fee0000004200 */
[-C--:B------:R-:W-:Y:S01]  /*3e10*/  HMMA.16816.F32.BF16 R92, R12, R22.reuse, R92 ;  /* 0x000000160c5c723c */ /* 0x080fe2000004185c */
[----:B------:R-:W-:Y:S07]  /*3e20*/  LDSM.16.MT88.4 R12, [R216+0x13c80] ;  /* 0x013c8000d80c783b */ /* 0x000fee0000004200 */
[----:B------:R-:W-:Y:S01]  /*3e30*/  HMMA.16816.F32.BF16 R96, R4, R22, R96 ;  /* 0x000000160460723c */ /* 0x000fe20000041860 */
[----:B------:R-:W3:Y:S07]  /*3e40*/  LDSM.16.MT88.4 R4, [R216+0x12c80] ;  /* 0x012c8000d804783b */ /* 0x000eee0000004200 */
[-C--:B----4-:R-:W-:Y:S01]  /*3e50*/  HMMA.16816.F32.BF16 R52, R24, R28.reuse, R52 ;  /* 0x0000001c1834723c */ /* 0x090fe20000041834 */
[----:B------:R-:W4:Y:S07]  /*3e60*/  LDSM.16.MT88.4 R20, [R0+0x11080] ;  /* 0x011080000014783b */ /* 0x000f2e0000004200 */
[-C--:B--2---:R-:W-:Y:S08]  /*3e70*/  HMMA.16816.F32.BF16 R56, R32, R28.reuse, R56 ;  /* 0x0000001c2038723c */ /* 0x084ff00000041838 */
[C---:B-----5:R-:W-:Y:S08]  /*3e80*/  HMMA.16816.F32.BF16 R60, R36.reuse, R28, R60 ;  /* 0x0000001c243c723c */ /* 0x060ff0000004183c */
[-C--:B------:R-:W-:Y:S08]  /*3e90*/  HMMA.16816.F32.BF16 R64, R36, R30.reuse, R64 ;  /* 0x0000001e2440723c */ /* 0x080ff00000041840 */
[-C--:B------:R-:W-:Y:S08]  /*3ea0*/  HMMA.16816.F32.BF16 R68, R32, R30.reuse, R68 ;  /* 0x0000001e2044723c */ /* 0x080ff00000041844 */
[C---:B------:R-:W-:Y:S01]  /*3eb0*/  HMMA.16816.F32.BF16 R72, R24.reuse, R30, R72 ;  /* 0x0000001e1848723c */ /* 0x040fe20000041848 */
[----:B------:R-:W-:Y:S07]  /*3ec0*/  LDSM.16.MT88.4 R28, [R216+0x13080] ;  /* 0x01308000d81c783b */ /* 0x000fee0000004200 */
[-C--:B-1----:R-:W-:Y:S08]  /*3ed0*/  HMMA.16816.F32.BF16 R76, R24, R40.reuse, R76 ;  /* 0x00000028184c723c */ /* 0x082ff0000004184c */
[-C--:B------:R-:W-:Y:S08]  /*3ee0*/  HMMA.16816.F32.BF16 R80, R32, R40.reuse, R80 ;  /* 0x000000282050723c */ /* 0x080ff00000041850 */
[C---:B------:R-:W-:Y:S08]  /*3ef0*/  HMMA.16816.F32.BF16 R84, R36.reuse, R40, R84 ;  /* 0x000000282454723c */ /* 0x040ff00000041854 */
[-C--:B------:R-:W-:Y:S01]  /*3f00*/  HMMA.16816.F32.BF16 R88, R36, R42.reuse, R88 ;  /* 0x0000002a2458723c */ /* 0x080fe20000041858 */
[----:B------:R-:W-:Y:S07]  /*3f10*/  LDSM.16.MT88.4 R36, [R216+0x14080] ;  /* 0x01408000d824783b */ /* 0x000fee0000004200 */
[-C--:B------:R-:W-:Y:S01]  /*3f20*/  HMMA.16816.F32.BF16 R92, R32, R42.reuse, R92 ;  /* 0x0000002a205c723c */ /* 0x080fe2000004185c */
[----:B------:R-:W1:Y:S07]  /*3f30*/  LDSM.16.MT88.4 R32, [R0+0xf880] ;  /* 0x00f880000020783b */ /* 0x000e6e0000004200 */
[----:B------:R-:W-:Y:S01]  /*3f40*/  HMMA.16816.F32.BF16 R96, R24, R42, R96 ;  /* 0x0000002a1860723c */ /* 0x000fe20000041860 */
[----:B------:R-:W2:Y:S07]  /*3f50*/  LDSM.16.MT88.4 R24, [R216+0x15080] ;  /* 0x01508000d818783b */ /* 0x000eae0000004200 */
[-C--:B---3--:R-:W-:Y:S08]  /*3f60*/  HMMA.16816.F32.BF16 R52, R4, R8.reuse, R52 ;  /* 0x000000080434723c */ /* 0x088ff00000041834 */
[-C--:B------:R-:W-:Y:S08]  /*3f70*/  HMMA.16816.F32.BF16 R56, R12, R8.reuse, R56 ;  /* 0x000000080c38723c */ /* 0x080ff00000041838 */
[C---:B------:R-:W-:Y:S08]  /*3f80*/  HMMA.16816.F32.BF16 R60, R16.reuse, R8, R60 ;  /* 0x00000008103c723c */ /* 0x040ff0000004183c */
[-C--:B------:R-:W-:Y:S08]  /*3f90*/  HMMA.16816.F32.BF16 R64, R16, R10.reuse, R64 ;  /* 0x0000000a1040723c */ /* 0x080ff00000041840 */
[-C--:B------:R-:W-:Y:S08]  /*3fa0*/  HMMA.16816.F32.BF16 R68, R12, R10.reuse, R68 ;  /* 0x0000000a0c44723c */ /* 0x080ff00000041844 */
[C---:B------:R-:W-:Y:S01]  /*3fb0*/  HMMA.16816.F32.BF16 R72, R4.reuse, R10, R72 ;  /* 0x0000000a0448723c */ /* 0x040fe20000041848 */
[----:B------:R-:W3:Y:S07]  /*3fc0*/  LDSM.16.MT88.4 R8, [R0+0x11880] ;  /* 0x011880000008783b */ /* 0x000eee0000004200 */
[-C--:B----4-:R-:W-:Y:S01]  /*3fd0*/  HMMA.16816.F32.BF16 R76, R4, R20.reuse, R76 ;  /* 0x00000014044c723c */ /* 0x090fe2000004184c */
[----:B------:R-:W-:Y:S07]  /*3fe0*/  BAR.SYNC.DEFER_BLOCKING 0x0 ;  /* 0x0000000000007b1d */ /* 0x000fee0000010000 */
[-C--:B------:R-:W-:Y:S08]  /*3ff0*/  HMMA.16816.F32.BF16 R80, R12, R20.reuse, R80 ;  /* 0x000000140c50723c */ /* 0x080ff00000041850 */
[C---:B------:R-:W-:Y:S08]  /*4000*/  HMMA.16816.F32.BF16 R84, R16.reuse, R20, R84 ;  /* 0x000000141054723c */ /* 0x040ff00000041854 */
[-C--:B------:R-:W-:Y:S01]  /*4010*/  HMMA.16816.F32.BF16 R88, R16, R22.reuse, R88 ;  /* 0x000000161058723c */ /* 0x080fe20000041858 */
[----:B------:R4:W3:Y:S07]  /*4020*/  LDSM.16.M88.4 R40, [R217] ;  /* 0x00000000d928783b */ /* 0x0008ee0000000200 */
[-C--:B------:R-:W-:Y:S01]  /*4030*/  HMMA.16816.F32.BF16 R92, R12, R22.reuse, R92 ;  /* 0x000000160c5c723c */ /* 0x080fe2000004185c */
[----:B------:R4:W3:Y:S07]  /*4040*/  LDSM.16.M88.4 R44, [R217+0x800] ;  /* 0x00080000d92c783b */ /* 0x0008ee0000000200 */
[----:B------:R-:W-:Y:S01]  /*4050*/  HMMA.16816.F32.BF16 R96, R4, R22, R96 ;  /* 0x000000160460723c */ /* 0x000fe20000041860 */
[----:B------:R4:W3:Y:S07]  /*4060*/  LDSM.16.MT88.4 R16, [R0+0x80] ;  /* 0x000080000010783b */ /* 0x0008ee0000004200 */
[-C--:B-1----:R-:W-:Y:S01]  /*4070*/  HMMA.16816.F32.BF16 R52, R28, R32.reuse, R52 ;  /* 0x000000201c34723c */ /* 0x082fe20000041834 */
[----:B------:R4:W1:Y:S07]  /*4080*/  LDSM.16.MT88.4 R48, [R0+0x3080] ;  /* 0x003080000030783b */ /* 0x00086e0000004200 */
[-C--:B------:R-:W-:Y:S01]  /*4090*/  HMMA.16816.F32.BF16 R56, R36, R32.reuse, R56 ;  /* 0x000000202438723c */ /* 0x080fe20000041838 */
[----:B------:R4:W1:Y:S07]  /*40a0*/  LDSM.16.M88.4 R148, [R2] ;  /* 0x000000000294783b */ /* 0x00086e0000000200 */
[C---:B--2---:R-:W-:Y:S01]  /*40b0*/  HMMA.16816.F32.BF16 R60, R24.reuse, R32, R60 ;  /* 0x00000020183c723c */ /* 0x044fe2000004183c */
[----:B------:R4:W2:Y:S07]  /*40c0*/  LDSM.16.M88.4 R168, [R2+0x800] ;  /* 0x0008000002a8783b */ /* 0x0008ae0000000200 */
[-C--:B------:R-:W-:Y:S01]  /*40d0*/  HMMA.16816.F32.BF16 R64, R24, R34.reuse, R64 ;  /* 0x000000221840723c */ /* 0x080fe20000041840 */
[----:B------:R4:W1:Y:S07]  /*40e0*/  LDSM.16.MT88.4 R160, [R0+0x880] ;  /* 0x0008800000a0783b */ /* 0x00086e0000004200 */
[-C--:B------:R-:W-:Y:S01]  /*40f0*/  HMMA.16816.F32.BF16 R68, R36, R34.reuse, R68 ;  /* 0x000000222444723c */ /* 0x080fe20000041844 */
[----:B------:R4:W1:Y:S07]  /*4100*/  LDSM.16.MT88.4 R176, [R0+0x3880] ;  /* 0x0038800000b0783b */ /* 0x00086e0000004200 */
[C---:B------:R-:W-:Y:S08]  /*4110*/  HMMA.16816.F32.BF16 R72, R28.reuse, R34, R72 ;  /* 0x000000221c48723c */ /* 0x040ff00000041848 */
[-C--:B---3--:R-:W-:Y:S08]  /*4120*/  HMMA.16816.F32.BF16 R76, R28, R8.reuse, R76 ;  /* 0x000000081c4c723c */ /* 0x088ff0000004184c */
[-C--:B------:R-:W-:Y:S08]  /*4130*/  HMMA.16816.F32.BF16 R80, R36, R8.reuse, R80 ;  /* 0x000000082450723c */ /* 0x080ff00000041850 */
[C---:B------:R-:W-:Y:S08]  /*4140*/  HMMA.16816.F32.BF16 R84, R24.reuse, R8, R84 ;  /* 0x000000081854723c */ /* 0x040ff00000041854 */
[-C--:B------:R-:W-:Y:S08]  /*4150*/  HMMA.16816.F32.BF16 R88, R24, R10.reuse, R88 ;  /* 0x0000000a1858723c */ /* 0x080ff00000041858 */
[-C--:B------:R-:W-:Y:S08]  /*4160*/  HMMA.16816.F32.BF16 R92, R36, R10.reuse, R92 ;  /* 0x0000000a245c723c */ /* 0x080ff0000004185c */
[----:B------:R-:W-:Y:S01]  /*4170*/  HMMA.16816.F32.BF16 R96, R28, R10, R96 ;  /* 0x0000000a1c60723c */ /* 0x000fe20000041860 */
[----:B------:R-:W-:-:S07]  /*4180*/  @P3 BRA `(.L_x_2) ;  /* 0x0000036000003947 */ /* 0x000fce0003800000 */
[----:B-12-4-:R-:W-:Y:S01]  /*4190*/  P2R R12, PR, RZ, 0x1 ;  /* 0x00000001ff0c7803 */ /* 0x016fe20000000000 */
[----:B------:R-:W2:Y:S01]  /*41a0*/  LDL.64 R20, [R1+0x8] ;  /* 0x0000080001147983 */ /* 0x000ea20000100a00 */
[----:B------:R-:W-:Y:S01]  /*41b0*/  USHF.R.S32.HI UR21, URZ, 0x1f, UR19 ;  /* 0x0000001f3f157899 */ /* 0x000fe20008011413 */
[----:B------:R-:W-:Y:S01]  /*41c0*/  IMAD.MOV.U32 R4, RZ, RZ, R246 ;  /* 0x000000ffff047224 */ /* 0x000fe200078e00f6 */
[----:B------:R-:W-:Y:S01]  /*41d0*/  ULDC.64 UR6, c[0x0][0x208] ;  /* 0x0000820000067ab9 */ /* 0x000fe20000000a00 */
[----:B------:R-:W-:Y:S01]  /*41e0*/  IMAD.MOV.U32 R5, RZ, RZ, R247 ;  /* 0x000000ffff057224 */ /* 0x000fe200078e00f7 */
[----:B------:R-:W1:Y:S01]  /*41f0*/  S2R R3, SR_CTAID.Y ;  /* 0x0000000000037919 */ /* 0x000e620000002600 */
[----:B------:R-:W-:Y:S01]  /*4200*/  UIMAD.WIDE.U32 UR22, UR19, UR6, URZ ;  /* 0x00000006131672a5 */ /* 0x000fe2000f8e003f */
[----:B------:R-:W-:Y:S01]  /*4210*/  IMAD.MOV.U32 R13, RZ, RZ, c[0x0][0x208] ;  /* 0x00008200ff0d7624 */ /* 0x000fe200078e00ff */
[----:B------:R-:W-:Y:S01]  /*4220*/  UIMAD UR21, UR21, UR6, URZ ;  /* 0x00000006151572a4 */ /* 0x000fe2000f8e023f */
[----:B------:R-:W-:Y:S01]  /*4230*/  IMAD.MOV.U32 R7, RZ, RZ, 0x6 ;  /* 0x00000006ff077424 */ /* 0x000fe200078e00ff */
[----:B------:R-:W-:Y:S01]  /*4240*/  USHF.L.U32 UR6, UR19, 0x6, URZ ;  /* 0x0000000613067899 */ /* 0x000fe2000800063f */
[C---:B------:R-:W-:Y:S01]  /*4250*/  IMAD.SHL.U32 R14, R13.reuse, 0x40, RZ ;  /* 0x000000400d0e7824 */ /* 0x040fe200078e00ff */
[----:B------:R-:W-:Y:S01]  /*4260*/  UIMAD UR21, UR19, UR7, UR21 ;  /* 0x00000007131572a4 */ /* 0x000fe2000f8e0215 */
[----:B------:R-:W-:Y:S01]  /*4270*/  IMAD.U32 R9, RZ, RZ, UR22 ;  /* 0x00000016ff097e24 */ /* 0x000fe2000f8e00ff */
[----:B------:R-:W-:Y:S02]  /*4280*/  SHF.L.U64.HI R13, R13, R7, c[0x0][0x20c] ;  /* 0x000083000d0d7619 */ /* 0x000fe40000010207 */
[----:B------:R-:W-:Y:S06]  /*4290*/  UIADD3 UR21, UR23, UR21, URZ ;  /* 0x0000001517157290 */ /* 0x000fec000fffe03f */
[----:B------:R-:W-:Y:S01]  /*42a0*/  IMAD.U32 R8, RZ, RZ, UR21 ;  /* 0x00000015ff087e24 */ /* 0x000fe2000f8e00ff */
[----:B-1----:R-:W-:Y:S01]  /*42b0*/  SHF.R.S32.HI R6, RZ, 0x1f, R3 ;  /* 0x0000001fff067819 */ /* 0x002fe20000011403 */
[C---:B------:R-:W-:Y:S04]  /*42c0*/  IMAD.WIDE.U32 R4, R3.reuse, c[0x0][0x288], R4 ;  /* 0x0000a20003047a25 */ /* 0x040fe800078e0004 */
[----:B------:R-:W-:Y:S04]  /*42d0*/  IMAD R6, R6, c[0x0][0x288], RZ ;  /* 0x0000a20006067a24 */ /* 0x000fe800078e02ff */
[----:B------:R-:W-:Y:S01]  /*42e0*/  IMAD R6, R3, c[0x0][0x28c], R6 ;  /* 0x0000a30003067a24 */ /* 0x000fe200078e0206 */
[----:B------:R-:W-:Y:S01]  /*42f0*/  IADD3 R3, P3, R4, UR5, RZ ;  /* 0x0000000504037c10 */ /* 0x000fe2000ff7e0ff */
[----:B------:R-:W-:Y:S03]  /*4300*/  IMAD.U32 R4, RZ, RZ, UR22 ;  /* 0x00000016ff047e24 */ /* 0x000fe6000f8e00ff */
[----:B------:R-:W-:Y:S02]  /*4310*/  IADD3.X R5, R5, UR9, R6, P3, !PT ;  /* 0x0000000905057c10 */ /* 0x000fe40009ffe406 */
[C---:B------:R-:W-:Y:S02]  /*4320*/  LEA R6, P3, R3.reuse, c[0x0][0x280], 0x2 ;  /* 0x0000a00003067a11 */ /* 0x040fe400078610ff */
[----:B------:R-:W-:Y:S02]  /*4330*/  LEA R4, P4, R4, R250, 0x7 ;  /* 0x000000fa04047211 */ /* 0x000fe400078838ff */
[----:B------:R-:W-:Y:S01]  /*4340*/  LEA.HI.X R7, R3, c[0x0][0x284], R5, 0x2, P3 ;  /* 0x0000a10003077a11 */ /* 0x000fe200018f1405 */
[----:B------:R-:W-:Y:S01]  /*4350*/  IMAD.U32 R3, RZ, RZ, UR6 ;  /* 0x00000006ff037e24 */ /* 0x000fe2000f8e00ff */
[----:B------:R-:W-:Y:S01]  /*4360*/  LEA.HI.X R5, R9, R251, R8, 0x7, P4 ;  /* 0x000000fb09057211 */ /* 0x000fe200020f3c08 */
[----:B------:R-:W-:Y:S01]  /*4370*/  IMAD.U32 R8, RZ, RZ, UR6 ;  /* 0x00000006ff087e24 */ /* 0x000fe2000f8e00ff */
[----:B------:R-:W-:Y:S04]  /*4380*/  IADD3 R10, P4, P3, R14, 0x80, R4 ;  /* 0x000000800e0a7810 */ /* 0x000fe80007b9e004 */
[----:B------:R-:W-:Y:S02]  /*4390*/  IADD3.X R11, R13, RZ, R5, P4, P3 ;  /* 0x000000ff0d0b7210 */ /* 0x000fe400027e6405 */
[----:B------:R-:W-:Y:S02]  /*43a0*/  LEA R6, P3, R3, R6, 0x2 ;  /* 0x0000000603067211 */ /* 0x000fe400078610ff */
[----:B------:R-:W-:Y:S02]  /*43b0*/  IADD3 R3, -R248, c[0x0][0x168], -R3 ;  /* 0x00005a00f8037a10 */ /* 0x000fe40007ffe903 */
[----:B------:R-:W-:Y:S02]  /*43c0*/  LEA.HI.X.SX32 R7, R8, R7, 0x2, P3 ;  /* 0x0000000708077211 */ /* 0x000fe400018f16ff */
[----:B------:R-:W-:Y:S02]  /*43d0*/  IADD3 R8, P4, R14, R4, RZ ;  /* 0x000000040e087210 */ /* 0x000fe40007f9e0ff */
[C---:B------:R-:W-:Y:S03]  /*43e0*/  LOP3.LUT P3, RZ, R252.reuse, 0x1, RZ, 0xc0, !PT ;  /* 0x00000001fcff7812 */ /* 0x040fe6000786c0ff */
[----:B------:R-:W-:Y:S01]  /*43f0*/  IMAD.X R9, R13, 0x1, R5, P4 ;  /* 0x000000010d097824 */ /* 0x000fe200020e0605 */
[C---:B------:R-:W-:Y:S02]  /*4400*/  ISETP.LT.OR P4, PT, R3.reuse, 0x1, !P3 ;  /* 0x000000010300780c */ /* 0x040fe40005f81670 */
[C---:B------:R-:W-:Y:S11]  /*4410*/  ISETP.LT.OR P3, PT, R3.reuse, 0x21, !P3 ;  /* 0x000000210300780c */ /* 0x040ff60005f61670 */
[----:B------:R-:W-:Y:S01]  /*4420*/  @!PT LDS RZ, [RZ] ;  /* 0x00000000fffff984 */ /* 0x000fe20000000800 */
[----:B------:R-:W-:Y:S01]  /*4430*/  @!PT LDS RZ, [RZ] ;  /* 0x00000000fffff984 */ /* 0x000fe20000000800 */
[----:B------:R-:W-:Y:S01]  /*4440*/  @!PT LDS RZ, [RZ] ;  /* 0x00000000fffff984 */ /* 0x000fe20000000800 */
[----:B------:R1:W-:Y:S01]  /*4450*/  LDGSTS.E.BYPASS.LTC128B.128 [R244+0xe080], [R4.64], !P4 ;  /* 0x0e08000004f47fae */ /* 0x0003e2000e101d4e */
[----:B------:R-:W-:Y:S04]  /*4460*/  LOP3.LUT P4, RZ, R252, 0x2, RZ, 0xc0, !PT ;  /* 0x00000002fcff7812 */ /* 0x000fe8000788c0ff */
[C---:B------:R-:W-:Y:S02]  /*4470*/  ISETP.LT.OR P0, PT, R3.reuse, 0x1, !P4 ;  /* 0x000000010300780c */ /* 0x040fe40006701670 */
[----:B------:R-:W-:Y:S11]  /*4480*/  ISETP.LT.OR P4, PT, R3, 0x21, !P4 ;  /* 0x000000210300780c */ /* 0x000ff60006781670 */
[----:B------:R1:W-:Y:S01]  /*4490*/  LDGSTS.E.BYPASS.LTC128B.128 [R244+0x10080], [R4.64+0x80], !P0 ;  /* 0x1008008004f47fae */ /* 0x0003e2000c101d4e */
[----:B------:R-:W-:Y:S04]  /*44a0*/  ISETP.NE.AND P0, PT, R12, RZ, PT ;  /* 0x000000ff0c00720c */ /* 0x000fe80003f05270 */
[----:B------:R1:W-:Y:S05]  /*44b0*/  LDGSTS.E.BYPASS.LTC128B.128 [R244+0xf080], [R8.64], !P3 ;  /* 0x0f08000008f47fae */ /* 0x0003ea000d901d4e */
[----:B------:R1:W-:Y:S01]  /*44c0*/  LDGSTS.E.BYPASS.LTC128B.128 [R244+0x11080], [R10.64], !P4 ;  /* 0x110800000af47fae */ /* 0x0003e2000e101d4e */
[----:B--2---:R-:W-:Y:S05]  /*44d0*/  @!P2 IMAD.SHL.U32 R3, R20, 0x10, RZ ;  /* 0x000000101403a824 */ /* 0x004fea00078e00ff */
[----:B------:R1:W-:Y:S02]  /*44e0*/  @!P2 LDGSTS.E.BYPASS.LTC128B.128 [R3+0x12280], [R6.64] ;  /* 0x122800000603afae */ /* 0x0003e4000b901d4e */
.L_x_2:
[-C--:B-12-4-:R-:W-:Y:S01]  /*44f0*/  HMMA.16816.F32.BF16 R4, R40, R16.reuse, RZ ;  /* 0x000000102804723c */ /* 0x096fe200000418ff */
[----:B------:R-:W2:Y:S01]  /*4500*/  LDL.64 R236, [R1+0x18] ;  /* 0x0000180001ec7983 */ /* 0x000ea20000100a00 */
[----:B------:R-:W-:Y:S02]  /*4510*/  USHF.L.U32 UR16, UR16, 0xd, URZ ;  /* 0x0000000d10107899 */ /* 0x000fe4000800063f */
[----:B------:R-:W-:Y:S01]  /*4520*/  UISETP.GE.AND UP0, UPT, UR19, UR18, UPT ;  /* 0x000000121300728c */ /* 0x000fe2000bf06270 */
[----:B------:R-:W3:Y:S01]  /*4530*/  LDL R234, [R1+0x20] ;  /* 0x0000200001ea7983 */ /* 0x000ee20000100800 */
[----:B------:R-:W-:Y:S02]  /*4540*/  UIADD3 UR7, UR4, 0x1, URZ ;  /* 0x0000000104077890 */ /* 0x000fe4000fffe03f */
[C---:B------:R-:W-:Y:S01]  /*4550*/  HMMA.16816.F32.BF16 R8, R44.reuse, R16, RZ ;  /* 0x000000102c08723c */ /* 0x040fe200000418ff */
[----:B------:R-:W-:Y:S01]  /*4560*/  LDSM.16.M88.4 R36, [R217+0x1000] ;  /* 0x00100000d924783b */ /* 0x000fe20000000200 */
[----:B------:R-:W-:Y:S02]  /*4570*/  UISETP.GE.AND UP2, UPT, UR4, 0x1, UPT ;  /* 0x000000010400788c */ /* 0x000fe4000bf46270 */
[----:B------:R-:W-:Y:S01]  /*4580*/  IMAD.U32 R3, RZ, RZ, UR16 ;  /* 0x00000010ff037e24 */ /* 0x000fe2000f8e00ff */
[----:B------:R-:W-:Y:S01]  /*4590*/  LDSM.16.M88.4 R212, [R217+0x1800] ;  /* 0x00180000d9d4783b */ /* 0x000fe20000000200 */
[----:B------:R-:W-:Y:S02]  /*45a0*/  UIADD3 UR6, UR20, 0x1, URZ ;  /* 0x0000000114067890 */ /* 0x000fe4000fffe03f */
[-C--:B------:R-:W-:Y:S01]  /*45b0*/  HMMA.16816.F32.BF16 R12, R44, R18.reuse, RZ ;  /* 0x000000122c0c723c */ /* 0x080fe200000418ff */
[----:B------:R-:W0:Y:S01]  /*45c0*/  LDGDEPBAR ;  /* 0x00000000000079af */ /* 0x000e220000000000 */
[----:B------:R-:W-:Y:S04]  /*45d0*/  UISETP.GE.AND UP1, UPT, UR20, 0x1, UPT ;  /* 0x000000011400788c */ /* 0x000fe8000bf26270 */
[----:B------:R-:W-:Y:S02]  /*45e0*/  USEL UR20, UR6, URZ, !UP1 ;  /* 0x0000003f06147287 */ /* 0x000fe4000c800000 */
[C---:B------:R-:W-:Y:S08]  /*45f0*/  HMMA.16816.F32.BF16 R16, R40.reuse, R18, RZ ;  /* 0x000000122810723c */ /* 0x040ff000000418ff */
[-C--:B------:R-:W-:Y:S08]  /*4600*/  HMMA.16816.F32.BF16 R20, R40, R48.reuse, RZ ;  /* 0x000000302814723c */ /* 0x080ff000000418ff */
[C---:B------:R-:W-:Y:S08]  /*4610*/  HMMA.16816.F32.BF16 R24, R44.reuse, R48, RZ ;  /* 0x000000302c18723c */ /* 0x040ff000000418ff */
[-C--:B------:R-:W-:Y:S01]  /*4620*/  HMMA.16816.F32.BF16 R28, R44, R50.reuse, RZ ;  /* 0x000000322c1c723c */ /* 0x080fe200000418ff */
[----:B------:R-:W1:Y:S07]  /*4630*/  LDSM.16.MT88.4 R44, [R0+0x1080] ;  /* 0x00108000002c783b */ /* 0x000e6e0000004200 */
[----:B------:R-:W-:Y:S01]  /*4640*/  HMMA.16816.F32.BF16 R32, R40, R50, RZ ;  /* 0x000000322820723c */ /* 0x000fe200000418ff */
[----:B------:R-:W4:Y:S04]  /*4650*/  LDSM.16.MT88.4 R40, [R0+0x4080] ;  /* 0x004080000028783b */ /* 0x000f280000004200 */
[----:B------:R-:W-:Y:S03]  /*4660*/  LDSM.16.M88.4 R48, [R2+0x1000] ;  /* 0x001000000230783b */ /* 0x000fe60000000200 */
[-C--:B------:R-:W-:Y:S08]  /*4670*/  HMMA.16816.F32.BF16 R4, R148, R160.reuse, R4 ;  /* 0x000000a09404723c */ /* 0x080ff00000041804 */
[C---:B------:R-:W-:Y:S08]  /*4680*/  HMMA.16816.F32.BF16 R8, R168.reuse, R160, R8 ;  /* 0x000000a0a808723c */ /* 0x040ff00000041808 */
[-C--:B------:R-:W-:Y:S08]  /*4690*/  HMMA.16816.F32.BF16 R12, R168, R162.reuse, R12 ;  /* 0x000000a2a80c723c */ /* 0x080ff0000004180c */
[C---:B------:R-:W-:Y:S01]  /*46a0*/  HMMA.16816.F32.BF16 R16, R148.reuse, R162, R16 ;  /* 0x000000a29410723c */ /* 0x040fe20000041810 */
[----:B------:R-:W-:Y:S07]  /*46b0*/  LDSM.16.M88.4 R160, [R2+0x1800] ;  /* 0x0018000002a0783b */ /* 0x000fee0000000200 */
[-C--:B------:R-:W-:Y:S08]  /*46c0*/  HMMA.16816.F32.BF16 R20, R148, R176.reuse, R20 ;  /* 0x000000b09414723c */ /* 0x080ff00000041814 */
[C---:B------:R-:W-:Y:S08]  /*46d0*/  HMMA.16816.F32.BF16 R24, R168.reuse, R176, R24 ;  /* 0x000000b0a818723c */ /* 0x040ff00000041818 */
[-C--:B------:R-:W-:Y:S01]  /*46e0*/  HMMA.16816.F32.BF16 R28, R168, R178.reuse, R28 ;  /* 0x000000b2a81c723c */ /* 0x080fe2000004181c */
[----:B------:R-:W-:Y:S07]  /*46f0*/  LDSM.16.MT88.4 R168, [R0+0x4880] ;  /* 0x0048800000a8783b */ /* 0x000fee0000004200 */
[----:B------:R-:W-:Y:S01]  /*4700*/  HMMA.16816.F32.BF16 R32, R148, R178, R32 ;  /* 0x000000b29420723c */ /* 0x000fe20000041820 */
[----:B------:R-:W5:Y:S04]  /*4710*/  LDSM.16.MT88.4 R148, [R0+0x1880] ;  /* 0x001880000094783b */ /* 0x000f680000004200 */
[----:B------:R-:W-:Y:S03]  /*4720*/  LDSM.16.MT88.4 R176, [R0+0x2080] ;  /* 0x0020800000b0783b */ /* 0x000fe60000004200 */
[-C--:B-1----:R-:W-:Y:S08]  /*4730*/  HMMA.16816.F32.BF16 R4, R36, R44.reuse, R4 ;  /* 0x0000002c2404723c */ /* 0x082ff00000041804 */
[C---:B------:R-:W-:Y:S08]  /*4740*/  HMMA.16816.F32.BF16 R8, R212.reuse, R44, R8 ;  /* 0x0000002cd408723c */ /* 0x040ff00000041808 */
[-C--:B------:R-:W-:Y:S08]  /*4750*/  HMMA.16816.F32.BF16 R12, R212, R46.reuse, R12 ;  /* 0x0000002ed40c723c */ /* 0x080ff0000004180c */
[C---:B------:R-:W-:Y:S01]  /*4760*/  HMMA.16816.F32.BF16 R16, R36.reuse, R46, R16 ;  /* 0x0000002e2410723c */ /* 0x040fe20000041810 */
[----:B------:R-:W1:Y:S07]  /*4770*/  LDSM.16.M88.4 R44, [R217+0x2000] ;  /* 0x00200000d92c783b */ /* 0x000e6e0000000200 */
[-C--:B----4-:R-:W-:Y:S08]  /*4780*/  HMMA.16816.F32.BF16 R20, R36, R40.reuse, R20 ;  /* 0x000000282414723c */ /* 0x090ff00000041814 */
[C---:B------:R-:W-:Y:S08]  /*4790*/  HMMA.16816.F32.BF16 R24, R212.reuse, R40, R24 ;  /* 0x00000028d418723c */ /* 0x040ff00000041818 */
[-C--:B------:R-:W-:Y:S01]  /*47a0*/  HMMA.16816.F32.BF16 R28, R212, R42.reuse, R28 ;  /* 0x0000002ad41c723c */ /* 0x080fe2000004181c */
[----:B------:R-:W4:Y:S07]  /*47b0*/  LDSM.16.M88.4 R212, [R217+0x2800] ;  /* 0x00280000d9d4783b */ /* 0x000f2e0000000200 */
[----:B------:R-:W-:Y:S01]  /*47c0*/  HMMA.16816.F32.BF16 R32, R36, R42, R32 ;  /* 0x0000002a2420723c */ /* 0x000fe20000041820 */
[----:B------:R-:W1:Y:S04]  /*47d0*/  LDSM.16.MT88.4 R36, [R0+0x5080] ;  /* 0x005080000024783b */ /* 0x000e680000004200 */
[----:B------:R-:W-:Y:S03]  /*47e0*/  LDSM.16.M88.4 R40, [R2+0x2000] ;  /* 0x002000000228783b */ /* 0x000fe60000000200 */
[-C--:B-----5:R-:W-:Y:S08]  /*47f0*/  HMMA.16816.F32.BF16 R4, R48, R148.reuse, R4 ;  /* 0x000000943004723c */ /* 0x0a0ff00000041804 */
[C---:B------:R-:W-:Y:S08]  /*4800*/  HMMA.16816.F32.BF16 R8, R160.reuse, R148, R8 ;  /* 0x00000094a008723c */ /* 0x040ff00000041808 */
[-C--:B------:R-:W-:Y:S08]  /*4810*/  HMMA.16816.F32.BF16 R12, R160, R150.reuse, R12 ;  /* 0x00000096a00c723c */ /* 0x080ff0000004180c */
[C---:B------:R-:W-:Y:S01]  /*4820*/  HMMA.16816.F32.BF16 R16, R48.reuse, R150, R16 ;  /* 0x000000963010723c */ /* 0x040fe20000041810 */
[----:B------:R-:W5:Y:S07]  /*4830*/  LDSM.16.MT88.4 R148, [R0+0x2880] ;  /* 0x002880000094783b */ /* 0x000f6e0000004200 */
[-C--:B------:R-:W-:Y:S08]  /*4840*/  HMMA.16816.F32.BF16 R20, R48, R168.reuse, R20 ;  /* 0x000000a83014723c */ /* 0x080ff00000041814 */
[C---:B------:R-:W-:Y:S08]  /*4850*/  HMMA.16816.F32.BF16 R24, R160.reuse, R168, R24 ;  /* 0x000000a8a018723c */ /* 0x040ff00000041818 */
[-C--:B------:R-:W-:Y:S01]  /*4860*/  HMMA.16816.F32.BF16 R28, R160, R170.reuse, R28 ;  /* 0x000000aaa01c723c */ /* 0x080fe2000004181c */
[----:B------:R-:W2:Y:S07]  /*4870*/  LDSM.16.M88.4 R160, [R2+0x2800] ;  /* 0x0028000002a0783b */ /* 0x000eae0000000200 */
[----:B------:R-:W-:Y:S01]  /*4880*/  HMMA.16816.F32.BF16 R32, R48, R170, R32 ;  /* 0x000000aa3020723c */ /* 0x000fe20000041820 */
[----:B------:R2:W2:Y:S07]  /*4890*/  LDSM.16.MT88.4 R48, [R0+0x5880] ;  /* 0x005880000030783b */ /* 0x0004ae0000004200 */
[-C--:B-1----:R-:W-:Y:S08]  /*48a0*/  HMMA.16816.F32.BF16 R4, R44, R176.reuse, R4 ;  /* 0x000000b02c04723c */ /* 0x082ff00000041804 */
[C---:B----4-:R-:W-:Y:S08]  /*48b0*/  HMMA.16816.F32.BF16 R8, R212.reuse, R176, R8 ;  /* 0x000000b0d408723c */ /* 0x050ff00000041808 */
[-C--:B------:R-:W-:Y:S08]  /*48c0*/  HMMA.16816.F32.BF16 R12, R212, R178.reuse, R12 ;  /* 0x000000b2d40c723c */ /* 0x080ff0000004180c */
[C---:B------:R-:W-:Y:S08]  /*48d0*/  HMMA.16816.F32.BF16 R16, R44.reuse, R178, R16 ;  /* 0x000000b22c10723c */ /* 0x040ff00000041810 */
[-C--:B------:R-:W-:Y:S08]  /*48e0*/  HMMA.16816.F32.BF16 R20, R44, R36.reuse, R20 ;  /* 0x000000242c14723c */ /* 0x080ff00000041814 */
[C---:B------:R-:W-:Y:S04]  /*48f0*/  HMMA.16816.F32.BF16 R24, R212.reuse, R36, R24 ;  /* 0x00000024d418723c */ /* 0x040fe80000041818 */
[----:B--2---:R-:W-:Y:S01]  /*4900*/  IADD3 R0, P3, R236, UR16, RZ ;  /* 0x00000010ec007c10 */ /* 0x004fe2000ff7e0ff */
[----:B------:R-:W-:Y:S03]  /*4910*/  UMOV UR16, UR19 ;  /* 0x0000001300107c82 */ /* 0x000fe60008000000 */
[-C--:B------:R-:W-:Y:S04]  /*4920*/  HMMA.16816.F32.BF16 R28, R212, R38.reuse, R28 ;  /* 0x00000026d41c723c */ /* 0x080fe8000004181c */
[----:B---3--:R-:W-:Y:S02]  /*4930*/  LEA.HI.X.SX32 R3, R3, R234, 0x1, P3 ;  /* 0x000000ea03037211 */ /* 0x008fe400018f0eff */
[C---:B------:R-:W-:Y:S02]  /*4940*/  LEA R2, P3, R0.reuse, c[0x0][0x220], 0x2 ;  /* 0x0000880000027a11 */ /* 0x040fe400078610ff */
[----:B------:R-:W-:Y:S01]  /*4950*/  HMMA.16816.F32.BF16 R32, R44, R38, R32 ;  /* 0x000000262c20723c */ /* 0x000fe20000041820 */
[----:B------:R-:W-:Y:S03]  /*4960*/  LDSM.16.MT88.4 R36, [R216+0x17880] ;  /* 0x01788000d824783b */ /* 0x000fe60000004200 */
[----:B------:R-:W-:Y:S01]  /*4970*/  LEA.HI.X R3, R0, c[0x0][0x224], R3, 0x2, P3 ;  /* 0x0000890000037a11 */ /* 0x000fe200018f1403 */
[----:B------:R-:W-:Y:S01]  /*4980*/  LDSM.16.MT88.4 R44, [R216+0x18080] ;  /* 0x01808000d82c783b */ /* 0x000fe20000004200 */
[----:B------:R-:W-:Y:S01]  /*4990*/  IMAD.U32 R0, RZ, RZ, UR4 ;  /* 0x00000004ff007e24 */ /* 0x000fe2000f8e00ff */
[----:B------:R-:W-:Y:S01]  /*49a0*/  PLOP3.LUT P3, PT, PT, PT, UP0, 0x80, 0x0 ;  /* 0x000000000000781c */ /* 0x000fe20003f6f008 */
[-C--:B-----5:R-:W-:Y:S01]  /*49b0*/  HMMA.16816.F32.BF16 R4, R40, R148.reuse, R4 ;  /* 0x000000942804723c */ /* 0x0a0fe20000041804 */
[----:B------:R-:W-:Y:S04]  /*49c0*/  USEL UR4, UR7, URZ, !UP2 ;  /* 0x0000003f07047287 */ /* 0x000fe8000d000000 */
[----:B------:R-:W-:Y:S03]  /*49d0*/  IMAD R0, R0, 0x2000, R226 ;  /* 0x0000200000007824 */ /* 0x000fe600078e02e2 */
[C---:B------:R-:W-:Y:S04]  /*49e0*/  HMMA.16816.F32.BF16 R8, R160.reuse, R148, R8 ;  /* 0x00000094a008723c */ /* 0x040fe80000041808 */
[----:B------:R-:W-:Y:S04]  /*49f0*/  IMAD.SHL.U32 R0, R0, 0x2, RZ ;  /* 0x0000000200007824 */ /* 0x000fe800078e00ff */
[-C--:B------:R-:W-:Y:S07]  /*4a00*/  HMMA.16816.F32.BF16 R12, R160, R150.reuse, R12 ;  /* 0x00000096a00c723c */ /* 0x080fee000004180c */
[----:B------:R-:W-:Y:S01]  /*4a10*/  RED.E.ADD.F32.FTZ.RN.STRONG.GPU [R2.64], R4 ;  /* 0x000000040200798e */ /* 0x000fe2000c10e78e */
[C---:B------:R-:W-:Y:S03]  /*4a20*/  HMMA.16816.F32.BF16 R16, R40.reuse, R150, R16 ;  /* 0x000000962810723c */ /* 0x040fe60000041810 */
[----:B------:R-:W-:Y:S04]  /*4a30*/  RED.E.ADD.F32.FTZ.RN.STRONG.GPU [R2.64+0x400], R5 ;  /* 0x000400050200798e */ /* 0x000fe8000c10e78e */
[----:B------:R-:W-:Y:S01]  /*4a40*/  RED.E.ADD.F32.FTZ.RN.STRONG.GPU [R2.64+0x800], R6 ;  /* 0x000800060200798e */ /* 0x000fe2000c10e78e */
[-C--:B------:R-:W-:Y:S03]  /*4a50*/  HMMA.16816.F32.BF16 R20, R40, R48.reuse, R20 ;  /* 0x000000302814723c */ /* 0x080fe60000041814 */
[----:B------:R-:W-:Y:S04]  /*4a60*/  RED.E.ADD.F32.FTZ.RN.STRONG.GPU [R2.64+0xc00], R7 ;  /* 0x000c00070200798e */ /* 0x000fe8000c10e78e */
[----:B------:R-:W-:Y:S01]  /*4a70*/  RED.E.ADD.F32.FTZ.RN.STRONG.GPU [R2.64+0x1000], R8 ;  /* 0x001000080200798e */ /* 0x000fe2000c10e78e */
[C---:B------:R-:W-:Y:S03]  /*4a80*/  HMMA.16816.F32.BF16 R24, R160.reuse, R48, R24 ;  /* 0x00000030a018723c */ /* 0x040fe60000041818 */
[----:B------:R-:W-:Y:S04]  /*4a90*/  RED.E.ADD.F32.FTZ.RN.STRONG.GPU [R2.64+0x1400], R9 ;  /* 0x001400090200798e */ /* 0x000fe8000c10e78e */
[----:B------:R-:W-:Y:S01]  /*4aa0*/  RED.E.ADD.F32.FTZ.RN.STRONG.GPU [R2.64+0x1800], R10 ;  /* 0x0018000a0200798e */ /* 0x000fe2000c10e78e */
[-C--:B------:R-:W-:Y:S03]  /*4ab0*/  HMMA.16816.F32.BF16 R28, R160, R50.reuse, R28 ;  /* 0x00000032a01c723c */ /* 0x080fe6000004181c */
[----:B------:R-:W-:Y:S04]  /*4ac0*/  RED.E.ADD.F32.FTZ.RN.STRONG.GPU [R2.64+0x1c00], R11 ;  /* 0x001c000b0200798e */ /* 0x000fe8000c10e78e */
[----:B------:R-:W-:Y:S01]  /*4ad0*/  RED.E.ADD.F32.FTZ.RN.STRONG.GPU [R2.64+0x2000], R16 ;  /* 0x002000100200798e */ /* 0x000fe2000c10e78e */
[----:B------:R-:W-:Y:S03]  /*4ae0*/  HMMA.16816.F32.BF16 R32, R40, R50, R32 ;  /* 0x000000322820723c */ /* 0x000fe60000041820 */
[----:B------:R-:W-:Y:S04]  /*4af0*/  RED.E.ADD.F32.FTZ.RN.STRONG.GPU [R2.64+0x2400], R17 ;  /* 0x002400110200798e */ /* 0x000fe8000c10e78e */
[----:B------:R-:W-:Y:S04]  /*4b00*/  RED.E.ADD.F32.FTZ.RN.STRONG.GPU [R2.64+0x2800], R18 ;  /* 0x002800120200798e */ /* 0x000fe8000c10e78e */
[----:B------:R-:W-:Y:S04]  /*4b10*/  RED.E.ADD.F32.FTZ.RN.STRONG.GPU [R2.64+0x2c00], R19 ;  /* 0x002c00130200798e */ /* 0x000fe8000c10e78e */
[----:B------:R-:W-:Y:S04]  /*4b20*/  RED.E.ADD.F32.FTZ.RN.STRONG.GPU [R2.64+0x3000], R12 ;  /* 0x0030000c0200798e */ /* 0x000fe8000c10e78e */
[----:B------:R-:W-:Y:S04]  /*4b30*/  LDSM.16.MT88.4 R4, [R216+0x15480] ;  /* 0x01548000d804783b */ /* 0x000fe80000004200 */
[----:B------:R-:W1:Y:S04]  /*4b40*/  LDSM.16.MT88.4 R8, [R0+0x6080] ;  /* 0x006080000008783b */ /* 0x000e680000004200 */
[----:B------:R-:W-:Y:S04]  /*4b50*/  RED.E.ADD.F32.FTZ.RN.STRONG.GPU [R2.64+0x3400], R13 ;  /* 0x0034000d0200798e */ /* 0x000fe8000c10e78e */
[----:B------:R-:W-:Y:S04]  /*4b60*/  RED.E.ADD.F32.FTZ.RN.STRONG.GPU [R2.64+0x3800], R14 ;  /* 0x0038000e0200798e */ /* 0x000fe8000c10e78e */
[----:B------:R-:W-:Y:S04]  /*4b70*/  RED.E.ADD.F32.FTZ.RN.STRONG.GPU [R2.64+0x3c00], R15 ;  /* 0x003c000f0200798e */ /* 0x000fe8000c10e78e */
[----:B------:R-:W2:Y:S04]  /*4b80*/  LDSM.16.MT88.4 R12, [R216+0x16480] ;  /* 0x01648000d80c783b */ /* 0x000ea80000004200 */
[----:B------:R-:W3:Y:S04]  /*4b90*/  LDSM.16.MT88.4 R16, [R216+0x17480] ;  /* 0x01748000d810783b */ /* 0x000ee80000004200 */
[----:B------:R-:W-:Y:S04]  /*4ba0*/  RED.E.ADD.F32.FTZ.RN.STRONG.GPU [R2.64+0x4000], R20 ;  /* 0x004000140200798e */ /* 0x000fe8000c10e78e */
[----:B------:R-:W-:Y:S04]  /*4bb0*/  LDSM.16.MT88.4 R40, [R0+0x8880] ;  /* 0x008880000028783b */ /* 0x000fe80000004200 */
[----:B------:R-:W-:Y:S04]  /*4bc0*/  RED.E.ADD.F32.FTZ.RN.STRONG.GPU [R2.64+0x4400], R21 ;  /* 0x004400150200798e */ /* 0x000fe8000c10e78e */
[----:B------:R-:W-:Y:S01]  /*4bd0*/  RED.E.ADD.F32.FTZ.RN.STRONG.GPU [R2.64+0x4800], R22 ;  /* 0x004800160200798e */ /* 0x000fe2000c10e78e */
[-C--:B-1----:R-:W-:Y:S03]  /*4be0*/  HMMA.16816.F32.BF16 R100, R4, R8.reuse, R100 ;  /* 0x000000080464723c */ /* 0x082fe60000041864 */
[----:B------:R-:W-:Y:S04]  /*4bf0*/  RED.E.ADD.F32.FTZ.RN.STRONG.GPU [R2.64+0x4c00], R23 ;  /* 0x004c00170200798e */ /* 0x000fe8000c10e78e */
[----:B------:R-:W1:Y:S04]  /*4c00*/  LDSM.16.MT88.4 R20, [R0+0x8080] ;  /* 0x008080000014783b */ /* 0x000e680000004200 */
[----:B------:R-:W-:Y:S04]  /*4c10*/  RED.E.ADD.F32.FTZ.RN.STRONG.GPU [R2.64+0x5000], R24 ;  /* 0x005000180200798e */ /* 0x000fe8000c10e78e */
[----:B------:R-:W-:Y:S01]  /*4c20*/  RED.E.ADD.F32.FTZ.RN.STRONG.GPU [R2.64+0x5400], R25 ;  /* 0x005400190200798e */ /* 0x000fe2000c10e78e */
[-C--:B--2---:R-:W-:Y:S03]  /*4c30*/  HMMA.16816.F32.BF16 R104, R12, R8.reuse, R104 ;  /* 0x000000080c68723c */ /* 0x084fe60000041868 */
[----:B------:R-:W-:Y:S04]  /*4c40*/  RED.E.ADD.F32.FTZ.RN.STRONG.GPU [R2.64+0x5800], R26 ;  /* 0x0058001a0200798e */ /* 0x000fe8000c10e78e */
[----:B------:R-:W-:Y:S01]  /*4c50*/  RED.E.ADD.F32.FTZ.RN.STRONG.GPU [R2.64+0x5c00], R27 ;  /* 0x005c001b0200798e */ /* 0x000fe2000c10e78e */
[C---:B---3--:R-:W-:Y:S03]  /*4c60*/  HMMA.16816.F32.BF16 R108, R16.reuse, R8, R108 ;  /* 0x00000008106c723c */ /* 0x048fe6000004186c */
[----:B------:R-:W-:Y:S04]  /*4c70*/  LDSM.16.MT88.4 R24, [R216+0x15880] ;  /* 0x01588000d818783b */ /* 0x000fe80000004200 */
[----:B------:R-:W-:Y:S01]  /*4c80*/  RED.E.ADD.F32.FTZ.RN.STRONG.GPU [R2.64+0x6000], R32 ;  /* 0x006000200200798e */ /* 0x000fe2000c10e78e */
[-C--:B------:R-:W-:Y:S03]  /*4c90*/  HMMA.16816.F32.BF16 R112, R16, R10.reuse, R112 ;  /* 0x0000000a1070723c */ /* 0x080fe60000041870 */
[----:B------:R-:W-:Y:S04]  /*4ca0*/  RED.E.ADD.F32.FTZ.RN.STRONG.GPU [R2.64+0x6400], R33 ;  /* 0x006400210200798e */ /* 0x000fe8000c10e78e */
[----:B------:R-:W-:Y:S01]  /*4cb0*/  RED.E.ADD.F32.FTZ.RN.STRONG.GPU [R2.64+0x6800], R34 ;  /* 0x006800220200798e */ /* 0x000fe2000c10e78e */
[-C--:B------:R-:W-:Y:S03]  /*4cc0*/  HMMA.16816.F32.BF16 R116, R12, R10.reuse, R116 ;  /* 0x0000000a0c74723c */ /* 0x080fe60000041874 */
[----:B------:R-:W-:Y:S04]  /*4cd0*/  RED.E.ADD.F32.FTZ.RN.STRONG.GPU [R2.64+0x6c00], R35 ;  /* 0x006c00230200798e */ /* 0x000fe8000c10e78e */
[----:B------:R-:W-:Y:S01]  /*4ce0*/  LDSM.16.MT88.4 R32, [R216+0x16880] ;  /* 0x01688000d820783b */ /* 0x000fe20000004200 */
[C---:B------:R-:W-:Y:S03]  /*4cf0*/  HMMA.16816.F32.BF16 R120, R4.reuse, R10, R120 ;  /* 0x0000000a0478723c */ /* 0x040fe60000041878 */
[----:B------:R-:W-:Y:S04]  /*4d00*/  RED.E.ADD.F32.FTZ.RN.STRONG.GPU [R2.64+0x7000], R28 ;  /* 0x0070001c0200798e */ /* 0x000fe8000c10e78e */
[----:B------:R-:W-:Y:S01]  /*4d10*/  LDSM.16.MT88.4 R8, [R0+0x7080] ;  /* 0x007080000008783b */ /* 0x000fe20000004200 */
[-C--:B-1----:R-:W-:Y:S03]  /*4d20*/  HMMA.16816.F32.BF16 R124, R4, R20.reuse, R124 ;  /* 0x00000014047c723c */ /* 0x082fe6000004187c */
[----:B------:R-:W-:Y:S04]  /*4d30*/  RED.E.ADD.F32.FTZ.RN.STRONG.GPU [R2.64+0x7400], R29 ;  /* 0x0074001d0200798e */ /* 0x000fe8000c10e78e */
[----:B------:R-:W-:Y:S01]  /*4d40*/  RED.E.ADD.F32.FTZ.RN.STRONG.GPU [R2.64+0x7800], R30 ;  /* 0x0078001e0200798e */ /* 0x000fe2000c10e78e */
[-C--:B------:R-:W-:Y:S03]  /*4d50*/  HMMA.16816.F32.BF16 R128, R12, R20.reuse, R128 ;  /* 0x000000140c80723c */ /* 0x080fe60000041880 */
[----:B------:R-:W-:Y:S04]  /*4d60*/  RED.E.ADD.F32.FTZ.RN.STRONG.GPU [R2.64+0x7c00], R31 ;  /* 0x007c001f0200798e */ /* 0x000fe8000c10e78e */
[----:B------:R-:W1:Y:S01]  /*4d70*/  LDSM.16.MT88.4 R28, [R0+0x6880] ;  /* 0x00688000001c783b */ /* 0x000e620000004200 */
[C---:B------:R-:W-:Y:S08]  /*4d80*/  HMMA.16816.F32.BF16 R132, R16.reuse, R20, R132 ;  /* 0x000000141084723c */ /* 0x040ff00000041884 */
[-C--:B------:R-:W-:Y:S01]  /*4d90*/  HMMA.16816.F32.BF16 R136, R16, R22.reuse, R136 ;  /* 0x000000161088723c */ /* 0x080fe20000041888 */
[----:B------:R-:W-:Y:S07]  /*4da0*/  LDSM.16.MT88.4 R16, [R216+0x17c80] ;  /* 0x017c8000d810783b */ /* 0x000fee0000004200 */
[-C--:B------:R-:W-:Y:S01]  /*4db0*/  HMMA.16816.F32.BF16 R140, R12, R22.reuse, R140 ;  /* 0x000000160c8c723c */ /* 0x080fe2000004188c */
[----:B------:R-:W-:Y:S07]  /*4dc0*/  LDSM.16.MT88.4 R12, [R216+0x16c80] ;  /* 0x016c8000d80c783b */ /* 0x000fee0000004200 */
[----:B------:R-:W-:Y:S01]  /*4dd0*/  HMMA.16816.F32.BF16 R144, R4, R22, R144 ;  /* 0x000000160490723c */ /* 0x000fe20000041890 */
[----:B------:R-:W2:Y:S04]  /*4de0*/  LDSM.16.MT88.4 R4, [R216+0x15c80] ;  /* 0x015c8000d804783b */ /* 0x000ea80000004200 */
[----:B------:R-:W3:Y:S03]  /*4df0*/  LDSM.16.MT88.4 R20, [R0+0x9080] ;  /* 0x009080000014783b */ /* 0x000ee60000004200 */
[-C--:B-1----:R-:W-:Y:S08]  /*4e00*/  HMMA.16816.F32.BF16 R100, R24, R28.reuse, R100 ;  /* 0x0000001c1864723c */ /* 0x082ff00000041864 */
[-C--:B------:R-:W-:Y:S08]  /*4e10*/  HMMA.16816.F32.BF16 R104, R32, R28.reuse, R104 ;  /* 0x0000001c2068723c */ /* 0x080ff00000041868 */
[C---:B------:R-:W-:Y:S08]  /*4e20*/  HMMA.16816.F32.BF16 R108, R36.reuse, R28, R108 ;  /* 0x0000001c246c723c */ /* 0x040ff0000004186c */
[-C--:B------:R-:W-:Y:S08]  /*4e30*/  HMMA.16816.F32.BF16 R112, R36, R30.reuse, R112 ;  /* 0x0000001e2470723c */ /* 0x080ff00000041870 */
[-C--:B------:R-:W-:Y:S08]  /*4e40*/  HMMA.16816.F32.BF16 R116, R32, R30.reuse, R116 ;  /* 0x0000001e2074723c */ /* 0x080ff00000041874 */
[C---:B------:R-:W-:Y:S01]  /*4e50*/  HMMA.16816.F32.BF16 R120, R24.reuse, R30, R120 ;  /* 0x0000001e1878723c */ /* 0x040fe20000041878 */
[----:B------:R-:W-:Y:S07]  /*4e60*/  LDSM.16.MT88.4 R28, [R216+0x16080] ;  /* 0x01608000d81c783b */ /* 0x000fee0000004200 */
[-C--:B------:R-:W-:Y:S08]  /*4e70*/  HMMA.16816.F32.BF16 R124, R24, R40.reuse, R124 ;  /* 0x00000028187c723c */ /* 0x080ff0000004187c */
[-C--:B------:R-:W-:Y:S08]  /*4e80*/  HMMA.16816.F32.BF16 R128, R32, R40.reuse, R128 ;  /* 0x000000282080723c */ /* 0x080ff00000041880 */
[C---:B------:R-:W-:Y:S08]  /*4e90*/  HMMA.16816.F32.BF16 R132, R36.reuse, R40, R132 ;  /* 0x000000282484723c */ /* 0x040ff00000041884 */
[-C--:B------:R-:W-:Y:S01]  /*4ea0*/  HMMA.16816.F32.BF16 R136, R36, R42.reuse, R136 ;  /* 0x0000002a2488723c */ /* 0x080fe20000041888 */
[----:B------:R-:W-:Y:S07]  /*4eb0*/  LDSM.16.MT88.4 R36, [R216+0x17080] ;  /* 0x01708000d824783b */ /* 0x000fee0000004200 */
[-C--:B------:R-:W-:Y:S01]  /*4ec0*/  HMMA.16816.F32.BF16 R140, R32, R42.reuse, R140 ;  /* 0x0000002a208c723c */ /* 0x080fe2000004188c */
[----:B------:R-:W1:Y:S07]  /*4ed0*/  LDSM.16.MT88.4 R32, [R0+0x7880] ;  /* 0x007880000020783b */ /* 0x000e6e0000004200 */
[----:B------:R-:W-:Y:S01]  /*4ee0*/  HMMA.16816.F32.BF16 R144, R24, R42, R144 ;  /* 0x0000002a1890723c */ /* 0x000fe20000041890 */
[----:B------:R-:W4:Y:S07]  /*4ef0*/  LDSM.16.MT88.4 R24, [R0+0x9880] ;  /* 0x009880000018783b */ /* 0x000f2e0000004200 */
[-C--:B--2---:R-:W-:Y:S08]  /*4f00*/  HMMA.16816.F32.BF16 R100, R4, R8.reuse, R100 ;  /* 0x000000080464723c */ /* 0x084ff00000041864 */
[-C--:B------:R-:W-:Y:S08]  /*4f10*/  HMMA.16816.F32.BF16 R104, R12, R8.reuse, R104 ;  /* 0x000000080c68723c */ /* 0x080ff00000041868 */
[C---:B------:R-:W-:Y:S08]  /*4f20*/  HMMA.16816.F32.BF16 R108, R16.reuse, R8, R108 ;  /* 0x00000008106c723c */ /* 0x040ff0000004186c */
[-C--:B------:R-:W-:Y:S08]  /*4f30*/  HMMA.16816.F32.BF16 R112, R16, R10.reuse, R112 ;  /* 0x0000000a1070723c */ /* 0x080ff00000041870 */
[-C--:B------:R-:W-:Y:S08]  /*4f40*/  HMMA.16816.F32.BF16 R116, R12, R10.reuse, R116 ;  /* 0x0000000a0c74723c */ /* 0x080ff00000041874 */
[C---:B------:R-:W-:Y:S08]  /*4f50*/  HMMA.16816.F32.BF16 R120, R4.reuse, R10, R120 ;  /* 0x0000000a0478723c */ /* 0x040ff00000041878 */
[-C--:B---3--:R-:W-:Y:S08]  /*4f60*/  HMMA.16816.F32.BF16 R124, R4, R20.reuse, R124 ;  /* 0x00000014047c723c */ /* 0x088ff0000004187c */
[-C--:B------:R-:W-:Y:S08]  /*4f70*/  HMMA.16816.F32.BF16 R128, R12, R20.reuse, R128 ;  /* 0x000000140c80723c */ /* 0x080ff00000041880 */
[C---:B------:R-:W-:Y:S08]  /*4f80*/  HMMA.16816.F32.BF16 R132, R16.reuse, R20, R132 ;  /* 0x000000141084723c */ /* 0x040ff00000041884 */
[-C--:B------:R-:W-:Y:S08]  /*4f90*/  HMMA.16816.F32.BF16 R136, R16, R22.reuse, R136 ;  /* 0x000000161088723c */ /* 0x080ff00000041888 */
[-C--:B------:R-:W-:Y:S08]  /*4fa0*/  HMMA.16816.F32.BF16 R140, R12, R22.reuse, R140 ;  /* 0x000000160c8c723c */ /* 0x080ff0000004188c */
[----:B------:R-:W-:Y:S08]  /*4fb0*/  HMMA.16816.F32.BF16 R144, R4, R22, R144 ;  /* 0x000000160490723c */ /* 0x000ff00000041890 */
[-C--:B-1----:R-:W-:Y:S08]  /*4fc0*/  HMMA.16816.F32.BF16 R100, R28, R32.reuse, R100 ;  /* 0x000000201c64723c */ /* 0x082ff00000041864 */
[-C--:B------:R-:W-:Y:S08]  /*4fd0*/  HMMA.16816.F32.BF16 R104, R36, R32.reuse, R104 ;  /* 0x000000202468723c */ /* 0x080ff00000041868 */
[C---:B------:R-:W-:Y:S08]  /*4fe0*/  HMMA.16816.F32.BF16 R108, R44.reuse, R32, R108 ;  /* 0x000000202c6c723c */ /* 0x040ff0000004186c */
[-C--:B------:R-:W-:Y:S08]  /*4ff0*/  HMMA.16816.F32.BF16 R112, R44, R34.reuse, R112 ;  /* 0x000000222c70723c */ /* 0x080ff00000041870 */
[-C--:B------:R-:W-:Y:S08]  /*5000*/  HMMA.16816.F32.BF16 R116, R36, R34.reuse, R116 ;  /* 0x000000222474723c */ /* 0x080ff00000041874 */
[C---:B------:R-:W-:Y:S08]  /*5010*/  HMMA.16816.F32.BF16 R120, R28.reuse, R34, R120 ;  /* 0x000000221c78723c */ /* 0x040ff00000041878 */
[-C--:B----4-:R-:W-:Y:S08]  /*5020*/  HMMA.16816.F32.BF16 R124, R28, R24.reuse, R124 ;  /* 0x000000181c7c723c */ /* 0x090ff0000004187c */
[-C--:B------:R-:W-:Y:S08]  /*5030*/  HMMA.16816.F32.BF16 R128, R36, R24.reuse, R128 ;  /* 0x000000182480723c */ /* 0x080ff00000041880 */
[C---:B------:R-:W-:Y:S08]  /*5040*/  HMMA.16816.F32.BF16 R132, R44.reuse, R24, R132 ;  /* 0x000000182c84723c */ /* 0x040ff00000041884 */
[-C--:B------:R-:W-:Y:S08]  /*5050*/  HMMA.16816.F32.BF16 R136, R44, R26.reuse, R136 ;  /* 0x0000001a2c88723c */ /* 0x080ff00000041888 */
[-C--:B------:R-:W-:Y:S08]  /*5060*/  HMMA.16816.F32.BF16 R140, R36, R26.reuse, R140 ;  /* 0x0000001a248c723c */ /* 0x080ff0000004188c */
[----:B------:R-:W-:Y:S01]  /*5070*/  HMMA.16816.F32.BF16 R144, R28, R26, R144 ;  /* 0x0000001a1c90723c */ /* 0x000fe20000041890 */
[----:B------:R-:W-:-:S07]  /*5080*/  @!P3 BRA `(.L_x_3) ;  /* 0xffffd0900000b947 */ /* 0x000fce000383ffff */
.L_x_0:
[----:B---34-:R-:W3:Y:S04]  /*5090*/  LDL.LU R22, [R1+0x10] ;  /* 0x0000100001167983 */ /* 0x018ee80000300800 */
[----:B------:R-:W1:Y:S01]  /*50a0*/  S2R R2, SR_TID.X ;  /* 0x0000000000027919 */ /* 0x000e620000002100 */
[----:B------:R-:W-:-:S02]  /*50b0*/  F2FP.BF16.PACK_AB R52, R53, R52 ;  /* 0x000000343534723e */ /* 0x000fc400000010ff */
[----:B------:R-:W-:Y:S01]  /*50c0*/  F2FP.BF16.PACK_AB R54, R55, R54 ;  /* 0x000000363736723e */ /* 0x000fe200000010ff */
[----:B------:R-:W4:Y:S01]  /*50d0*/  LDL.LU.64 R24, [R1+0x8] ;  /* 0x0000080001187983 */ /* 0x000f220000300a00 */
[----:B------:R-:W-:Y:S02]  /*50e0*/  F2FP.BF16.PACK_AB R72, R73, R72 ;  /* 0x000000484948723e */ /* 0x000fe400000010ff */
[----:B------:R-:W-:Y:S01]  /*50f0*/  F2FP.BF16.PACK_AB R74, R75, R74 ;  /* 0x0000004a4b4a723e */ /* 0x000fe200000010ff */
[----:B------:R-:W5:Y:S01]  /*5100*/  LDL.LU R4, [R1+0x14] ;  /* 0x0000140001047983 */ /* 0x000f620000300800 */
[----:B------:R-:W-:Y:S01]  /*5110*/  F2FP.BF16.PACK_AB R56, R57, R56 ;  /* 0x000000383938723e */ /* 0x000fe200000010ff */
[----:B------:R-:W-:Y:S01]  /*5120*/  FMUL.FTZ R100, R100, c[0x0][0x298] ;  /* 0x0000a60064647a20 */ /* 0x000fe20000410000 */
        /* <DEDUP_REMOVED lines=9> */
[----:B--2---:R-:W-:Y:S01]  /*51c0*/  FMUL.FTZ R13, R121, c[0x0][0x298] ;  /* 0x0000a600790d7a20 */ /* 0x004fe20000410000 */
[----:B------:R-:W-:Y:S01]  /*51d0*/  F2FP.BF16.PACK_AB R64, R65, R64 ;  /* 0x000000404140723e */ /* 0x000fe200000010ff */
[----:B------:R-:W-:Y:S01]  /*51e0*/  FMUL.FTZ R122, R122, c[0x0][0x298] ;  /* 0x0000a6007a7a7a20 */ /* 0x000fe20000410000 */
[----:B------:R-:W-:Y:S01]  /*51f0*/  F2FP.BF16.PACK_AB R66, R67, R66 ;  /* 0x000000424342723e */ /* 0x000fe200000010ff */
[----:B------:R-:W-:Y:S01]  /*5200*/  FMUL.FTZ R12, R123, c[0x0][0x298] ;  /* 0x0000a6007b0c7a20 */ /* 0x000fe20000410000 */
[----:B-1----:R-:W-:Y:S01]  /*5210*/  SHF.R.S32.HI R14, RZ, 0x1f, R2 ;  /* 0x0000001fff0e7819 */ /* 0x002fe20000011402 */
        /* <DEDUP_REMOVED lines=61> */
[----:B------:R-:W1:Y:S01]  /*55f0*/  S2R R21, SR_CTAID.Y ;  /* 0x0000000000157919 */ /* 0x000e620000002600 */
[----:B------:R-:W-:Y:S01]  /*5600*/  FMUL.FTZ R143, R143, c[0x0][0x298] ;  /* 0x0000a6008f8f7a20 */ /* 0x000fe20000410000 */
[----:B------:R-:W-:Y:S01]  /*5610*/  F2FP.BF16.PACK_AB R140, R141, R140 ;  /* 0x0000008c8d8c723e */ /* 0x000fe200000010ff */
[----:B------:R-:W-:Y:S01]  /*5620*/  FMUL.FTZ R132, R132, c[0x0][0x298] ;  /* 0x0000a60084847a20 */ /* 0x000fe20000410000 */
[----:B------:R-:W-:Y:S01]  /*5630*/  USHF.R.S32.HI UR6, URZ, 0x1f, UR10 ;  /* 0x0000001f3f067899 */ /* 0x000fe2000801140a */
[----:B------:R-:W-:Y:S01]  /*5640*/  FMUL.FTZ R133, R133, c[0x0][0x298] ;  /* 0x0000a60085857a20 */ /* 0x000fe20000410000 */
[----:B------:R-:W-:Y:S01]  /*5650*/  F2FP.BF16.PACK_AB R142, R143, R142 ;  /* 0x0000008e8f8e723e */ /* 0x000fe200000010ff */
[----:B------:R-:W-:Y:S01]  /*5660*/  FMUL.FTZ R134, R134, c[0x0][0x298] ;  /* 0x0000a60086867a20 */ /* 0x000fe20000410000 */
[----:B------:R-:W-:Y:S01]  /*5670*/  ULDC.64 UR4, c[0x0][0x340] ;  /* 0x0000d00000047ab9 */ /* 0x000fe20000000a00 */
[----:B------:R-:W-:Y:S01]  /*5680*/  FMUL.FTZ R135, R135, c[0x0][0x298] ;  /* 0x0000a60087877a20 */ /* 0x000fe20000410000 */
[----:B------:R-:W-:Y:S01]  /*5690*/  F2FP.BF16.PACK_AB R132, R133, R132 ;  /* 0x000000848584723e */ /* 0x000fe200000010ff */
[----:B------:R-:W-:Y:S01]  /*56a0*/  FMUL.FTZ R136, R136, c[0x0][0x298] ;  /* 0x0000a60088887a20 */ /* 0x000fe20000410000 */
[----:B------:R-:W-:Y:S01]  /*56b0*/  UIMAD UR4, UR6, UR4, URZ ;  /* 0x00000004060472a4 */ /* 0x000fe2000f8e023f */
[----:B------:R-:W-:Y:S01]  /*56c0*/  FMUL.FTZ R137, R137, c[0x0][0x298] ;  /* 0x0000a60089897a20 */ /* 0x000fe20000410000 */
[----:B------:R-:W-:Y:S01]  /*56d0*/  F2FP.BF16.PACK_AB R134, R135, R134 ;  /* 0x000000868786723e */ /* 0x000fe200000010ff */
[----:B------:R-:W-:Y:S01]  /*56e0*/  FMUL.FTZ R138, R138, c[0x0][0x298] ;  /* 0x0000a6008a8a7a20 */ /* 0x000fe20000410000 */
[----:B------:R-:W-:Y:S01]  /*56f0*/  UIMAD UR4, UR10, UR5, UR4 ;  /* 0x000000050a0472a4 */ /* 0x000fe2000f8e0204 */
[----:B------:R-:W-:Y:S01]  /*5700*/  FMUL.FTZ R139, R139, c[0x0][0x298] ;  /* 0x0000a6008b8b7a20 */ /* 0x000fe20000410000 */
[----:B------:R-:W-:Y:S01]  /*5710*/  F2FP.BF16.PACK_AB R136, R137, R136 ;  /* 0x000000888988723e */ /* 0x000fe200000010ff */
[----:B------:R-:W-:Y:S01]  /*5720*/  BSSY B0, `(.L_x_4) ;  /* 0x000008a000007945 */ /* 0x000fe20003800000 */
[----:B----4-:R-:W-:-:S02]  /*5730*/  LEA.HI R0, R14, R24, RZ, 0x5 ;  /* 0x000000180e007211 */ /* 0x010fc400078f28ff */
[----:B------:R-:W-:Y:S02]  /*5740*/  SHF.R.S32.HI R5, RZ, 0x1f, R24 ;  /* 0x0000001fff057819 */ /* 0x000fe40000011418 */
[----:B------:R-:W-:Y:S02]  /*5750*/  SHF.R.S32.HI R3, RZ, 0x5, R0 ;  /* 0x00000005ff037819 */ /* 0x000fe40000011400 */
[----:B------:R-:W-:Y:S02]  /*5760*/  LEA.HI R14, R14, R2, RZ, 0x4 ;  /* 0x000000020e0e7211 */ /* 0x000fe400078f20ff */
[----:B------:R-:W-:Y:S02]  /*5770*/  LEA.HI R0, R0, R3, RZ, 0x1 ;  /* 0x0000000300007211 */ /* 0x000fe400078f08ff */
[----:B------:R-:W-:Y:S02]  /*5780*/  LEA.HI R2, R5, R24, RZ, 0x6 ;  /* 0x0000001805027211 */ /* 0x000fe400078f30ff */
[----:B------:R-:W-:-:S02]  /*5790*/  LOP3.LUT R0, R0, 0xfffffffe, RZ, 0xc0, !PT ;  /* 0xfffffffe00007812 */ /* 0x000fc400078ec0ff */
[----:B------:R-:W-:Y:S01]  /*57a0*/  LOP3.LUT R6, R14, 0xfffffff0, RZ, 0xc0, !PT ;  /* 0xfffffff00e067812 */ /* 0x000fe200078ec0ff */
[----:B------:R-:W-:Y:S01]  /*57b0*/  BAR.SYNC.DEFER_BLOCKING 0x1, 0x100 ;  /* 0x0044000000007b1d */ /* 0x000fe20000010000 */
[C---:B-----5:R-:W-:Y:S01]  /*57c0*/  LOP3.LUT P0, RZ, R4.reuse, 0x4, RZ, 0xc0, !PT ;  /* 0x0000000404ff7812 */ /* 0x060fe2000780c0ff */
[----:B------:R-:W-:Y:S01]  /*57d0*/  IMAD.IADD R7, R3, 0x1, -R0 ;  /* 0x0000000103077824 */ /* 0x000fe200078e0a00 */
[----:B------:R-:W-:Y:S01]  /*57e0*/  SHF.R.S32.HI R0, RZ, 0x6, R2 ;  /* 0x00000006ff007819 */ /* 0x000fe20000011402 */
[----:B------:R-:W-:Y:S01]  /*57f0*/  IMAD.SHL.U32 R4, R4, 0x40, RZ ;  /* 0x0000004004047824 */ /* 0x000fe200078e00ff */
[CC--:B------:R-:W-:Y:S01]  /*5800*/  LEA.HI R2, R5.reuse, R24.reuse, RZ, 0x2 ;  /* 0x0000001805027211 */ /* 0x0c0fe200078f10ff */
[----:B------:R-:W-:Y:S01]  /*5810*/  IMAD.IADD R6, R24, 0x1, -R6 ;  /* 0x0000000118067824 */ /* 0x000fe200078e0a06 */
[----:B------:R-:W-:Y:S01]  /*5820*/  LEA.HI R9, R5, R24, RZ, 0x7 ;  /* 0x0000001805097211 */ /* 0x000fe200078f38ff */
[----:B------:R-:W-:Y:S01]  /*5830*/  IMAD.SHL.U32 R0, R0, 0x8, RZ ;  /* 0x0000000800007824 */ /* 0x000fe200078e00ff */
[----:B------:R-:W-:-:S02]  /*5840*/  LOP3.LUT R8, R4, 0x1c0, RZ, 0xc0, !PT ;  /* 0x000001c004087812 */ /* 0x000fc400078ec0ff */
[----:B------:R-:W-:Y:S02]  /*5850*/  SHF.R.S32.HI R3, RZ, 0x1f, R6 ;  /* 0x0000001fff037819 */ /* 0x000fe40000011406 */
[----:B------:R-:W-:Y:S02]  /*5860*/  LOP3.LUT R4, R2, 0x7ffffffc, RZ, 0xc0, !PT ;  /* 0x7ffffffc02047812 */ /* 0x000fe400078ec0ff */
[----:B------:R-:W-:Y:S02]  /*5870*/  LOP3.LUT R2, R8, 0x18, R0, 0xf8, !PT ;  /* 0x0000001808027812 */ /* 0x000fe400078ef800 */
[----:B------:R-:W-:Y:S01]  /*5880*/  LEA.HI R0, R3, R6, RZ, 0x3 ;  /* 0x0000000603007211 */ /* 0x000fe200078f18ff */
[----:B------:R-:W-:Y:S01]  /*5890*/  IMAD.IADD R4, R24, 0x1, -R4 ;  /* 0x0000000118047824 */ /* 0x000fe200078e0a04 */
[----:B------:R-:W-:Y:S01]  /*58a0*/  SHF.R.U32.HI R5, RZ, 0x3, R8 ;  /* 0x00000003ff057819 */ /* 0x000fe20000011608 */
[----:B------:R-:W-:Y:S01]  /*58b0*/  IMAD.SHL.U32 R3, R7, 0x400, RZ ;  /* 0x0000040007037824 */ /* 0x000fe200078e00ff */
[----:B------:R-:W-:-:S02]  /*58c0*/  SHF.R.S32.HI R14, RZ, 0x4, R14 ;  /* 0x00000004ff0e7819 */ /* 0x000fc4000001140e */
[----:B------:R-:W-:Y:S01]  /*58d0*/  LOP3.LUT R0, R0, 0xfffffff8, RZ, 0xc0, !PT ;  /* 0xfffffff800007812 */ /* 0x000fe200078ec0ff */
[----:B------:R-:W-:Y:S01]  /*58e0*/  IMAD R4, R4, 0x2, R3 ;  /* 0x0000000204047824 */ /* 0x000fe200078e0203 */
[----:B------:R-:W-:Y:S01]  /*58f0*/  LOP3.LUT R5, R2, R5, RZ, 0x3c, !PT ;  /* 0x0000000502057212 */ /* 0x000fe200078e3cff */
[----:B------:R-:W-:Y:S01]  /*5900*/  IMAD.SHL.U32 R3, R14, 0x40, RZ ;  /* 0x000000400e037824 */ /* 0x000fe200078e00ff */
[----:B---3--:R-:W-:Y:S01]  /*5910*/  SHF.R.S32.HI R2, RZ, 0x1f, R22 ;  /* 0x0000001fff027819 */ /* 0x008fe20000011416 */
[----:B------:R-:W-:Y:S02]  /*5920*/  IMAD.IADD R0, R6, 0x1, -R0 ;  /* 0x0000000106007824 */ /* 0x000fe400078e0a00 */
[----:B------:R-:W-:Y:S01]  /*5930*/  IMAD.IADD R4, R5, 0x1, R4 ;  /* 0x0000000105047824 */ /* 0x000fe200078e0204 */
[----:B------:R-:W-:Y:S01]  /*5940*/  LOP3.LUT R7, R3, 0x1c0, RZ, 0xc0, !PT ;  /* 0x000001c003077812 */ /* 0x000fe200078ec0ff */
[----:B------:R-:W-:Y:S01]  /*5950*/  IMAD.SHL.U32 R3, R0, 0x8, RZ ;  /* 0x0000000800037824 */ /* 0x000fe200078e00ff */
[----:B------:R-:W-:Y:S01]  /*5960*/  LEA.HI R2, R2, R22, RZ, 0x3 ;  /* 0x0000001602027211 */ /* 0x000fe200078f18ff */
[----:B------:R-:W-:Y:S01]  /*5970*/  IMAD.SHL.U32 R0, R4, 0x2, RZ ;  /* 0x0000000204007824 */ /* 0x000fe200078e00ff */
[----:B------:R-:W-:Y:S01]  /*5980*/  F2FP.BF16.PACK_AB R4, R139, R138 ;  /* 0x0000008a8b04723e */ /* 0x000fe200000010ff */
[----:B------:R-:W-:Y:S01]  /*5990*/  IMAD.SHL.U32 R6, R9, 0x4, RZ ;  /* 0x0000000409067824 */ /* 0x000fe200078e00ff */
[----:B------:R-:W-:-:S02]  /*59a0*/  SHF.R.S32.HI R5, RZ, 0x3, R2 ;  /* 0x00000003ff057819 */ /* 0x000fc40000011402 */
[C---:B------:R-:W-:Y:S01]  /*59b0*/  IADD3 R2, R0.reuse, 0x40, RZ ;  /* 0x0000004000027810 */ /* 0x040fe20007ffe0ff */
[----:B------:R-:W-:Y:S01]  /*59c0*/  STS [R0+0x6080], R52 ;  /* 0x0060803400007388 */ /* 0x000fe20000000800 */
[----:B------:R-:W-:Y:S02]  /*59d0*/  @P0 IADD3 R2, R0, -0x40, RZ ;  /* 0xffffffc000020810 */ /* 0x000fe40007ffe0ff */
[----:B------:R-:W-:Y:S01]  /*59e0*/  LOP3.LUT R6, R6, 0xfffffe00, RZ, 0xc0, !PT ;  /* 0xfffffe0006067812 */ /* 0x000fe200078ec0ff */
[----:B------:R-:W-:Y:S01]  /*59f0*/  STS [R0+0x6480], R54 ;  /* 0x0064803600007388 */ /* 0x000fe20000000800 */
[----:B------:R-:W-:Y:S02]  /*5a00*/  LOP3.LUT R3, R7, 0x38, R3, 0xf8, !PT ;  /* 0x0000003807037812 */ /* 0x000fe400078ef803 */
[----:B------:R-:W-:Y:S01]  /*5a10*/  SHF.R.U32.HI R7, RZ, 0x3, R7 ;  /* 0x00000003ff077819 */ /* 0x000fe20000011607 */
[----:B------:R-:W-:Y:S01]  /*5a20*/  STS [R2+0x6080], R72 ;  /* 0x0060804802007388 */ /* 0x000fe20000000800 */
[----:B------:R-:W-:-:S02]  /*5a30*/  IMAD R5, R5, 0x1800, R6 ;  /* 0x0000180005057824 */ /* 0x000fc400078e0206 */
[----:B------:R-:W-:Y:S01]  /*5a40*/  LOP3.LUT R3, R3, R7, RZ, 0x3c, !PT ;  /* 0x0000000703037212 */ /* 0x000fe200078e3cff */
[----:B------:R-:W-:Y:S04]  /*5a50*/  STS [R2+0x6480], R74 ;  /* 0x0064804a02007388 */ /* 0x000fe80000000800 */
[----:B------:R-:W-:Y:S01]  /*5a60*/  STS [R0+0x7080], R56 ;  /* 0x0070803800007388 */ /* 0x000fe20000000800 */
[----:B------:R-:W-:Y:S02]  /*5a70*/  IMAD.IADD R3, R5, 0x1, R3 ;  /* 0x0000000105037824 */ /* 0x000fe400078e0203 */
[----:B------:R-:W-:Y:S01]  /*5a80*/  IMAD.MOV.U32 R5, RZ, RZ, -0x60 ;  /* 0xffffffa0ff057424 */ /* 0x000fe200078e00ff */
[----:B------:R-:W-:Y:S04]  /*5a90*/  STS [R0+0x7480], R58 ;  /* 0x0074803a00007388 */ /* 0x000fe80000000800 */
        /* <DEDUP_REMOVED lines=25> */
[----:B------:R2:W-:Y:S04]  /*5c30*/  STS [R2+0x1480], R10 ;  /* 0x0014800a02007388 */ /* 0x0005e80000000800 */
[----:B------:R-:W-:Y:S04]  /*5c40*/  STS [R0+0x2080], R16 ;  /* 0x0020801000007388 */ /* 0x000fe80000000800 */
[----:B------:R3:W-:Y:S04]  /*5c50*/  STS [R0+0x2480], R15 ;  /* 0x0024800f00007388 */ /* 0x0007e80000000800 */
[----:B------:R-:W-:Y:S04]  /*5c60*/  STS [R2+0x2080], R113 ;  /* 0x0020807102007388 */ /* 0x000fe80000000800 */
[----:B------:R-:W-:Y:S04]  /*5c70*/  STS [R2+0x2480], R114 ;  /* 0x0024807202007388 */ /* 0x000fe80000000800 */
[----:B------:R-:W-:Y:S04]  /*5c80*/  STS [R0+0x3080], R124 ;  /* 0x0030807c00007388 */ /* 0x000fe80000000800 */
[----:B------:R-:W-:Y:S01]  /*5c90*/  STS [R0+0x3480], R126 ;  /* 0x0034807e00007388 */ /* 0x000fe20000000800 */
[----:B--2---:R-:W-:Y:S01]  /*5ca0*/  IMAD.SHL.U32 R10, R22, 0x8, RZ ;  /* 0x00000008160a7824 */ /* 0x004fe200078e00ff */
[----:B-1----:R-:W-:-:S02]  /*5cb0*/  SHF.R.S32.HI R22, RZ, 0x1f, R21 ;  /* 0x0000001fff167819 */ /* 0x002fc40000011415 */
[----:B------:R-:W-:Y:S02]  /*5cc0*/  STS [R2+0x3080], R144 ;  /* 0x0030809002007388 */ /* 0x000fe40000000800 */
[----:B------:R-:W-:Y:S02]  /*5cd0*/  SHF.R.S32.HI R11, RZ, 0x1f, R10 ;  /* 0x0000001fff0b7819 */ /* 0x000fe4000001140a */
[----:B------:R-:W-:Y:S01]  /*5ce0*/  STS [R2+0x3480], R146 ;  /* 0x0034809202007388 */ /* 0x000fe20000000800 */
[----:B---3--:R-:W-:-:S03]  /*5cf0*/  SHF.R.S32.HI R15, RZ, 0x1f, R14 ;  /* 0x0000001fff0f7819 */ /* 0x008fc6000001140e */
        /* <DEDUP_REMOVED lines=8> */
[----:B------:R-:W3:Y:S01]  /*5d80*/  S2R R6, SR_CTAID.X ;  /* 0x0000000000067919 */ /* 0x000ee20000002500 */
[----:B-1----:R-:W-:-:S03]  /*5d90*/  IMAD.SHL.U32 R0, R3, 0x2, RZ ;  /* 0x0000000203007824 */ /* 0x002fc600078e00ff */
[----:B------:R-:W-:Y:S01]  /*5da0*/  BAR.SYNC.DEFER_BLOCKING 0x1, 0x100 ;  /* 0x0044000000007b1d */ /* 0x000fe20000010000 */
[----:B--2---:R-:W-:Y:S02]  /*5db0*/  IMAD R4, R22, c[0x0][0x338], RZ ;  /* 0x0000ce0016047a24 */ /* 0x004fe400078e02ff */
[----:B------:R-:W-:-:S04]  /*5dc0*/  IMAD.WIDE.U32 R2, R21, c[0x0][0x338], R10 ;  /* 0x0000ce0015027a25 */ /* 0x000fc800078e000a */
[----:B---3--:R-:W-:Y:S02]  /*5dd0*/  IMAD R5, R6, R5, c[0x0][0x2f0] ;  /* 0x0000bc0006057624 */ /* 0x008fe400078e0205 */
[----:B------:R-:W-:-:S03]  /*5de0*/  IMAD R4, R21, c[0x0][0x33c], R4 ;  /* 0x0000cf0015047a24 */ /* 0x000fc600078e0204 */
[----:B------:R-:W-:Y:S01]  /*5df0*/  IMNMX R20, R5, 0x60, PT ;  /* 0x0000006005147817 */ /* 0x000fe20003800200 */
[----:B------:R-:W-:Y:S02]  /*5e00*/  IMAD.IADD R3, R3, 0x1, R4 ;  /* 0x0000000103037824 */ /* 0x000fe400078e0204 */
[----:B------:R-:W-:Y:S01]  /*5e10*/  IMAD.U32 R4, RZ, RZ, UR10 ;  /* 0x0000000aff047e24 */ /* 0x000fe2000f8e00ff */
[----:B------:R-:W-:Y:S01]  /*5e20*/  ISETP.GE.AND P6, PT, R14, R20, PT ;  /* 0x000000140e00720c */ /* 0x000fe20003fc6270 */
[----:B------:R1:W2:Y:S02]  /*5e30*/  LDS.128 R24, [R0+0x6880] ;  /* 0x0068800000187984 */ /* 0x0002a40000000c00 */
[----:B------:R-:W-:Y:S01]  /*5e40*/  IMAD.WIDE.U32 R8, R4, c[0x0][0x340], R2 ;  /* 0x0000d00004087a25 */ /* 0x000fe200078e0002 */
[----:B------:R-:W-:Y:S01]  /*5e50*/  ISETP.GE.OR P0, PT, R10, c[0x0][0x324], P6 ;  /* 0x0000c9000a007a0c */ /* 0x000fe20003706670 */
[----:B------:R1:W3:Y:S02]  /*5e60*/  LDS.128 R28, [R0+0x7080] ;  /* 0x00708000001c7984 */ /* 0x0002e40000000c00 */
[----:B------:R-:W-:Y:S01]  /*5e70*/  IMAD.WIDE R2, R6, 0x60, R14 ;  /* 0x0000006006027825 */ /* 0x000fe200078e020e */
[----:B------:R-:W-:Y:S01]  /*5e80*/  IADD3 R7, R9, UR4, RZ ;  /* 0x0000000409077c10 */ /* 0x000fe2000fffe0ff */
[----:B------:R1:W4:Y:S04]  /*5e90*/  LDS.128 R32, [R0+0x7880] ;  /* 0x0078800000207984 */ /* 0x0003280000000c00 */
[----:B------:R1:W1:Y:S04]  /*5ea0*/  LDS.128 R36, [R0+0x8080] ;  /* 0x0080800000247984 */ /* 0x0002680000000c00 */
[----:B------:R1:W1:Y:S04]  /*5eb0*/  LDS.128 R40, [R0+0x8880] ;  /* 0x0088800000287984 */ /* 0x0002680000000c00 */
[----:B------:R1:W1:Y:S04]  /*5ec0*/  LDS.128 R44, [R0+0x80] ;  /* 0x00008000002c7984 */ /* 0x0002680000000c00 */
[----:B------:R1:W1:Y:S04]  /*5ed0*/  LDS.128 R48, [R0+0x880] ;  /* 0x0008800000307984 */ /* 0x0002680000000c00 */
[----:B------:R1:W1:Y:S04]  /*5ee0*/  LDS.128 R52, [R0+0x1080] ;  /* 0x0010800000347984 */ /* 0x0002680000000c00 */
[----:B------:R1:W1:Y:S04]  /*5ef0*/  LDS.128 R56, [R0+0x1880] ;  /* 0x0018800000387984 */ /* 0x0002680000000c00 */
[----:B------:R1:W1:Y:S04]  /*5f00*/  LDS.128 R60, [R0+0x2080] ;  /* 0x00208000003c7984 */ /* 0x0002680000000c00 */
[----:B------:R1:W1:Y:S01]  /*5f10*/  LDS.128 R64, [R0+0x2880] ;  /* 0x0028800000407984 */ /* 0x0002620000000c00 */
[----:B------:R-:W-:Y:S05]  /*5f20*/  @P0 BRA `(.L_x_5) ;  /* 0x0000009000000947 */ /* 0x000fea0003800000 */
[----:B--2---:R2:W5:Y:S01]  /*5f30*/  LDS.128 R16, [R0+0x6080] ;  /* 0x0060800000107984 */ /* 0x0045620000000c00 */
[----:B------:R-:W-:-:S05]  /*5f40*/  MOV R6, R8 ;  /* 0x0000000800067202 */ /* 0x000fca0000000f00 */
[----:B------:R-:W-:-:S05]  /*5f50*/  IMAD.WIDE.U32 R4, R2, c[0x0][0x330], R6 ;  /* 0x0000cc0002047a25 */ /* 0x000fca00078e0006 */
[----:B------:R-:W-:Y:S01]  /*5f60*/  LEA R12, P0, R4, c[0x0][0x318], 0x1 ;  /* 0x0000c600040c7a11 */ /* 0x000fe200078008ff */
[----:B-12---:R-:W-:-:S04]  /*5f70*/  IMAD R0, R3, c[0x0][0x330], RZ ;  /* 0x0000cc0003007a24 */ /* 0x006fc800078e02ff */
[----:B------:R-:W-:-:S05]  /*5f80*/  IMAD R0, R2, c[0x0][0x334], R0 ;  /* 0x0000cd0002007a24 */ /* 0x000fca00078e0200 */
[----:B------:R-:W-:-:S04]  /*5f90*/  IADD3 R0, R5, R0, RZ ;  /* 0x0000000005007210 */ /* 0x000fc80007ffe0ff */
[----:B------:R-:W-:-:S05]  /*5fa0*/  LEA.HI.X R13, R4, c[0x0][0x31c], R0, 0x1, P0 ;  /* 0x0000c700040d7a11 */ /* 0x000fca00000f0c00 */
[----:B-----5:R1:W-:Y:S02]  /*5fb0*/  STG.E.128 [R12.64], R16 ;  /* 0x000000100c007986 */ /* 0x0203e4000c101d0e */
.L_x_5:
[----:B--2---:R-:W-:Y:S05]  /*5fc0*/  BSYNC B0 ;  /* 0x0000000000007941 */ /* 0x004fea0003800000 */
.L_x_4:
[----:B-1----:R-:W-:Y:S01]  /*5fd0*/  IADD3 R0, R14, 0x10, RZ ;  /* 0x000000100e007810 */ /* 0x002fe20007ffe0ff */
[----:B------:R-:W-:Y:S03]  /*5fe0*/  BSSY B0, `(.L_x_6) ;  /* 0x000000f000007945 */ /* 0x000fe60003800000 */
[----:B------:R-:W-:-:S04]  /*5ff0*/  ISETP.GE.AND P5, PT, R0, R20, PT ;  /* 0x000000140000720c */ /* 0x000fc80003fa6270 */
[----:B------:R-:W-:-:S13]  /*6000*/  ISETP.GE.OR P0, PT, R10, c[0x0][0x324], P5 ;  /* 0x0000c9000a007a0c */ /* 0x000fda0002f06670 */
[----:B------:R-:W-:Y:S05]  /*6010*/  @P0 BRA `(.L_x_7) ;  /* 0x000000b000000947 */ /* 0x000fea0003800000 */
[----:B------:R-:W-:Y:S02]  /*6020*/  IADD3 R0, P0, R2, 0x10, RZ ;  /* 0x0000001002007810 */ /* 0x000fe40007f1e0ff */
[----:B------:R-:W-:-:S03]  /*6030*/  MOV R5, R7 ;  /* 0x0000000700057202 */ /* 0x000fc60000000f00 */
[----:B------:R-:W-:-:S04]  /*6040*/  IMAD.X R4, RZ, RZ, R3, P0 ;  /* 0x000000ffff047224 */ /* 0x000fc800000e0603 */
[----:B------:R-:W-:Y:S02]  /*6050*/  IMAD R12, R4, c[0x0][0x330], RZ ;  /* 0x0000cc00040c7a24 */ /* 0x000fe400078e02ff */
[----:B------:R-:W-:-:S04]  /*6060*/  IMAD.MOV.U32 R4, RZ, RZ, R8 ;  /* 0x000000ffff047224 */ /* 0x000fc800078e0008 */
[----:B------:R-:W-:-:S04]  /*6070*/  IMAD.WIDE.U32 R4, R0, c[0x0][0x330], R4 ;  /* 0x0000cc0000047a25 */ /* 0x000fc800078e0004 */
[----:B------:R-:W-:Y:S01]  /*6080*/  IMAD R0, R0, c[0x0][0x334], R12 ;  /* 0x0000cd0000007a24 */ /* 0x000fe200078e020c */
[----:B------:R-:W-:-:S04]  /*6090*/  LEA R12, P0, R4, c[0x0][0x318], 0x1 ;  /* 0x0000c600040c7a11 */ /* 0x000fc800078008ff */
[----:B------:R-:W-:-:S04]  /*60a0*/  IADD3 R0, R5, R0, RZ ;  /* 0x0000000005007210 */ /* 0x000fc80007ffe0ff */
[----:B------:R-:W-:-:S05]  /*60b0*/  LEA.HI.X R13, R4, c[0x0][0x31c], R0, 0x1, P0 ;  /* 0x0000c700040d7a11 */ /* 0x000fca00000f0c00 */
[----:B------:R1:W-:Y:S02]  /*60c0*/  STG.E.128 [R12.64], R24 ;  /* 0x000000180c007986 */ /* 0x0003e4000c101d0e */
.L_x_7:
[----:B------:R-:W-:Y:S05]  /*60d0*/  BSYNC B0 ;  /* 0x0000000000007941 */ /* 0x000fea0003800000 */
.L_x_6:
[----:B------:R-:W-:Y:S01]  /*60e0*/  IADD3 R0, R14, 0x20, RZ ;  /* 0x000000200e007810 */ /* 0x000fe20007ffe0ff */
[----:B------:R-:W-:Y:S03]  /*60f0*/  BSSY B0, `(.L_x_8) ;  /* 0x000000f000007945 */ /* 0x000fe60003800000 */
[----:B------:R-:W-:-:S04]  /*6100*/  ISETP.GE.AND P4, PT, R0, R20, PT ;  /* 0x000000140000720c */ /* 0x000fc80003f86270 */
[----:B------:R-:W-:-:S13]  /*6110*/  ISETP.GE.OR P0, PT, R10, c[0x0][0x324], P4 ;  /* 0x0000c9000a007a0c */ /* 0x000fda0002706670 */
[----:B------:R-:W-:Y:S05]  /*6120*/  @P0 BRA `(.L_x_9) ;  /* 0x000000b000000947 */ /* 0x000fea0003800000 */
[----:B------:R-:W-:Y:S02]  /*6130*/  IADD3 R0, P0, R2, 0x20, RZ ;  /* 0x0000002002007810 */ /* 0x000fe40007f1e0ff */
[----:B------:R-:W-:-:S03]  /*6140*/  MOV R5, R7 ;  /* 0x0000000700057202 */ /* 0x000fc60000000f00 */
[----:B------:R-:W-:-:S04]  /*6150*/  IMAD.X R4, RZ, RZ, R3, P0 ;  /* 0x000000ffff047224 */ /* 0x000fc800000e0603 */
[----:B-1----:R-:W-:Y:S02]  /*6160*/  IMAD R12, R4, c[0x0][0x330], RZ ;  /* 0x0000cc00040c7a24 */ /* 0x002fe400078e02ff */
[----:B------:R-:W-:-:S04]  /*6170*/  IMAD.MOV.U32 R4, RZ, RZ, R8 ;  /* 0x000000ffff047224 */ /* 0x000fc800078e0008 */
[----:B------:R-:W-:-:S04]  /*6180*/  IMAD.WIDE.U32 R4, R0, c[0x0][0x330], R4 ;  /* 0x0000cc0000047a25 */ /* 0x000fc800078e0004 */
[----:B------:R-:W-:Y:S01]  /*6190*/  IMAD R0, R0, c[0x0][0x334], R12 ;  /* 0x0000cd0000007a24 */ /* 0x000fe200078e020c */
[----:B------:R-:W-:-:S04]  /*61a0*/  LEA R12, P0, R4, c[0x0][0x318], 0x1 ;  /* 0x0000c600040c7a11 */ /* 0x000fc800078008ff */
[----:B------:R-:W-:-:S04]  /*61b0*/  IADD3 R0, R5, R0, RZ ;  /* 0x0000000005007210 */ /* 0x000fc80007ffe0ff */
[----:B------:R-:W-:-:S05]  /*61c0*/  LEA.HI.X R13, R4, c[0x0][0x31c], R0, 0x1, P0 ;  /* 0x0000c700040d7a11 */ /* 0x000fca00000f0c00 */
[----:B---3--:R1:W-:Y:S02]  /*61d0*/  STG.E.128 [R12.64], R28 ;  /* 0x0000001c0c007986 */ /* 0x0083e4000c101d0e */
.L_x_9:
[----:B------:R-:W-:Y:S05]  /*61e0*/  BSYNC B0 ;  /* 0x0000000000007941 */ /* 0x000fea0003800000 */
.L_x_8:
        /* <DEDUP_REMOVED lines=15> */
[----:B----4-:R1:W-:Y:S02]  /*62e0*/  STG.E.128 [R12.64], R32 ;  /* 0x000000200c007986 */ /* 0x0103e4000c101d0e */
.L_x_11:
[----:B------:R-:W-:Y:S05]  /*62f0*/  BSYNC B0 ;  /* 0x0000000000007941 */ /* 0x000fea0003800000 */
.L_x_10:
        /* <DEDUP_REMOVED lines=15> */
[----:B------:R1:W-:Y:S02]  /*63f0*/  STG.E.128 [R12.64], R36 ;  /* 0x000000240c007986 */ /* 0x0003e4000c101d0e */
.L_x_13:
[----:B------:R-:W-:Y:S05]  /*6400*/  BSYNC B0 ;  /* 0x0000000000007941 */ /* 0x000fea0003800000 */
.L_x_12:
[----:B------:R-:W-:Y:S01]  /*6410*/  IADD3 R0, R14, 0x50, RZ ;  /* 0x000000500e007810 */ /* 0x000fe20007ffe0ff */
[----:B------:R-:W-:Y:S03]  /*6420*/  BSSY B0, `(.L_x_14) ;  /* 0x000000e000007945 */ /* 0x000fe60003800000 */
[----:B------:R-:W-:-:S04]  /*6430*/  ISETP.GE.AND P1, PT, R0, R20, PT ;  /* 0x000000140000720c */ /* 0x000fc80003f26270 */
[----:B------:R-:W-:-:S13]  /*6440*/  ISETP.GE.OR P0, PT, R10, c[0x0][0x324], P1 ;  /* 0x0000c9000a007a0c */ /* 0x000fda0000f06670 */
[----:B------:R-:W-:Y:S05]  /*6450*/  @P0 BRA `(.L_x_15) ;  /* 0x000000a000000947 */ /* 0x000fea0003800000 */
[----:B------:R-:W-:Y:S02]  /*6460*/  IADD3 R0, P0, R2, 0x50, RZ ;  /* 0x0000005002007810 */ /* 0x000fe40007f1e0ff */
[----:B------:R-:W-:Y:S02]  /*6470*/  MOV R6, R8 ;  /* 0x0000000800067202 */ /* 0x000fe40000000f00 */
[----:B------:R-:W-:-:S03]  /*6480*/  IADD3.X R4, RZ, R3, RZ, P0, !PT ;  /* 0x00000003ff047210 */ /* 0x000fc600007fe4ff */
[----:B------:R-:W-:-:S04]  /*6490*/  IMAD.WIDE.U32 R6, R0, c[0x0][0x330], R6 ;  /* 0x0000cc0000067a25 */ /* 0x000fc800078e0006 */
[----:B------:R-:W-:-:S04]  /*64a0*/  IMAD R4, R4, c[0x0][0x330], RZ ;  /* 0x0000cc0004047a24 */ /* 0x000fc800078e02ff */
[----:B------:R-:W-:Y:S01]  /*64b0*/  IMAD R0, R0, c[0x0][0x334], R4 ;  /* 0x0000cd0000007a24 */ /* 0x000fe200078e0204 */
[----:B------:R-:W-:-:S04]  /*64c0*/  LEA R4, P0, R6, c[0x0][0x318], 0x1 ;  /* 0x0000c60006047a11 */ /* 0x000fc800078008ff */
[----:B------:R-:W-:-:S04]  /*64d0*/  IADD3 R0, R7, R0, RZ ;  /* 0x0000000007007210 */ /* 0x000fc80007ffe0ff */
[----:B------:R-:W-:-:S05]  /*64e0*/  LEA.HI.X R5, R6, c[0x0][0x31c], R0, 0x1, P0 ;  /* 0x0000c70006057a11 */ /* 0x000fca00000f0c00 */
[----:B------:R2:W-:Y:S02]  /*64f0*/  STG.E.128 [R4.64], R40 ;  /* 0x0000002804007986 */ /* 0x0005e4000c101d0e */
.L_x_15:
[----:B------:R-:W-:Y:S05]  /*6500*/  BSYNC B0 ;  /* 0x0000000000007941 */ /* 0x000fea0003800000 */
.L_x_14:
[----:B------:R-:W-:Y:S01]  /*6510*/  IMAD R0, R22, c[0x0][0x308], RZ ;  /* 0x0000c20016007a24 */ /* 0x000fe200078e02ff */
[----:B------:R-:W-:Y:S01]  /*6520*/  ULDC.64 UR4, c[0x0][0x310] ;  /* 0x0000c40000047ab9 */ /* 0x000fe20000000a00 */
[C---:B------:R-:W-:Y:S01]  /*6530*/  IMAD.WIDE.U32 R6, R21.reuse, c[0x0][0x308], R10 ;  /* 0x0000c20015067a25 */ /* 0x040fe200078e000a */
[----:B------:R-:W-:Y:S01]  /*6540*/  ISETP.GE.OR P6, PT, R10, c[0x0][0x2f4], P6 ;  /* 0x0000bd000a007a0c */ /* 0x000fe200037c6670 */
[----:B------:R-:W-:Y:S01]  /*6550*/  UIMAD UR4, UR6, UR4, URZ ;  /* 0x00000004060472a4 */ /* 0x000fe2000f8e023f */
[----:B------:R-:W-:Y:S01]  /*6560*/  BSSY B0, `(.L_x_16) ;  /* 0x0000010000007945 */ /* 0x000fe20003800000 */
[----:B------:R-:W-:Y:S02]  /*6570*/  IMAD R0, R21, c[0x0][0x30c], R0 ;  /* 0x0000c30015007a24 */ /* 0x000fe400078e0200 */
[----:B------:R-:W-:-:S03]  /*6580*/  UIMAD UR4, UR10, UR5, UR4 ;  /* 0x000000050a0472a4 */ /* 0x000fc6000f8e0204 */
[----:B------:R-:W-:Y:S02]  /*6590*/  IADD3 R7, R7, R0, RZ ;  /* 0x0000000007077210 */ /* 0x000fe40007ffe0ff */
[----:B------:R-:W-:-:S05]  /*65a0*/  MOV R0, UR10 ;  /* 0x0000000a00007c02 */ /* 0x000fca0008000f00 */
[----:B------:R-:W-:-:S05]  /*65b0*/  IMAD.WIDE.U32 R6, R0, c[0x0][0x310], R6 ;  /* 0x0000c40000067a25 */ /* 0x000fca00078e0006 */
[----:B--2---:R-:W-:Y:S01]  /*65c0*/  IADD3 R5, R7, UR4, RZ ;  /* 0x0000000407057c10 */ /* 0x004fe2000fffe0ff */
[----:B------:R-:W-:Y:S05]  /*65d0*/  @P6 BRA `(.L_x_17) ;  /* 0x0000008000006947 */ /* 0x000fea0003800000 */
[----:B------:R-:W-:Y:S01]  /*65e0*/  MOV R4, R6 ;  /* 0x0000000600047202 */ /* 0x000fe20000000f00 */
[----:B------:R-:W-:-:S04]  /*65f0*/  IMAD R0, R3, c[0x0][0x300], RZ ;  /* 0x0000c00003007a24 */ /* 0x000fc800078e02ff */
[----:B------:R-:W-:-:S04]  /*6600*/  IMAD.WIDE.U32 R8, R2, c[0x0][0x300], R4 ;  /* 0x0000c00002087a25 */ /* 0x000fc800078e0004 */
[----:B------:R-:W-:Y:S01]  /*6610*/  IMAD R0, R2, c[0x0][0x304], R0 ;  /* 0x0000c10002007a24 */ /* 0x000fe200078e0200 */
[----:B-1----:R-:W-:-:S04]  /*6620*/  LEA R12, P0, R8, c[0x0][0x2e8], 0x1 ;  /* 0x0000ba00080c7a11 */ /* 0x002fc800078008ff */
[----:B------:R-:W-:-:S04]  /*6630*/  IADD3 R0, R9, R0, RZ ;  /* 0x0000000009007210 */ /* 0x000fc80007ffe0ff */
[----:B------:R-:W-:-:S05]  /*6640*/  LEA.HI.X R13, R8, c[0x0][0x2ec], R0, 0x1, P0 ;  /* 0x0000bb00080d7a11 */ /* 0x000fca00000f0c00 */
[----:B------:R1:W-:Y:S02]  /*6650*/  STG.E.128 [R12.64], R44 ;  /* 0x0000002c0c007986 */ /* 0x0003e4000c101d0e */
.L_x_17:
[----:B------:R-:W-:Y:S05]  /*6660*/  BSYNC B0 ;  /* 0x0000000000007941 */ /* 0x000fea0003800000 */
.L_x_16:
[----:B------:R-:W-:Y:S01]  /*6670*/  ISETP.GE.OR P5, PT, R10, c[0x0][0x2f4], P5 ;  /* 0x0000bd000a007a0c */ /* 0x000fe20002fa6670 */
[----:B------:R-:W-:-:S12]  /*6680*/  BSSY B0, `(.L_x_18) ;  /* 0x000000d000007945 */ /* 0x000fd80003800000 */
        /* <DEDUP_REMOVED lines=12> */
.L_x_19:
[----:B------:R-:W-:Y:S05]  /*6750*/  BSYNC B0 ;  /* 0x0000000000007941 */ /* 0x000fea0003800000 */
.L_x_18:
        /* <DEDUP_REMOVED lines=14> */
.L_x_21:
[----:B------:R-:W-:Y:S05]  /*6840*/  BSYNC B0 ;  /* 0x0000000000007941 */ /* 0x000fea0003800000 */
.L_x_20:
        /* <DEDUP_REMOVED lines=14> */
.L_x_23:
[----:B------:R-:W-:Y:S05]  /*6930*/  BSYNC B0 ;  /* 0x0000000000007941 */ /* 0x000fea0003800000 */
.L_x_22:
        /* <DEDUP_REMOVED lines=14> */
.L_x_25:
[----:B------:R-:W-:Y:S05]  /*6a20*/  BSYNC B0 ;  /* 0x0000000000007941 */ /* 0x000fea0003800000 */
.L_x_24:
[----:B------:R-:W-:-:S13]  /*6a30*/  ISETP.GE.OR P1, PT, R10, c[0x0][0x2f4], P1 ;  /* 0x0000bd000a007a0c */ /* 0x000fda0000f26670 */
[----:B------:R-:W-:Y:S05]  /*6a40*/  @P1 EXIT ;  /* 0x000000000000194d */ /* 0x000fea0003800000 */
[----:B------:R-:W-:-:S05]  /*6a50*/  IADD3 R0, P0, R2, 0x50, RZ ;  /* 0x0000005002007810 */ /* 0x000fca0007f1e0ff */
[----:B------:R-:W-:Y:S01]  /*6a60*/  IMAD.X R2, RZ, RZ, R3, P0 ;  /* 0x000000ffff027224 */ /* 0x000fe200000e0603 */
[----:B------:R-:W-:-:S03]  /*6a70*/  MOV R3, R5 ;  /* 0x0000000500037202 */ /* 0x000fc60000000f00 */
[----:B------:R-:W-:Y:S02]  /*6a80*/  IMAD R7, R2, c[0x0][0x300], RZ ;  /* 0x0000c00002077a24 */ /* 0x000fe400078e02ff */
[----:B------:R-:W-:-:S04]  /*6a90*/  IMAD.MOV.U32 R2, RZ, RZ, R6 ;  /* 0x000000ffff027224 */ /* 0x000fc800078e0006 */
[----:B------:R-:W-:-:S04]  /*6aa0*/  IMAD.WIDE.U32 R4, R0, c[0x0][0x300], R2 ;  /* 0x0000c00000047a25 */ /* 0x000fc800078e0002 */
[----:B------:R-:W-:Y:S01]  /*6ab0*/  IMAD R0, R0, c[0x0][0x304], R7 ;  /* 0x0000c10000007a24 */ /* 0x000fe200078e0207 */
[----:B------:R-:W-:-:S04]  /*6ac0*/  LEA R2, P0, R4, c[0x0][0x2e8], 0x1 ;  /* 0x0000ba0004027a11 */ /* 0x000fc800078008ff */
[----:B------:R-:W-:-:S04]  /*6ad0*/  IADD3 R0, R5, R0, RZ ;  /* 0x0000000005007210 */ /* 0x000fc80007ffe0ff */
[----:B------:R-:W-:-:S05]  /*6ae0*/  LEA.HI.X R3, R4, c[0x0][0x2ec], R0, 0x1, P0 ;  /* 0x0000bb0004037a11 */ /* 0x000fca00000f0c00 */
[----:B------:R-:W-:Y:S01]  /*6af0*/  STG.E.128 [R2.64], R64 ;  /* 0x0000004002007986 */ /* 0x000fe2000c101d0e */
[----:B------:R-:W-:Y:S05]  /*6b00*/  EXIT ;  /* 0x000000000000794d */ /* 0x000fea0003800000 */
.L_x_26:
[----:B------:R-:W-:-:S00]  /*6b10*/  BRA `(.L_x_26) ;  /* 0xfffffff000007947 */ /* 0x000fc0000383ffff */
[----:B------:R-:W-:-:S00]  /*6b20*/  NOP ;  /* 0x0000000000007918 */ /* 0x000fc00000000000 */
        /* <DEDUP_REMOVED lines=13> */
.L_x_2285:


//--------------------- .text._ZN7cutlass13device_kernelIN5flash19enable_sm80_to_sm89INS1_16FlashAttnBwdSm80INS1_25CollectiveMainloopBwdSm80ILi2ELi1EN4cute5tupleIJNS5_1CILi64EEENS7_ILi96EEENS7_ILi128EEEEEENS_10bfloat16_tEfNS_4arch4Sm80ELb0ELb0ELb0ELb0ELb1ELb0ELb0ELb0ELi2ELi2ELi2ELi2ELb1EEENS1_21CollectiveEpilogueBwdISB_SC_SE_Li256ELb0ELb0ELi4EEENS1_19SingleTileSchedulerILb0ELb0ELb0ELi96EEEEEEEEEvNT_6ParamsE --------------------------
	.section	.text._ZN7cutlass13device_kernelIN5flash19enable_sm80_to_sm89INS1_16FlashAttnBwdSm80INS1_25CollectiveMainloopBwdSm80ILi2ELi1EN4cute5tupleIJNS5_1CILi64EEENS7_ILi96EEENS7_ILi128EEEEEENS_10bfloat16_tEfNS_4arch4Sm80ELb0ELb0ELb0ELb0ELb1ELb0ELb0ELb0ELi2ELi2ELi2ELi2ELb1EEENS1_21CollectiveEpilogueBwdISB_SC_SE_Li256ELb0ELb0ELi4EEENS1_19SingleTileSchedulerILb0ELb0ELb0ELi96EEEEEEEEEvNT_6ParamsE,"ax",@progbits
	.sectioninfo	@"SHI_REGISTERS=255"
	.align	128
.text._ZN7cutlass13device_kernelIN5flash19enable_sm80_to_sm89INS1_16FlashAttnBwdSm80INS1_25CollectiveMainloopBwdSm80ILi2ELi1EN4cute5tupleIJNS5_1CILi64EEENS7_ILi96EEENS7_ILi128EEEEEENS_10bfloat16_tEfNS_4arch4Sm80ELb0ELb0ELb0ELb0ELb1ELb0ELb0ELb0ELi2ELi2ELi2ELi2ELb1EEENS1_21CollectiveEpilogueBwdISB_SC_SE_Li256ELb0ELb0ELi4EEENS1_19SingleTileSchedulerILb0ELb0ELb0ELi96EEEEEEEEEvNT_6ParamsE:
        .type           _ZN7cutlass13device_kernelIN5flash19enable_sm80_to_sm89INS1_16FlashAttnBwdSm80INS1_25CollectiveMainloopBwdSm80ILi2ELi1EN4cute5tupleIJNS5_1CILi64EEENS7_ILi96EEENS7_ILi128EEEEEENS_10bfloat16_tEfNS_4arch4Sm80ELb0ELb0ELb0ELb0ELb1ELb0ELb0ELb0ELi2ELi2ELi2ELi2ELb1EEENS1_21CollectiveEpilogueBwdISB_SC_SE_Li256ELb0ELb0ELi4EEENS1_19SingleTileSchedulerILb0ELb0ELb0ELi96EEEEEEEEEvNT_6ParamsE,@function
        .size           _ZN7cutlass13device_kernelIN5flash19enable_sm80_to_sm89INS1_16FlashAttnBwdSm80INS1_25CollectiveMainloopBwdSm80ILi2ELi1EN4cute5tupleIJNS5_1CILi64EEENS7_ILi96EEENS7_ILi128EEEEEENS_10bfloat16_tEfNS_4arch4Sm80ELb0ELb0ELb0ELb0ELb1ELb0ELb0ELb0ELi2ELi2ELi2ELi2ELb1EEENS1_21CollectiveEpilogueBwdISB_SC_SE_Li256ELb0ELb0ELi4EEENS1_19SingleTileSchedulerILb0ELb0ELb0ELi96EEEEEEEEEvNT_6ParamsE,(.L_x_2286 - _ZN7cutlass13device_kernelIN5flash19enable_sm80_to_sm89INS1_16FlashAttnBwdSm80INS1_25CollectiveMainloopBwdSm80ILi2ELi1EN4cute5tupleIJNS5_1CILi64EEENS7_ILi96EEENS7_ILi128EEEEEENS_10bfloat16_tEfNS_4arch4Sm80ELb0ELb0ELb0ELb0ELb1ELb0ELb0ELb0ELi2ELi2ELi2ELi2ELb1EEENS1_21CollectiveEpilogueBwdISB_SC_SE_Li256ELb0ELb0ELi4EEENS1_19SingleTileSchedulerILb0ELb0ELb0ELi96EEEEEEEEEvNT_6ParamsE)
        .other          _ZN7cutlass13device_kernelIN5flash19enable_sm80_to_sm89INS1_16FlashAttnBwdSm80INS1_25CollectiveMainloopBwdSm80ILi2ELi1EN4cute5tupleIJNS5_1CILi64EEENS7_ILi96EEENS7_ILi128EEEEEENS_10bfloat16_tEfNS_4arch4Sm80ELb0ELb0ELb0ELb0ELb1ELb0ELb0ELb0ELi2ELi2ELi2ELi2ELb1EEENS1_21CollectiveEpilogueBwdISB_SC_SE_Li256ELb0ELb0ELi4EEENS1_19SingleTileSchedulerILb0ELb0ELb0ELi96EEEEEEEEEvNT_6ParamsE,@"STO_CUDA_ENTRY STV_DEFAULT"
_ZN7cutlass13device_kernelIN5flash19enable_sm80_to_sm89INS1_16FlashAttnBwdSm80INS1_25CollectiveMainloopBwdSm80ILi2ELi1EN4cute5tupleIJNS5_1CILi64EEENS7_ILi96EEENS7_ILi128EEEEEENS_10bfloat16_tEfNS_4arch4Sm80ELb0ELb0ELb0ELb0ELb1ELb0ELb0ELb0ELi2ELi2ELi2ELi2ELb1EEENS1_21CollectiveEpilogueBwdISB_SC_SE_Li256ELb0ELb0ELi4EEENS1_19SingleTileSchedulerILb0ELb0ELb0ELi96EEEEEEEEEvNT_6ParamsE:
        /* <DEDUP_REMOVED lines=530> */
.L_x_30:
        /* <DEDUP_REMOVED lines=183> */
.L_x_28:
        /* <DEDUP_REMOVED lines=390> */
.L_x_29:
        /* <DEDUP_REMOVED lines=186> */
.L_x_27:
        /* <DEDUP_REMOVED lines=243> */
.L_x_32:
[----:B--2---:R-:W-:Y:S05]  /*5fc0*/  BSYNC B0 ;  /* 0x0000000000007941 */ /* 0x004fea0003800000 */
.L_x_31:
        /* <DEDUP_REMOVED lines=16> */
.L_x_34:
[----:B------:R-:W-:Y:S05]  /*60d0*/  BSYNC B0 ;  /* 0x0000000000007941 */ /* 0x000fea0003800000 */
.L_x_33:
        /* <DEDUP_REMOVED lines=16> */
.L_x_36:
[----:B------:R-:W-:Y:S05]  /*61e0*/  BSYNC B0 ;  /* 0x0000000000007941 */ /* 0x000fea0003800000 */
.L_x_35:
        /* <DEDUP_REMOVED lines=16> */
.L_x_38:
[----:B------:R-:W-:Y:S05]  /*62f0*/  BSYNC B0 ;  /* 0x0000000000007941 */ /* 0x000fea0003800000 */
.L_x_37:
        /* <DEDUP_REMOVED lines=16> */
.L_x_40:
[----:B------:R-:W-:Y:S05]  /*6400*/  BSYNC B0 ;  /* 0x0000000000007941 */ /* 0x000fea0003800000 */
.L_x_39:
        /* <DEDUP_REMOVED lines=15> */
.L_x_42:
[----:B------:R-:W-:Y:S05]  /*6500*/  BSYNC B0 ;  /* 0x0000000000007941 */ /* 0x000fea0003800000 */
.L_x_41:
        /* <DEDUP_REMOVED lines=21> */
.L_x_44:
[----:B------:R-:W-:Y:S05]  /*6660*/  BSYNC B0 ;  /* 0x0000000000007941 */ /* 0x000fea0003800000 */
.L_x_43:
        /* <DEDUP_REMOVED lines=14> */
.L_x_46:
[----:B------:R-:W-:Y:S05]  /*6750*/  BSYNC B0 ;  /* 0x0000000000007941 */ /* 0x000fea0003800000 */
.L_x_45:
        /* <DEDUP_REMOVED lines=14> */
.L_x_48:
[----:B------:R-:W-:Y:S05]  /*6840*/  BSYNC B0 ;  /* 0x0000000000007941 */ /* 0x000fea0003800000 */
.L_x_47:
        /* <DEDUP_REMOVED lines=14> */
.L_x_50:
[----:B------:R-:W-:Y:S05]  /*6930*/  BSYNC B0 ;  /* 0x0000000000007941 */ /* 0x000fea0003800000 */
.L_x_49:
        /* <DEDUP_REMOVED lines=14> */
.L_x_52:
[----:B------:R-:W-:Y:S05]  /*6a20*/  BSYNC B0 ;  /* 0x0000000000007941 */ /* 0x000fea0003800000 */
.L_x_51:
        /* <DEDUP_REMOVED lines=14> */
.L_x_53:
        /* <DEDUP_REMOVED lines=15> */
.L_x_2286:


//--------------------- .text._ZN7cutlass13device_kernelIN5flash19enable_sm80_to_sm89INS1_16FlashAttnBwdSm80INS1_25CollectiveMainloopBwdSm80ILi2ELi1EN4cute5tupleIJNS5_1CILi64EEENS7_ILi96EEENS7_ILi128EEEEEENS_10bfloat16_tEfNS_4arch4Sm80ELb0ELb0ELb0ELb0ELb0ELb0ELb0ELb0ELi2ELi2ELi2ELi2ELb1EEENS1_24CollectiveEpilogueBwdGQAISB_fSE_Li256ELb0ELb0EEENS1_19SingleTileSchedulerILb0ELb0ELb0ELi96EEEEEEEEEvNT_6ParamsE --------------------------
	.section	.text._ZN7cutlass13device_kernelIN5flash19enable_sm80_to_sm89INS1_16FlashAttnBwdSm80INS1_25CollectiveMainloopBwdSm80ILi2ELi1EN4cute5tupleIJNS5_1CILi64EEENS7_ILi96EEENS7_ILi128EEEEEENS_10bfloat16_tEfNS_4arch4Sm80ELb0ELb0ELb0ELb0ELb0ELb0ELb0ELb0ELi2ELi2ELi2ELi2ELb1EEENS1_24CollectiveEpilogueBwdGQAISB_fSE_Li256ELb0ELb0EEENS1_19SingleTileSchedulerILb0ELb0ELb0ELi96EEEEEEEEEvNT_6ParamsE,"ax",@progbits
	.sectioninfo	@"SHI_REGISTERS=255"
	.align	128
.text._ZN7cutlass13device_kernelIN5flash19enable_sm80_to_sm89INS1_16FlashAttnBwdSm80INS1_25CollectiveMainloopBwdSm80ILi2ELi1EN4cute5tupleIJNS5_1CILi64EEENS7_ILi96EEENS7_ILi128EEEEEENS_10bfloat16_tEfNS_4arch4Sm80ELb0ELb0ELb0ELb0ELb0ELb0ELb0ELb0ELi2ELi2ELi2ELi2ELb1EEENS1_24CollectiveEpilogueBwdGQAISB_fSE_Li256ELb0ELb0EEENS1_19SingleTileSchedulerILb0ELb0ELb0ELi96EEEEEEEEEvNT_6ParamsE:
        .type           _ZN7cutlass13device_kernelIN5flash19enable_sm80_to_sm89INS1_16FlashAttnBwdSm80INS1_25CollectiveMainloopBwdSm80ILi2ELi1EN4cute5tupleIJNS5_1CILi64EEENS7_ILi96EEENS7_ILi128EEEEEENS_10bfloat16_tEfNS_4arch4Sm80ELb0ELb0ELb0ELb0ELb0ELb0ELb0ELb0ELi2ELi2ELi2ELi2ELb1EEENS1_24CollectiveEpilogueBwdGQAISB_fSE_Li256ELb0ELb0EEENS1_19SingleTileSchedulerILb0ELb0ELb0ELi96EEEEEEEEEvNT_6ParamsE,@function
        .size           _ZN7cutlass13device_kernelIN5flash19enable_sm80_to_sm89INS1_16FlashAttnBwdSm80INS1_25CollectiveMainloopBwdSm80ILi2ELi1EN4cute5tupleIJNS5_1CILi64EEENS7_ILi96EEENS7_ILi128EEEEEENS_10bfloat16_tEfNS_4arch4Sm80ELb0ELb0ELb0ELb0ELb0ELb0ELb0ELb0ELi2ELi2ELi2ELi2ELb1EEENS1_24CollectiveEpilogueBwdGQAISB_fSE_Li256ELb0ELb0EEENS1_19SingleTileSchedulerILb0ELb0ELb0ELi96EEEEEEEEEvNT_6ParamsE,(.L_x_2287 - _ZN7cutlass13device_kernelIN5flash19enable_sm80_to_sm89INS1_16FlashAttnBwdSm80INS1_25CollectiveMainloopBwdSm80ILi2ELi1EN4cute5tupleIJNS5_1CILi64EEENS7_ILi96EEENS7_ILi128EEEEEENS_10bfloat16_tEfNS_4arch4Sm80ELb0ELb0ELb0ELb0ELb0ELb0ELb0ELb0ELi2ELi2ELi2ELi2ELb1EEENS1_24CollectiveEpilogueBwdGQAISB_fSE_Li256ELb0ELb0EEENS1_19SingleTileSchedulerILb0ELb0ELb0ELi96EEEEEEEEEvNT_6ParamsE)
        .other          _ZN7cutlass13device_kernelIN5flash19enable_sm80_to_sm89INS1_16FlashAttnBwdSm80INS1_25CollectiveMainloopBwdSm80ILi2ELi1EN4cute5tupleIJNS5_1CILi64EEENS7_ILi96EEENS7_ILi128EEEEEENS_10bfloat16_tEfNS_4arch4Sm80ELb0ELb0ELb0ELb0ELb0ELb0ELb0ELb0ELi2ELi2ELi2ELi2ELb1EEENS1_24CollectiveEpilogueBwdGQAISB_fSE_Li256ELb0ELb0EEENS1_19SingleTileSchedulerILb0ELb0ELb0ELi96EEEEEEEEEvNT_6ParamsE,@"STO_CUDA_ENTRY STV_DEFAULT"
_ZN7cutlass13device_kernelIN5flash19enable_sm80_to_sm89INS1_16FlashAttnBwdSm80INS1_25CollectiveMainloopBwdSm80ILi2ELi1EN4cute5tupleIJNS5_1CILi64EEENS7_ILi96EEENS7_ILi128EEEEEENS_10bfloat16_tEfNS_4arch4Sm80ELb0ELb0ELb0ELb0ELb0ELb0ELb0ELb0ELi2ELi2ELi2ELi2ELb1EEENS1_24CollectiveEpilogueBwdGQAISB_fSE_Li256ELb0ELb0EEENS1_19SingleTileSchedulerILb0ELb0ELb0ELi96EEEEEEEEEvNT_6ParamsE:
        /* <DEDUP_REMOVED lines=8> */
[----:B------:R-:W-:Y:S01]  /*0080*/  IMAD.MOV.U32 R220, RZ, RZ, 0x40 ;  /* 0x00000040ffdc7424 */ /* 0x000fe200078e00ff */
[----:B------:R-:W-:Y:S01]  /*0090*/  UISETP.NE.AND UP0, UPT, UR12, 0x1, UPT ;  /* 0x000000010c00788c */ /* 0x000fe2000bf05270 */
[----:B------:R-:W3:Y:S01]  /*00a0*/  S2R R4, SR_CTAID.X ;  /* 0x0000000000047919 */ /* 0x000ee20000002500 */
[----:B------:R-:W-:Y:S01]  /*00b0*/  ULDC UR8, c[0x0][0x250] ;  /* 0x0000940000087ab9 */ /* 0x000fe20000000800 */
[----:B------:R-:W-:Y:S01]  /*00c0*/  IMAD.MOV.U32 R210, RZ, RZ, 0x20 ;  /* 0x00000020ffd27424 */ /* 0x000fe200078e00ff */
[----:B------:R-:W-:Y:S01]  /*00d0*/  ULDC.64 UR4, c[0x0][0x1b0] ;  /* 0x00006c0000047ab9 */ /* 0x000fe20000000a00 */
[----:B------:R-:W-:Y:S01]  /*00e0*/  IMAD.MOV.U32 R230, RZ, RZ, 0x10 ;  /* 0x00000010ffe67424 */ /* 0x000fe200078e00ff */
[----:B------:R-:W-:Y:S01]  /*00f0*/  ULDC.64 UR6, c[0x0][0x1e0] ;  /* 0x0000780000067ab9 */ /* 0x000fe20000000a00 */
[----:B------:R-:W-:Y:S01]  /*0100*/  CS2R R138, SRZ ;  /* 0x00000000008a7805 */ /* 0x000fe2000001ff00 */
[----:B------:R-:W-:Y:S01]  /*0110*/  ULDC.64 UR18, c[0x0][0x118] ;  /* 0x0000460000127ab9 */ /* 0x000fe20000000a00 */
        /* <DEDUP_REMOVED lines=11> */
[----:B-1----:R-:W-:Y:S01]  /*01d0*/  SHF.R.S32.HI R2, RZ, 0x1f, R238 ;  /* 0x0000001fff027819 */ /* 0x002fe200000114ee */
[----:B--2---:R-:W-:Y:S01]  /*01e0*/  UIMAD.WIDE.U32 UR12, UR9, UR13, URZ ;  /* 0x0000000d090c72a5 */ /* 0x004fe2000f8e003f */
[----:B------:R-:W-:Y:S01]  /*01f0*/  IMAD.SHL.U32 R246, R238, 0x4, RZ ;  /* 0x00000004eef67824 */ /* 0x000fe200078e00ff */
[----:B------:R-:W-:Y:S01]  /*0200*/  UMOV UR10, UR9 ;  /* 0x00000009000a7c82 */ /* 0x000fe20008000000 */
[CC--:B------:R-:W-:Y:S01]  /*0210*/  LEA.HI R8, R2.reuse, R238.reuse, RZ, 0x3 ;  /* 0x000000ee02087211 */ /* 0x0c0fe200078f18ff */
[----:B------:R-:W-:Y:S01]  /*0220*/  @UP0 USHF.R.U32.HI UR10, URZ, UR8, UR13 ;  /* 0x000000083f0a0299 */ /* 0x000fe2000801160d */
[----:B------:R-:W-:Y:S01]  /*0230*/  LEA.HI R5, R2, R238, RZ, 0x6 ;  /* 0x000000ee02057211 */ /* 0x000fe200078f30ff */
[----:B------:R-:W-:Y:S01]  /*0240*/  CS2R R114, SRZ ;  /* 0x0000000000727805 */ /* 0x000fe2000001ff00 */
[----:B------:R-:W-:Y:S01]  /*0250*/  LOP3.LUT R9, R8, 0xfffffff8, RZ, 0xc0, !PT ;  /* 0xfffffff808097812 */ /* 0x000fe200078ec0ff */
[----:B------:R-:W-:Y:S01]  /*0260*/  USHF.R.S32.HI UR8, URZ, 0x1f, UR10 ;  /* 0x0000001f3f087899 */ /* 0x000fe2000801140a */
[----:B------:R-:W-:Y:S01]  /*0270*/  SHF.R.S32.HI R244, RZ, 0x3, R8 ;  /* 0x00000003fff47819 */ /* 0x000fe20000011408 */
[----:B------:R-:W-:Y:S01]  /*0280*/  IMAD.U32 R0, RZ, RZ, UR10 ;  /* 0x0000000aff007e24 */ /* 0x000fe2000f8e00ff */
[----:B------:R-:W-:Y:S01]  /*0290*/  SHF.R.S32.HI R5, RZ, 0x6, R5 ;  /* 0x00000006ff057819 */ /* 0x000fe20000011405 */
[----:B------:R-:W-:Y:S01]  /*02a0*/  IMAD.IADD R9, R238, 0x1, -R9 ;  /* 0x00000001ee097824 */ /* 0x000fe200078e0a09 */
[----:B------:R-:W-:Y:S01]  /*02b0*/  SHF.R.S32.HI R245, RZ, 0x1f, R244 ;  /* 0x0000001ffff57819 */ /* 0x000fe200000114f4 */
[----:B------:R-:W-:Y:S01]  /*02c0*/  UIMAD UR4, UR8, UR4, URZ ;  /* 0x00000004080472a4 */ /* 0x000fe2000f8e023f */
[----:B------:R-:W-:Y:S01]  /*02d0*/  IMAD.SHL.U32 R236, R244, 0x40, RZ ;  /* 0x00000040f4ec7824 */ /* 0x000fe200078e00ff */
[----:B------:R-:W-:Y:S01]  /*02e0*/  UIMAD UR6, UR8, UR6, URZ ;  /* 0x00000006080672a4 */ /* 0x000fe2000f8e023f */
[----:B------:R-:W-:Y:S01]  /*02f0*/  IMAD.SHL.U32 R14, R9, 0x8, RZ ;  /* 0x00000008090e7824 */ /* 0x000fe200078e00ff */
[----:B------:R-:W-:Y:S01]  /*0300*/  USHF.R.S32.HI UR8, URZ, 0x1f, UR9 ;  /* 0x0000001f3f087899 */ /* 0x000fe20008011409 */
[----:B------:R-:W-:Y:S01]  /*0310*/  IMAD R6, R245, c[0x0][0x178], RZ ;  /* 0x00005e00f5067a24 */ /* 0x000fe200078e02ff */
[----:B------:R-:W-:Y:S01]  /*0320*/  UIMAD UR7, UR10, UR7, UR6 ;  /* 0x000000070a0772a4 */ /* 0x000fe2000f8e0206 */
[----:B------:R-:W-:Y:S01]  /*0330*/  LOP3.LUT R236, R236, 0x1c0, RZ, 0xc0, !PT ;  /* 0x000001c0ecec7812 */ /* 0x000fe200078ec0ff */
[----:B------:R-:W-:Y:S01]  /*0340*/  UIMAD UR6, UR10, UR5, UR4 ;  /* 0x000000050a0672a4 */ /* 0x000fe2000f8e0204 */
[----:B------:R-:W-:Y:S01]  /*0350*/  SHF.R.S32.HI R15, RZ, 0x1f, R14 ;  /* 0x0000001fff0f7819 */ /* 0x000fe2000001140e */
[----:B------:R-:W-:Y:S01]  /*0360*/  IMAD R6, R244, c[0x0][0x17c], R6 ;  /* 0x00005f00f4067a24 */ /* 0x000fe200078e0206 */
[----:B------:R-:W-:Y:S01]  /*0370*/  ULDC.64 UR4, c[0x0][0x180] ;  /* 0x0000600000047ab9 */ /* 0x000fe20000000a00 */
[----:B------:R-:W-:Y:S01]  /*0380*/  IMAD.SHL.U32 R10, R5, 0x200, RZ ;  /* 0x00000200050a7824 */ /* 0x000fe200078e00ff */
[----:B------:R-:W-:Y:S01]  /*0390*/  UIMAD UR4, UR8, UR4, URZ ;  /* 0x00000004080472a4 */ /* 0x000fe2000f8e023f */
[--C-:B------:R-:W-:Y:S01]  /*03a0*/  IMAD.WIDE.U32 R16, R0, c[0x0][0x1b0], R14.reuse ;  /* 0x00006c0000107a25 */ /* 0x100fe200078e000e */
[----:B------:R-:W-:Y:S01]  /*03b0*/  LOP3.LUT R3, R236, 0x38, R14, 0xf8, !PT ;  /* 0x00000038ec037812 */ /* 0x000fe200078ef80e */
[----:B------:R-:W-:Y:S01]  /*03c0*/  ULDC.64 UR10, c[0x0][0x1e8] ;  /* 0x00007a00000a7ab9 */ /* 0x000fe20000000a00 */
[----:B------:R-:W-:Y:S01]  /*03d0*/  SHF.R.U32.HI R236, RZ, 0x3, R236 ;  /* 0x00000003ffec7819 */ /* 0x000fe200000116ec */
[----:B------:R-:W-:Y:S01]  /*03e0*/  IMAD.WIDE.U32 R18, R244, c[0x0][0x178], R14 ;  /* 0x00005e00f4127a25 */ /* 0x000fe200078e000e */
[----:B------:R-:W-:Y:S01]  /*03f0*/  IADD3 R17, R17, UR6, RZ ;  /* 0x0000000611117c10 */ /* 0x000fe2000fffe0ff */
[----:B------:R-:W-:Y:S01]  /*0400*/  USHF.R.S32.HI UR6, URZ, 0x1f, UR16 ;  /* 0x0000001f3f067899 */ /* 0x000fe20008011410 */
[----:B------:R-:W-:Y:S01]  /*0410*/  LOP3.LUT R236, R10, R3, R236, 0xf6, !PT ;  /* 0x000000030aec7212 */ /* 0x000fe200078ef6ec */
[----:B------:R-:W-:Y:S01]  /*0420*/  IMAD.WIDE.U32 R12, R0, c[0x0][0x1e0], R14 ;  /* 0x00007800000c7a25 */ /* 0x000fe200078e000e */
[----:B------:R-:W-:Y:S01]  /*0430*/  IADD3 R11, -R244, c[0x0][0x198], RZ ;  /* 0x00006600f40b7a10 */ /* 0x000fe20007ffe1ff */
[----:B------:R-:W-:Y:S01]  /*0440*/  UIMAD UR10, UR6, UR10, URZ ;  /* 0x0000000a060a72a4 */ /* 0x000fe2000f8e023f */
[----:B------:R-:W-:Y:S01]  /*0450*/  ISETP.GE.AND P4, PT, R14, c[0x0][0x1cc], PT ;  /* 0x000073000e007a0c */ /* 0x000fe20003f86270 */
[----:B------:R-:W-:Y:S01]  /*0460*/  IMAD.IADD R7, R19, 0x1, R6 ;  /* 0x0000000113077824 */ /* 0x000fe200078e0206 */
[----:B------:R-:W-:Y:S01]  /*0470*/  IADD3 R13, R13, UR7, RZ ;  /* 0x000000070d0d7c10 */ /* 0x000fe2000fffe0ff */
[----:B------:R-:W-:Y:S01]  /*0480*/  IMAD.MOV.U32 R6, RZ, RZ, R18 ;  /* 0x000000ffff067224 */ /* 0x000fe200078e0012 */
[----:B------:R-:W-:Y:S01]  /*0490*/  UIMAD UR7, UR9, UR5, UR4 ;  /* 0x00000005090772a4 */ /* 0x000fe2000f8e0204 */
[----:B------:R-:W-:Y:S01]  /*04a0*/  IMAD.U32 R0, RZ, RZ, UR9 ;  /* 0x00000009ff007e24 */ /* 0x000fe2000f8e00ff */
[----:B------:R-:W-:Y:S01]  /*04b0*/  UIMAD UR10, UR16, UR11, UR10 ;  /* 0x0000000b100a72a4 */ /* 0x000fe2000f8e020a */
[----:B------:R-:W-:Y:S01]  /*04c0*/  IMAD.U32 R3, RZ, RZ, UR16 ;  /* 0x00000010ff037e24 */ /* 0x000fe2000f8e00ff */
[----:B------:R-:W-:Y:S01]  /*04d0*/  ULDC.64 UR4, c[0x0][0x1b8] ;  /* 0x00006e0000047ab9 */ /* 0x000fe20000000a00 */
[----:B------:R-:W-:Y:S01]  /*04e0*/  IMAD.WIDE.U32 R6, R0, c[0x0][0x180], R6 ;  /* 0x0000600000067a25 */ /* 0x000fe200078e0006 */
[----:B------:R-:W-:Y:S01]  /*04f0*/  UIMAD UR4, UR6, UR4, URZ ;  /* 0x00000004060472a4 */ /* 0x000fe2000f8e023f */
[----:B------:R-:W-:Y:S01]  /*0500*/  ISETP.GE.AND P6, PT, R14, c[0x0][0x19c], PT ;  /* 0x000067000e007a0c */ /* 0x000fe20003fc6270 */
[----:B------:R-:W-:Y:S01]  /*0510*/  CS2R R112, SRZ ;  /* 0x0000000000707805 */ /* 0x000fe2000001ff00 */
[----:B------:R-:W-:Y:S01]  /*0520*/  IMAD.U32 R18, RZ, RZ, UR16 ;  /* 0x00000010ff127e24 */ /* 0x000fe2000f8e00ff */
[----:B------:R-:W-:Y:S01]  /*0530*/  IADD3 R7, R7, UR7, RZ ;  /* 0x0000000707077c10 */ /* 0x000fe2000fffe0ff */
[----:B------:R-:W-:Y:S01]  /*0540*/  UIMAD UR7, UR16, UR5, UR4 ;  /* 0x00000005100772a4 */ /* 0x000fe2000f8e0204 */
[----:B------:R-:W-:Y:S01]  /*0550*/  IMAD.WIDE.U32 R12, R3, c[0x0][0x1e8], R12 ;  /* 0x00007a00030c7a25 */ /* 0x000fe200078e000c */
[----:B------:R-:W-:Y:S01]  /*0560*/  SHF.R.S32.HI R247, RZ, 0x1f, R246 ;  /* 0x0000001ffff77819 */ /* 0x000fe200000114f6 */
[----:B------:R-:W-:Y:S01]  /*0570*/  ULDC.64 UR4, c[0x0][0x188] ;  /* 0x0000620000047ab9 */ /* 0x000fe20000000a00 */
[----:B------:R-:W-:Y:S01]  /*0580*/  CS2R R118, SRZ ;  /* 0x0000000000767805 */ /* 0x000fe2000001ff00 */
[----:B------:R-:W-:Y:S01]  /*0590*/  UIMAD UR4, UR6, UR4, URZ ;  /* 0x00000004060472a4 */ /* 0x000fe2000f8e023f */
[----:B------:R-:W-:Y:S01]  /*05a0*/  IMAD.U32 R0, RZ, RZ, UR16 ;  /* 0x00000010ff007e24 */ /* 0x000fe2000f8e00ff */
[----:B------:R-:W-:Y:S01]  /*05b0*/  IADD3 R13, R13, UR10, RZ ;  /* 0x0000000a0d0d7c10 */ /* 0x000fe2000fffe0ff */
[----:B---3--:R-:W-:Y:S01]  /*05c0*/  IMAD.WIDE R20, R4, 0x60, R244 ;  /* 0x0000006004147825 */ /* 0x008fe200078e02f4 */
[----:B------:R-:W-:Y:S01]  /*05d0*/  UIMAD UR4, UR16, UR5, UR4 ;  /* 0x00000005100472a4 */ /* 0x000fe2000f8e0204 */
[----:B------:R-:W-:Y:S01]  /*05e0*/  CS2R R116, SRZ ;  /* 0x0000000000747805 */ /* 0x000fe2000001ff00 */
[----:B------:R-:W-:Y:S01]  /*05f0*/  CS2R R122, SRZ ;  /* 0x00000000007a7805 */ /* 0x000fe2000001ff00 */
[----:B------:R-:W-:Y:S01]  /*0600*/  IMAD.WIDE.U32 R18, R18, c[0x0][0x188], R6 ;  /* 0x0000620012127a25 */ /* 0x000fe200078e0006 */
[----:B------:R-:W-:Y:S01]  /*0610*/  CS2R R120, SRZ ;  /* 0x0000000000787805 */ /* 0x000fe2000001ff00 */
[----:B------:R-:W-:Y:S01]  /*0620*/  CS2R R110, SRZ ;  /* 0x00000000006e7805 */ /* 0x000fe2000001ff00 */
[----:B------:R-:W-:Y:S01]  /*0630*/  CS2R R108, SRZ ;  /* 0x00000000006c7805 */ /* 0x000fe2000001ff00 */
[----:B------:R-:W-:Y:S01]  /*0640*/  IMAD.WIDE.U32 R16, R0, c[0x0][0x1b8], R16 ;  /* 0x00006e0000107a25 */ /* 0x000fe200078e0010 */
[----:B------:R-:W-:Y:S01]  /*0650*/  IADD3 R3, R19, UR4, RZ ;  /* 0x0000000413037c10 */ /* 0x000fe2000fffe0ff */
[----:B------:R-:W-:Y:S01]  /*0660*/  ULDC.64 UR4, c[0x0][0x1d8] ;  /* 0x0000760000047ab9 */ /* 0x000fe20000000a00 */
[----:B------:R-:W-:Y:S01]  /*0670*/  LEA R242, P0, R18, c[0x0][0x160], 0x1 ;  /* 0x0000580012f27a11 */ /* 0x000fe200078008ff */
[----:B------:R-:W-:Y:S01]  /*0680*/  IMAD R7, R21, c[0x0][0x1d8], RZ ;  /* 0x0000760015077a24 */ /* 0x000fe200078e02ff */
[----:B------:R-:W-:Y:S01]  /*0690*/  IADD3 R17, R17, UR7, RZ ;  /* 0x0000000711117c10 */ /* 0x000fe2000fffe0ff */
[----:B------:R-:W-:Y:S01]  /*06a0*/  IMAD R11, R4, -0x60, R11 ;  /* 0xffffffa0040b7824 */ /* 0x000fe200078e020b */
[----:B------:R-:W-:Y:S01]  /*06b0*/  LEA.HI.X R243, R18, c[0x0][0x164], R3, 0x1, P0 ;  /* 0x0000590012f37a11 */ /* 0x000fe200000f0c03 */
[----:B------:R-:W-:Y:S01]  /*06c0*/  IMAD R7, R20, c[0x0][0x1dc], R7 ;  /* 0x0000770014077a24 */ /* 0x000fe200078e0207 */
[----:B------:R-:W-:Y:S01]  /*06d0*/  IADD3 R3, R14, 0x40, RZ ;  /* 0x000000400e037810 */ /* 0x000fe20007ffe0ff */
[----:B------:R-:W-:Y:S01]  /*06e0*/  IMAD.WIDE.U32 R12, R20, c[0x0][0x1d8], R12 ;  /* 0x00007600140c7a25 */ /* 0x000fe200078e000c */
[----:B------:R-:W-:Y:S01]  /*06f0*/  ISETP.LT.OR P2, PT, R11, 0x1, P4 ;  /* 0x000000010b00780c */ /* 0x000fe20002741670 */
[----:B------:R-:W-:Y:S01]  /*0700*/  USHF.L.U32 UR12, UR4, 0x6, URZ ;  /* 0x00000006040c7899 */ /* 0x000fe2000800063f */
[----:B------:R-:W-:Y:S01]  /*0710*/  ISETP.GE.AND P3, PT, R3, c[0x0][0x1cc], PT ;  /* 0x0000730003007a0c */ /* 0x000fe20003f66270 */
[----:B------:R-:W-:Y:S01]  /*0720*/  IMAD R0, R21, c[0x0][0x1a8], RZ ;  /* 0x00006a0015007a24 */ /* 0x000fe200078e02ff */
[----:B------:R-:W-:Y:S01]  /*0730*/  LEA R6, P0, R12, c[0x0][0x1c0], 0x1 ;  /* 0x000070000c067a11 */ /* 0x000fe200078008ff */
[----:B------:R-:W-:Y:S01]  /*0740*/  IMAD.IADD R7, R13, 0x1, R7 ;  /* 0x000000010d077824 */ /* 0x000fe200078e0207 */
[C---:B------:R-:W-:Y:S01]  /*0750*/  ISETP.LT.OR P1, PT, R11.reuse, 0x1, P3 ;  /* 0x000000010b00780c */ /* 0x040fe20001f21670 */
[C---:B------:R-:W-:Y:S01]  /*0760*/  IMAD R0, R20.reuse, c[0x0][0x1ac], R0 ;  /* 0x00006b0014007a24 */ /* 0x040fe200078e0200 */
[----:B------:R-:W-:Y:S01]  /*0770*/  UMOV UR7, 0x6 ;  /* 0x0000000600077882 */ /* 0x000fe20000000000 */
[----:B------:R-:W-:Y:S01]  /*0780*/  IMAD.WIDE.U32 R16, R20, c[0x0][0x1a8], R16 ;  /* 0x00006a0014107a25 */ /* 0x000fe200078e0010 */
[----:B------:R-:W-:Y:S01]  /*0790*/  LEA.HI.X R7, R12, c[0x0][0x1c4], R7, 0x1, P0 ;  /* 0x000071000c077a11 */ /* 0x000fe200000f0c07 */
[----:B------:R-:W-:Y:S01]  /*07a0*/  USHF.L.U64.HI UR10, UR4, UR7, UR5 ;  /* 0x00000007040a7299 */ /* 0x000fe20008010205 */
[----:B------:R-:W-:Y:S01]  /*07b0*/  ISETP.LT.OR P5, PT, R11, 0x21, P4 ;  /* 0x000000210b00780c */ /* 0x000fe200027a1670 */
[----:B------:R-:W-:Y:S01]  /*07c0*/  IMAD.IADD R0, R17, 0x1, R0 ;  /* 0x0000000111007824 */ /* 0x000fe200078e0200 */
[----:B------:R-:W-:Y:S01]  /*07d0*/  LEA R12, P0, R16, c[0x0][0x190], 0x1 ;  /* 0x00006400100c7a11 */ /* 0x000fe200078008ff */
[----:B------:R-:W-:Y:S01]  /*07e0*/  IMAD.SHL.U32 R236, R236, 0x2, RZ ;  /* 0x00000002ecec7824 */ /* 0x000fe200078e00ff */
[----:B------:R-:W-:Y:S01]  /*07f0*/  ULDC.64 UR4, c[0x0][0x278] ;  /* 0x00009e0000047ab9 */ /* 0x000fe20000000a00 */
[----:B------:R-:W-:Y:S01]  /*0800*/  IMAD.SHL.U32 R233, R9, 0x40, RZ ;  /* 0x0000004009e97824 */ /* 0x000fe200078e00ff */
[----:B------:R-:W-:Y:S01]  /*0810*/  LEA.HI.X R13, R16, c[0x0][0x194], R0, 0x1, P0 ;  /* 0x00006500100d7a11 */ /* 0x000fe200000f0c00 */
[----:B------:R-:W-:Y:S01]  /*0820*/  UIMAD UR11, UR6, UR4, URZ ;  /* 0x00000004060b72a4 */ /* 0x000fe2000f8e023f */
[----:B------:R1:W-:Y:S01]  /*0830*/  LDGSTS.E.BYPASS.LTC128B.128 [R236+0x6080], [R6.64], !P2 ;  /* 0x0608000006ec7fae */ /* 0x0003e2000d101d52 */
[----:B------:R-:W-:Y:S01]  /*0840*/  IADD3 R16, P2, R6, UR12, RZ ;  /* 0x0000000c06107c10 */ /* 0x000fe2000ff5e0ff */
[----:B------:R-:W-:Y:S01]  /*0850*/  IMAD.U32 R0, RZ, RZ, UR12 ;  /* 0x0000000cff007e24 */ /* 0x000fe2000f8e00ff */
[----:B------:R-:W-:Y:S01]  /*0860*/  UIMAD.WIDE.U32 UR14, UR16, UR4, URZ ;  /* 0x00000004100e72a5 */ /* 0x000fe2000f8e003f */
[----:B------:R1:W-:Y:S01]  /*0870*/  LDGSTS.E.BYPASS.LTC128B.128 [R236+0x9080], [R6.64+0x80], !P1 ;  /* 0x0908008006ec7fae */ /* 0x0003e2000c901d52 */
[----:B------:R-:W-:Y:S01]  /*0880*/  IADD3.X R17, R7, UR10, RZ, P2, !PT ;  /* 0x0000000a07117c10 */ /* 0x000fe200097fe4ff */
[----:B------:R-:W-:Y:S01]  /*0890*/  UIMAD UR11, UR16, UR5, UR11 ;  /* 0x00000005100b72a4 */ /* 0x000fe2000f8e020b */
[C---:B------:R-:W-:Y:S01]  /*08a0*/  ISETP.LT.OR P2, PT, R11.reuse, 0x21, P3 ;  /* 0x000000210b00780c */ /* 0x040fe20001f41670 */
[----:B------:R-:W-:Y:S01]  /*08b0*/  IMAD.U32 R18, RZ, RZ, UR9 ;  /* 0x00000009ff127e24 */ /* 0x000fe2000f8e00ff */
[----:B------:R-:W-:Y:S01]  /*08c0*/  ULDC.64 UR4, c[0x0][0x270] ;  /* 0x00009c0000047ab9 */ /* 0x000fe20000000a00 */
[----:B------:R2:W-:Y:S01]  /*08d0*/  LDGSTS.E.BYPASS.LTC128B.128 [R236+0x7080], [R16.64], !P5 ;  /* 0x0708000010ec7fae */ /* 0x0005e2000e901d52 */
[----:B------:R-:W-:Y:S01]  /*08e0*/  UIMAD UR4, UR8, UR4, URZ ;  /* 0x00000004080472a4 */ /* 0x000fe2000f8e023f */
[----:B------:R-:W-:Y:S01]  /*08f0*/  ISETP.LT.OR P4, PT, R11, 0x41, P4 ;  /* 0x000000410b00780c */ /* 0x000fe20002781670 */
[----:B------:R-:W-:Y:S01]  /*0900*/  IMAD.WIDE.U32 R18, R18, c[0x0][0x270], R246 ;  /* 0x00009c0012127a25 */ /* 0x000fe200078e00f6 */
[----:B------:R-:W-:Y:S01]  /*0910*/  ISETP.GE.AND P5, PT, R3, c[0x0][0x19c], PT ;  /* 0x0000670003007a0c */ /* 0x000fe20003fa6270 */
[----:B------:R-:W-:Y:S01]  /*0920*/  UIMAD UR5, UR9, UR5, UR4 ;  /* 0x00000005090572a4 */ /* 0x000fe2000f8e0204 */
[----:B------:R-:W-:Y:S01]  /*0930*/  ISETP.LT.OR P3, PT, R11, 0x41, P3 ;  /* 0x000000410b00780c */ /* 0x000fe20001f61670 */
[----:B------:R-:W-:Y:S01]  /*0940*/  UIADD3 UR11, UR15, UR11, URZ ;  /* 0x0000000b0f0b7290 */ /* 0x000fe2000fffe03f */
[----:B------:R-:W-:Y:S01]  /*0950*/  LOP3.LUT R233, R233, 0x1c0, RZ, 0xc0, !PT ;  /* 0x000001c0e9e97812 */ /* 0x000fe200078ec0ff */
[----:B------:R-:W-:Y:S01]  /*0960*/  IMAD.WIDE.U32 R20, R244, c[0x0][0x208], R14 ;  /* 0x00008200f4147a25 */ /* 0x000fe200078e000e */
        /* <DEDUP_REMOVED lines=11> */
[----:B-1----:R-:W-:Y:S01]  /*0a20*/  IADD3 R6, P1, P0, R0, 0x80, R6 ;  /* 0x0000008000067810 */ /* 0x002fe2000783e006 */
[----:B------:R-:W-:Y:S01]  /*0a30*/  IMAD.U32 R0, RZ, RZ, UR5 ;  /* 0x00000005ff007e24 */ /* 0x000fe2000f8e00ff */
[----:B------:R-:W-:Y:S01]  /*0a40*/  ULDC.64 UR4, c[0x0][0x1a8] ;  /* 0x00006a0000047ab9 */ /* 0x000fe20000000a00 */
[----:B------:R-:W-:Y:S01]  /*0a50*/  CS2R R84, SRZ ;  /* 0x0000000000547805 */ /* 0x000fe2000001ff00 */
[----:B------:R-:W-:Y:S01]  /*0a60*/  IADD3.X R7, RZ, UR10, R7, P1, P0 ;  /* 0x0000000aff077c10 */ /* 0x000fe20008fe0407 */
[----:B------:R-:W-:Y:S01]  /*0a70*/  CS2R R82, SRZ ;  /* 0x0000000000527805 */ /* 0x000fe2000001ff00 */
[----:B--2---:R-:W-:Y:S01]  /*0a80*/  IADD3 R16, P1, R16, UR12, RZ ;  /* 0x0000000c10107c10 */ /* 0x004fe2000ff3e0ff */
[----:B------:R-:W-:Y:S01]  /*0a90*/  USHF.L.U64.HI UR12, UR4, UR7, UR5 ;  /* 0x00000007040c7299 */ /* 0x000fe20008010205 */
[----:B------:R-:W-:Y:S01]  /*0aa0*/  CS2R R80, SRZ ;  /* 0x0000000000507805 */ /* 0x000fe2000001ff00 */
[----:B------:R1:W-:Y:S01]  /*0ab0*/  LDGSTS.E.BYPASS.LTC128B.128 [R236+0xa080], [R6.64], !P2 ;  /* 0x0a08000006ec7fae */ /* 0x0003e2000d101d52 */
[----:B------:R-:W-:Y:S01]  /*0ac0*/  IADD3.X R17, R17, UR10, RZ, P1, !PT ;  /* 0x0000000a11117c10 */ /* 0x000fe20008ffe4ff */
[----:B------:R-:W-:Y:S01]  /*0ad0*/  USHF.L.U32 UR10, UR4, 0x6, URZ ;  /* 0x00000006040a7899 */ /* 0x000fe2000800063f */
[C---:B------:R-:W-:Y:S01]  /*0ae0*/  ISETP.LT.OR P2, PT, R11.reuse, 0x1, P6 ;  /* 0x000000010b00780c */ /* 0x040fe20003741670 */
[----:B------:R-:W-:Y:S01]  /*0af0*/  CS2R R78, SRZ ;  /* 0x00000000004e7805 */ /* 0x000fe2000001ff00 */
[----:B------:R-:W-:Y:S01]  /*0b00*/  ISETP.LT.OR P1, PT, R11, 0x1, P5 ;  /* 0x000000010b00780c */ /* 0x000fe20002f21670 */
[----:B------:R2:W-:Y:S01]  /*0b10*/  LDGSTS.E.BYPASS.LTC128B.128 [R236+0x8080], [R16.64], !P4 ;  /* 0x0808000010ec7fae */ /* 0x0005e2000e101d52 */
[----:B------:R-:W-:Y:S01]  /*0b20*/  ULDC.64 UR4, c[0x0][0x210] ;  /* 0x0000840000047ab9 */ /* 0x000fe20000000a00 */
[----:B------:R-:W-:Y:S01]  /*0b30*/  ISETP.GE.AND P4, PT, R14, c[0x0][0x16c], PT ;  /* 0x00005b000e007a0c */ /* 0x000fe20003f86270 */
[----:B------:R-:W-:Y:S01]  /*0b40*/  UIMAD UR4, UR8, UR4, URZ ;  /* 0x00000004080472a4 */ /* 0x000fe2000f8e023f */
[----:B------:R2:W-:Y:S01]  /*0b50*/  LDGSTS.E.BYPASS.LTC128B.128 [R236+0xb080], [R16.64+0x80], !P3 ;  /* 0x0b08008010ec7fae */ /* 0x0005e2000d901d52 */
[----:B------:R-:W-:Y:S01]  /*0b60*/  ISETP.GE.AND P3, PT, R3, c[0x0][0x16c], PT ;  /* 0x00005b0003007a0c */ /* 0x000fe20003f66270 */
[----:B------:R-:W-:Y:S01]  /*0b70*/  CS2R R76, SRZ ;  /* 0x00000000004c7805 */ /* 0x000fe2000001ff00 */
[----:B------:R-:W-:Y:S01]  /*0b80*/  UIMAD UR4, UR9, UR5, UR4 ;  /* 0x00000005090472a4 */ /* 0x000fe2000f8e0204 */
[----:B------:R-:W0:Y:S01]  /*0b90*/  LDGDEPBAR ;  /* 0x00000000000079af */ /* 0x000e220000000000 */
[----:B------:R-:W-:Y:S01]  /*0ba0*/  CS2R R66, SRZ ;  /* 0x0000000000427805 */ /* 0x000fe2000001ff00 */
[----:B------:R-:W-:Y:S01]  /*0bb0*/  CS2R R64, SRZ ;  /* 0x0000000000407805 */ /* 0x000fe2000001ff00 */
[----:B------:R-:W-:Y:S01]  /*0bc0*/  CS2R R70, SRZ ;  /* 0x0000000000467805 */ /* 0x000fe2000001ff00 */
[----:B------:R3:W-:Y:S01]  /*0bd0*/  LDGSTS.E.BYPASS.LTC128B.128 [R236+0x80], [R12.64], !P2 ;  /* 0x000800000cec7fae */ /* 0x0007e2000d101d52 */
[----:B------:R-:W-:Y:S01]  /*0be0*/  CS2R R68, SRZ ;  /* 0x0000000000447805 */ /* 0x000fe2000001ff00 */
[----:B------:R-:W-:Y:S01]  /*0bf0*/  CS2R R74, SRZ ;  /* 0x00000000004a7805 */ /* 0x000fe2000001ff00 */
[----:B------:R-:W-:Y:S01]  /*0c00*/  CS2R R72, SRZ ;  /* 0x0000000000487805 */ /* 0x000fe2000001ff00 */
[----:B------:R3:W-:Y:S01]  /*0c10*/  LDGSTS.E.BYPASS.LTC128B.128 [R236+0x3080], [R12.64+0x80], !P1 ;  /* 0x030800800cec7fae */ /* 0x0007e2000c901d52 */
[----:B------:R-:W-:Y:S01]  /*0c20*/  CS2R R62, SRZ ;  /* 0x00000000003e7805 */ /* 0x000fe2000001ff00 */
[----:B------:R-:W-:Y:S01]  /*0c30*/  CS2R R60, SRZ ;  /* 0x00000000003c7805 */ /* 0x000fe2000001ff00 */
[----:B------:R-:W-:Y:S01]  /*0c40*/  CS2R R58, SRZ ;  /* 0x00000000003a7805 */ /* 0x000fe2000001ff00 */
[----:B------:R-:W-:Y:S01]  /*0c50*/  CS2R R56, SRZ ;  /* 0x0000000000387805 */ /* 0x000fe2000001ff00 */
[----:B-1----:R-:W-:Y:S01]  /*0c60*/  LOP3.LUT R7, R233, 0x8, R8, 0xf8, !PT ;  /* 0x00000008e9077812 */ /* 0x002fe200078ef808 */
[----:B------:R-:W-:Y:S01]  /*0c70*/  CS2R R54, SRZ ;  /* 0x0000000000367805 */ /* 0x000fe2000001ff00 */
[----:B------:R-:W-:Y:S01]  /*0c80*/  SHF.R.U32.HI R233, RZ, 0x3, R233 ;  /* 0x00000003ffe97819 */ /* 0x000fe200000116e9 */
[----:B------:R-:W-:Y:S01]  /*0c90*/  CS2R R52, SRZ ;  /* 0x0000000000347805 */ /* 0x000fe2000001ff00 */
[----:B------:R-:W-:-:S02]  /*0ca0*/  IADD3 R6, P0, R18, UR14, RZ ;  /* 0x0000000e12067c10 */ /* 0x000fc4000ff1e0ff */
[----:B------:R-:W-:Y:S01]  /*0cb0*/  LOP3.LUT R233, R10, R7, R233, 0xf6, !PT ;  /* 0x000000070ae97212 */ /* 0x000fe200078ef6e9 */
[----:B------:R-:W-:Y:S01]  /*0cc0*/  IMAD.U32 R7, RZ, RZ, UR10 ;  /* 0x0000000aff077e24 */ /* 0x000fe2000f8e00ff */
[----:B------:R-:W-:Y:S01]  /*0cd0*/  IADD3.X R0, R19, UR11, R0, P0, !PT ;  /* 0x0000000b13007c10 */ /* 0x000fe200087fe400 */
[----:B------:R-:W-:Y:S01]  /*0ce0*/  IMAD R10, R245, c[0x0][0x208], RZ ;  /* 0x00008200f50a7a24 */ /* 0x000fe200078e02ff */
[----:B------:R-:W-:Y:S01]  /*0cf0*/  IADD3 R18, P2, R12, UR10, RZ ;  /* 0x0000000a0c127c10 */ /* 0x000fe2000ff5e0ff */
[----:B------:R-:W-:Y:S01]  /*0d00*/  IMAD.SHL.U32 R233, R233, 0x2, RZ ;  /* 0x00000002e9e97824 */ /* 0x000fe200078e00ff */
[----:B--2---:R-:W-:Y:S01]  /*0d10*/  IADD3 R16, P1, P0, R7, 0x80, R12 ;  /* 0x0000008007107810 */ /* 0x004fe2000783e00c */
[----:B------:R-:W-:Y:S01]  /*0d20*/  IMAD R10, R244, c[0x0][0x20c], R10 ;  /* 0x00008300f40a7a24 */ /* 0x000fe200078e020a */
[----:B------:R-:W-:Y:S01]  /*0d30*/  IADD3.X R19, R13, UR12, RZ, P2, !PT ;  /* 0x0000000c0d137c10 */ /* 0x000fe200097fe4ff */
[----:B------:R-:W-:Y:S01]  /*0d40*/  IMAD.U32 R7, RZ, RZ, UR9 ;  /* 0x00000009ff077e24 */ /* 0x000fe2000f8e00ff */
[----:B------:R-:W-:Y:S01]  /*0d50*/  ISETP.LT.OR P2, PT, R11, 0x21, P6 ;  /* 0x000000210b00780c */ /* 0x000fe20003741670 */
[----:B------:R-:W-:Y:S01]  /*0d60*/  IMAD.IADD R21, R21, 0x1, R10 ;  /* 0x0000000115157824 */ /* 0x000fe200078e020a */
[----:B------:R-:W-:-:S02]  /*0d70*/  IADD3.X R17, RZ, UR12, R13, P1, P0 ;  /* 0x0000000cff117c10 */ /* 0x000fc40008fe040d */
[----:B------:R-:W-:Y:S01]  /*0d80*/  ISETP.LT.OR P0, PT, R11, 0x21, P5 ;  /* 0x000000210b00780c */ /* 0x000fe20002f01670 */
[----:B------:R-:W-:Y:S01]  /*0d90*/  IMAD.WIDE.U32 R20, R7, c[0x0][0x210], R20 ;  /* 0x0000840007147a25 */ /* 0x000fe200078e0014 */
[C---:B------:R-:W-:Y:S02]  /*0da0*/  ISETP.LT.OR P6, PT, R11.reuse, 0x41, P6 ;  /* 0x000000410b00780c */ /* 0x040fe400037c1670 */
[----:B------:R-:W-:Y:S01]  /*0db0*/  ISETP.LT.OR P5, PT, R11, 0x41, P5 ;  /* 0x000000410b00780c */ /* 0x000fe20002fa1670 */
[----:B------:R-:W-:Y:S01]  /*0dc0*/  IMAD.U32 R7, RZ, RZ, UR16 ;  /* 0x00000010ff077e24 */ /* 0x000fe2000f8e00ff */
[----:B------:R-:W-:Y:S01]  /*0dd0*/  IADD3 R11, R21, UR4, RZ ;  /* 0x00000004150b7c10 */ /* 0x000fe2000fffe0ff */
[----:B------:R-:W-:Y:S01]  /*0de0*/  ULDC.64 UR4, c[0x0][0x218] ;  /* 0x0000860000047ab9 */ /* 0x000fe20000000a00 */
[----:B------:R-:W-:Y:S01]  /*0df0*/  IMAD.MOV.U32 R10, RZ, RZ, R20 ;  /* 0x000000ffff0a7224 */ /* 0x000fe200078e0014 */
[----:B------:R1:W-:Y:S01]  /*0e00*/  LDGSTS.E.BYPASS.LTC128B.128 [R236+0x1080], [R18.64], !P2 ;  /* 0x0108000012ec7fae */ /* 0x0003e2000d101d52 */
[----:B------:R-:W-:Y:S01]  /*0e10*/  UIMAD UR4, UR6, UR4, URZ ;  /* 0x00000004060472a4 */ /* 0x000fe2000f8e023f */
[----:B---3--:R-:W-:Y:S01]  /*0e20*/  SEL R12, RZ, 0x1, P4 ;  /* 0x00000001ff0c7807 */ /* 0x008fe20002000000 */
[----:B------:R-:W-:Y:S01]  /*0e30*/  IMAD.WIDE.U32 R10, R7, c[0x0][0x218], R10 ;  /* 0x00008600070a7a25 */ /* 0x000fe200078e000a */
[----:B------:R2:W-:Y:S01]  /*0e40*/  LDGSTS.E.BYPASS.LTC128B.128 [R236+0x4080], [R16.64], !P0 ;  /* 0x0408000010ec7fae */ /* 0x0005e2000c101d52 */
[----:B------:R-:W-:Y:S01]  /*0e50*/  UIMAD UR5, UR16, UR5, UR4 ;  /* 0x00000005100572a4 */ /* 0x000fe2000f8e0204 */
[----:B------:R-:W-:-:S02]  /*0e60*/  SEL R13, RZ, 0x2, P3 ;  /* 0x00000002ff0d7807 */ /* 0x000fc40001800000 */
[----:B------:R-:W-:-:S03]  /*0e70*/  LEA R240, P2, R10, c[0x0][0x1f0], 0x1 ;  /* 0x00007c000af07a11 */ /* 0x000fc600078408ff */
[----:B------:R-:W-:Y:S01]  /*0e80*/  IMAD.IADD R12, R13, 0x1, R12 ;  /* 0x000000010d0c7824 */ /* 0x000fe200078e020c */
[----:B------:R-:W-:Y:S01]  /*0e90*/  IADD3 R7, R11, UR5, RZ ;  /* 0x000000050b077c10 */ /* 0x000fe2000fffe0ff */
[----:B------:R-:W-:Y:S02]  /*0ea0*/  ULDC.64 UR4, c[0x0][0x288] ;  /* 0x0000a20000047ab9 */ /* 0x000fe40000000a00 */
[----:B------:R-:W-:Y:S01]  /*0eb0*/  UIMAD UR4, UR8, UR4, URZ ;  /* 0x00000004080472a4 */ /* 0x000fe2000f8e023f */
[----:B------:R-:W-:Y:S02]  /*0ec0*/  LEA.HI.X R241, R10, c[0x0][0x1f4], R7, 0x1, P2 ;  /* 0x00007d000af17a11 */ /* 0x000fe400010f0c07 */
[----:B------:R-:W-:Y:S02]  /*0ed0*/  LOP3.LUT P1, RZ, R12, 0x1, RZ, 0xc0, !PT ;  /* 0x000000010cff7812 */ /* 0x000fe4000782c0ff */
[----:B------:R-:W-:Y:S02]  /*0ee0*/  IADD3 R10, -R244, c[0x0][0x168], RZ ;  /* 0x00005a00f40a7a10 */ /* 0x000fe40007ffe1ff */
[----:B--2---:R-:W-:-:S04]  /*0ef0*/  IADD3 R16, P0, R18, UR10, RZ ;  /* 0x0000000a12107c10 */ /* 0x004fc8000ff1e0ff */
[----:B------:R-:W-:Y:S01]  /*0f00*/  IADD3.X R17, R19, UR12, RZ, P0, !PT ;  /* 0x0000000c13117c10 */ /* 0x000fe200087fe4ff */
[----:B------:R-:W-:Y:S01]  /*0f10*/  ULDC.64 UR12, c[0x0][0x178] ;  /* 0x00005e00000c7ab9 */ /* 0x000fe20000000a00 */
[----:B------:R-:W-:Y:S01]  /*0f20*/  LOP3.LUT P0, RZ, R12, 0x2, RZ, 0xc0, !PT ;  /* 0x000000020cff7812 */ /* 0x000fe2000780c0ff */
[----:B------:R-:W-:Y:S02]  /*0f30*/  USHF.L.U32 UR14, UR12, 0x6, URZ ;  /* 0x000000060c0e7899 */ /* 0x000fe4000800063f */
[----:B------:R2:W-:Y:S01]  /*0f40*/  LDGSTS.E.BYPASS.LTC128B.128 [R236+0x2080], [R16.64], !P6 ;  /* 0x0208000010ec7fae */ /* 0x0005e2000f101d52 */
[C---:B------:R-:W-:Y:S01]  /*0f50*/  ISETP.LT.OR P2, PT, R10.reuse, 0x1, !P0 ;  /* 0x000000010a00780c */ /* 0x040fe20004741670 */
[----:B------:R-:W-:Y:S01]  /*0f60*/  USHF.L.U64.HI UR13, UR12, UR7, UR13 ;  /* 0x000000070c0d7299 */ /* 0x000fe2000801020d */
[C---:B------:R-:W-:Y:S01]  /*0f70*/  ISETP.LT.OR P6, PT, R10.reuse, 0x21, !P1 ;  /* 0x000000210a00780c */ /* 0x040fe20004fc1670 */
[----:B------:R2:W-:Y:S01]  /*0f80*/  LDGSTS.E.BYPASS.LTC128B.128 [R236+0x5080], [R16.64+0x80], !P5 ;  /* 0x0508008010ec7fae */ /* 0x0005e2000e901d52 */
[C---:B------:R-:W-:Y:S01]  /*0f90*/  LOP3.LUT P5, RZ, R9.reuse, 0x4, RZ, 0xc0, !PT ;  /* 0x0000000409ff7812 */ /* 0x040fe200078ac0ff */
[----:B------:R-:W-:Y:S01]  /*0fa0*/  IMAD.U32 R7, RZ, RZ, UR14 ;  /* 0x0000000eff077e24 */ /* 0x000fe2000f8e00ff */
[----:B------:R-:W-:Y:S01]  /*0fb0*/  ISETP.LT.OR P0, PT, R10, 0x21, !P0 ;  /* 0x000000210a00780c */ /* 0x000fe20004701670 */
[----:B------:R-:W0:Y:S01]  /*0fc0*/  LDGDEPBAR ;  /* 0x00000000000079af */ /* 0x000e220000000000 */
[----:B------:R-:W-:Y:S01]  /*0fd0*/  SEL R220, R220, 0xffffffc0, !P5 ;  /* 0xffffffc0dcdc7807 */ /* 0x000fe20006800000 */
[----:B------:R-:W-:Y:S01]  /*0fe0*/  UIMAD UR7, UR9, UR5, UR4 ;  /* 0x00000005090772a4 */ /* 0x000fe2000f8e0204 */
[C---:B------:R-:W-:Y:S01]  /*0ff0*/  LOP3.LUT P5, RZ, R9.reuse, 0x2, RZ, 0xc0, !PT ;  /* 0x0000000209ff7812 */ /* 0x040fe200078ac0ff */
[----:B------:R-:W-:Y:S01]  /*1000*/  IMAD.SHL.U32 R9, R9, 0x20, RZ ;  /* 0x0000002009097824 */ /* 0x000fe200078e00ff */
[----:B------:R-:W-:Y:S01]  /*1010*/  ULDC.64 UR4, c[0x0][0x290] ;  /* 0x0000a40000047ab9 */ /* 0x000fe20000000a00 */
[C---:B------:R-:W-:Y:S01]  /*1020*/  IMAD.IADD R221, R233.reuse, 0x1, R220 ;  /* 0x00000001e9dd7824 */ /* 0x040fe200078e02dc */
[----:B------:R-:W-:Y:S01]  /*1030*/  SEL R210, R210, 0xffffffe0, !P5 ;  /* 0xffffffe0d2d27807 */ /* 0x000fe20006800000 */
[----:B------:R-:W-:Y:S01]  /*1040*/  UIMAD UR10, UR6, UR4, URZ ;  /* 0x00000004060a72a4 */ /* 0x000fe2000f8e023f */
[----:B------:R-:W-:Y:S01]  /*1050*/  ISETP.LT.OR P5, PT, R10, 0x1, !P1 ;  /* 0x000000010a00780c */ /* 0x000fe20004fa1670 */
[----:B------:R-:W-:Y:S01]  /*1060*/  UIMAD.WIDE.U32 UR20, UR16, UR4, URZ ;  /* 0x00000004101472a5 */ /* 0x000fe2000f8e003f */
[----:B------:R-:W-:Y:S01]  /*1070*/  IMAD.U32 R11, RZ, RZ, UR7 ;  /* 0x00000007ff0b7e24 */ /* 0x000fe2000f8e00ff */
[----:B------:R-:W-:Y:S01]  /*1080*/  UIMAD UR5, UR16, UR5, UR10 ;  /* 0x00000005100572a4 */ /* 0x000fe2000f8e020a */
[----:B------:R-:W-:Y:S01]  /*1090*/  IMAD.IADD R222, R233, 0x1, R210 ;  /* 0x00000001e9de7824 */ /* 0x000fe200078e02d2 */
[----:B------:R-:W-:Y:S01]  /*10a0*/  ULDC UR7, c[0x0][0x168] ;  /* 0x00005a0000077ab9 */ /* 0x000fe20000000800 */
[----:B------:R-:W-:Y:S01]  /*10b0*/  IMAD.IADD R210, R210, 0x1, R221 ;  /* 0x00000001d2d27824 */ /* 0x000fe200078e02dd */
[----:B------:R-:W-:-:S02]  /*10c0*/  UIADD3 UR12, UR21, UR5, URZ ;  /* 0x00000005150c7290 */ /* 0x000fc4000fffe03f */
[----:B------:R-:W-:Y:S01]  /*10d0*/  UISETP.GE.AND UP0, UPT, UR7, 0x1, UPT ;  /* 0x000000010700788c */ /* 0x000fe2000bf06270 */
[----:B--2---:R-:W-:Y:S01]  /*10e0*/  IADD3 R16, P1, R242, UR14, RZ ;  /* 0x0000000ef2107c10 */ /* 0x004fe2000ff3e0ff */
[----:B------:R-:W-:-:S04]  /*10f0*/  DEPBAR.LE SB0, 0x1 ;  /* 0x000080400000791a */ /* 0x000fc80000000000 */
[----:B------:R-:W-:Y:S01]  /*1100*/  BAR.SYNC.DEFER_BLOCKING 0x0 ;  /* 0x0000000000007b1d */ /* 0x000fe20000010000 */
[----:B------:R-:W-:-:S05]  /*1110*/  IADD3.X R17, R243, UR13, RZ, P1, !PT ;  /* 0x0000000df3117c10 */ /* 0x000fca0008ffe4ff */
[----:B------:R2:W3:Y:S04]  /*1120*/  LDSM.16.M88.2 R182, [R210+0x6080] ;  /* 0x00608000d2b6783b */ /* 0x0004e80000000100 */
[----:B------:R2:W4:Y:S04]  /*1130*/  LDSM.16.M88.2 R184, [R210+0x7080] ;  /* 0x00708000d2b8783b */ /* 0x0005280000000100 */
[----:B------:R2:W1:Y:S04]  /*1140*/  LDSM.16.M88.2 R186, [R210+0x8080] ;  /* 0x00808000d2ba783b */ /* 0x0004680000000100 */
[----:B------:R2:W1:Y:S04]  /*1150*/  LDSM.16.M88.2 R206, [R210+0x9080] ;  /* 0x00908000d2ce783b */ /* 0x0004680000000100 */
[----:B------:R2:W1:Y:S04]  /*1160*/  LDSM.16.M88.2 R208, [R210+0xa080] ;  /* 0x00a08000d2d0783b */ /* 0x0004680000000100 */
[----:B------:R-:W1:Y:S04]  /*1170*/  LDSM.16.M88.2 R210, [R210+0xb080] ;  /* 0x00b08000d2d2783b */ /* 0x000e680000000100 */
        /* <DEDUP_REMOVED lines=15> */
[----:B------:R2:W2:Y:S04]  /*1270*/  LDSM.16.M88.2 R200, [R221+0x9080] ;  /* 0x00908000ddc8783b */ /* 0x0004a80000000100 */
[----:B------:R1:W2:Y:S04]  /*1280*/  LDSM.16.M88.2 R202, [R221+0xa080] ;  /* 0x00a08000ddca783b */ /* 0x0002a80000000100 */
[----:B------:R1:W2:Y:S04]  /*1290*/  LDSM.16.M88.2 R204, [R221+0xb080] ;  /* 0x00b08000ddcc783b */ /* 0x0002a80000000100 */
[----:B------:R-:W-:Y:S06]  /*12a0*/  BAR.SYNC.DEFER_BLOCKING 0x0 ;  /* 0x0000000000007b1d */ /* 0x000fec0000010000 */
[----:B------:R-:W-:Y:S01]  /*12b0*/  @!PT LDS RZ, [RZ] ;  /* 0x00000000fffff984 */ /* 0x000fe20000000800 */
[----:B------:R-:W-:Y:S01]  /*12c0*/  @!PT LDS RZ, [RZ] ;  /* 0x00000000fffff984 */ /* 0x000fe20000000800 */
[----:B------:R-:W-:Y:S01]  /*12d0*/  @!PT LDS RZ, [RZ] ;  /* 0x00000000fffff984 */ /* 0x000fe20000000800 */
[----:B------:R2:W-:Y:S01]  /*12e0*/  LDGSTS.E.BYPASS.LTC128B.128 [R236+0x6080], [R242.64], !P5 ;  /* 0x06080000f2ec7fae */ /* 0x0005e2000e901d52 */
[----:B-1----:R-:W-:-:S02]  /*12f0*/  IADD3 R18, P5, P1, R7, 0x80, R242 ;  /* 0x0000008007127810 */ /* 0x002fc400079be0f2 */
[----:B------:R-:W-:Y:S01]  /*1300*/  LEA.HI R7, R2, R238, RZ, 0x5 ;  /* 0x000000ee02077211 */ /* 0x000fe200078f28ff */
[----:B------:R1:W-:Y:S01]  /*1310*/  LDGSTS.E.BYPASS.LTC128B.128 [R236+0x8080], [R242.64+0x80], !P2 ;  /* 0x08080080f2ec7fae */ /* 0x0003e2000d101d52 */
[C---:B------:R-:W-:Y:S02]  /*1320*/  LEA R12, P2, R6.reuse, c[0x0][0x258], 0x2 ;  /* 0x00009600060c7a11 */ /* 0x040fe400078410ff */
[----:B------:R-:W-:Y:S01]  /*1330*/  IADD3.X R19, RZ, UR13, R243, P5, P1 ;  /* 0x0000000dff137c10 */ /* 0x000fe2000afe24f3 */
[----:B------:R5:W-:Y:S01]  /*1340*/  LDGSTS.E.BYPASS.LTC128B.128 [R236+0x7080], [R16.64], !P6 ;  /* 0x0708000010ec7fae */ /* 0x000be2000f101d52 */
[----:B------:R-:W-:Y:S01]  /*1350*/  LEA.HI.X R13, R6, c[0x0][0x25c], R0, 0x2, P2 ;  /* 0x00009700060d7a11 */ /* 0x000fe200010f1400 */
[----:B------:R-:W-:Y:S01]  /*1360*/  IMAD.U32 R0, RZ, RZ, UR9 ;  /* 0x00000009ff007e24 */ /* 0x000fe2000f8e00ff */
[----:B------:R-:W-:Y:S01]  /*1370*/  ISETP.GT.AND P2, PT, R238, 0xf, PT ;  /* 0x0000000fee00780c */ /* 0x000fe20003f44270 */
[----:B------:R1:W-:Y:S01]  /*1380*/  LDGSTS.E.BYPASS.LTC128B.128 [R236+0x9080], [R18.64], !P0 ;  /* 0x0908000012ec7fae */ /* 0x0003e2000c101d52 */
[----:B------:R-:W-:-:S02]  /*1390*/  ISETP.GE.AND P6, PT, R14, c[0x0][0x1fc], PT ;  /* 0x00007f000e007a0c */ /* 0x000fc40003fc6270 */
[----:B------:R-:W-:Y:S02]  /*13a0*/  ISETP.GE.AND P5, PT, R3, c[0x0][0x1fc], PT ;  /* 0x00007f0003007a0c */ /* 0x000fe40003fa6270 */
[C---:B------:R-:W-:Y:S02]  /*13b0*/  ISETP.LT.OR P0, PT, R10.reuse, 0x1, P6 ;  /* 0x000000010a00780c */ /* 0x040fe40003701670 */
[C---:B------:R-:W-:Y:S02]  /*13c0*/  ISETP.LT.OR P1, PT, R10.reuse, 0x1, P5 ;  /* 0x000000010a00780c */ /* 0x040fe40002f21670 */
[C---:B------:R-:W-:Y:S02]  /*13d0*/  ISETP.LT.OR P6, PT, R10.reuse, 0x21, P6 ;  /* 0x000000210a00780c */ /* 0x040fe400037c1670 */
[----:B------:R-:W-:Y:S01]  /*13e0*/  ISETP.LT.OR P5, PT, R10, 0x21, P5 ;  /* 0x000000210a00780c */ /* 0x000fe20002fa1670 */
[----:B------:R-:W-:-:S05]  /*13f0*/  @!P2 IMAD.SHL.U32 R6, R238, 0x10, RZ ;  /* 0x00000010ee06a824 */ /* 0x000fca00078e00ff */
[----:B------:R2:W-:Y:S04]  /*1400*/  @!P2 LDGSTS.E.BYPASS.LTC128B.128 [R6+0x12080], [R12.64] ;  /* 0x120800000c06afae */ /* 0x0005e8000b901d52 */
[----:B------:R-:W0:Y:S01]  /*1410*/  LDGDEPBAR ;  /* 0x00000000000079af */ /* 0x000e220000000000 */
[----:B-----5:R-:W-:Y:S01]  /*1420*/  IMAD.WIDE.U32 R16, R0, c[0x0][0x288], R246 ;  /* 0x0000a20000107a25 */ /* 0x020fe200078e00f6 */
[CC--:B------:R-:W-:Y:S02]  /*1430*/  LEA.HI R0, R2.reuse, R238.reuse, RZ, 0x2 ;  /* 0x000000ee02007211 */ /* 0x0c0fe400078f10ff */
[----:B------:R3:W-:Y:S01]  /*1440*/  LDGSTS.E.BYPASS.LTC128B.128 [R236+0xe080], [R240.64], !P0 ;  /* 0x0e080000f0ec7fae */ /* 0x0007e2000c101d52 */
[----:B------:R-:W-:-:S03]  /*1450*/  LEA.HI R2, R2, R238, RZ, 0x4 ;  /* 0x000000ee02027211 */ /* 0x000fc600078f20ff */
[----:B------:R3:W-:Y:S01]  /*1460*/  LDGSTS.E.BYPASS.LTC128B.128 [R236+0x10080], [R240.64+0x80], !P1 ;  /* 0x10080080f0ec7fae */ /* 0x0007e2000c901d52 */
[----:B------:R-:W-:-:S04]  /*1470*/  SHF.R.S32.HI R15, RZ, 0x4, R2 ;  /* 0x00000004ff0f7819 */ /* 0x000fc80000011402 */
[----:B-1----:R-:W-:-:S04]  /*1480*/  LEA.HI R19, R2, R15, RZ, 0x1 ;  /* 0x0000000f02137211 */ /* 0x002fc800078f08ff */
[----:B------:R-:W-:-:S05]  /*1490*/  LOP3.LUT R19, R19, 0xfffffffe, RZ, 0xc0, !PT ;  /* 0xfffffffe13137812 */ /* 0x000fca00078ec0ff */
[----:B------:R-:W-:Y:S01]  /*14a0*/  IMAD.IADD R19, R15, 0x1, -R19 ;  /* 0x000000010f137824 */ /* 0x000fe200078e0a13 */
[----:B--2---:R-:W-:Y:S02]  /*14b0*/  IADD3 R13, P0, R16, UR20, RZ ;  /* 0x00000014100d7c10 */ /* 0x004fe4000ff1e0ff */
[--C-:B------:R-:W-:Y:S01]  /*14c0*/  SHF.R.S32.HI R16, RZ, 0x2, R0.reuse ;  /* 0x00000002ff107819 */ /* 0x100fe20000011400 */
[C---:B------:R-:W-:Y:S01]  /*14d0*/  IMAD.SHL.U32 R234, R19.reuse, 0x20, RZ ;  /* 0x0000002013ea7824 */ /* 0x040fe200078e00ff */
[----:B------:R-:W-:Y:S01]  /*14e0*/  SHF.R.S32.HI R6, RZ, 0x1f, R0 ;  /* 0x0000001fff067819 */ /* 0x000fe20000011400 */
[----:B------:R-:W-:Y:S01]  /*14f0*/  IMAD.SHL.U32 R235, R19, 0x8, RZ ;  /* 0x0000000813eb7824 */ /* 0x000fe200078e00ff */
[----:B------:R-:W-:Y:S01]  /*1500*/  IADD3.X R11, R17, UR12, R11, P0, !PT ;  /* 0x0000000c110b7c10 */ /* 0x000fe200087fe40b */
[----:B------:R-:W-:Y:S01]  /*1510*/  IMAD.SHL.U32 R19, R19, 0x100, RZ ;  /* 0x0000010013137824 */ /* 0x000fe200078e00ff */
[----:B------:R-:W-:Y:S02]  /*1520*/  LEA.HI R6, R6, R16, RZ, 0x3 ;  /* 0x0000001006067211 */ /* 0x000fe400078f18ff */
[----:B------:R-:W-:-:S02]  /*1530*/  SHF.R.S32.HI R12, RZ, 0x5, R7 ;  /* 0x00000005ff0c7819 */ /* 0x000fc40000011407 */
[----:B------:R-:W-:Y:S02]  /*1540*/  ISETP.GE.AND P0, PT, R3, c[0x0][0x1fc], PT ;  /* 0x00007f0003007a0c */ /* 0x000fe40003f06270 */
[----:B------:R-:W-:Y:S02]  /*1550*/  LOP3.LUT R6, R6, 0xfffffff8, RZ, 0xc0, !PT ;  /* 0xfffffff806067812 */ /* 0x000fe400078ec0ff */
[----:B------:R-:W-:Y:S02]  /*1560*/  LEA.HI R17, R7, R12, RZ, 0x1 ;  /* 0x0000000c07117211 */ /* 0x000fe400078f08ff */
[----:B------:R-:W-:Y:S01]  /*1570*/  SEL R237, RZ, 0xffffffff, P0 ;  /* 0xffffffffffed7807 */ /* 0x000fe20000000000 */
[----:B------:R-:W-:Y:S01]  /*1580*/  IMAD.IADD R6, R16, 0x1, -R6 ;  /* 0x0000000110067824 */ /* 0x000fe200078e0a06 */
[----:B------:R-:W-:Y:S01]  /*1590*/  ISETP.GE.AND P0, PT, R14, c[0x0][0x1fc], PT ;  /* 0x00007f000e007a0c */ /* 0x000fe20003f06270 */
[----:B------:R-:W-:Y:S01]  /*15a0*/  IMAD.SHL.U32 R14, R5, 0x8, RZ ;  /* 0x00000008050e7824 */ /* 0x000fe200078e00ff */
[----:B------:R-:W-:Y:S01]  /*15b0*/  LOP3.LUT R3, R17, 0xfffffffe, RZ, 0xc0, !PT ;  /* 0xfffffffe11037812 */ /* 0x000fe200078ec0ff */
[----:B------:R-:W-:Y:S01]  /*15c0*/  IMAD.SHL.U32 R251, R6, 0x20, RZ ;  /* 0x0000002006fb7824 */ /* 0x000fe200078e00ff */
[----:B------:R-:W-:Y:S01]  /*15d0*/  LOP3.LUT R0, R0, 0x3ffffffc, RZ, 0xc0, !PT ;  /* 0x3ffffffc00007812 */ /* 0x000fe200078ec0ff */
[----:B------:R-:W-:Y:S01]  /*15e0*/  IMAD.SHL.U32 R10, R6, 0x4, RZ ;  /* 0x00000004060a7824 */ /* 0x000fe200078e00ff */
[----:B------:R-:W-:Y:S01]  /*15f0*/  LOP3.LUT R14, R14, 0x18, RZ, 0xc0, !PT ;  /* 0x000000180e0e7812 */ /* 0x000fe200078ec0ff */
[----:B------:R-:W-:Y:S01]  /*1600*/  IMAD.IADD R3, R12, 0x1, -R3 ;  /* 0x000000010c037824 */ /* 0x000fe200078e0a03 */
[----:B------:R-:W-:Y:S01]  /*1610*/  LEA R12, P1, R13, c[0x0][0x280], 0x2 ;  /* 0x0000a0000d0c7a11 */ /* 0x000fe200078210ff */
[----:B------:R-:W-:Y:S01]  /*1620*/  IMAD.SHL.U32 R237, R237, 0x2, RZ ;  /* 0x00000002eded7824 */ /* 0x000fe200078e00ff */
[C---:B------:R-:W-:Y:S01]  /*1630*/  LOP3.LUT R251, R14.reuse, 0xe0, R251, 0xf8, !PT ;  /* 0x000000e00efb7812 */ /* 0x040fe200078ef8fb */
[----:B------:R-:W-:Y:S01]  /*1640*/  IMAD.SHL.U32 R250, R3, 0x10, RZ ;  /* 0x0000001003fa7824 */ /* 0x000fe200078e00ff */
[----:B------:R-:W-:Y:S01]  /*1650*/  LEA.HI.X R13, R13, c[0x0][0x284], R11, 0x2, P1 ;  /* 0x0000a1000d0d7a11 */ /* 0x000fe200008f140b */
[----:B------:R-:W-:Y:S01]  /*1660*/  IMAD.MOV.U32 R11, RZ, RZ, 0x5 ;  /* 0x00000005ff0b7424 */ /* 0x000fe200078e00ff */
[----:B------:R-:W-:Y:S01]  /*1670*/  LOP3.LUT R234, R14, 0x20, R234, 0xf8, !PT ;  /* 0x000000200eea7812 */ /* 0x000fe200078ef8ea */
[----:B------:R-:W-:Y:S01]  /*1680*/  IMAD.MOV.U32 R14, RZ, RZ, c[0x0][0x208] ;  /* 0x00008200ff0e7624 */ /* 0x000fe200078e00ff */
[----:B------:R-:W-:-:S02]  /*1690*/  LOP3.LUT R251, R251, 0x18, R10, 0x78, !PT ;  /* 0x00000018fbfb7812 */ /* 0x000fc400078e780a */
[----:B------:R-:W-:Y:S01]  /*16a0*/  LOP3.LUT R10, R2, 0xfffffff0, RZ, 0xc0, !PT ;  /* 0xfffffff0020a7812 */ /* 0x000fe200078ec0ff */
[----:B------:R-:W-:Y:S01]  /*16b0*/  IMAD.IADD R2, R238, 0x1, -R0 ;  /* 0x00000001ee027824 */ /* 0x000fe200078e0a00 */
[----:B------:R-:W-:Y:S02]  /*16c0*/  LOP3.LUT R18, R250, 0x10, RZ, 0xc0, !PT ;  /* 0x00000010fa127812 */ /* 0x000fe400078ec0ff */
[C---:B------:R-:W-:Y:S01]  /*16d0*/  SHF.L.U64.HI R11, R14.reuse, R11, c[0x0][0x20c] ;  /* 0x000083000e0b7619 */ /* 0x040fe2000001020b */
[----:B------:R-:W-:Y:S01]  /*16e0*/  IMAD.SHL.U32 R14, R14, 0x20, RZ ;  /* 0x000000200e0e7824 */ /* 0x000fe200078e00ff */
[----:B------:R-:W-:Y:S01]  /*16f0*/  LOP3.LUT R18, R18, 0xe0, R9, 0xf8, !PT ;  /* 0x000000e012127812 */ /* 0x000fe200078ef809 */
[----:B------:R-:W-:Y:S01]  /*1700*/  IMAD.IADD R10, R238, 0x1, -R10 ;  /* 0x00000001ee0a7824 */ /* 0x000fe200078e0a0a */
[----:B------:R-:W-:Y:S01]  /*1710*/  SEL R15, RZ, 0x1, P0 ;  /* 0x00000001ff0f7807 */ /* 0x000fe20000000000 */
[----:B------:R-:W-:Y:S01]  /*1720*/  IMAD.SHL.U32 R9, R3, 0x200, RZ ;  /* 0x0000020003097824 */ /* 0x000fe200078e00ff */
[C---:B------:R-:W-:Y:S01]  /*1730*/  SHF.L.U64.HI R11, R14.reuse, 0x1, R11 ;  /* 0x000000010e0b7819 */ /* 0x040fe2000001020b */
[----:B------:R-:W-:Y:S01]  /*1740*/  IMAD.SHL.U32 R14, R14, 0x2, RZ ;  /* 0x000000020e0e7824 */ /* 0x000fe200078e00ff */
[----:B------:R-:W-:Y:S01]  /*1750*/  SHF.R.S32.HI R0, RZ, 0x1f, R10 ;  /* 0x0000001fff007819 */ /* 0x000fe2000001140a */
[----:B------:R-:W-:Y:S01]  /*1760*/  IMAD R2, R2, 0x2, R9 ;  /* 0x0000000202027824 */ /* 0x000fe200078e0209 */
[----:B------:R-:W-:Y:S01]  /*1770*/  LOP3.LUT R237, R237, 0x2, R15, 0xe2, !PT ;  /* 0x00000002eded7812 */ /* 0x000fe200078ee20f */
[----:B------:R-:W-:Y:S01]  /*1780*/  IMAD.SHL.U32 R231, R10, 0x20, RZ ;  /* 0x000000200ae77824 */ /* 0x000fe200078e00ff */
[----:B------:R-:W-:Y:S01]  /*1790*/  LEA.HI R0, R0, R10, RZ, 0x3 ;  /* 0x0000000a00007211 */ /* 0x000fe200078f18ff */
[----:B------:R-:W-:Y:S01]  /*17a0*/  IMAD.IADD R251, R2, 0x1, R251 ;  /* 0x0000000102fb7824 */ /* 0x000fe200078e02fb */
[----:B------:R-:W-:-:S02]  /*17b0*/  IADD3 R16, P0, R14, R240, RZ ;  /* 0x000000f00e107210 */ /* 0x000fc40007f1e0ff */
[C---:B------:R-:W-:Y:S01]  /*17c0*/  LOP3.LUT R2, R0.reuse, 0xfffffff8, RZ, 0xc0, !PT ;  /* 0xfffffff800027812 */ /* 0x040fe200078ec0ff */
[----:B------:R-:W-:Y:S01]  /*17d0*/  IMAD.SHL.U32 R0, R0, 0x40, RZ ;  /* 0x0000004000007824 */ /* 0x000fe200078e00ff */
[----:B------:R-:W-:Y:S01]  /*17e0*/  LOP3.LUT R235, R235, 0x8, RZ, 0xc0, !PT ;  /* 0x00000008ebeb7812 */ /* 0x000fe200078ec0ff */
[----:B------:R-:W-:Y:S01]  /*17f0*/  IMAD.X R17, R11, 0x1, R241, P0 ;  /* 0x000000010b117824 */ /* 0x000fe200000e06f1 */
[----:B------:R-:W-:Y:S01]  /*1800*/  IADD3 R14, P1, P0, R14, 0x80, R240 ;  /* 0x000000800e0e7810 */ /* 0x000fe2000783e0f0 */
[----:B------:R-:W-:Y:S01]  /*1810*/  IMAD.IADD R2, R10, 0x1, -R2 ;  /* 0x000000010a027824 */ /* 0x000fe200078e0a02 */
[----:B------:R-:W-:Y:S02]  /*1820*/  LOP3.LUT R231, R235, 0x1e0, R231, 0xf8, !PT ;  /* 0x000001e0ebe77812 */ /* 0x000fe400078ef8e7 */
[----:B------:R-:W-:Y:S01]  /*1830*/  IADD3.X R15, R11, RZ, R241, P1, P0 ;  /* 0x000000ff0b0f7210 */ /* 0x000fe20000fe04f1 */
[----:B------:R-:W-:Y:S01]  /*1840*/  IMAD.SHL.U32 R11, R2, 0x40, RZ ;  /* 0x00000040020b7824 */ /* 0x000fe200078e00ff */
[C---:B------:R-:W-:Y:S01]  /*1850*/  LOP3.LUT P0, RZ, R10.reuse, 0x4, RZ, 0xc0, !PT ;  /* 0x000000040aff7812 */ /* 0x040fe2000780c0ff */
[----:B------:R-:W-:Y:S01]  /*1860*/  IMAD.SHL.U32 R10, R10, 0x4, RZ ;  /* 0x000000040a0a7824 */ /* 0x000fe200078e00ff */
[----:B------:R-:W-:Y:S01]  /*1870*/  LOP3.LUT R0, R0, 0xfffffe00, RZ, 0xc0, !PT ;  /* 0xfffffe0000007812 */ /* 0x000fe200078ec0ff */
[----:B------:R1:W-:Y:S01]  /*1880*/  LDGSTS.E.BYPASS.LTC128B.128 [R236+0xf080], [R16.64], !P6 ;  /* 0x0f08000010ec7fae */ /* 0x0003e2000f101d52 */
[----:B------:R-:W-:-:S02]  /*1890*/  LOP3.LUT R11, R11, 0x1c0, RZ, 0xc0, !PT ;  /* 0x000001c00b0b7812 */ /* 0x000fc400078ec0ff */
[----:B------:R-:W-:Y:S01]  /*18a0*/  LOP3.LUT R231, R231, 0x38, R10, 0x78, !PT ;  /* 0x00000038e7e77812 */ /* 0x000fe200078e780a */
[----:B------:R-:W-:Y:S01]  /*18b0*/  IMAD R3, R3, 0x400, R0 ;  /* 0x0000040003037824 */ /* 0x000fe200078e0200 */
[----:B------:R-:W-:Y:S01]  /*18c0*/  SHF.R.U32.HI R10, RZ, 0x3, R11 ;  /* 0x00000003ff0a7819 */ /* 0x000fe2000001160b */
[----:B------:R1:W-:Y:S01]  /*18d0*/  LDGSTS.E.BYPASS.LTC128B.128 [R236+0x11080], [R14.64], !P5 ;  /* 0x110800000eec7fae */ /* 0x0003e2000e901d52 */
[----:B------:R-:W-:Y:S02]  /*18e0*/  PLOP3.LUT P1, PT, PT, PT, UP0, 0x80, 0x0 ;  /* 0x000000000000781c */ /* 0x000fe40003f2f008 */
[C---:B------:R-:W-:Y:S02]  /*18f0*/  LOP3.LUT R235, R10.reuse, R11, R235, 0x1e, !PT ;  /* 0x0000000b0aeb7212 */ /* 0x040fe400078e1eeb */
[----:B------:R-:W-:Y:S02]  /*1900*/  LOP3.LUT R234, R10, R234, R11, 0x1e, !PT ;  /* 0x000000ea0aea7212 */ /* 0x000fe400078e1e0b */
[----:B------:R-:W-:Y:S01]  /*1910*/  LOP3.LUT R18, R18, 0x100, R19, 0xf8, !PT ;  /* 0x0000010012127812 */ /* 0x000fe200078ef813 */
[----:B------:R-:W-:Y:S01]  /*1920*/  IMAD.IADD R235, R3, 0x1, R235 ;  /* 0x0000000103eb7824 */ /* 0x000fe200078e02eb */
[----:B------:R-:W-:-:S02]  /*1930*/  LOP3.LUT R3, R7, 0xffffffe0, RZ, 0xc0, !PT ;  /* 0xffffffe007037812 */ /* 0x000fc400078ec0ff */
[----:B------:R-:W-:Y:S01]  /*1940*/  LOP3.LUT R234, R234, R0, RZ, 0xfc, !PT ;  /* 0x00000000eaea7212 */ /* 0x000fe200078efcff */
[----:B------:R-:W-:Y:S01]  /*1950*/  @!P2 IMAD.SHL.U32 R0, R238, 0x10, RZ ;  /* 0x00000010ee00a824 */ /* 0x000fe200078e00ff */
[----:B------:R-:W-:Y:S01]  /*1960*/  LOP3.LUT R232, R18, 0x1c0, RZ, 0xc0, !PT ;  /* 0x000001c012e87812 */ /* 0x000fe200078ec0ff */
[----:B------:R-:W-:Y:S01]  /*1970*/  IMAD.IADD R3, R238, 0x1, -R3 ;  /* 0x00000001ee037824 */ /* 0x000fe200078e0a03 */
[----:B------:R-:W-:Y:S02]  /*1980*/  LOP3.LUT R8, R18, 0x8, R8, 0xf8, !PT ;  /* 0x0000000812087812 */ /* 0x000fe400078ef808 */
[----:B------:R2:W-:Y:S01]  /*1990*/  @!P2 LDGSTS.E.BYPASS.LTC128B.128 [R0+0x12280], [R12.64] ;  /* 0x122800000c00afae */ /* 0x0005e2000b901d52 */
[----:B------:R-:W-:Y:S02]  /*19a0*/  SHF.R.U32.HI R232, RZ, 0x3, R232 ;  /* 0x00000003ffe87819 */ /* 0x000fe400000116e8 */
[----:B------:R-:W-:Y:S01]  /*19b0*/  LOP3.LUT R231, R231, R9, RZ, 0xfc, !PT ;  /* 0x00000009e7e77212 */ /* 0x000fe200078efcff */
[----:B------:R-:W0:Y:S01]  /*19c0*/  LDGDEPBAR ;  /* 0x00000000000079af */ /* 0x000e220000000000 */
[----:B------:R-:W-:-:S02]  /*19d0*/  LOP3.LUT R232, R232, R8, RZ, 0x3c, !PT ;  /* 0x00000008e8e87212 */ /* 0x000fc400078e3cff */
[----:B------:R-:W-:Y:S01]  /*19e0*/  SEL R230, R230, 0xfffffff0, !P0 ;  /* 0xfffffff0e6e67807 */ /* 0x000fe20004000000 */
[----:B------:R-:W0:Y:S01]  /*19f0*/  LDGDEPBAR ;  /* 0x00000000000079af */ /* 0x000e220000000000 */
[----:B--2---:R-:W-:-:S04]  /*1a00*/  SHF.R.S32.HI R0, RZ, 0x1f, R3 ;  /* 0x0000001fff007819 */ /* 0x004fc80000011403 */
[----:B------:R-:W-:-:S04]  /*1a10*/  LEA.HI R0, R0, R3, RZ, 0x2 ;  /* 0x0000000300007211 */ /* 0x000fc800078f10ff */
[----:B------:R-:W-:Y:S01]  /*1a20*/  LEA.HI.SX32 R250, R0, R250, 0x1e ;  /* 0x000000fa00fa7211 */ /* 0x000fe200078ff2ff */
[----:B------:R-:W-:Y:S05]  /*1a30*/  @!P1 BRA `(.L_x_54) ;  /* 0x0000350000009947 */ /* 0x000fea0003800000 */
[----:B-1-34-:R-:W-:Y:S01]  /*1a40*/  LOP3.LUT R249, R0, 0xfffffffc, RZ, 0xc0, !PT ;  /* 0xfffffffc00f97812 */ /* 0x01afe200078ec0ff */
[----:B------:R-:W-:Y:S01]  /*1a50*/  ULDC.64 UR4, c[0x0][0x238] ;  /* 0x00008e0000047ab9 */ /* 0x000fe20000000a00 */
[----:B------:R-:W-:Y:S01]  /*1a60*/  SHF.R.S32.HI R0, RZ, 0x1f, R5 ;  /* 0x0000001fff007819 */ /* 0x000fe20000011405 */
[----:B------:R-:W-:Y:S01]  /*1a70*/  UIMAD UR4, UR8, UR4, URZ ;  /* 0x00000004080472a4 */ /* 0x000fe2000f8e023f */
[----:B------:R-:W-:Y:S01]  /*1a80*/  LOP3.LUT P0, RZ, R6, 0x1, RZ, 0xc0, !PT ;  /* 0x0000000106ff7812 */ /* 0x000fe2000780c0ff */
[----:B------:R-:W-:Y:S01]  /*1a90*/  IMAD.IADD R249, R3, 0x1, -R249 ;  /* 0x0000000103f97824 */ /* 0x000fe200078e0af9 */
[----:B------:R-:W-:Y:S01]  /*1aa0*/  LEA.HI R3, R0, R5, RZ, 0x2 ;  /* 0x0000000500037211 */ /* 0x000fe200078f10ff */
[----:B------:R-:W-:Y:S01]  /*1ab0*/  IMAD.U32 R6, RZ, RZ, UR9 ;  /* 0x00000009ff067e24 */ /* 0x000fe2000f8e00ff */
[--C-:B------:R-:W-:Y:S01]  /*1ac0*/  SHF.R.S32.HI R239, RZ, 0x1f, R238.reuse ;  /* 0x0000001fffef7819 */ /* 0x100fe200000114ee */
[----:B------:R-:W-:Y:S01]  /*1ad0*/  IMAD.MOV.U32 R0, RZ, RZ, -0x60 ;  /* 0xffffffa0ff007424 */ /* 0x000fe200078e00ff */
[----:B------:R-:W-:Y:S01]  /*1ae0*/  LOP3.LUT R3, R3, 0xfffffffc, RZ, 0xc0, !PT ;  /* 0xfffffffc03037812 */ /* 0x000fe200078ec0ff */
[----:B------:R-:W-:Y:S01]  /*1af0*/  UIMAD UR9, UR9, UR5, UR4 ;  /* 0x00000005090972a4 */ /* 0x000fe2000f8e0204 */
[----:B------:R-:W-:Y:S01]  /*1b00*/  IMAD.SHL.U32 R251, R251, 0x2, RZ ;  /* 0x00000002fbfb7824 */ /* 0x000fe200078e00ff */
[----:B------:R-:W-:Y:S01]  /*1b10*/  LEA R231, R231, 0x15480, 0x1 ;  /* 0x00015480e7e77811 */ /* 0x000fe200078e08ff */
[----:B------:R-:W-:Y:S01]  /*1b20*/  IMAD.WIDE.U32 R6, R6, c[0x0][0x238], R238 ;  /* 0x00008e0006067a25 */ /* 0x000fe200078e00ee */
[----:B------:R-:W-:Y:S01]  /*1b30*/  IADD3 R5, R5, -R3, RZ ;  /* 0x8000000305057210 */ /* 0x000fe20007ffe0ff */
[----:B------:R-:W-:Y:S01]  /*1b40*/  ULDC.64 UR4, c[0x0][0x240] ;  /* 0x0000900000047ab9 */ /* 0x000fe20000000a00 */
[----:B------:R-:W-:Y:S01]  /*1b50*/  IADD3 R3, R251, 0x12480, RZ ;  /* 0x00012480fb037810 */ /* 0x000fe20007ffe0ff */
[----:B------:R-:W-:Y:S01]  /*1b60*/  IMAD R0, R4, R0, c[0x0][0x198] ;  /* 0x0000660004007624 */ /* 0x000fe200078e0200 */
[----:B------:R-:W-:Y:S01]  /*1b70*/  IADD3 R7, R7, UR9, RZ ;  /* 0x0000000907077c10 */ /* 0x000fe2000fffe0ff */
[----:B------:R-:W-:Y:S01]  /*1b80*/  UIMAD UR6, UR6, UR4, URZ ;  /* 0x00000004060672a4 */ /* 0x000fe2000f8e023f */
[----:B------:R-:W-:Y:S01]  /*1b90*/  IADD3 R248, R251, 0x126c0, RZ ;  /* 0x000126c0fbf87810 */ /* 0x000fe20007ffe0ff */
[----:B------:R-:W-:Y:S01]  /*1ba0*/  IMAD R5, R5, -0x8, R0 ;  /* 0xfffffff805057824 */ /* 0x000fe200078e0200 */
[----:B------:R-:W-:Y:S01]  /*1bb0*/  UIADD3 UR9, UR7, 0x3f, URZ ;  /* 0x0000003f07097890 */ /* 0x000fe2000fffe03f */
[----:B------:R-:W-:Y:S01]  /*1bc0*/  IMAD.U32 R0, RZ, RZ, UR16 ;  /* 0x00000010ff007e24 */ /* 0x000fe2000f8e00ff */
[----:B------:R-:W-:Y:S01]  /*1bd0*/  UIMAD UR6, UR16, UR5, UR6 ;  /* 0x00000005100672a4 */ /* 0x000fe2000f8e0206 */
[----:B------:R-:W-:Y:S01]  /*1be0*/  @P0 IADD3 R248, R3, 0x1c0, RZ ;  /* 0x000001c003f80810 */ /* 0x000fe20007ffe0ff */
[----:B------:R-:W-:Y:S01]  /*1bf0*/  USHF.R.S32.HI UR7, URZ, 0x1f, UR9 ;  /* 0x0000001f3f077899 */ /* 0x000fe20008011409 */
[----:B------:R-:W-:Y:S01]  /*1c00*/  IMAD.WIDE.U32 R8, R0, c[0x0][0x240], R6 ;  /* 0x0000900000087a25 */ /* 0x000fe200078e0006 */
[----:B------:R-:W-:Y:S01]  /*1c10*/  SHF.L.U32 R232, R232, 0x1, RZ ;  /* 0x00000001e8e87819 */ /* 0x000fe200000006ff */
[----:B------:R-:W-:Y:S01]  /*1c20*/  CS2R R146, SRZ ;  /* 0x0000000000927805 */ /* 0x000fe2000001ff00 */
[----:B------:R-:W-:Y:S01]  /*1c30*/  ULEA.HI UR7, UR7, UR9, URZ, 0x6 ;  /* 0x0000000907077291 */ /* 0x000fe2000f8f303f */
[----:B------:R-:W-:Y:S01]  /*1c40*/  IMAD R249, R249, -0x2, R5 ;  /* 0xfffffffef9f97824 */ /* 0x000fe200078e0205 */
[----:B------:R1:W-:Y:S01]  /*1c50*/  STL.64 [R1], R8 ;  /* 0x0000000801007387 */ /* 0x0003e20000100a00 */
[----:B------:R-:W-:Y:S01]  /*1c60*/  IMAD.IADD R220, R220, 0x1, R222 ;  /* 0x00000001dcdc7824 */ /* 0x000fe200078e02de */
        /* <DEDUP_REMOVED lines=47> */
[----:B------:R-:W-:Y:S01]  /*1f60*/  IMAD R230, R230, 0x2, R231 ;  /* 0x00000002e6e67824 */ /* 0x000fe200078e02e7 */
[----:B------:R-:W-:Y:S01]  /*1f70*/  IADD3 R252, R9, UR6, RZ ;  /* 0x0000000609fc7c10 */ /* 0x000fe2000fffe0ff */
[----:B------:R-:W-:-:S02]  /*1f80*/  ULDC UR8, c[0x0][0x278] ;  /* 0x00009e0000087ab9 */ /* 0x000fc40000000800 */
[----:B------:R-:W-:Y:S02]  /*1f90*/  ULDC UR5, c[0x0][0x290] ;  /* 0x0000a40000057ab9 */ /* 0x000fe40000000800 */
[----:B------:R-:W-:Y:S02]  /*1fa0*/  UMOV UR4, URZ ;  /* 0x0000003f00047c82 */ /* 0x000fe40008000000 */
[----:B------:R-:W-:Y:S02]  /*1fb0*/  UMOV UR17, 0x1 ;  /* 0x0000000100117882 */ /* 0x000fe40000000000 */
[----:B------:R-:W-:Y:S02]  /*1fc0*/  UMOV UR10, URZ ;  /* 0x0000003f000a7c82 */ /* 0x000fe40008000000 */
[----:B------:R-:W-:Y:S02]  /*1fd0*/  UIMAD UR8, UR16, UR8, URZ ;  /* 0x00000008100872a4 */ /* 0x000fe4000f8e023f */
[----:B------:R-:W-:-:S02]  /*1fe0*/  UIMAD UR5, UR16, UR5, URZ ;  /* 0x00000005100572a4 */ /* 0x000fc4000f8e023f */
[----:B------:R-:W-:Y:S02]  /*1ff0*/  USHF.R.S32.HI UR15, URZ, 0x6, UR7 ;  /* 0x000000063f0f7899 */ /* 0x000fe40008011407 */
[----:B------:R-:W-:Y:S02]  /*2000*/  ULDC UR9, c[0x0][0x168] ;  /* 0x00005a0000097ab9 */ /* 0x000fe40000000800 */
[----:B-1----:R-:W-:Y:S01]  /*2010*/  IMAD.MOV.U32 R0, RZ, RZ, 0x20 ;  /* 0x00000020ff007424 */ /* 0x002fe200078e00ff */
[C---:B------:R-:W-:Y:S01]  /*2020*/  LOP3.LUT P0, RZ, R2.reuse, 0x4, RZ, 0xc0, !PT ;  /* 0x0000000402ff7812 */ /* 0x040fe2000780c0ff */
[----:B------:R-:W-:Y:S01]  /*2030*/  IMAD.MOV.U32 R229, RZ, RZ, 0x10 ;  /* 0x00000010ffe57424 */ /* 0x000fe200078e00ff */
[----:B------:R-:W-:Y:S02]  /*2040*/  LOP3.LUT P1, RZ, R2, 0x2, RZ, 0xc0, !PT ;  /* 0x0000000202ff7812 */ /* 0x000fe4000782c0ff */
[C---:B------:R-:W-:Y:S02]  /*2050*/  SEL R227, R0.reuse, 0xffffffe0, !P0 ;  /* 0xffffffe000e37807 */ /* 0x040fe40004000000 */
[C---:B------:R-:W-:Y:S02]  /*2060*/  SHF.L.U32 R228, R235.reuse, 0x1, RZ ;  /* 0x00000001ebe47819 */ /* 0x040fe400000006ff */
[----:B------:R-:W-:Y:S01]  /*2070*/  SEL R0, R0, 0xffffffe0, !P1 ;  /* 0xffffffe000007807 */ /* 0x000fe20004800000 */
[----:B------:R-:W-:Y:S01]  /*2080*/  IMAD.IADD R224, R235, 0x1, R227 ;  /* 0x00000001ebe07824 */ /* 0x000fe200078e02e3 */
[----:B------:R-:W-:-:S03]  /*2090*/  SEL R229, R229, 0xfffffff0, !P1 ;  /* 0xfffffff0e5e57807 */ /* 0x000fc60004800000 */
[----:B------:R-:W-:Y:S01]  /*20a0*/  IMAD.IADD R0, R228, 0x1, R0 ;  /* 0x00000001e4007824 */ /* 0x000fe200078e0200 */
[----:B------:R-:W-:Y:S01]  /*20b0*/  IADD3 R226, R229, R227, RZ ;  /* 0x000000e3e5e27210 */ /* 0x000fe20007ffe0ff */
[----:B------:R-:W-:Y:S01]  /*20c0*/  IMAD.IADD R225, R235, 0x1, R229 ;  /* 0x00000001ebe17824 */ /* 0x000fe200078e02e5 */
[----:B------:R-:W-:Y:S02]  /*20d0*/  IADD3 R223, R229, R224, RZ ;  /* 0x000000e0e5df7210 */ /* 0x000fe40007ffe0ff */
.L_x_57:
[----:B------:R-:W-:Y:S04]  /*20e0*/  DEPBAR.LE SB0, 0x1 ;  /* 0x000080400000791a */ /* 0x000fe80000000000 */
[----:B------:R-:W-:Y:S01]  /*20f0*/  BAR.SYNC.DEFER_BLOCKING 0x0 ;  /* 0x0000000000007b1d */ /* 0x000fe20000010000 */
[----:B------:R-:W-:Y:S01]  /*2100*/  IMAD.U32 R2, RZ, RZ, UR4 ;  /* 0x00000004ff027e24 */ /* 0x000fe2000f8e00ff */
[----:B------:R-:W-:Y:S01]  /*2110*/  MOV R46, UR4 ;  /* 0x00000004002e7c02 */ /* 0x000fe20008000f00 */
[----:B------:R-:W-:Y:S01]  /*2120*/  UIADD3 UR21, UR10, 0x1, URZ ;  /* 0x000000010a157890 */ /* 0x000fe2000fffe03f */
[----:B------:R-:W-:Y:S02]  /*2130*/  MOV R212, UR4 ;  /* 0x0000000400d47c02 */ /* 0x000fe40008000f00 */
[----:B------:R-:W-:Y:S01]  /*2140*/  LEA R2, R2, R235, 0xd ;  /* 0x000000eb02027211 */ /* 0x000fe200078e68ff */
[----:B------:R-:W-:Y:S01]  /*2150*/  IMAD R46, R46, 0x2000, R229 ;  /* 0x000020002e2e7824 */ /* 0x000fe200078e02e5 */
[----:B------:R-:W-:Y:S01]  /*2160*/  MOV R40, UR4 ;  /* 0x0000000400287c02 */ /* 0x000fe20008000f00 */
[----:B------:R-:W-:Y:S01]  /*2170*/  IMAD R212, R212, 0x40, R250 ;  /* 0x00000040d4d47824 */ /* 0x000fe200078e02fa */
[----:B------:R-:W-:Y:S01]  /*2180*/  MOV R176, UR4 ;  /* 0x0000000400b07c02 */ /* 0x000fe20008000f00 */
[----:B------:R-:W-:Y:S01]  /*2190*/  IMAD.SHL.U32 R153, R2, 0x2, RZ ;  /* 0x0000000202997824 */ /* 0x000fe200078e00ff */
[CC--:B------:R-:W-:Y:S01]  /*21a0*/  IADD3 R152, R235.reuse, R46.reuse, RZ ;  /* 0x0000002eeb987210 */ /* 0x0c0fe20007ffe0ff */
[--C-:B------:R-:W-:Y:S01]  /*21b0*/  IMAD R40, R40, 0x2000, R227.reuse ;  /* 0x0000200028287824 */ /* 0x100fe200078e02e3 */
[C---:B------:R-:W-:Y:S01]  /*21c0*/  IADD3 R148, R235.reuse, R46, R227 ;  /* 0x0000002eeb947210 */ /* 0x040fe20007ffe0e3 */
[----:B------:R-:W-:Y:S01]  /*21d0*/  IMAD R176, R176, 0x2000, R226 ;  /* 0x00002000b0b07824 */ /* 0x000fe200078e02e2 */
[----:B------:R-:W-:Y:S01]  /*21e0*/  UISETP.GE.AND UP0, UPT, UR21, UR15, UPT ;  /* 0x0000000f1500728c */ /* 0x000fe2000bf06270 */
[----:B------:R-:W-:Y:S01]  /*21f0*/  IMAD.SHL.U32 R152, R152, 0x2, RZ ;  /* 0x0000000298987824 */ /* 0x000fe200078e00ff */
[C---:B------:R-:W-:Y:S01]  /*2200*/  IADD3 R40, R235.reuse, R40, RZ ;  /* 0x00000028eb287210 */ /* 0x040fe20007ffe0ff */
[----:B------:R-:W-:Y:S01]  /*2210*/  IMAD.IADD R176, R235, 0x1, R176 ;  /* 0x00000001ebb07824 */ /* 0x000fe200078e02b0 */
[----:B------:R-:W-:Y:S02]  /*2220*/  SHF.L.U32 R148, R148, 0x1, RZ ;  /* 0x0000000194947819 */ /* 0x000fe400000006ff */
[----:B------:R-:W-:Y:S01]  /*2230*/  PLOP3.LUT P1, PT, PT, PT, UP0, 0x80, 0x0 ;  /* 0x000000000000781c */ /* 0x000fe20003f2f008 */
[----:B------:R-:W-:Y:S01]  /*2240*/  IMAD.SHL.U32 R156, R40, 0x2, RZ ;  /* 0x00000002289c7824 */ /* 0x000fe200078e00ff */
[----:B------:R-:W-:Y:S01]  /*2250*/  LDSM.16.M88.2 R2, [R233+0x80] ;  /* 0x00008000e902783b */ /* 0x000fe20000000100 */
[----:B------:R-:W-:Y:S03]  /*2260*/  SHF.L.U32 R176, R176, 0x1, RZ ;  /* 0x00000001b0b07819 */ /* 0x000fe600000006ff */
[----:B------:R-:W1:Y:S04]  /*2270*/  LDSM.16.M88.4 R20, [R153+0x6080] ;  /* 0x006080009914783b */ /* 0x000e680000000200 */
[----:B------:R-:W2:Y:S04]  /*2280*/  LDSM.16.M88.4 R24, [R153+0x7080] ;  /* 0x007080009918783b */ /* 0x000ea80000000200 */
[----:B------:R-:W3:Y:S04]  /*2290*/  LDSM.16.M88.2 R16, [R233+0x1080] ;  /* 0x00108000e910783b */ /* 0x000ee80000000100 */
[----:B------:R-:W4:Y:S04]  /*22a0*/  LDSM.16.M88.2 R28, [R233+0x2080] ;  /* 0x00208000e91c783b */ /* 0x000f280000000100 */
[----:B------:R-:W-:Y:S04]  /*22b0*/  LDSM.16.M88.2 R30, [R222+0x80] ;  /* 0x00008000de1e783b */ /* 0x000fe80000000100 */
[----:B------:R-:W5:Y:S04]  /*22c0*/  LDSM.16.M88.4 R32, [R152+0x6080] ;  /* 0x006080009820783b */ /* 0x000f680000000200 */
[----:B------:R-:W4:Y:S04]  /*22d0*/  LDSM.16.M88.4 R36, [R152+0x7080] ;  /* 0x007080009824783b */ /* 0x000f280000000200 */
[----:B------:R-:W-:Y:S04]  /*22e0*/  LDSM.16.M88.2 R44, [R221+0x80] ;  /* 0x00008000dd2c783b */ /* 0x000fe80000000100 */
[----:B------:R-:W-:Y:S04]  /*22f0*/  LDSM.16.M88.4 R40, [R156+0x6080] ;  /* 0x006080009c28783b */ /* 0x000fe80000000200 */
[----:B------:R-:W-:Y:S01]  /*2300*/  LDSM.16.M88.4 R48, [R156+0x7080] ;  /* 0x007080009c30783b */ /* 0x000fe20000000200 */
[-C--:B-1----:R-:W-:Y:S03]  /*2310*/  HMMA.16816.F32.BF16 R4, R20, R2.reuse, RZ ;  /* 0x000000021404723c */ /* 0x082fe600000418ff */
[----:B------:R-:W-:Y:S04]  /*2320*/  LDSM.16.M88.2 R46, [R221+0x2080] ;  /* 0x00208000dd2e783b */ /* 0x000fe80000000100 */
[----:B------:R-:W-:Y:S01]  /*2330*/  LDSM.16.M88.4 R148, [R148+0x6080] ;  /* 0x006080009494783b */ /* 0x000fe20000000200 */
[C---:B--2---:R-:W-:Y:S03]  /*2340*/  HMMA.16816.F32.BF16 R8, R24.reuse, R2, RZ ;  /* 0x000000021808723c */ /* 0x044fe600000418ff */
[----:B------:R-:W1:Y:S04]  /*2350*/  LDSM.16.M88.2 R2, [R222+0x1080] ;  /* 0x00108000de02783b */ /* 0x000e680000000100 */
[----:B------:R-:W-:Y:S01]  /*2360*/  LDSM.16.M88.4 R156, [R156+0x9080] ;  /* 0x009080009c9c783b */ /* 0x000fe20000000200 */
[-C--:B---3--:R-:W-:Y:S03]  /*2370*/  HMMA.16816.F32.BF16 R12, R24, R16.reuse, RZ ;  /* 0x00000010180c723c */ /* 0x088fe600000418ff */
[----:B------:R-:W-:Y:S04]  /*2380*/  LDS R215, [R212.X4+0x12080] ;  /* 0x01208000d4d77984 */ /* 0x000fe80000004800 */
[----:B------:R-:W-:Y:S01]  /*2390*/  LDS R214, [R212.X4+0x120a0] ;  /* 0x0120a000d4d67984 */ /* 0x000fe20000004800 */
[C---:B------:R-:W-:Y:S03]  /*23a0*/  HMMA.16816.F32.BF16 R16, R20.reuse, R16, RZ ;  /* 0x000000101410723c */ /* 0x040fe600000418ff */
[----:B------:R-:W-:Y:S04]  /*23b0*/  LDS R213, [R212.X4+0x12100] ;  /* 0x01210000d4d57984 */ /* 0x000fe80000004800 */
[----:B------:R-:W-:Y:S01]  /*23c0*/  LDS R212, [R212.X4+0x12120] ;  /* 0x01212000d4d47984 */ /* 0x000fe20000004800 */
[-C--:B----4-:R-:W-:Y:S08]  /*23d0*/  HMMA.16816.F32.BF16 R20, R20, R28.reuse, RZ ;  /* 0x0000001c1414723c */ /* 0x090ff000000418ff */
[----:B------:R-:W-:Y:S01]  /*23e0*/  HMMA.16816.F32.BF16 R24, R24, R28, RZ ;  /* 0x0000001c1818723c */ /* 0x000fe200000418ff */
[----:B------:R-:W2:Y:S07]  /*23f0*/  LDSM.16.M88.2 R28, [R222+0x2080] ;  /* 0x00208000de1c783b */ /* 0x000eae0000000100 */
[-C--:B-----5:R-:W-:Y:S08]  /*2400*/  HMMA.16816.F32.BF16 R4, R32, R30.reuse, R4 ;  /* 0x0000001e2004723c */ /* 0x0a0ff00000041804 */
[C---:B------:R-:W-:Y:S01]  /*2410*/  HMMA.16816.F32.BF16 R8, R36.reuse, R30, R8 ;  /* 0x0000001e2408723c */ /* 0x040fe20000041808 */
[----:B------:R-:W3:Y:S07]  /*2420*/  LDSM.16.M88.2 R30, [R221+0x1080] ;  /* 0x00108000dd1e783b */ /* 0x000eee0000000100 */
[-C--:B-1----:R-:W-:Y:S08]  /*2430*/  HMMA.16816.F32.BF16 R12, R36, R2.reuse, R12 ;  /* 0x00000002240c723c */ /* 0x082ff0000004180c */
[C---:B------:R-:W-:Y:S01]  /*2440*/  HMMA.16816.F32.BF16 R16, R32.reuse, R2, R16 ;  /* 0x000000022010723c */ /* 0x040fe20000041810 */
[----:B------:R-:W1:Y:S07]  /*2450*/  LDSM.16.M88.2 R2, [R220+0x80] ;  /* 0x00008000dc02783b */ /* 0x000e6e0000000100 */
[-C--:B--2---:R-:W-:Y:S01]  /*2460*/  HMMA.16816.F32.BF16 R20, R32, R28.reuse, R20 ;  /* 0x0000001c2014723c */ /* 0x084fe20000041814 */
[----:B------:R-:W2:Y:S07]  /*2470*/  LDSM.16.M88.4 R32, [R176+0x7080] ;  /* 0x00708000b020783b */ /* 0x000eae0000000200 */
[----:B------:R-:W-:Y:S01]  /*2480*/  HMMA.16816.F32.BF16 R24, R36, R28, R24 ;  /* 0x0000001c2418723c */ /* 0x000fe20000041818 */
[----:B------:R-:W4:Y:S04]  /*2490*/  LDSM.16.M88.2 R28, [R220+0x1080] ;  /* 0x00108000dc1c783b */ /* 0x000f280000000100 */
[----:B------:R-:W5:Y:S02]  /*24a0*/  LDSM.16.M88.2 R36, [R220+0x2080] ;  /* 0x00208000dc24783b */ /* 0x000f640000000100 */
[----:B------:R-:W-:Y:S01]  /*24b0*/  IMAD.U32 R38, RZ, RZ, UR4 ;  /* 0x00000004ff267e24 */ /* 0x000fe2000f8e00ff */
[-C--:B------:R-:W-:Y:S05]  /*24c0*/  HMMA.16816.F32.BF16 R4, R40, R44.reuse, R4 ;  /* 0x0000002c2804723c */ /* 0x080fea0000041804 */
[----:B------:R-:W-:Y:S03]  /*24d0*/  LEA R38, R38, R225, 0xd ;  /* 0x000000e126267211 */ /* 0x000fe600078e68ff */
[C---:B------:R-:W-:Y:S08]  /*24e0*/  HMMA.16816.F32.BF16 R8, R48.reuse, R44, R8 ;  /* 0x0000002c3008723c */ /* 0x040ff00000041808 */
[-C--:B---3--:R-:W-:Y:S08]  /*24f0*/  HMMA.16816.F32.BF16 R12, R48, R30.reuse, R12 ;  /* 0x0000001e300c723c */ /* 0x088ff0000004180c */
[C---:B------:R-:W-:Y:S01]  /*2500*/  HMMA.16816.F32.BF16 R16, R40.reuse, R30, R16 ;  /* 0x0000001e2810723c */ /* 0x040fe20000041810 */
[----:B------:R-:W-:Y:S07]  /*2510*/  LDSM.16.M88.2 R30, [R233+0x3080] ;  /* 0x00308000e91e783b */ /* 0x000fee0000000100 */
[-C--:B------:R-:W-:Y:S01]  /*2520*/  HMMA.16816.F32.BF16 R20, R40, R46.reuse, R20 ;  /* 0x0000002e2814723c */ /* 0x080fe20000041814 */
[----:B------:R-:W3:Y:S07]  /*2530*/  LDSM.16.M88.4 R40, [R153+0x8080] ;  /* 0x008080009928783b */ /* 0x000eee0000000200 */
[----:B------:R-:W-:Y:S01]  /*2540*/  HMMA.16816.F32.BF16 R24, R48, R46, R24 ;  /* 0x0000002e3018723c */ /* 0x000fe20000041818 */
[----:B------:R-:W3:Y:S06]  /*2550*/  LDSM.16.M88.4 R44, [R153+0x9080] ;  /* 0x00908000992c783b */ /* 0x000eec0000000200 */
[----:B------:R-:W-:Y:S01]  /*2560*/  IMAD.SHL.U32 R48, R38, 0x2, RZ ;  /* 0x0000000226307824 */ /* 0x000fe200078e00ff */
[-C--:B-1----:R-:W-:Y:S01]  /*2570*/  HMMA.16816.F32.BF16 R4, R148, R2.reuse, R4 ;  /* 0x000000029404723c */ /* 0x082fe20000041804 */
[----:B------:R-:W-:Y:S04]  /*2580*/  LDSM.16.M88.2 R38, [R222+0x3080] ;  /* 0x00308000de26783b */ /* 0x000fe80000000100 */
[----:B------:R-:W-:Y:S03]  /*2590*/  LDSM.16.M88.4 R48, [R48+0x8080] ;  /* 0x008080003030783b */ /* 0x000fe60000000200 */
[C---:B--2---:R-:W-:Y:S01]  /*25a0*/  HMMA.16816.F32.BF16 R8, R32.reuse, R2, R8 ;  /* 0x000000022008723c */ /* 0x044fe20000041808 */
[----:B------:R-:W1:Y:S07]  /*25b0*/  LDSM.16.M88.2 R2, [R233+0x4080] ;  /* 0x00408000e902783b */ /* 0x000e6e0000000100 */
[-C--:B----4-:R-:W-:Y:S08]  /*25c0*/  HMMA.16816.F32.BF16 R12, R32, R28.reuse, R12 ;  /* 0x0000001c200c723c */ /* 0x090ff0000004180c */
[C---:B------:R-:W-:Y:S01]  /*25d0*/  HMMA.16816.F32.BF16 R16, R148.reuse, R28, R16 ;  /* 0x0000001c9410723c */ /* 0x040fe20000041810 */
[----:B------:R-:W2:Y:S07]  /*25e0*/  LDSM.16.M88.2 R28, [R233+0x5080] ;  /* 0x00508000e91c783b */ /* 0x000eae0000000100 */
[-C--:B-----5:R-:W-:Y:S01]  /*25f0*/  HMMA.16816.F32.BF16 R20, R148, R36.reuse, R20 ;  /* 0x000000249414723c */ /* 0x0a0fe20000041814 */
[----:B------:R4:W5:Y:S07]  /*2600*/  LDSM.16.M88.4 R148, [R152+0x9080] ;  /* 0x009080009894783b */ /* 0x00096e0000000200 */
[----:B------:R-:W-:Y:S01]  /*2610*/  HMMA.16816.F32.BF16 R24, R32, R36, R24 ;  /* 0x000000242018723c */ /* 0x000fe20000041818 */
[----:B------:R-:W5:Y:S06]  /*2620*/  LDSM.16.M88.2 R32, [R222+0x4080] ;  /* 0x00408000de20783b */ /* 0x000f6c0000000100 */
[----:B------:R-:W-:Y:S01]  /*2630*/  MOV R34, UR4 ;  /* 0x0000000400227c02 */ /* 0x000fe20008000f00 */
[-C--:B---3--:R-:W-:Y:S05]  /*2640*/  HMMA.16816.F32.BF16 R4, R40, R30.reuse, R4 ;  /* 0x0000001e2804723c */ /* 0x088fea0000041804 */
[----:B------:R-:W-:Y:S03]  /*2650*/  IMAD R34, R34, 0x2000, R224 ;  /* 0x0000200022227824 */ /* 0x000fe600078e02e0 */
[C---:B------:R-:W-:Y:S01]  /*2660*/  HMMA.16816.F32.BF16 R8, R44.reuse, R30, R8 ;  /* 0x0000001e2c08723c */ /* 0x040fe20000041808 */
[----:B------:R-:W3:Y:S03]  /*2670*/  LDSM.16.M88.2 R30, [R222+0x5080] ;  /* 0x00508000de1e783b */ /* 0x000ee60000000100 */
[----:B----4-:R-:W-:Y:S02]  /*2680*/  SHF.L.U32 R152, R34, 0x1, RZ ;  /* 0x0000000122987819 */ /* 0x010fe400000006ff */
[----:B------:R-:W-:Y:S02]  /*2690*/  LDSM.16.M88.2 R34, [R221+0x3080] ;  /* 0x00308000dd22783b */ /* 0x000fe40000000100 */
[-C--:B-1----:R-:W-:Y:S02]  /*26a0*/  HMMA.16816.F32.BF16 R12, R44, R2.reuse, R12 ;  /* 0x000000022c0c723c */ /* 0x082fe4000004180c */
[----:B------:R-:W1:Y:S06]  /*26b0*/  LDSM.16.M88.4 R152, [R152+0x8080] ;  /* 0x008080009898783b */ /* 0x000e6c0000000200 */
[C---:B------:R-:W-:Y:S01]  /*26c0*/  HMMA.16816.F32.BF16 R16, R40.reuse, R2, R16 ;  /* 0x000000022810723c */ /* 0x040fe20000041810 */
[----:B------:R-:W4:Y:S07]  /*26d0*/  LDSM.16.M88.2 R2, [R221+0x4080] ;  /* 0x00408000dd02783b */ /* 0x000f2e0000000100 */
[-C--:B--2---:R-:W-:Y:S01]  /*26e0*/  HMMA.16816.F32.BF16 R20, R40, R28.reuse, R20 ;  /* 0x0000001c2814723c */ /* 0x084fe20000041814 */
[----:B------:R-:W-:Y:S07]  /*26f0*/  LDSM.16.M88.2 R40, [R220+0x5080] ;  /* 0x00508000dc28783b */ /* 0x000fee0000000100 */
[----:B------:R-:W-:Y:S01]  /*2700*/  HMMA.16816.F32.BF16 R24, R44, R28, R24 ;  /* 0x0000001c2c18723c */ /* 0x000fe20000041818 */
[----:B------:R-:W2:Y:S07]  /*2710*/  LDSM.16.M88.2 R28, [R221+0x5080] ;  /* 0x00508000dd1c783b */ /* 0x000eae0000000100 */
[-C--:B------:R-:W-:Y:S08]  /*2720*/  HMMA.16816.F32.BF16 R4, R48, R38.reuse, R4 ;  /* 0x000000263004723c */ /* 0x080ff00000041804 */
[C---:B-----5:R-:W-:Y:S01]  /*2730*/  HMMA.16816.F32.BF16 R8, R148.reuse, R38, R8 ;  /* 0x000000269408723c */ /* 0x060fe20000041808 */
[----:B------:R-:W-:Y:S07]  /*2740*/  LDSM.16.M88.4 R36, [R176+0x9080] ;  /* 0x00908000b024783b */ /* 0x000fee0000000200 */
[-C--:B------:R-:W-:Y:S08]  /*2750*/  HMMA.16816.F32.BF16 R12, R148, R32.reuse, R12 ;  /* 0x00000020940c723c */ /* 0x080ff0000004180c */
[C---:B------:R-:W-:Y:S08]  /*2760*/  HMMA.16816.F32.BF16 R16, R48.reuse, R32, R16 ;  /* 0x000000203010723c */ /* 0x040ff00000041810 */
[-C--:B---3--:R-:W-:Y:S08]  /*2770*/  HMMA.16816.F32.BF16 R20, R48, R30.reuse, R20 ;  /* 0x0000001e3014723c */ /* 0x088ff00000041814 */
[----:B------:R-:W-:Y:S07]  /*2780*/  HMMA.16816.F32.BF16 R24, R148, R30, R24 ;  /* 0x0000001e9418723c */ /* 0x000fee0000041818 */
[----:B------:R-:W-:Y:S01]  /*2790*/  IMAD.U32 R30, RZ, RZ, UR4 ;  /* 0x00000004ff1e7e24 */ /* 0x000fe2000f8e00ff */
[-C--:B-1----:R-:W-:Y:S05]  /*27a0*/  HMMA.16816.F32.BF16 R4, R152, R34.reuse, R4 ;  /* 0x000000229804723c */ /* 0x082fea0000041804 */
[----:B------:R-:W-:Y:S03]  /*27b0*/  LEA R30, R30, R223, 0xd ;  /* 0x000000df1e1e7211 */ /* 0x000fe600078e68ff */
[C---:B------:R-:W-:Y:S04]  /*27c0*/  HMMA.16816.F32.BF16 R8, R156.reuse, R34, R8 ;  /* 0x000000229c08723c */ /* 0x040fe80000041808 */
[----:B------:R-:W-:Y:S02]  /*27d0*/  IMAD.SHL.U32 R32, R30, 0x2, RZ ;  /* 0x000000021e207824 */ /* 0x000fe400078e00ff */
[----:B------:R-:W-:Y:S02]  /*27e0*/  LDSM.16.M88.2 R30, [R220+0x4080] ;  /* 0x00408000dc1e783b */ /* 0x000fe40000000100 */
[-C--:B----4-:R-:W-:Y:S02]  /*27f0*/  HMMA.16816.F32.BF16 R12, R156, R2.reuse, R12 ;  /* 0x000000029c0c723c */ /* 0x090fe4000004180c */
[----:B------:R-:W-:Y:S06]  /*2800*/  LDSM.16.M88.4 R32, [R32+0x8080] ;  /* 0x008080002020783b */ /* 0x000fec0000000200 */
[C---:B------:R-:W-:Y:S01]  /*2810*/  HMMA.16816.F32.BF16 R16, R152.reuse, R2, R16 ;  /* 0x000000029810723c */ /* 0x040fe20000041810 */
[----:B------:R-:W1:Y:S01]  /*2820*/  LDSM.16.M88.2 R2, [R220+0x3080] ;  /* 0x00308000dc02783b */ /* 0x000e620000000100 */
[----:B------:R-:W-:Y:S04]  /*2830*/  DEPBAR.LE SB0, 0x0 ;  /* 0x000080000000791a */ /* 0x000fe80000000000 */
[----:B------:R-:W-:Y:S02]  /*2840*/  BAR.SYNC.DEFER_BLOCKING 0x0 ;  /* 0x0000000000007b1d */ /* 0x000fe40000010000 */
[-C--:B--2---:R-:W-:Y:S08]  /*2850*/  HMMA.16816.F32.BF16 R20, R152, R28.reuse, R20 ;  /* 0x0000001c9814723c */ /* 0x084ff00000041814 */
[----:B------:R-:W-:Y:S01]  /*2860*/  HMMA.16816.F32.BF16 R24, R156, R28, R24 ;  /* 0x0000001c9c18723c */ /* 0x000fe20000041818 */
[----:B------:R2:W3:Y:S04]  /*2870*/  LDSM.16.M88.4 R44, [R228+0xe080] ;  /* 0x00e08000e42c783b */ /* 0x0004e80000000200 */
[----:B------:R2:W4:Y:S04]  /*2880*/  LDSM.16.M88.4 R48, [R228+0xf080] ;  /* 0x00f08000e430783b */ /* 0x0005280000000200 */
[----:B------:R2:W2:Y:S01]  /*2890*/  LDSM.16.M88.4 R148, [R0+0xe080] ;  /* 0x00e080000094783b */ /* 0x0004a20000000200 */
[-C--:B-1----:R-:W-:Y:S03]  /*28a0*/  HMMA.16816.F32.BF16 R4, R32, R2.reuse, R4 ;  /* 0x000000022004723c */ /* 0x082fe60000041804 */
[----:B------:R1:W1:Y:S05]  /*28b0*/  LDSM.16.M88.4 R152, [R0+0xf080] ;  /* 0x00f080000098783b */ /* 0x00026a0000000200 */
[C---:B------:R-:W-:Y:S08]  /*28c0*/  HMMA.16816.F32.BF16 R8, R36.reuse, R2, R8 ;  /* 0x000000022408723c */ /* 0x040ff00000041808 */
[-C--:B------:R-:W-:Y:S08]  /*28d0*/  HMMA.16816.F32.BF16 R12, R36, R30.reuse, R12 ;  /* 0x0000001e240c723c */ /* 0x080ff0000004180c */
[C---:B------:R-:W-:Y:S08]  /*28e0*/  HMMA.16816.F32.BF16 R16, R32.reuse, R30, R16 ;  /* 0x0000001e2010723c */ /* 0x040ff00000041810 */
[-C--:B------:R-:W-:Y:S08]  /*28f0*/  HMMA.16816.F32.BF16 R20, R32, R40.reuse, R20 ;  /* 0x000000282014723c */ /* 0x080ff00000041814 */
[----:B------:R-:W-:Y:S01]  /*2900*/  HMMA.16816.F32.BF16 R24, R36, R40, R24 ;  /* 0x000000282418723c */ /* 0x000fe20000041818 */
[----:B------:R-:W-:-:S07]  /*2910*/  @P1 BRA `(.L_x_55) ;  /* 0x0000030000001947 */ /* 0x000fce0003800000 */
[----:B-1234-:R-:W1:Y:S01]  /*2920*/  @!P2 S2R R2, SR_CTAID.Y ;  /* 0x000000000002a919 */ /* 0x01ee620000002600 */
[----:B------:R-:W-:Y:S02]  /*2930*/  USHF.R.S32.HI UR20, URZ, 0x1f, UR21 ;  /* 0x0000001f3f147899 */ /* 0x000fe40008011415 */
[----:B------:R-:W-:Y:S02]  /*2940*/  ULDC.64 UR6, c[0x0][0x178] ;  /* 0x00005e0000067ab9 */ /* 0x000fe40000000a00 */
[----:B------:R-:W-:Y:S02]  /*2950*/  UIMAD UR20, UR20, UR6, URZ ;  /* 0x00000006141472a4 */ /* 0x000fe4000f8e023f */
[----:B------:R-:W-:Y:S02]  /*2960*/  UIMAD.WIDE.U32 UR22, UR21, UR6, URZ ;  /* 0x00000006151672a5 */ /* 0x000fe4000f8e003f */
[----:B------:R-:W-:Y:S02]  /*2970*/  UIMAD UR20, UR21, UR7, UR20 ;  /* 0x00000007151472a4 */ /* 0x000fe4000f8e0214 */
[----:B------:R-:W-:Y:S02]  /*2980*/  UIMAD UR21, UR21, -0x40, UR9 ;  /* 0xffffffc0151578a4 */ /* 0x000fe4000f8e0209 */
[----:B------:R-:W-:Y:S01]  /*2990*/  IMAD.U32 R32, RZ, RZ, UR22 ;  /* 0x00000016ff207e24 */ /* 0x000fe2000f8e00ff */
[----:B------:R-:W-:Y:S01]  /*29a0*/  UIADD3 UR20, UR23, UR20, URZ ;  /* 0x0000001417147290 */ /* 0x000fe2000fffe03f */
[----:B------:R-:W-:Y:S03]  /*29b0*/  IMAD.U32 R28, RZ, RZ, UR22 ;  /* 0x00000016ff1c7e24 */ /* 0x000fe6000f8e00ff */
[----:B------:R-:W-:Y:S02]  /*29c0*/  LEA R32, P5, R32, R242, 0x7 ;  /* 0x000000f220207211 */ /* 0x000fe400078a38ff */
[----:B------:R-:W-:Y:S01]  /*29d0*/  IMAD.U32 R3, RZ, RZ, UR20 ;  /* 0x00000014ff037e24 */ /* 0x000fe2000f8e00ff */
[----:B-1----:R-:W-:Y:S01]  /*29e0*/  @!P2 SHF.R.S32.HI R29, RZ, 0x1f, R2 ;  /* 0x0000001fff1da819 */ /* 0x002fe20000011402 */
[----:B------:R-:W-:Y:S03]  /*29f0*/  @!P2 IMAD.WIDE.U32 R30, R2, c[0x0][0x270], R246 ;  /* 0x00009c00021eaa25 */ /* 0x000fe600078e00f6 */
[----:B------:R-:W-:Y:S02]  /*2a00*/  LEA.HI.X R33, R28, R243, R3, 0x7, P5 ;  /* 0x000000f31c217211 */ /* 0x000fe400028f3c03 */
[----:B------:R-:W-:Y:S01]  /*2a10*/  IADD3 R3, R236, 0x6080, RZ ;  /* 0x00006080ec037810 */ /* 0x000fe20007ffe0ff */
[----:B------:R-:W-:Y:S01]  /*2a20*/  @!P2 IMAD R29, R29, c[0x0][0x270], RZ ;  /* 0x00009c001d1daa24 */ /* 0x000fe200078e02ff */
[----:B------:R-:W-:Y:S01]  /*2a30*/  @!P2 IADD3 R30, P1, R30, UR8, RZ ;  /* 0x000000081e1eac10 */ /* 0x000fe2000ff3e0ff */
[----:B------:R-:W-:Y:S02]  /*2a40*/  IMAD.U32 R28, RZ, RZ, UR17 ;  /* 0x00000011ff1c7e24 */ /* 0x000fe4000f8e00ff */
[----:B------:R-:W-:Y:S02]  /*2a50*/  @!P2 IMAD R29, R2, c[0x0][0x274], R29 ;  /* 0x00009d00021daa24 */ /* 0x000fe400078e021d */
[----:B------:R-:W-:Y:S02]  /*2a60*/  IMAD.U32 R2, RZ, RZ, UR14 ;  /* 0x0000000eff027e24 */ /* 0x000fe4000f8e00ff */
[----:B------:R-:W-:Y:S01]  /*2a70*/  @!P2 IMAD R28, R28, 0x40, R246 ;  /* 0x000000401c1ca824 */ /* 0x000fe200078e02f6 */
[----:B------:R-:W-:Y:S02]  /*2a80*/  @!P2 IADD3.X R29, R31, UR11, R29, P1, !PT ;  /* 0x0000000b1f1dac10 */ /* 0x000fe40008ffe41d */
[----:B------:R-:W-:Y:S01]  /*2a90*/  IADD3 R31, -R244, UR21, RZ ;  /* 0x00000015f41f7c10 */ /* 0x000fe2000fffe1ff */
[----:B------:R-:W-:Y:S01]  /*2aa0*/  @!P2 IMAD.SHL.U32 R28, R28, 0x4, RZ ;  /* 0x000000041c1ca824 */ /* 0x000fe200078e00ff */
[----:B------:R-:W-:Y:S01]  /*2ab0*/  IADD3 R36, P5, P1, R2, 0x80, R32 ;  /* 0x0000008002247810 */ /* 0x000fe200079be020 */
[----:B------:R-:W-:Y:S01]  /*2ac0*/  IMAD.U32 R2, RZ, RZ, UR17 ;  /* 0x00000011ff027e24 */ /* 0x000fe2000f8e00ff */
[C---:B------:R-:W-:Y:S02]  /*2ad0*/  ISETP.LT.OR P6, PT, R31.reuse, 0x1, P4 ;  /* 0x000000011f00780c */ /* 0x040fe400027c1670 */
[----:B------:R-:W-:Y:S01]  /*2ae0*/  IADD3.X R37, RZ, UR13, R33, P5, P1 ;  /* 0x0000000dff257c10 */ /* 0x000fe2000afe2421 */
[----:B------:R-:W-:Y:S01]  /*2af0*/  IMAD R2, R2, 0x4000, R3 ;  /* 0x0000400002027824 */ /* 0x000fe200078e0203 */
[----:B------:R-:W-:Y:S01]  /*2b00*/  @!P2 LEA R34, P1, R30, c[0x0][0x258], 0x2 ;  /* 0x000096001e22aa11 */ /* 0x000fe200078210ff */
[----:B------:R-:W-:Y:S01]  /*2b10*/  IMAD.U32 R3, RZ, RZ, UR10 ;  /* 0x0000000aff037e24 */ /* 0x000fe2000f8e00ff */
[----:B------:R-:W-:Y:S02]  /*2b20*/  IADD3 R38, P5, R32, UR14, RZ ;  /* 0x0000000e20267c10 */ /* 0x000fe4000ffbe0ff */
[----:B------:R-:W-:Y:S02]  /*2b30*/  @!P2 LEA.HI.X R35, R30, c[0x0][0x25c], R29, 0x2, P1 ;  /* 0x000097001e23aa11 */ /* 0x000fe400008f141d */
[----:B------:R-:W-:Y:S02]  /*2b40*/  ISETP.LT.OR P1, PT, R31, 0x1, P3 ;  /* 0x000000011f00780c */ /* 0x000fe40001f21670 */
[----:B------:R-:W-:Y:S01]  /*2b50*/  IADD3.X R39, R33, UR13, RZ, P5, !PT ;  /* 0x0000000d21277c10 */ /* 0x000fe2000affe4ff */
[----:B------:R-:W-:Y:S01]  /*2b60*/  @!PT LDS RZ, [RZ] ;  /* 0x00000000fffff984 */ /* 0x000fe20000000800 */
[----:B------:R-:W-:Y:S01]  /*2b70*/  @!PT LDS RZ, [RZ] ;  /* 0x00000000fffff984 */ /* 0x000fe20000000800 */
[----:B------:R-:W-:Y:S01]  /*2b80*/  @!PT LDS RZ, [RZ] ;  /* 0x00000000fffff984 */ /* 0x000fe20000000800 */
[----:B------:R1:W-:Y:S01]  /*2b90*/  LDGSTS.E.BYPASS.LTC128B.128 [R2], [R32.64], !P6 ;  /* 0x0000000020027fae */ /* 0x0003e2000f101d52 */
[C---:B------:R-:W-:Y:S02]  /*2ba0*/  ISETP.LT.OR P5, PT, R31.reuse, 0x21, P4 ;  /* 0x000000211f00780c */ /* 0x040fe400027a1670 */
[----:B------:R-:W-:Y:S02]  /*2bb0*/  ISETP.LT.OR P6, PT, R31, 0x21, P3 ;  /* 0x000000211f00780c */ /* 0x000fe40001fc1670 */
[----:B------:R-:W-:Y:S05]  /*2bc0*/  @!P2 LEA R3, R3, 0x40, 0x6 ;  /* 0x000000400303a811 */ /* 0x000fea00078e30ff */
[----:B------:R1:W-:Y:S01]  /*2bd0*/  LDGSTS.E.BYPASS.LTC128B.128 [R2+0x2000], [R32.64+0x80], !P1 ;  /* 0x0200008020027fae */ /* 0x0003e2000c901d52 */
[----:B------:R-:W-:Y:S04]  /*2be0*/  @!P2 IMAD.WIDE R34, R3, 0x4, R34 ;  /* 0x000000040322a825 */ /* 0x000fe800078e0222 */
[----:B------:R1:W-:Y:S05]  /*2bf0*/  LDGSTS.E.BYPASS.LTC128B.128 [R2+0x1000], [R38.64], !P5 ;  /* 0x0100000026027fae */ /* 0x0003ea000e901d52 */
[----:B------:R1:W-:Y:S05]  /*2c00*/  LDGSTS.E.BYPASS.LTC128B.128 [R2+0x3000], [R36.64], !P6 ;  /* 0x0300000024027fae */ /* 0x0003ea000f101d52 */
[----:B------:R1:W-:Y:S02]  /*2c10*/  @!P2 LDGSTS.E.BYPASS.LTC128B.128 [R28+0x12080], [R34.64] ;  /* 0x12080000221cafae */ /* 0x0003e4000b901d52 */
.L_x_55:
[-C--:B-1234-:R-:W-:Y:S01]  /*2c20*/  HMMA.16816.F32.BF16 R28, R44, R160.reuse, RZ ;  /* 0x000000a02c1c723c */ /* 0x09efe200000418ff */
[----:B------:R-:W0:Y:S01]  /*2c30*/  LDGDEPBAR ;  /* 0x00000000000079af */ /* 0x000e220000000000 */
[----:B------:R-:W-:Y:S01]  /*2c40*/  UIADD3 UR20, UR10, 0x1, URZ ;  /* 0x000000010a147890 */ /* 0x000fe2000fffe03f */
[C---:B------:R-:W-:Y:S02]  /*2c50*/  ISETP.GT.AND P6, PT, R249.reuse, RZ, PT ;  /* 0x000000fff900720c */ /* 0x040fe40003fc4270 */
[C---:B------:R-:W-:Y:S02]  /*2c60*/  ISETP.GT.AND P1, PT, R249.reuse, 0x20, PT ;  /* 0x00000020f900780c */ /* 0x040fe40003f24270 */
[----:B------:R-:W-:Y:S01]  /*2c70*/  FSEL R8, R8, -INF , P6 ;  /* 0xff80000008087808 */ /* 0x000fe20003000000 */
[C---:B------:R-:W-:Y:S01]  /*2c80*/  HMMA.16816.F32.BF16 R32, R48.reuse, R160, RZ ;  /* 0x000000a03020723c */ /* 0x040fe200000418ff */
[----:B------:R-:W-:Y:S02]  /*2c90*/  MOV R2, 0x40 ;  /* 0x0000004000027802 */ /* 0x000fe40000000f00 */
[----:B------:R-:W-:Y:S02]  /*2ca0*/  ISETP.GT.AND P5, PT, R249, 0x1, PT ;  /* 0x00000001f900780c */ /* 0x000fe40003fa4270 */
[----:B------:R-:W-:Y:S02]  /*2cb0*/  FSEL R218, R10, -INF , P6 ;  /* 0xff8000000ada7808 */ /* 0x000fe40003000000 */
[----:B------:R-:W-:Y:S01]  /*2cc0*/  FSEL R5, R5, -INF , P5 ;  /* 0xff80000005057808 */ /* 0x000fe20002800000 */
[-C--:B------:R-:W-:Y:S01]  /*2cd0*/  HMMA.16816.F32.BF16 R36, R48, R162.reuse, RZ ;  /* 0x000000a23024723c */ /* 0x080fe200000418ff */
[----:B------:R-:W-:Y:S03]  /*2ce0*/  FSEL R9, R9, -INF , P5 ;  /* 0xff80000009097808 */ /* 0x000fe60002800000 */
[----:B------:R-:W-:Y:S01]  /*2cf0*/  FSEL R11, R11, -INF , P5 ;  /* 0xff8000000b0b7808 */ /* 0x000fe20002800000 */
[--C-:B------:R-:W-:Y:S01]  /*2d00*/  FFMA.FTZ R217, R5, c[0x0][0x29c], -R215.reuse ;  /* 0x0000a70005d97a23 */ /* 0x100fe200000108d7 */
[----:B------:R-:W-:Y:S02]  /*2d10*/  SEL R2, R2, 0xffffffc0, !P0 ;  /* 0xffffffc002027807 */ /* 0x000fe40004000000 */
[C---:B------:R-:W-:Y:S03]  /*2d20*/  HMMA.16816.F32.BF16 R40, R44.reuse, R162, RZ ;  /* 0x000000a22c28723c */ /* 0x040fe600000418ff */
[----:B------:R-:W-:Y:S01]  /*2d30*/  MUFU.EX2 R217, R217 ;  /* 0x000000d900d97308 */ /* 0x000fe20000000800 */
[----:B------:R-:W-:Y:S02]  /*2d40*/  IADD3 R3, R228, R2, RZ ;  /* 0x00000002e4037210 */ /* 0x000fe40007ffe0ff */
[----:B------:R-:W-:Y:S02]  /*2d50*/  IADD3 R2, R2, R0, RZ ;  /* 0x0000000002027210 */ /* 0x000fe40007ffe0ff */
[-C--:B------:R-:W-:Y:S01]  /*2d60*/  HMMA.16816.F32.BF16 R44, R44, R164.reuse, RZ ;  /* 0x000000a42c2c723c */ /* 0x080fe200000418ff */
[----:B------:R-:W1:Y:S03]  /*2d70*/  LDSM.16.M88.4 R156, [R3+0xe080] ;  /* 0x00e08000039c783b */ /* 0x000e660000000200 */
[----:B------:R-:W-:Y:S02]  /*2d80*/  FSEL R18, R18, -INF , P1 ;  /* 0xff80000012127808 */ /* 0x000fe40000800000 */
[----:B------:R-:W-:Y:S02]  /*2d90*/  FSEL R4, R4, -INF , P6 ;  /* 0xff80000004047808 */ /* 0x000fe40003000000 */
[----:B------:R-:W-:Y:S01]  /*2da0*/  HMMA.16816.F32.BF16 R48, R48, R164, RZ ;  /* 0x000000a43030723c */ /* 0x000fe200000418ff */
[----:B------:R-:W2:Y:S03]  /*2db0*/  LDSM.16.M88.4 R176, [R3+0xf080] ;  /* 0x00f0800003b0783b */ /* 0x000ea60000000200 */
[----:B------:R-:W-:Y:S01]  /*2dc0*/  FFMA.FTZ R18, R18, c[0x0][0x29c], -R214 ;  /* 0x0000a70012127a23 */ /* 0x000fe200000108d6 */
[----:B------:R-:W-:Y:S01]  /*2dd0*/  FSEL R14, R14, -INF , P1 ;  /* 0xff8000000e0e7808 */ /* 0x000fe20000800000 */
[--C-:B------:R-:W-:Y:S02]  /*2de0*/  FFMA.FTZ R4, R4, c[0x0][0x29c], -R215.reuse ;  /* 0x0000a70004047a23 */ /* 0x100fe400000108d7 */
[-C--:B------:R-:W-:Y:S02]  /*2df0*/  HMMA.16816.F32.BF16 R28, R148, R166.reuse, R28 ;  /* 0x000000a6941c723c */ /* 0x080fe4000004181c */
[----:B------:R3:W4:Y:S03]  /*2e00*/  MUFU.EX2 R216, R4 ;  /* 0x0000000400d87308 */ /* 0x0007260000000800 */
[--C-:B------:R-:W-:Y:S03]  /*2e10*/  FFMA.FTZ R14, R14, c[0x0][0x29c], -R212.reuse ;  /* 0x0000a7000e0e7a23 */ /* 0x100fe600000108d4 */
[C---:B------:R-:W-:Y:S08]  /*2e20*/  HMMA.16816.F32.BF16 R32, R152.reuse, R166, R32 ;  /* 0x000000a69820723c */ /* 0x040ff00000041820 */
[-C--:B------:R-:W-:Y:S08]  /*2e30*/  HMMA.16816.F32.BF16 R36, R152, R168.reuse, R36 ;  /* 0x000000a89824723c */ /* 0x080ff00000041824 */
[C---:B------:R-:W-:Y:S04]  /*2e40*/  HMMA.16816.F32.BF16 R40, R148.reuse, R168, R40 ;  /* 0x000000a89428723c */ /* 0x040fe80000041828 */
[----:B---3--:R-:W-:Y:S02]  /*2e50*/  FSEL R4, R16, -INF , P1 ;  /* 0xff80000010047808 */ /* 0x008fe40000800000 */
[----:B------:R-:W-:Y:S02]  /*2e60*/  FSEL R16, R6, -INF , P6 ;  /* 0xff80000006107808 */ /* 0x000fe40003000000 */
[-C--:B------:R-:W-:Y:S01]  /*2e70*/  HMMA.16816.F32.BF16 R44, R148, R170.reuse, R44 ;  /* 0x000000aa942c723c */ /* 0x080fe2000004182c */
[----:B------:R-:W3:Y:S02]  /*2e80*/  LDSM.16.M88.4 R148, [R2+0xe080] ;  /* 0x00e080000294783b */ /* 0x000ee40000000200 */
[----:B------:R-:W-:Y:S01]  /*2e90*/  ISETP.GT.AND P6, PT, R249, 0x21, PT ;  /* 0x00000021f900780c */ /* 0x000fe20003fc4270 */
[--C-:B------:R-:W-:Y:S03]  /*2ea0*/  FFMA.FTZ R4, R4, c[0x0][0x29c], -R215.reuse ;  /* 0x0000a70004047a23 */ /* 0x100fe600000108d7 */
[----:B------:R-:W-:Y:S01]  /*2eb0*/  FSEL R19, R19, -INF , P6 ;  /* 0xff80000013137808 */ /* 0x000fe20003000000 */
[----:B------:R-:W-:Y:S01]  /*2ec0*/  HMMA.16816.F32.BF16 R48, R152, R170, R48 ;  /* 0x000000aa9830723c */ /* 0x000fe20000041830 */
[----:B------:R-:W5:Y:S01]  /*2ed0*/  LDSM.16.M88.4 R152, [R2+0xf080] ;  /* 0x00f080000298783b */ /* 0x000f620000000200 */
[----:B------:R4:W-:Y:S02]  /*2ee0*/  MUFU.EX2 R219, R4 ;  /* 0x0000000400db7308 */ /* 0x0009e40000000800 */
[----:B------:R-:W-:Y:S04]  /*2ef0*/  FSEL R15, R15, -INF , P6 ;  /* 0xff8000000f0f7808 */ /* 0x000fe80003000000 */
[-C--:B-1----:R-:W-:Y:S05]  /*2f00*/  HMMA.16816.F32.BF16 R28, R156, R172.reuse, R28 ;  /* 0x000000ac9c1c723c */ /* 0x082fea000004181c */
[----:B------:R-:W-:Y:S03]  /*2f10*/  FFMA.FTZ R15, R15, c[0x0][0x29c], -R212 ;  /* 0x0000a7000f0f7a23 */ /* 0x000fe600000108d4 */
[C---:B--2---:R-:W-:Y:S03]  /*2f20*/  HMMA.16816.F32.BF16 R32, R176.reuse, R172, R32 ;  /* 0x000000acb020723c */ /* 0x044fe60000041820 */
[----:B------:R-:W-:Y:S05]  /*2f30*/  MUFU.EX2 R15, R15 ;  /* 0x0000000f000f7308 */ /* 0x000fea0000000800 */
[-C--:B------:R-:W-:Y:S04]  /*2f40*/  HMMA.16816.F32.BF16 R36, R176, R174.reuse, R36 ;  /* 0x000000aeb024723c */ /* 0x080fe80000041824 */
[----:B----4-:R-:W-:Y:S02]  /*2f50*/  FSEL R4, R17, -INF , P6 ;  /* 0xff80000011047808 */ /* 0x010fe40003000000 */
[----:B------:R-:W-:Y:S02]  /*2f60*/  FSEL R17, R7, -INF , P5 ;  /* 0xff80000007117808 */ /* 0x000fe40002800000 */
[C---:B------:R-:W-:Y:S04]  /*2f70*/  HMMA.16816.F32.BF16 R40, R156.reuse, R174, R40 ;  /* 0x000000ae9c28723c */ /* 0x040fe80000041828 */
[----:B------:R-:W-:Y:S01]  /*2f80*/  FFMA.FTZ R17, R17, c[0x0][0x29c], -R214 ;  /* 0x0000a70011117a23 */ /* 0x000fe200000108d6 */
[C---:B------:R-:W-:Y:S01]  /*2f90*/  ISETP.GT.AND P5, PT, R249.reuse, 0x40, PT ;  /* 0x00000040f900780c */ /* 0x040fe20003fa4270 */
[--C-:B------:R-:W-:Y:S02]  /*2fa0*/  FFMA.FTZ R4, R4, c[0x0][0x29c], -R215.reuse ;  /* 0x0000a70004047a23 */ /* 0x100fe400000108d7 */
[-C--:B------:R-:W-:Y:S01]  /*2fb0*/  HMMA.16816.F32.BF16 R44, R156, R180.reuse, R44 ;  /* 0x000000b49c2c723c */ /* 0x080fe2000004182c */
[----:B------:R-:W1:Y:S03]  /*2fc0*/  LDSM.16.M88.4 R156, [R228+0x10080] ;  /* 0x01008000e49c783b */ /* 0x000e660000000200 */
[----:B------:R-:W-:Y:S02]  /*2fd0*/  FSEL R24, R24, -INF , P5 ;  /* 0xff80000018187808 */ /* 0x000fe40002800000 */
[----:B------:R-:W-:Y:S02]  /*2fe0*/  FSEL R22, R22, -INF , P5 ;  /* 0xff80000016167808 */ /* 0x000fe40002800000 */
[----:B------:R-:W-:Y:S01]  /*2ff0*/  HMMA.16816.F32.BF16 R48, R176, R180, R48 ;  /* 0x000000b4b030723c */ /* 0x000fe20000041830 */
[----:B------:R-:W2:Y:S03]  /*3000*/  LDSM.16.M88.4 R176, [R228+0x11080] ;  /* 0x01108000e4b0783b */ /* 0x000ea60000000200 */
[----:B------:R-:W-:Y:S04]  /*3010*/  FSEL R26, R26, -INF , P5 ;  /* 0xff8000001a1a7808 */ /* 0x000fe80002800000 */
[-C--:B---3--:R-:W-:Y:S05]  /*3020*/  HMMA.16816.F32.BF16 R28, R148, R182.reuse, R28 ;  /* 0x000000b6941c723c */ /* 0x088fea000004181c */
[----:B------:R-:W-:Y:S03]  /*3030*/  FFMA.FTZ R26, R26, c[0x0][0x29c], -R212 ;  /* 0x0000a7001a1a7a23 */ /* 0x000fe600000108d4 */
[C---:B-----5:R-:W-:Y:S03]  /*3040*/  HMMA.16816.F32.BF16 R32, R152.reuse, R182, R32 ;  /* 0x000000b69820723c */ /* 0x060fe60000041820 */
[----:B------:R-:W-:Y:S05]  /*3050*/  MUFU.EX2 R26, R26 ;  /* 0x0000001a001a7308 */ /* 0x000fea0000000800 */
        /* <DEDUP_REMOVED lines=12> */
[----:B------:R-:W-:Y:S01]  /*3120*/  MOV R159, R11 ;  /* 0x0000000b009f7202 */ /* 0x000fe20000000f00 */
[----:B------:R-:W-:Y:S03]  /*3130*/  HMMA.16816.F32.BF16 R48, R176, R192, R48 ;  /* 0x000000c0b030723c */ /* 0x000fe60000041830 */
[----:B------:R-:W-:Y:S01]  /*3140*/  MUFU.EX2 R157, R18 ;  /* 0x00000012009d7308 */ /* 0x000fe20000000800 */
[----:B------:R-:W-:Y:S03]  /*3150*/  MOV R158, R9 ;  /* 0x00000009009e7202 */ /* 0x000fe60000000f00 */
[----:B------:R-:W-:Y:S01]  /*3160*/  MOV R179, R8 ;  /* 0x0000000800b37202 */ /* 0x000fe20000000f00 */
[-C--:B---3--:R-:W-:Y:S01]  /*3170*/  HMMA.16816.F32.BF16 R28, R148, R194.reuse, R28 ;  /* 0x000000c2941c723c */ /* 0x088fe2000004181c */
[----:B------:R-:W-:Y:S07]  /*3180*/  LDSM.16.M88.4 R8, [R3+0x11080] ;  /* 0x011080000308783b */ /* 0x000fee0000000200 */
[C---:B----4-:R-:W-:Y:S04]  /*3190*/  HMMA.16816.F32.BF16 R32, R152.reuse, R194, R32 ;  /* 0x000000c29820723c */ /* 0x050fe80000041820 */
[----:B-1----:R-:W-:Y:S02]  /*31a0*/  FSEL R4, R20, -INF , P5 ;  /* 0xff80000014047808 */ /* 0x002fe40002800000 */
[----:B------:R-:W-:Y:S02]  /*31b0*/  FSEL R20, R12, -INF , P1 ;  /* 0xff8000000c147808 */ /* 0x000fe40000800000 */
[-C--:B------:R-:W-:Y:S03]  /*31c0*/  HMMA.16816.F32.BF16 R36, R152, R196.reuse, R36 ;  /* 0x000000c49824723c */ /* 0x080fe60000041824 */
[----:B------:R-:W-:Y:S01]  /*31d0*/  ISETP.GT.AND P1, PT, R249, 0x41, PT ;  /* 0x00000041f900780c */ /* 0x000fe20003f24270 */
[--C-:B------:R-:W-:Y:S02]  /*31e0*/  FFMA.FTZ R12, R4, c[0x0][0x29c], -R215.reuse ;  /* 0x0000a700040c7a23 */ /* 0x100fe400000108d7 */
[----:B------:R1:W2:Y:S01]  /*31f0*/  LDSM.16.M88.4 R4, [R3+0x10080] ;  /* 0x010080000304783b */ /* 0x0002a20000000200 */
[----:B------:R-:W-:Y:S01]  /*3200*/  FSEL R23, R23, -INF , P1 ;  /* 0xff80000017177808 */ /* 0x000fe20000800000 */
[C---:B------:R-:W-:Y:S02]  /*3210*/  HMMA.16816.F32.BF16 R40, R148.reuse, R196, R40 ;  /* 0x000000c49428723c */ /* 0x040fe40000041828 */
[----:B------:R-:W-:Y:S02]  /*3220*/  MUFU.EX2 R12, R12 ;  /* 0x0000000c000c7308 */ /* 0x000fe40000000800 */
[----:B------:R-:W-:Y:S02]  /*3230*/  FSEL R21, R21, -INF , P1 ;  /* 0xff80000015157808 */ /* 0x000fe40000800000 */
[----:B------:R-:W-:Y:S02]  /*3240*/  FSEL R25, R25, -INF , P1 ;  /* 0xff80000019197808 */ /* 0x000fe40000800000 */
[-C--:B------:R-:W-:Y:S01]  /*3250*/  HMMA.16816.F32.BF16 R44, R148, R198.reuse, R44 ;  /* 0x000000c6942c723c */ /* 0x080fe2000004182c */
[----:B------:R-:W-:Y:S03]  /*3260*/  LDSM.16.M88.4 R148, [R2+0x11080] ;  /* 0x011080000294783b */ /* 0x000fe60000000200 */
[----:B------:R-:W-:Y:S01]  /*3270*/  FFMA.FTZ R215, R21, c[0x0][0x29c], -R215 ;  /* 0x0000a70015d77a23 */ /* 0x000fe200000108d7 */
[----:B------:R-:W-:Y:S01]  /*3280*/  FSEL R27, R27, -INF , P1 ;  /* 0xff8000001b1b7808 */ /* 0x000fe20000800000 */
[----:B------:R3:W-:Y:S01]  /*3290*/  MUFU.EX2 R21, R17 ;  /* 0x0000001100157308 */ /* 0x0007e20000000800 */
[----:B------:R-:W-:Y:S01]  /*32a0*/  PLOP3.LUT P1, PT, PT, PT, UP0, 0x80, 0x0 ;  /* 0x000000000000781c */ /* 0x000fe20003f2f008 */
[----:B------:R-:W-:Y:S04]  /*32b0*/  HMMA.16816.F32.BF16 R48, R152, R198, R48 ;  /* 0x000000c69830723c */ /* 0x000fe80000041830 */
[--C-:B-1----:R-:W-:Y:S03]  /*32c0*/  FFMA.FTZ R3, R16, c[0x0][0x29c], -R214.reuse ;  /* 0x0000a70010037a23 */ /* 0x102fe600000108d6 */
[--C-:B------:R-:W-:Y:S01]  /*32d0*/  FFMA.FTZ R152, R19, c[0x0][0x29c], -R214.reuse ;  /* 0x0000a70013987a23 */ /* 0x100fe200000108d6 */
[----:B------:R-:W-:Y:S10]  /*32e0*/  MUFU.EX2 R215, R215 ;  /* 0x000000d700d77308 */ /* 0x000ff40000000800 */
[----:B------:R-:W-:Y:S01]  /*32f0*/  MUFU.EX2 R152, R152 ;  /* 0x0000009800987308 */ /* 0x000fe20000000800 */
[-C--:B--2---:R-:W-:Y:S01]  /*3300*/  HMMA.16816.F32.BF16 R28, R4, R200.reuse, R28 ;  /* 0x000000c8041c723c */ /* 0x084fe2000004181c */
[----:B---3--:R1:W2:Y:S08]  /*3310*/  LDSM.16.M88.4 R16, [R2+0x10080] ;  /* 0x010080000210783b */ /* 0x0082b00000000200 */
[----:B------:R-:W3:Y:S01]  /*3320*/  MUFU.EX2 R3, R3 ;  /* 0x0000000300037308 */ /* 0x000ee20000000800 */
[C---:B------:R-:W-:Y:S08]  /*3330*/  HMMA.16816.F32.BF16 R32, R8.reuse, R200, R32 ;  /* 0x000000c80820723c */ /* 0x040ff00000041820 */
[-C--:B------:R-:W-:Y:S08]  /*3340*/  HMMA.16816.F32.BF16 R36, R8, R202.reuse, R36 ;  /* 0x000000ca0824723c */ /* 0x080ff00000041824 */
[C---:B------:R-:W-:Y:S04]  /*3350*/  HMMA.16816.F32.BF16 R40, R4.reuse, R202, R40 ;  /* 0x000000ca0428723c */ /* 0x040fe80000041828 */
[--C-:B-1----:R-:W-:Y:S02]  /*3360*/  FFMA.FTZ R2, R22, c[0x0][0x29c], -R214.reuse ;  /* 0x0000a70016027a23 */ /* 0x102fe400000108d6 */
[--C-:B------:R-:W-:Y:S02]  /*3370*/  FFMA.FTZ R22, R179, c[0x0][0x29c], -R213.reuse ;  /* 0x0000a700b3167a23 */ /* 0x100fe400000108d5 */
[-C--:B------:R-:W-:Y:S01]  /*3380*/  HMMA.16816.F32.BF16 R44, R4, R204.reuse, R44 ;  /* 0x000000cc042c723c */ /* 0x080fe2000004182c */
[----:B------:R-:W1:Y:S01]  /*3390*/  LDS R5, [R250.X4+0x12280] ;  /* 0x01228000fa057984 */ /* 0x000e620000004800 */
[----:B------:R-:W-:Y:S02]  /*33a0*/  MUFU.EX2 R2, R2 ;  /* 0x0000000200027308 */ /* 0x000fe40000000800 */
[----:B------:R-:W-:Y:S03]  /*33b0*/  FFMA.FTZ R214, R23, c[0x0][0x29c], -R214 ;  /* 0x0000a70017d67a23 */ /* 0x000fe600000108d6 */
[--C-:B------:R-:W-:Y:S01]  /*33c0*/  FFMA.FTZ R4, R158, c[0x0][0x29c], -R213.reuse ;  /* 0x0000a7009e047a23 */ /* 0x100fe200000108d5 */
[----:B------:R-:W-:Y:S01]  /*33d0*/  HMMA.16816.F32.BF16 R48, R8, R204, R48 ;  /* 0x000000cc0830723c */ /* 0x000fe20000041830 */
[----:B------:R-:W4:Y:S03]  /*33e0*/  LDS R8, [R250.X4+0x122a0] ;  /* 0x0122a000fa087984 */ /* 0x000f260000004800 */
[--C-:B------:R-:W-:Y:S01]  /*33f0*/  FFMA.FTZ R6, R20, c[0x0][0x29c], -R213.reuse ;  /* 0x0000a70014067a23 */ /* 0x100fe200000108d5 */
[----:B------:R-:W5:Y:S01]  /*3400*/  LDS R10, [R250.X4+0x12300] ;  /* 0x01230000fa0a7984 */ /* 0x000f620000004800 */
[----:B------:R-:W-:Y:S01]  /*3410*/  MUFU.EX2 R214, R214 ;  /* 0x000000d600d67308 */ /* 0x000fe20000000800 */
[--C-:B------:R-:W-:Y:S01]  /*3420*/  FFMA.FTZ R9, R24, c[0x0][0x29c], -R213.reuse ;  /* 0x0000a70018097a23 */ /* 0x100fe200000108d5 */
[-C--:B--2---:R-:W-:Y:S05]  /*3430*/  HMMA.16816.F32.BF16 R28, R16, R206.reuse, R28 ;  /* 0x000000ce101c723c */ /* 0x084fea000004181c */
[----:B------:R-:W-:Y:S01]  /*3440*/  FSEL R7, R13, -INF , P6 ;  /* 0xff8000000d077808 */ /* 0x000fe20003000000 */
[--C-:B------:R-:W-:Y:S02]  /*3450*/  FFMA.FTZ R13, R159, c[0x0][0x29c], -R212.reuse ;  /* 0x0000a7009f0d7a23 */ /* 0x100fe400000108d4 */
[C---:B------:R-:W-:Y:S01]  /*3460*/  HMMA.16816.F32.BF16 R32, R148.reuse, R206, R32 ;  /* 0x000000ce9420723c */ /* 0x040fe20000041820 */
[----:B------:R-:W2:Y:S03]  /*3470*/  MUFU.EX2 R22, R22 ;  /* 0x0000001600167308 */ /* 0x000ea60000000800 */
[--C-:B------:R-:W-:Y:S02]  /*3480*/  FFMA.FTZ R11, R218, c[0x0][0x29c], -R212.reuse ;  /* 0x0000a700da0b7a23 */ /* 0x100fe400000108d4 */
[----:B------:R-:W-:Y:S02]  /*3490*/  FFMA.FTZ R212, R27, c[0x0][0x29c], -R212 ;  /* 0x0000a7001bd47a23 */ /* 0x000fe400000108d4 */
[-C--:B------:R-:W-:Y:S03]  /*34a0*/  HMMA.16816.F32.BF16 R36, R148, R208.reuse, R36 ;  /* 0x000000d09424723c */ /* 0x080fe60000041824 */
[----:B------:R-:W-:Y:S01]  /*34b0*/  MUFU.EX2 R11, R11 ;  /* 0x0000000b000b7308 */ /* 0x000fe20000000800 */
[--C-:B------:R-:W-:Y:S02]  /*34c0*/  FFMA.FTZ R7, R7, c[0x0][0x29c], -R213.reuse ;  /* 0x0000a70007077a23 */ /* 0x100fe400000108d5 */
[----:B------:R-:W-:Y:S02]  /*34d0*/  FFMA.FTZ R213, R25, c[0x0][0x29c], -R213 ;  /* 0x0000a70019d57a23 */ /* 0x000fe400000108d5 */
[C---:B------:R-:W-:Y:S04]  /*34e0*/  HMMA.16816.F32.BF16 R40, R16.reuse, R208, R40 ;  /* 0x000000d01028723c */ /* 0x040fe80000041828 */
[--C-:B-1----:R-:W-:Y:S01]  /*34f0*/  FADD.FTZ R29, R29, -R5.reuse ;  /* 0x800000051d1d7221 */ /* 0x102fe20000010000 */
[----:B------:R-:W-:Y:S03]  /*3500*/  MUFU.EX2 R13, R13 ;  /* 0x0000000d000d7308 */ /* 0x000fe60000000800 */
[-C--:B------:R-:W-:Y:S04]  /*3510*/  HMMA.16816.F32.BF16 R44, R16, R210.reuse, R44 ;  /* 0x000000d2102c723c */ /* 0x080fe8000004182c */
[--C-:B----4-:R-:W-:Y:S02]  /*3520*/  FADD.FTZ R30, R30, -R8.reuse ;  /* 0x800000081e1e7221 */ /* 0x110fe40000010000 */
[----:B------:R-:W-:Y:S01]  /*3530*/  FADD.FTZ R31, R31, -R8 ;  /* 0x800000081f1f7221 */ /* 0x000fe20000010000 */
[----:B------:R3:W-:Y:S01]  /*3540*/  MUFU.EX2 R17, R14 ;  /* 0x0000000e00117308 */ /* 0x0007e20000000800 */
[----:B------:R-:W-:Y:S04]  /*3550*/  HMMA.16816.F32.BF16 R48, R148, R210, R48 ;  /* 0x000000d29430723c */ /* 0x000fe80000041830 */
[--C-:B------:R-:W-:Y:S02]  /*3560*/  FADD.FTZ R16, R28, -R5.reuse ;  /* 0x800000051c107221 */ /* 0x100fe40000010000 */
[----:B-----5:R-:W-:Y:S02]  /*3570*/  FADD.FTZ R32, R32, -R10 ;  /* 0x8000000a20207221 */ /* 0x020fe40000010000 */
[--C-:B------:R-:W-:Y:S01]  /*3580*/  FADD.FTZ R42, R42, -R8.reuse ;  /* 0x800000082a2a7221 */ /* 0x100fe20000010000 */
[----:B------:R-:W1:Y:S03]  /*3590*/  MUFU.EX2 R4, R4 ;  /* 0x0000000400047308 */ /* 0x000e660000000800 */
[--C-:B------:R-:W-:Y:S02]  /*35a0*/  FADD.FTZ R43, R43, -R8.reuse ;  /* 0x800000082b2b7221 */ /* 0x100fe40000010000 */
[----:B------:R-:W-:Y:S01]  /*35b0*/  FMUL.FTZ R16, R216, R16 ;  /* 0x00000010d8107220 */ /* 0x000fe20000410000 */
[----:B------:R-:W-:Y:S01]  /*35c0*/  F2FP.BF16.PACK_AB R216, R217, R216 ;  /* 0x000000d8d9d8723e */ /* 0x000fe200000010ff */
[--C-:B------:R-:W-:Y:S02]  /*35d0*/  FADD.FTZ R46, R46, -R8.reuse ;  /* 0x800000082e2e7221 */ /* 0x100fe40000010000 */
[----:B------:R-:W-:Y:S01]  /*35e0*/  FADD.FTZ R47, R47, -R8 ;  /* 0x800000082f2f7221 */ /* 0x000fe20000010000 */
[----:B------:R-:W-:Y:S01]  /*35f0*/  MUFU.EX2 R7, R7 ;  /* 0x0000000700077308 */ /* 0x000fe20000000800 */
[----:B------:R-:W4:Y:S01]  /*3600*/  LDS R8, [R250.X4+0x12320] ;  /* 0x01232000fa087984 */ /* 0x000f220000004800 */
[--C-:B------:R-:W-:Y:S02]  /*3610*/  FADD.FTZ R33, R33, -R10.reuse ;  /* 0x8000000a21217221 */ /* 0x100fe40000010000 */
[----:B---3--:R-:W-:Y:S01]  /*3620*/  FMUL.FTZ R14, R3, R30 ;  /* 0x0000001e030e7220 */ /* 0x008fe20000410000 */
[----:B------:R-:W-:Y:S01]  /*3630*/  F2FP.BF16.PACK_AB R3, R21, R3 ;  /* 0x000000031503723e */ /* 0x000fe200000010ff */
[----:B------:R-:W-:Y:S01]  /*3640*/  STS [R251+0x12480], R216 ;  /* 0x012480d8fb007388 */ /* 0x000fe20000000800 */
[----:B--2---:R-:W-:Y:S02]  /*3650*/  FMUL.FTZ R32, R22, R32 ;  /* 0x0000002016207220 */ /* 0x004fe40000410000 */
[--C-:B------:R-:W-:Y:S01]  /*3660*/  FADD.FTZ R40, R40, -R5.reuse ;  /* 0x8000000528287221 */ /* 0x100fe20000010000 */
[----:B------:R-:W2:Y:S01]  /*3670*/  MUFU.EX2 R6, R6 ;  /* 0x0000000600067308 */ /* 0x000ea20000000800 */
[----:B------:R3:W-:Y:S01]  /*3680*/  STS [R248], R3 ;  /* 0x00000003f8007388 */ /* 0x0007e20000000800 */
[--C-:B------:R-:W-:Y:S01]  /*3690*/  FADD.FTZ R41, R41, -R5.reuse ;  /* 0x8000000529297221 */ /* 0x100fe20000010000 */
[C---:B-1----:R-:W-:Y:S01]  /*36a0*/  F2FP.BF16.PACK_AB R22, R4.reuse, R22 ;  /* 0x000000160416723e */ /* 0x042fe200000010ff */
[----:B------:R-:W-:Y:S01]  /*36b0*/  FMUL.FTZ R33, R4, R33 ;  /* 0x0000002104217220 */ /* 0x000fe20000410000 */
[----:B------:R-:W-:Y:S01]  /*36c0*/  F2FP.BF16.PACK_AB R4, R13, R11 ;  /* 0x0000000b0d04723e */ /* 0x000fe200000010ff */
[--C-:B------:R-:W-:Y:S02]  /*36d0*/  FADD.FTZ R44, R44, -R5.reuse ;  /* 0x800000052c2c7221 */ /* 0x100fe40000010000 */
[----:B------:R-:W-:Y:S01]  /*36e0*/  STS [R251+0x12c80], R22 ;  /* 0x012c8016fb007388 */ /* 0x000fe20000000800 */
[----:B------:R-:W-:Y:S01]  /*36f0*/  FADD.FTZ R45, R45, -R5 ;  /* 0x800000052d2d7221 */ /* 0x000fe20000010000 */
[----:B------:R-:W-:Y:S01]  /*3700*/  MUFU.EX2 R213, R213 ;  /* 0x000000d500d57308 */ /* 0x000fe20000000800 */
[----:B------:R-:W-:Y:S01]  /*3710*/  FMUL.FTZ R5, R219, R40 ;  /* 0x00000028db057220 */ /* 0x000fe20000410000 */
[----:B------:R-:W-:Y:S01]  /*3720*/  F2FP.BF16.PACK_AB R219, R156, R219 ;  /* 0x000000db9cdb723e */ /* 0x000fe200000010ff */
[----:B------:R-:W-:Y:S01]  /*3730*/  STS [R248+0x800], R4 ;  /* 0x00080004f8007388 */ /* 0x000fe20000000800 */
[--C-:B------:R-:W-:Y:S01]  /*3740*/  FADD.FTZ R36, R36, -R10.reuse ;  /* 0x8000000a24247221 */ /* 0x100fe20000010000 */
[----:B------:R-:W-:Y:S01]  /*3750*/  F2FP.BF16.PACK_AB R32, R33, R32 ;  /* 0x000000202120723e */ /* 0x000fe200000010ff */
[----:B------:R-:W-:Y:S01]  /*3760*/  FMUL.FTZ R42, R157, R42 ;  /* 0x0000002a9d2a7220 */ /* 0x000fe20000410000 */
[----:B------:R-:W-:Y:S01]  /*3770*/  F2FP.BF16.PACK_AB R157, R152, R157 ;  /* 0x0000009d989d723e */ /* 0x000fe200000010ff */
[----:B------:R-:W-:Y:S01]  /*3780*/  STS [R251+0x13480], R219 ;  /* 0x013480dbfb007388 */ /* 0x000fe20000000800 */
[----:B------:R-:W-:Y:S01]  /*3790*/  FMUL.FTZ R44, R12, R44 ;  /* 0x0000002c0c2c7220 */ /* 0x000fe20000410000 */
[----:B------:R-:W-:Y:S01]  /*37a0*/  F2FP.BF16.PACK_AB R12, R215, R12 ;  /* 0x0000000cd70c723e */ /* 0x000fe200000010ff */
[----:B------:R-:W-:Y:S01]  /*37b0*/  FMUL.FTZ R46, R2, R46 ;  /* 0x0000002e022e7220 */ /* 0x000fe20000410000 */
[----:B------:R-:W-:Y:S01]  /*37c0*/  STS [R248+0x1000], R157 ;  /* 0x0010009df8007388 */ /* 0x000fe20000000800 */
[----:B--2---:R-:W-:Y:S01]  /*37d0*/  FMUL.FTZ R36, R6, R36 ;  /* 0x0000002406247220 */ /* 0x004fe20000410000 */
[----:B------:R-:W-:Y:S01]  /*37e0*/  F2FP.BF16.PACK_AB R6, R7, R6 ;  /* 0x000000060706723e */ /* 0x000fe200000010ff */
[----:B------:R-:W1:Y:S01]  /*37f0*/  MUFU.EX2 R9, R9 ;  /* 0x0000000900097308 */ /* 0x000e620000000800 */
[----:B---3--:R-:W-:Y:S01]  /*3800*/  F2FP.BF16.PACK_AB R3, R15, R17 ;  /* 0x000000110f03723e */ /* 0x008fe200000010ff */
[----:B------:R-:W-:Y:S01]  /*3810*/  FADD.FTZ R48, R48, -R10 ;  /* 0x8000000a30307221 */ /* 0x000fe20000010000 */
[----:B------:R-:W-:Y:S01]  /*3820*/  F2FP.BF16.PACK_AB R2, R214, R2 ;  /* 0x00000002d602723e */ /* 0x000fe200000010ff */
[----:B------:R-:W-:Y:S01]  /*3830*/  STS [R251+0x13c80], R6 ;  /* 0x013c8006fb007388 */ /* 0x000fe20000000800 */
[----:B------:R-:W-:Y:S02]  /*3840*/  FMUL.FTZ R29, R217, R29 ;  /* 0x0000001dd91d7220 */ /* 0x000fe40000410000 */
[----:B------:R-:W-:Y:S01]  /*3850*/  FMUL.FTZ R21, R21, R31 ;  /* 0x0000001f15157220 */ /* 0x000fe20000410000 */
[----:B------:R-:W-:Y:S01]  /*3860*/  STS [R248+0x1800], R3 ;  /* 0x00180003f8007388 */ /* 0x000fe20000000800 */
[--C-:B----4-:R-:W-:Y:S01]  /*3870*/  FADD.FTZ R34, R34, -R8.reuse ;  /* 0x8000000822227221 */ /* 0x110fe20000010000 */
[----:B------:R-:W2:Y:S01]  /*3880*/  MUFU.EX2 R212, R212 ;  /* 0x000000d400d47308 */ /* 0x000ea20000000800 */
[----:B------:R-:W-:Y:S01]  /*3890*/  F2FP.BF16.PACK_AB R16, R29, R16 ;  /* 0x000000101d10723e */ /* 0x000fe200000010ff */
[----:B------:R-:W-:Y:S01]  /*38a0*/  STS [R251+0x14480], R12 ;  /* 0x0144800cfb007388 */ /* 0x000fe20000000800 */
[----:B------:R-:W-:Y:S01]  /*38b0*/  FADD.FTZ R35, R35, -R8 ;  /* 0x8000000823237221 */ /* 0x000fe20000010000 */
[----:B------:R-:W-:Y:S01]  /*38c0*/  F2FP.BF16.PACK_AB R14, R21, R14 ;  /* 0x0000000e150e723e */ /* 0x000fe200000010ff */
[----:B------:R-:W-:Y:S01]  /*38d0*/  FMUL.FTZ R34, R11, R34 ;  /* 0x000000220b227220 */ /* 0x000fe20000410000 */
[----:B------:R2:W-:Y:S01]  /*38e0*/  STS [R248+0x2000], R2 ;  /* 0x00200002f8007388 */ /* 0x0005e20000000800 */
[----:B------:R-:W-:Y:S02]  /*38f0*/  FMUL.FTZ R35, R13, R35 ;  /* 0x000000230d237220 */ /* 0x000fe40000410000 */
[----:B------:R-:W-:Y:S02]  /*3900*/  FMUL.FTZ R41, R156, R41 ;  /* 0x000000299c297220 */ /* 0x000fe40000410000 */
[----:B------:R-:W-:Y:S01]  /*3910*/  FMUL.FTZ R43, R152, R43 ;  /* 0x0000002b982b7220 */ /* 0x000fe20000410000 */
[----:B------:R-:W-:Y:S01]  /*3920*/  F2FP.BF16.PACK_AB R34, R35, R34 ;  /* 0x000000222322723e */ /* 0x000fe200000010ff */
[----:B------:R-:W-:Y:S01]  /*3930*/  FADD.FTZ R37, R37, -R10 ;  /* 0x8000000a25257221 */ /* 0x000fe20000010000 */
[----:B------:R-:W-:Y:S01]  /*3940*/  F2FP.BF16.PACK_AB R5, R41, R5 ;  /* 0x000000052905723e */ /* 0x000fe200000010ff */
[----:B-1----:R-:W-:Y:S01]  /*3950*/  FMUL.FTZ R48, R9, R48 ;  /* 0x0000003009307220 */ /* 0x002fe20000410000 */
[----:B------:R-:W-:Y:S01]  /*3960*/  F2FP.BF16.PACK_AB R9, R213, R9 ;  /* 0x00000009d509723e */ /* 0x000fe200000010ff */
[----:B------:R-:W-:Y:S01]  /*3970*/  FMUL.FTZ R37, R7, R37 ;  /* 0x0000002507257220 */ /* 0x000fe20000410000 */
[----:B------:R-:W-:Y:S01]  /*3980*/  F2FP.BF16.PACK_AB R42, R43, R42 ;  /* 0x0000002a2b2a723e */ /* 0x000fe200000010ff */
[--C-:B------:R-:W-:Y:S02]  /*3990*/  FADD.FTZ R38, R38, -R8.reuse ;  /* 0x8000000826267221 */ /* 0x100fe40000010000 */
[----:B------:R-:W-:Y:S01]  /*39a0*/  STS [R251+0x14c80], R9 ;  /* 0x014c8009fb007388 */ /* 0x000fe20000000800 */
[----:B------:R-:W-:Y:S01]  /*39b0*/  FADD.FTZ R39, R39, -R8 ;  /* 0x8000000827277221 */ /* 0x000fe20000010000 */
[----:B------:R-:W-:Y:S01]  /*39c0*/  F2FP.BF16.PACK_AB R36, R37, R36 ;  /* 0x000000242524723e */ /* 0x000fe200000010ff */
[----:B------:R-:W-:Y:S02]  /*39d0*/  FMUL.FTZ R38, R17, R38 ;  /* 0x0000002611267220 */ /* 0x000fe40000410000 */
[----:B------:R-:W-:Y:S02]  /*39e0*/  FMUL.FTZ R39, R15, R39 ;  /* 0x000000270f277220 */ /* 0x000fe40000410000 */
[----:B------:R-:W-:Y:S02]  /*39f0*/  FMUL.FTZ R45, R215, R45 ;  /* 0x0000002dd72d7220 */ /* 0x000fe40000410000 */
[----:B------:R-:W-:Y:S01]  /*3a00*/  FMUL.FTZ R47, R214, R47 ;  /* 0x0000002fd62f7220 */ /* 0x000fe20000410000 */
[----:B--2---:R-:W-:Y:S01]  /*3a10*/  F2FP.BF16.PACK_AB R2, R212, R26 ;  /* 0x0000001ad402723e */ /* 0x004fe200000010ff */
[----:B------:R-:W-:Y:S01]  /*3a20*/  FADD.FTZ R49, R49, -R10 ;  /* 0x8000000a31317221 */ /* 0x000fe20000010000 */
[----:B------:R-:W-:Y:S01]  /*3a30*/  F2FP.BF16.PACK_AB R38, R39, R38 ;  /* 0x000000262726723e */ /* 0x000fe200000010ff */
[--C-:B------:R-:W-:Y:S01]  /*3a40*/  FADD.FTZ R50, R50, -R8.reuse ;  /* 0x8000000832327221 */ /* 0x100fe20000010000 */
[----:B------:R-:W-:Y:S01]  /*3a50*/  F2FP.BF16.PACK_AB R44, R45, R44 ;  /* 0x0000002c2d2c723e */ /* 0x000fe200000010ff */
[----:B------:R1:W-:Y:S01]  /*3a60*/  STS [R248+0x2800], R2 ;  /* 0x00280002f8007388 */ /* 0x0003e20000000800 */
[----:B------:R-:W-:Y:S01]  /*3a70*/  FMUL.FTZ R49, R213, R49 ;  /* 0x00000031d5317220 */ /* 0x000fe20000410000 */
[----:B------:R-:W-:Y:S01]  /*3a80*/  F2FP.BF16.PACK_AB R46, R47, R46 ;  /* 0x0000002e2f2e723e */ /* 0x000fe200000010ff */
[----:B------:R-:W-:Y:S01]  /*3a90*/  FADD.FTZ R51, R51, -R8 ;  /* 0x8000000833337221 */ /* 0x000fe20000010000 */
[----:B------:R-:W-:Y:S01]  /*3aa0*/  BAR.SYNC.DEFER_BLOCKING 0x0 ;  /* 0x0000000000007b1d */ /* 0x000fe20000010000 */
[----:B------:R-:W-:Y:S01]  /*3ab0*/  FMUL.FTZ R50, R26, R50 ;  /* 0x000000321a327220 */ /* 0x000fe20000410000 */
[----:B------:R-:W-:Y:S01]  /*3ac0*/  F2FP.BF16.PACK_AB R48, R49, R48 ;  /* 0x000000303130723e */ /* 0x000fe200000010ff */
[----:B------:R-:W-:Y:S05]  /*3ad0*/  FMUL.FTZ R51, R212, R51 ;  /* 0x00000033d4337220 */ /* 0x000fea0000410000 */
[----:B------:R-:W-:Y:S02]  /*3ae0*/  F2FP.BF16.PACK_AB R50, R51, R50 ;  /* 0x000000323332723e */ /* 0x000fe400000010ff */
[----:B-1----:R-:W-:Y:S01]  /*3af0*/  SHF.L.U32 R2, R234, 0x1, RZ ;  /* 0x00000001ea027819 */ /* 0x002fe200000006ff */
        /* <DEDUP_REMOVED lines=12> */
[----:B------:R-:W-:Y:S08]  /*3bc0*/  LDSM.16.MT88.4 R4, [R232+0x12480] ;  /* 0x01248000e804783b */ /* 0x000ff00000004200 */
[----:B------:R-:W1:Y:S08]  /*3bd0*/  LDSM.16.MT88.4 R8, [R2+0xe080] ;  /* 0x00e080000208783b */ /* 0x000e700000004200 */
[----:B------:R-:W2:Y:S08]  /*3be0*/  LDSM.16.MT88.4 R12, [R232+0x13480] ;  /* 0x01348000e80c783b */ /* 0x000eb00000004200 */
[----:B------:R-:W3:Y:S08]  /*3bf0*/  LDSM.16.MT88.4 R16, [R232+0x14480] ;  /* 0x01448000e810783b */ /* 0x000ef00000004200 */
[----:B------:R-:W4:Y:S08]  /*3c00*/  LDSM.16.MT88.4 R20, [R2+0x10080] ;  /* 0x010080000214783b */ /* 0x000f300000004200 */
[----:B------:R-:W-:Y:S01]  /*3c10*/  LDSM.16.MT88.4 R24, [R232+0x12880] ;  /* 0x01288000e818783b */ /* 0x000fe20000004200 */
[-C--:B-1----:R-:W-:Y:S07]  /*3c20*/  HMMA.16816.F32.BF16 R52, R4, R8.reuse, R52 ;  /* 0x000000080434723c */ /* 0x082fee0000041834 */
[----:B------:R-:W1:Y:S01]  /*3c30*/  LDSM.16.MT88.4 R28, [R2+0xe880] ;  /* 0x00e88000021c783b */ /* 0x000e620000004200 */
[-C--:B--2---:R-:W-:Y:S07]  /*3c40*/  HMMA.16816.F32.BF16 R56, R12, R8.reuse, R56 ;  /* 0x000000080c38723c */ /* 0x084fee0000041838 */
[----:B------:R-:W2:Y:S01]  /*3c50*/  LDSM.16.MT88.4 R32, [R232+0x13880] ;  /* 0x01388000e820783b */ /* 0x000ea20000004200 */
[C---:B---3--:R-:W-:Y:S07]  /*3c60*/  HMMA.16816.F32.BF16 R60, R16.reuse, R8, R60 ;  /* 0x00000008103c723c */ /* 0x048fee000004183c */
[----:B------:R-:W3:Y:S01]  /*3c70*/  LDSM.16.MT88.4 R36, [R232+0x14880] ;  /* 0x01488000e824783b */ /* 0x000ee20000004200 */
[-C--:B------:R-:W-:Y:S07]  /*3c80*/  HMMA.16816.F32.BF16 R64, R16, R10.reuse, R64 ;  /* 0x0000000a1040723c */ /* 0x080fee0000041840 */
[----:B------:R-:W5:Y:S01]  /*3c90*/  LDSM.16.MT88.4 R40, [R2+0x10880] ;  /* 0x010880000228783b */ /* 0x000f620000004200 */
[-C--:B------:R-:W-:Y:S07]  /*3ca0*/  HMMA.16816.F32.BF16 R68, R12, R10.reuse, R68 ;  /* 0x0000000a0c44723c */ /* 0x080fee0000041844 */
[----:B------:R-:W-:Y:S01]  /*3cb0*/  LDSM.16.MT88.4 R44, [R2+0xf880] ;  /* 0x00f88000022c783b */ /* 0x000fe20000004200 */
[C---:B------:R-:W-:Y:S07]  /*3cc0*/  HMMA.16816.F32.BF16 R72, R4.reuse, R10, R72 ;  /* 0x0000000a0448723c */ /* 0x040fee0000041848 */
[----:B------:R-:W-:Y:S01]  /*3cd0*/  LDSM.16.MT88.4 R8, [R2+0xf080] ;  /* 0x00f080000208783b */ /* 0x000fe20000004200 */
[-C--:B----4-:R-:W-:Y:S07]  /*3ce0*/  HMMA.16816.F32.BF16 R76, R4, R20.reuse, R76 ;  /* 0x00000014044c723c */ /* 0x090fee000004184c */
[----:B------:R-:W-:Y:S01]  /*3cf0*/  LDSM.16.MT88.4 R48, [R232+0x14080] ;  /* 0x01408000e830783b */ /* 0x000fe20000004200 */
[-C--:B------:R-:W-:Y:S07]  /*3d00*/  HMMA.16816.F32.BF16 R80, R12, R20.reuse, R80 ;  /* 0x000000140c50723c */ /* 0x080fee0000041850 */
[----:B------:R-:W-:Y:S01]  /*3d10*/  LDSM.16.MT88.4 R148, [R232+0x15080] ;  /* 0x01508000e894783b */ /* 0x000fe20000004200 */
[C---:B------:R-:W-:Y:S08]  /*3d20*/  HMMA.16816.F32.BF16 R84, R16.reuse, R20, R84 ;  /* 0x000000141054723c */ /* 0x040ff00000041854 */
[-C--:B------:R-:W-:Y:S01]  /*3d30*/  HMMA.16816.F32.BF16 R88, R16, R22.reuse, R88 ;  /* 0x000000161058723c */ /* 0x080fe20000041858 */
[----:B------:R-:W-:Y:S07]  /*3d40*/  LDSM.16.MT88.4 R16, [R232+0x14c80] ;  /* 0x014c8000e810783b */ /* 0x000fee0000004200 */
[-C--:B------:R-:W-:Y:S01]  /*3d50*/  HMMA.16816.F32.BF16 R92, R12, R22.reuse, R92 ;  /* 0x000000160c5c723c */ /* 0x080fe2000004185c */
[----:B------:R-:W-:Y:S07]  /*3d60*/  LDSM.16.MT88.4 R12, [R232+0x13c80] ;  /* 0x013c8000e80c783b */ /* 0x000fee0000004200 */
[----:B------:R-:W-:Y:S01]  /*3d70*/  HMMA.16816.F32.BF16 R96, R4, R22, R96 ;  /* 0x000000160460723c */ /* 0x000fe20000041860 */
[----:B------:R-:W4:Y:S07]  /*3d80*/  LDSM.16.MT88.4 R4, [R232+0x12c80] ;  /* 0x012c8000e804783b */ /* 0x000f2e0000004200 */
[-C--:B-1----:R-:W-:Y:S01]  /*3d90*/  HMMA.16816.F32.BF16 R52, R24, R28.reuse, R52 ;  /* 0x0000001c1834723c */ /* 0x082fe20000041834 */
[----:B------:R-:W1:Y:S07]  /*3da0*/  LDSM.16.MT88.4 R20, [R2+0x11080] ;  /* 0x011080000214783b */ /* 0x000e6e0000004200 */
[-C--:B--2---:R-:W-:Y:S08]  /*3db0*/  HMMA.16816.F32.BF16 R56, R32, R28.reuse, R56 ;  /* 0x0000001c2038723c */ /* 0x084ff00000041838 */
[C---:B---3--:R-:W-:Y:S08]  /*3dc0*/  HMMA.16816.F32.BF16 R60, R36.reuse, R28, R60 ;  /* 0x0000001c243c723c */ /* 0x048ff0000004183c */
[-C--:B------:R-:W-:Y:S08]  /*3dd0*/  HMMA.16816.F32.BF16 R64, R36, R30.reuse, R64 ;  /* 0x0000001e2440723c */ /* 0x080ff00000041840 */
[-C--:B------:R-:W-:Y:S08]  /*3de0*/  HMMA.16816.F32.BF16 R68, R32, R30.reuse, R68 ;  /* 0x0000001e2044723c */ /* 0x080ff00000041844 */
[C---:B------:R-:W-:Y:S01]  /*3df0*/  HMMA.16816.F32.BF16 R72, R24.reuse, R30, R72 ;  /* 0x0000001e1848723c */ /* 0x040fe20000041848 */
[----:B------:R-:W2:Y:S07]  /*3e00*/  LDSM.16.MT88.4 R28, [R232+0x13080] ;  /* 0x01308000e81c783b */ /* 0x000eae0000004200 */
[-C--:B-----5:R-:W-:Y:S08]  /*3e10*/  HMMA.16816.F32.BF16 R76, R24, R40.reuse, R76 ;  /* 0x00000028184c723c */ /* 0x0a0ff0000004184c */
[-C--:B------:R-:W-:Y:S08]  /*3e20*/  HMMA.16816.F32.BF16 R80, R32, R40.reuse, R80 ;  /* 0x000000282050723c */ /* 0x080ff00000041850 */
[C---:B------:R-:W-:Y:S08]  /*3e30*/  HMMA.16816.F32.BF16 R84, R36.reuse, R40, R84 ;  /* 0x000000282454723c */ /* 0x040ff00000041854 */
[-C--:B------:R-:W-:Y:S08]  /*3e40*/  HMMA.16816.F32.BF16 R88, R36, R42.reuse, R88 ;  /* 0x0000002a2458723c */ /* 0x080ff00000041858 */
[-C--:B------:R-:W-:Y:S08]  /*3e50*/  HMMA.16816.F32.BF16 R92, R32, R42.reuse, R92 ;  /* 0x0000002a205c723c */ /* 0x080ff0000004185c */
[----:B------:R-:W-:Y:S01]  /*3e60*/  HMMA.16816.F32.BF16 R96, R24, R42, R96 ;  /* 0x0000002a1860723c */ /* 0x000fe20000041860 */
[----:B------:R-:W3:Y:S07]  /*3e70*/  LDSM.16.MT88.4 R24, [R2+0x11880] ;  /* 0x011880000218783b */ /* 0x000eee0000004200 */
[-C--:B----4-:R-:W-:Y:S01]  /*3e80*/  HMMA.16816.F32.BF16 R52, R4, R8.reuse, R52 ;  /* 0x000000080434723c */ /* 0x090fe20000041834 */
[----:B------:R-:W-:Y:S07]  /*3e90*/  BAR.SYNC.DEFER_BLOCKING 0x0 ;  /* 0x0000000000007b1d */ /* 0x000fee0000010000 */
[-C--:B------:R-:W-:Y:S08]  /*3ea0*/  HMMA.16816.F32.BF16 R56, R12, R8.reuse, R56 ;  /* 0x000000080c38723c */ /* 0x080ff00000041838 */
[C---:B------:R-:W-:Y:S08]  /*3eb0*/  HMMA.16816.F32.BF16 R60, R16.reuse, R8, R60 ;  /* 0x00000008103c723c */ /* 0x040ff0000004183c */
[-C--:B------:R-:W-:Y:S08]  /*3ec0*/  HMMA.16816.F32.BF16 R64, R16, R10.reuse, R64 ;  /* 0x0000000a1040723c */ /* 0x080ff00000041840 */
[-C--:B------:R-:W-:Y:S08]  /*3ed0*/  HMMA.16816.F32.BF16 R68, R12, R10.reuse, R68 ;  /* 0x0000000a0c44723c */ /* 0x080ff00000041844 */
[C---:B------:R-:W-:Y:S08]  /*3ee0*/  HMMA.16816.F32.BF16 R72, R4.reuse, R10, R72 ;  /* 0x0000000a0448723c */ /* 0x040ff00000041848 */
[-C--:B-1----:R-:W-:Y:S08]  /*3ef0*/  HMMA.16816.F32.BF16 R76, R4, R20.reuse, R76 ;  /* 0x00000014044c723c */ /* 0x082ff0000004184c */
[-C--:B------:R-:W-:Y:S01]  /*3f00*/  HMMA.16816.F32.BF16 R80, R12, R20.reuse, R80 ;  /* 0x000000140c50723c */ /* 0x080fe20000041850 */
[----:B------:R1:W4:Y:S07]  /*3f10*/  LDSM.16.M88.4 R32, [R231] ;  /* 0x00000000e720783b */ /* 0x00032e0000000200 */
[C---:B------:R-:W-:Y:S01]  /*3f20*/  HMMA.16816.F32.BF16 R84, R16.reuse, R20, R84 ;  /* 0x000000141054723c */ /* 0x040fe20000041854 */
[----:B------:R1:W1:Y:S07]  /*3f30*/  LDSM.16.M88.4 R36, [R231+0x800] ;  /* 0x00080000e724783b */ /* 0x00026e0000000200 */
[-C--:B------:R-:W-:Y:S01]  /*3f40*/  HMMA.16816.F32.BF16 R88, R16, R22.reuse, R88 ;  /* 0x000000161058723c */ /* 0x080fe20000041858 */
[----:B------:R1:W1:Y:S07]  /*3f50*/  LDSM.16.MT88.4 R16, [R2+0x80] ;  /* 0x000080000210783b */ /* 0x00026e0000004200 */
[-C--:B------:R-:W-:Y:S01]  /*3f60*/  HMMA.16816.F32.BF16 R92, R12, R22.reuse, R92 ;  /* 0x000000160c5c723c */ /* 0x080fe2000004185c */
[----:B------:R1:W1:Y:S07]  /*3f70*/  LDSM.16.MT88.4 R40, [R2+0x3080] ;  /* 0x003080000228783b */ /* 0x00026e0000004200 */
[----:B------:R-:W-:Y:S01]  /*3f80*/  HMMA.16816.F32.BF16 R96, R4, R22, R96 ;  /* 0x000000160460723c */ /* 0x000fe20000041860 */
[----:B------:R1:W1:Y:S07]  /*3f90*/  LDSM.16.M88.4 R152, [R230] ;  /* 0x00000000e698783b */ /* 0x00026e0000000200 */
[-C--:B--2---:R-:W-:Y:S01]  /*3fa0*/  HMMA.16816.F32.BF16 R52, R28, R44.reuse, R52 ;  /* 0x0000002c1c34723c */ /* 0x084fe20000041834 */
[----:B------:R2:W1:Y:S07]  /*3fb0*/  LDSM.16.M88.4 R176, [R230+0x800] ;  /* 0x00080000e6b0783b */ /* 0x00046e0000000200 */
[-C--:B------:R-:W-:Y:S01]  /*3fc0*/  HMMA.16816.F32.BF16 R56, R48, R44.reuse, R56 ;  /* 0x0000002c3038723c */ /* 0x080fe20000041838 */
[----:B------:R2:W1:Y:S07]  /*3fd0*/  LDSM.16.MT88.4 R156, [R2+0x880] ;  /* 0x00088000029c783b */ /* 0x00046e0000004200 */
[C---:B------:R-:W-:Y:S01]  /*3fe0*/  HMMA.16816.F32.BF16 R60, R148.reuse, R44, R60 ;  /* 0x0000002c943c723c */ /* 0x040fe2000004183c */
[----:B------:R2:W1:Y:S07]  /*3ff0*/  LDSM.16.MT88.4 R212, [R2+0x3880] ;  /* 0x0038800002d4783b */ /* 0x00046e0000004200 */
        /* <DEDUP_REMOVED lines=10> */
[----:B-12-4-:R-:W-:Y:S01]  /*40a0*/  LOP3.LUT P6, RZ, R237, 0x1, RZ, 0xc0, !PT ;  /* 0x00000001edff7812 */ /* 0x016fe200078cc0ff */
[----:B------:R-:W1:Y:S01]  /*40b0*/  S2R R3, SR_CTAID.Y ;  /* 0x0000000000037919 */ /* 0x000e620000002600 */
[----:B------:R-:W-:Y:S01]  /*40c0*/  USHF.R.S32.HI UR21, URZ, 0x1f, UR20 ;  /* 0x0000001f3f157899 */ /* 0x000fe20008011414 */
[----:B------:R-:W-:Y:S01]  /*40d0*/  IMAD.MOV.U32 R7, RZ, RZ, 0x6 ;  /* 0x00000006ff077424 */ /* 0x000fe200078e00ff */
[----:B------:R-:W-:Y:S02]  /*40e0*/  ULDC.64 UR6, c[0x0][0x208] ;  /* 0x0000820000067ab9 */ /* 0x000fe40000000a00 */
[----:B------:R-:W-:Y:S02]  /*40f0*/  UIMAD UR21, UR21, UR6, URZ ;  /* 0x00000006151572a4 */ /* 0x000fe4000f8e023f */
[----:B------:R-:W-:Y:S02]  /*4100*/  UIMAD.WIDE.U32 UR22, UR20, UR6, URZ ;  /* 0x00000006141672a5 */ /* 0x000fe4000f8e003f */
[----:B------:R-:W-:Y:S02]  /*4110*/  UIMAD UR21, UR20, UR7, UR21 ;  /* 0x00000007141572a4 */ /* 0x000fe4000f8e0215 */
[----:B------:R-:W-:Y:S02]  /*4120*/  USHF.L.U32 UR6, UR20, 0x6, URZ ;  /* 0x0000000614067899 */ /* 0x000fe4000800063f */
[----:B------:R-:W-:Y:S01]  /*4130*/  IMAD.U32 R10, RZ, RZ, UR22 ;  /* 0x00000016ff0a7e24 */ /* 0x000fe2000f8e00ff */
[----:B------:R-:W-:Y:S01]  /*4140*/  UIADD3 UR21, UR23, UR21, URZ ;  /* 0x0000001517157290 */ /* 0x000fe2000fffe03f */
[----:B------:R-:W-:Y:S03]  /*4150*/  IMAD.U32 R4, RZ, RZ, UR22 ;  /* 0x00000016ff047e24 */ /* 0x000fe6000f8e00ff */
[----:B------:R-:W-:Y:S02]  /*4160*/  LEA R10, P5, R10, R240, 0x7 ;  /* 0x000000f00a0a7211 */ /* 0x000fe400078a38ff */
[----:B-1----:R-:W-:Y:S01]  /*4170*/  SHF.R.S32.HI R5, RZ, 0x1f, R3 ;  /* 0x0000001fff057819 */ /* 0x002fe20000011403 */
[----:B------:R-:W-:Y:S04]  /*4180*/  IMAD.WIDE.U32 R8, R3, c[0x0][0x288], R246 ;  /* 0x0000a20003087a25 */ /* 0x000fe800078e00f6 */
[----:B------:R-:W-:Y:S01]  /*4190*/  IMAD R5, R5, c[0x0][0x288], RZ ;  /* 0x0000a20005057a24 */ /* 0x000fe200078e02ff */
[----:B------:R-:W-:Y:S01]  /*41a0*/  IADD3 R6, P1, R8, UR5, RZ ;  /* 0x0000000508067c10 */ /* 0x000fe2000ff3e0ff */
[----:B------:R-:W-:Y:S02]  /*41b0*/  IMAD.MOV.U32 R8, RZ, RZ, c[0x0][0x208] ;  /* 0x00008200ff087624 */ /* 0x000fe400078e00ff */
[----:B------:R-:W-:Y:S02]  /*41c0*/  IMAD R5, R3, c[0x0][0x28c], R5 ;  /* 0x0000a30003057a24 */ /* 0x000fe400078e0205 */
[----:B------:R-:W-:Y:S01]  /*41d0*/  IMAD.U32 R3, RZ, RZ, UR21 ;  /* 0x00000015ff037e24 */ /* 0x000fe2000f8e00ff */
[C---:B------:R-:W-:Y:S01]  /*41e0*/  SHF.L.U64.HI R7, R8.reuse, R7, c[0x0][0x20c] ;  /* 0x0000830008077619 */ /* 0x040fe20000010207 */
[----:B------:R-:W-:Y:S01]  /*41f0*/  IMAD.SHL.U32 R8, R8, 0x40, RZ ;  /* 0x0000004008087824 */ /* 0x000fe200078e00ff */
[----:B------:R-:W-:Y:S02]  /*4200*/  IADD3.X R5, R9, UR12, R5, P1, !PT ;  /* 0x0000000c09057c10 */ /* 0x000fe40008ffe405 */
[----:B------:R-:W-:Y:S01]  /*4210*/  LEA.HI.X R11, R4, R241, R3, 0x7, P5 ;  /* 0x000000f1040b7211 */ /* 0x000fe200028f3c03 */
[----:B------:R-:W-:Y:S01]  /*4220*/  IMAD.U32 R3, RZ, RZ, UR6 ;  /* 0x00000006ff037e24 */ /* 0x000fe2000f8e00ff */
[C---:B------:R-:W-:Y:S01]  /*4230*/  LEA R12, P1, R6.reuse, c[0x0][0x280], 0x2 ;  /* 0x0000a000060c7a11 */ /* 0x040fe200078210ff */
[----:B------:R-:W-:Y:S03]  /*4240*/  IMAD.U32 R4, RZ, RZ, UR6 ;  /* 0x00000006ff047e24 */ /* 0x000fe6000f8e00ff */
[----:B------:R-:W-:Y:S02]  /*4250*/  LEA.HI.X R13, R6, c[0x0][0x284], R5, 0x2, P1 ;  /* 0x0000a100060d7a11 */ /* 0x000fe400008f1405 */
[----:B------:R-:W-:Y:S02]  /*4260*/  IADD3 R14, P5, P1, R8, 0x80, R10 ;  /* 0x00000080080e7810 */ /* 0x000fe400079be00a */
[----:B------:R-:W-:Y:S02]  /*4270*/  IADD3 R5, -R244, c[0x0][0x168], -R3 ;  /* 0x00005a00f4057a10 */ /* 0x000fe40007ffe903 */
[--C-:B------:R-:W-:Y:S02]  /*4280*/  IADD3.X R15, R7, RZ, R11.reuse, P5, P1 ;  /* 0x000000ff070f7210 */ /* 0x100fe40002fe240b */
[C---:B------:R-:W-:Y:S02]  /*4290*/  ISETP.LT.OR P5, PT, R5.reuse, 0x1, !P6 ;  /* 0x000000010500780c */ /* 0x040fe400077a1670 */
[----:B------:R-:W-:Y:S02]  /*42a0*/  LEA R12, P1, R4, R12, 0x2 ;  /* 0x0000000c040c7211 */ /* 0x000fe400078210ff */
[----:B------:R-:W-:Y:S02]  /*42b0*/  ISETP.LT.OR P6, PT, R5, 0x21, !P6 ;  /* 0x000000210500780c */ /* 0x000fe400077c1670 */
[----:B------:R-:W-:Y:S01]  /*42c0*/  LEA.HI.X.SX32 R13, R3, R13, 0x2, P1 ;  /* 0x0000000d030d7211 */ /* 0x000fe200008f16ff */
[----:B------:R-:W-:Y:S01]  /*42d0*/  @!P2 IMAD.SHL.U32 R3, R238, 0x10, RZ ;  /* 0x00000010ee03a824 */ /* 0x000fe200078e00ff */
[----:B------:R-:W-:Y:S05]  /*42e0*/  IADD3 R8, P1, R8, R10, RZ ;  /* 0x0000000a08087210 */ /* 0x000fea0007f3e0ff */
[----:B------:R-:W-:Y:S01]  /*42f0*/  @!PT LDS RZ, [RZ] ;  /* 0x00000000fffff984 */ /* 0x000fe20000000800 */
[----:B------:R-:W-:Y:S01]  /*4300*/  @!PT LDS RZ, [RZ] ;  /* 0x00000000fffff984 */ /* 0x000fe20000000800 */
[----:B------:R-:W-:Y:S01]  /*4310*/  @!PT LDS RZ, [RZ] ;  /* 0x00000000fffff984 */ /* 0x000fe20000000800 */
[----:B------:R1:W-:Y:S01]  /*4320*/  LDGSTS.E.BYPASS.LTC128B.128 [R236+0xe080], [R10.64], !P5 ;  /* 0x0e0800000aec7fae */ /* 0x0003e2000e901d52 */
[----:B------:R-:W-:Y:S01]  /*4330*/  IMAD.X R9, R7, 0x1, R11, P1 ;  /* 0x0000000107097824 */ /* 0x000fe200008e060b */
[----:B------:R-:W-:Y:S04]  /*4340*/  LOP3.LUT P1, RZ, R237, 0x2, RZ, 0xc0, !PT ;  /* 0x00000002edff7812 */ /* 0x000fe8000782c0ff */
[C---:B------:R-:W-:Y:S02]  /*4350*/  ISETP.LT.OR P5, PT, R5.reuse, 0x1, !P1 ;  /* 0x000000010500780c */ /* 0x040fe40004fa1670 */
[----:B------:R-:W-:Y:S11]  /*4360*/  ISETP.LT.OR P1, PT, R5, 0x21, !P1 ;  /* 0x000000210500780c */ /* 0x000ff60004f21670 */
[----:B------:R1:W-:Y:S05]  /*4370*/  LDGSTS.E.BYPASS.LTC128B.128 [R236+0x10080], [R10.64+0x80], !P5 ;  /* 0x100800800aec7fae */ /* 0x0003ea000e901d52 */
[----:B------:R1:W-:Y:S05]  /*4380*/  LDGSTS.E.BYPASS.LTC128B.128 [R236+0xf080], [R8.64], !P6 ;  /* 0x0f08000008ec7fae */ /* 0x0003ea000f101d52 */
[----:B------:R1:W-:Y:S05]  /*4390*/  LDGSTS.E.BYPASS.LTC128B.128 [R236+0x11080], [R14.64], !P1 ;  /* 0x110800000eec7fae */ /* 0x0003ea000c901d52 */
[----:B------:R1:W-:Y:S02]  /*43a0*/  @!P2 LDGSTS.E.BYPASS.LTC128B.128 [R3+0x12280], [R12.64] ;  /* 0x122800000c03afae */ /* 0x0003e4000b901d52 */
.L_x_56:
[-C--:B-12-4-:R-:W-:Y:S01]  /*43b0*/  HMMA.16816.F32.BF16 R4, R32, R16.reuse, RZ ;  /* 0x000000102004723c */ /* 0x096fe200000418ff */
[----:B------:R-:W-:Y:S01]  /*43c0*/  LDSM.16.MT88.4 R44, [R2+0x1080] ;  /* 0x00108000022c783b */ /* 0x000fe20000004200 */
[----:B------:R-:W-:Y:S02]  /*43d0*/  USHF.L.U32 UR10, UR10, 0xd, URZ ;  /* 0x0000000d0a0a7899 */ /* 0x000fe4000800063f */
[----:B------:R-:W-:Y:S01]  /*43e0*/  UISETP.GE.AND UP0, UPT, UR20, UR15, UPT ;  /* 0x0000000f1400728c */ /* 0x000fe2000bf06270 */
[----:B------:R-:W-:Y:S01]  /*43f0*/  LDSM.16.M88.4 R48, [R231+0x1800] ;  /* 0x00180000e730783b */ /* 0x000fe20000000200 */
        /* <DEDUP_REMOVED lines=15> */
[----:B------:R-:W1:Y:S07]  /*44f0*/  LDSM.16.M88.4 R36, [R231+0x1000] ;  /* 0x00100000e724783b */ /* 0x000e6e0000000200 */
[----:B------:R-:W-:Y:S01]  /*4500*/  HMMA.16816.F32.BF16 R32, R32, R42, RZ ;  /* 0x0000002a2020723c */ /* 0x000fe200000418ff */
[----:B------:R-:W2:Y:S07]  /*4510*/  LDSM.16.MT88.4 R40, [R2+0x4080] ;  /* 0x004080000228783b */ /* 0x000eae0000004200 */
        /* <DEDUP_REMOVED lines=10> */
[----:B------:R-:W3:Y:S04]  /*45c0*/  LDSM.16.MT88.4 R152, [R2+0x1880] ;  /* 0x001880000298783b */ /* 0x000ee80000004200 */
[----:B------:R-:W-:Y:S03]  /*45d0*/  LDSM.16.MT88.4 R212, [R2+0x2080] ;  /* 0x0020800002d4783b */ /* 0x000fe60000004200 */
[-C--:B-1----:R-:W-:Y:S08]  /*45e0*/  HMMA.16816.F32.BF16 R4, R36, R44.reuse, R4 ;  /* 0x0000002c2404723c */ /* 0x082ff00000041804 */
[C---:B------:R-:W-:Y:S08]  /*45f0*/  HMMA.16816.F32.BF16 R8, R48.reuse, R44, R8 ;  /* 0x0000002c3008723c */ /* 0x040ff00000041808 */
[-C--:B------:R-:W-:Y:S08]  /*4600*/  HMMA.16816.F32.BF16 R12, R48, R46.reuse, R12 ;  /* 0x0000002e300c723c */ /* 0x080ff0000004180c */
[C---:B------:R-:W-:Y:S01]  /*4610*/  HMMA.16816.F32.BF16 R16, R36.reuse, R46, R16 ;  /* 0x0000002e2410723c */ /* 0x040fe20000041810 */
[----:B------:R-:W1:Y:S07]  /*4620*/  LDSM.16.M88.4 R44, [R231+0x2000] ;  /* 0x00200000e72c783b */ /* 0x000e6e0000000200 */
[-C--:B--2---:R-:W-:Y:S08]  /*4630*/  HMMA.16816.F32.BF16 R20, R36, R40.reuse, R20 ;  /* 0x000000282414723c */ /* 0x084ff00000041814 */
[C---:B------:R-:W-:Y:S08]  /*4640*/  HMMA.16816.F32.BF16 R24, R48.reuse, R40, R24 ;  /* 0x000000283018723c */ /* 0x040ff00000041818 */
[-C--:B------:R-:W-:Y:S01]  /*4650*/  HMMA.16816.F32.BF16 R28, R48, R42.reuse, R28 ;  /* 0x0000002a301c723c */ /* 0x080fe2000004181c */
[----:B------:R-:W-:Y:S07]  /*4660*/  LDSM.16.MT88.4 R48, [R2+0x2880] ;  /* 0x002880000230783b */ /* 0x000fee0000004200 */
[----:B------:R-:W-:Y:S01]  /*4670*/  HMMA.16816.F32.BF16 R32, R36, R42, R32 ;  /* 0x0000002a2420723c */ /* 0x000fe20000041820 */
[----:B------:R-:W2:Y:S04]  /*4680*/  LDSM.16.MT88.4 R36, [R2+0x5080] ;  /* 0x005080000224783b */ /* 0x000ea80000004200 */
[----:B------:R-:W4:Y:S03]  /*4690*/  LDSM.16.M88.4 R40, [R230+0x2000] ;  /* 0x00200000e628783b */ /* 0x000f260000000200 */
[-C--:B---3--:R-:W-:Y:S08]  /*46a0*/  HMMA.16816.F32.BF16 R4, R148, R152.reuse, R4 ;  /* 0x000000989404723c */ /* 0x088ff00000041804 */
[C---:B------:R-:W-:Y:S08]  /*46b0*/  HMMA.16816.F32.BF16 R8, R156.reuse, R152, R8 ;  /* 0x000000989c08723c */ /* 0x040ff00000041808 */
[-C--:B------:R-:W-:Y:S08]  /*46c0*/  HMMA.16816.F32.BF16 R12, R156, R154.reuse, R12 ;  /* 0x0000009a9c0c723c */ /* 0x080ff0000004180c */
[C---:B------:R-:W-:Y:S01]  /*46d0*/  HMMA.16816.F32.BF16 R16, R148.reuse, R154, R16 ;  /* 0x0000009a9410723c */ /* 0x040fe20000041810 */
[----:B------:R-:W3:Y:S07]  /*46e0*/  LDSM.16.M88.4 R152, [R230+0x2800] ;  /* 0x00280000e698783b */ /* 0x000eee0000000200 */
[-C--:B------:R-:W-:Y:S08]  /*46f0*/  HMMA.16816.F32.BF16 R20, R148, R176.reuse, R20 ;  /* 0x000000b09414723c */ /* 0x080ff00000041814 */
[C---:B------:R-:W-:Y:S01]  /*4700*/  HMMA.16816.F32.BF16 R24, R156.reuse, R176, R24 ;  /* 0x000000b09c18723c */ /* 0x040fe20000041818 */
[----:B------:R-:W5:Y:S07]  /*4710*/  LDL.64 R176, [R1] ;  /* 0x0000000001b07983 */ /* 0x000f6e0000100a00 */
[-C--:B------:R-:W-:Y:S08]  /*4720*/  HMMA.16816.F32.BF16 R28, R156, R178.reuse, R28 ;  /* 0x000000b29c1c723c */ /* 0x080ff0000004181c */
[----:B------:R-:W-:Y:S01]  /*4730*/  HMMA.16816.F32.BF16 R32, R148, R178, R32 ;  /* 0x000000b29420723c */ /* 0x000fe20000041820 */
[----:B------:R-:W3:Y:S07]  /*4740*/  LDSM.16.MT88.4 R148, [R2+0x5880] ;  /* 0x005880000294783b */ /* 0x000eee0000004200 */
[-C--:B-1----:R-:W-:Y:S08]  /*4750*/  HMMA.16816.F32.BF16 R4, R44, R212.reuse, R4 ;  /* 0x000000d42c04723c */ /* 0x082ff00000041804 */
[C---:B------:R-:W-:Y:S08]  /*4760*/  HMMA.16816.F32.BF16 R8, R216.reuse, R212, R8 ;  /* 0x000000d4d808723c */ /* 0x040ff00000041808 */
[-C--:B------:R-:W-:Y:S08]  /*4770*/  HMMA.16816.F32.BF16 R12, R216, R214.reuse, R12 ;  /* 0x000000d6d80c723c */ /* 0x080ff0000004180c */
[C---:B------:R-:W-:Y:S08]  /*4780*/  HMMA.16816.F32.BF16 R16, R44.reuse, R214, R16 ;  /* 0x000000d62c10723c */ /* 0x040ff00000041810 */
[-C--:B--2---:R-:W-:Y:S08]  /*4790*/  HMMA.16816.F32.BF16 R20, R44, R36.reuse, R20 ;  /* 0x000000242c14723c */ /* 0x084ff00000041814 */
[C---:B------:R-:W-:Y:S08]  /*47a0*/  HMMA.16816.F32.BF16 R24, R216.reuse, R36, R24 ;  /* 0x00000024d818723c */ /* 0x040ff00000041818 */
[-C--:B------:R-:W-:Y:S08]  /*47b0*/  HMMA.16816.F32.BF16 R28, R216, R38.reuse, R28 ;  /* 0x00000026d81c723c */ /* 0x080ff0000004181c */
[----:B------:R-:W-:Y:S01]  /*47c0*/  HMMA.16816.F32.BF16 R32, R44, R38, R32 ;  /* 0x000000262c20723c */ /* 0x000fe20000041820 */
[----:B------:R-:W-:Y:S07]  /*47d0*/  LDSM.16.MT88.4 R44, [R232+0x18080] ;  /* 0x01808000e82c783b */ /* 0x000fee0000004200 */
[-C--:B----4-:R-:W-:Y:S08]  /*47e0*/  HMMA.16816.F32.BF16 R4, R40, R48.reuse, R4 ;  /* 0x000000302804723c */ /* 0x090ff00000041804 */
[C---:B---3--:R-:W-:Y:S08]  /*47f0*/  HMMA.16816.F32.BF16 R8, R152.reuse, R48, R8 ;  /* 0x000000309808723c */ /* 0x048ff00000041808 */
[-C--:B------:R-:W-:Y:S08]  /*4800*/  HMMA.16816.F32.BF16 R12, R152, R50.reuse, R12 ;  /* 0x00000032980c723c */ /* 0x080ff0000004180c */
[C---:B------:R-:W-:Y:S08]  /*4810*/  HMMA.16816.F32.BF16 R16, R40.reuse, R50, R16 ;  /* 0x000000322810723c */ /* 0x040ff00000041810 */
[-C--:B------:R-:W-:Y:S08]  /*4820*/  HMMA.16816.F32.BF16 R20, R40, R148.reuse, R20 ;  /* 0x000000942814723c */ /* 0x080ff00000041814 */
[C---:B------:R-:W-:Y:S08]  /*4830*/  HMMA.16816.F32.BF16 R24, R152.reuse, R148, R24 ;  /* 0x000000949818723c */ /* 0x040ff00000041818 */
[-C--:B------:R-:W-:Y:S08]  /*4840*/  HMMA.16816.F32.BF16 R28, R152, R150.reuse, R28 ;  /* 0x00000096981c723c */ /* 0x080ff0000004181c */
[----:B------:R-:W-:Y:S04]  /*4850*/  HMMA.16816.F32.BF16 R32, R40, R150, R32 ;  /* 0x000000962820723c */ /* 0x000fe80000041820 */
[----:B-----5:R-:W-:Y:S01]  /*4860*/  IADD3 R2, P1, R176, UR10, RZ ;  /* 0x0000000ab0027c10 */ /* 0x020fe2000ff3e0ff */
[----:B------:R-:W-:Y:S03]  /*4870*/  UMOV UR10, UR20 ;  /* 0x00000014000a7c82 */ /* 0x000fe60008000000 */
[----:B------:R-:W-:Y:S04]  /*4880*/  LEA.HI.X.SX32 R3, R3, R252, 0x1, P1 ;  /* 0x000000fc03037211 */ /* 0x000fe800008f0eff */
[C---:B------:R-:W-:Y:S04]  /*4890*/  LEA R36, P1, R2.reuse, c[0x0][0x220], 0x2 ;  /* 0x0000880002247a11 */ /* 0x040fe800078210ff */
[----:B------:R-:W-:Y:S01]  /*48a0*/  LEA.HI.X R37, R2, c[0x0][0x224], R3, 0x2, P1 ;  /* 0x0000890002257a11 */ /* 0x000fe200008f1403 */
[----:B------:R-:W-:Y:S01]  /*48b0*/  IMAD.U32 R2, RZ, RZ, UR4 ;  /* 0x00000004ff027e24 */ /* 0x000fe2000f8e00ff */
[----:B------:R-:W-:Y:S01]  /*48c0*/  PLOP3.LUT P1, PT, PT, PT, UP0, 0x80, 0x0 ;  /* 0x000000000000781c */ /* 0x000fe20003f2f008 */
[----:B------:R-:W-:Y:S02]  /*48d0*/  USEL UR4, UR7, URZ, !UP2 ;  /* 0x0000003f07047287 */ /* 0x000fe4000d000000 */
[----:B------:R-:W-:Y:S01]  /*48e0*/  RED.E.ADD.F32.FTZ.RN.STRONG.GPU [R36.64], R4 ;  /* 0x000000042400798e */ /* 0x000fe2000c10e792 */
[----:B------:R-:W-:Y:S03]  /*48f0*/  IMAD R2, R2, 0x2000, R234 ;  /* 0x0000200002027824 */ /* 0x000fe600078e02ea */
[----:B------:R-:W-:Y:S01]  /*4900*/  RED.E.ADD.F32.FTZ.RN.STRONG.GPU [R36.64+0x400], R5 ;  /* 0x000400052400798e */ /* 0x000fe2000c10e792 */
[----:B------:R-:W-:Y:S03]  /*4910*/  IMAD.SHL.U32 R2, R2, 0x2, RZ ;  /* 0x0000000202027824 */ /* 0x000fe600078e00ff */
[----:B------:R-:W-:Y:S04]  /*4920*/  RED.E.ADD.F32.FTZ.RN.STRONG.GPU [R36.64+0x800], R6 ;  /* 0x000800062400798e */ /* 0x000fe8000c10e792 */
        /* <DEDUP_REMOVED lines=47> */
[C---:B------:R-:W-:Y:S03]  /*4c20*/  HMMA.16816.F32.BF16 R132, R16.reuse, R20, R132 ;  /* 0x000000141084723c */ /* 0x040fe60000041884 */
[----:B------:R-:W2:Y:S05]  /*4c30*/  LDSM.16.MT88.4 R36, [R232+0x17880] ;  /* 0x01788000e824783b */ /* 0x000eaa0000004200 */
[-C--:B------:R-:W-:Y:S01]  /*4c40*/  HMMA.16816.F32.BF16 R136, R16, R22.reuse, R136 ;  /* 0x000000161088723c */ /* 0x080fe20000041888 */
[----:B------:R-:W-:Y:S07]  /*4c50*/  LDSM.16.MT88.4 R16, [R232+0x17c80] ;  /* 0x017c8000e810783b */ /* 0x000fee0000004200 */
[-C--:B------:R-:W-:Y:S01]  /*4c60*/  HMMA.16816.F32.BF16 R140, R12, R22.reuse, R140 ;  /* 0x000000160c8c723c */ /* 0x080fe2000004188c */
[----:B------:R-:W-:Y:S07]  /*4c70*/  LDSM.16.MT88.4 R12, [R232+0x16c80] ;  /* 0x016c8000e80c783b */ /* 0x000fee0000004200 */
[----:B------:R-:W-:Y:S01]  /*4c80*/  HMMA.16816.F32.BF16 R144, R4, R22, R144 ;  /* 0x000000160490723c */ /* 0x000fe20000041890 */
[----:B------:R-:W3:Y:S04]  /*4c90*/  LDSM.16.MT88.4 R4, [R232+0x15c80] ;  /* 0x015c8000e804783b */ /* 0x000ee80000004200 */
[----:B------:R-:W4:Y:S03]  /*4ca0*/  LDSM.16.MT88.4 R20, [R2+0x9080] ;  /* 0x009080000214783b */ /* 0x000f260000004200 */
[-C--:B-1----:R-:W-:Y:S08]  /*4cb0*/  HMMA.16816.F32.BF16 R100, R24, R28.reuse, R100 ;  /* 0x0000001c1864723c */ /* 0x082ff00000041864 */
[-C--:B------:R-:W-:Y:S08]  /*4cc0*/  HMMA.16816.F32.BF16 R104, R32, R28.reuse, R104 ;  /* 0x0000001c2068723c */ /* 0x080ff00000041868 */
[C---:B--2---:R-:W-:Y:S08]  /*4cd0*/  HMMA.16816.F32.BF16 R108, R36.reuse, R28, R108 ;  /* 0x0000001c246c723c */ /* 0x044ff0000004186c */
        /* <DEDUP_REMOVED lines=31> */
[-C--:B--2---:R-:W-:Y:S08]  /*4ed0*/  HMMA.16816.F32.BF16 R124, R28, R24.reuse, R124 ;  /* 0x000000181c7c723c */ /* 0x084ff0000004187c */
[-C--:B------:R-:W-:Y:S08]  /*4ee0*/  HMMA.16816.F32.BF16 R128, R36, R24.reuse, R128 ;  /* 0x000000182480723c */ /* 0x080ff00000041880 */
[C---:B------:R-:W-:Y:S08]  /*4ef0*/  HMMA.16816.F32.BF16 R132, R44.reuse, R24, R132 ;  /* 0x000000182c84723c */ /* 0x040ff00000041884 */
[-C--:B------:R-:W-:Y:S08]  /*4f00*/  HMMA.16816.F32.BF16 R136, R44, R26.reuse, R136 ;  /* 0x0000001a2c88723c */ /* 0x080ff00000041888 */
[-C--:B------:R-:W-:Y:S08]  /*4f10*/  HMMA.16816.F32.BF16 R140, R36, R26.reuse, R140 ;  /* 0x0000001a248c723c */ /* 0x080ff0000004188c */
[----:B------:R-:W-:Y:S01]  /*4f20*/  HMMA.16816.F32.BF16 R144, R28, R26, R144 ;  /* 0x0000001a1c90723c */ /* 0x000fe20000041890 */
[----:B------:R-:W-:-:S07]  /*4f30*/  @!P1 BRA `(.L_x_57) ;  /* 0xffffd1a000009947 */ /* 0x000fce000383ffff */
.L_x_54:
[----:B-1-34-:R-:W1:Y:S01]  /*4f40*/  S2R R0, SR_CTAID.Y ;  /* 0x0000000000007919 */ /* 0x01ae620000002600 */
[----:B------:R-:W2:Y:S01]  /*4f50*/  S2UR UR6, SR_CTAID.X ;  /* 0x00000000000679c3 */ /* 0x000ea20000002500 */
[----:B------:R-:W-:Y:S01]  /*4f60*/  MOV R2, c[0x0][0x338] ;  /* 0x0000ce0000027a02 */ /* 0x000fe20000000f00 */
[----:B------:R-:W-:Y:S01]  /*4f70*/  USHF.R.S32.HI UR4, URZ, 0x1f, UR16 ;  /* 0x0000001f3f047899 */ /* 0x000fe20008011410 */
[----:B------:R-:W-:Y:S01]  /*4f80*/  BAR.SYNC.DEFER_BLOCKING 0x1, 0x100 ;  /* 0x0044000000007b1d */ /* 0x000fe20000010000 */
[----:B------:R-:W-:Y:S01]  /*4f90*/  FMUL.FTZ R100, R100, c[0x0][0x298] ;  /* 0x0000a60064647a20 */ /* 0x000fe20000410000 */
[----:B------:R-:W-:-:S13]  /*4fa0*/  ISETP.NE.AND P1, PT, R2, 0x1, PT ;  /* 0x000000010200780c */ /* 0x000fda0003f25270 */
[----:B-1----:R-:W-:Y:S01]  /*4fb0*/  @P1 IMAD.HI.U32 R3, R0, c[0x0][0x33c], RZ ;  /* 0x0000cf0000031a27 */ /* 0x002fe200078e00ff */
[----:B--2---:R-:W-:Y:S01]  /*4fc0*/  UIMAD UR6, UR6, 0x3000, URZ ;  /* 0x00003000060678a4 */ /* 0x004fe2000f8e023f */
[----:B------:R-:W-:Y:S02]  /*4fd0*/  SHF.R.S32.HI R7, RZ, 0x1f, R0 ;  /* 0x0000001fff077819 */ /* 0x000fe40000011400 */
[----:B------:R-:W-:Y:S01]  /*4fe0*/  MOV R6, R0 ;  /* 0x0000000000067202 */ /* 0x000fe20000000f00 */
[----:B------:R-:W-:Y:S01]  /*4ff0*/  USHF.R.S32.HI UR10, URZ, 0x1f, UR6 ;  /* 0x0000001f3f0a7899 */ /* 0x000fe20008011406 */
[----:B------:R-:W-:Y:S02]  /*5000*/  @P1 SHF.R.U32.HI R3, RZ, c[0x0][0x340], R3 ;  /* 0x0000d000ff031a19 */ /* 0x000fe40000011603 */
[C---:B------:R-:W-:Y:S01]  /*5010*/  IADD3 R4, P0, R238.reuse, UR6, RZ ;  /* 0x00000006ee047c10 */ /* 0x040fe2000ff1e0ff */
[----:B------:R-:W-:Y:S01]  /*5020*/  ULDC.64 UR6, c[0x0][0x330] ;  /* 0x0000cc0000067ab9 */ /* 0x000fe20000000a00 */
[----:B------:R-:W-:Y:S01]  /*5030*/  @P1 SHF.R.S32.HI R2, RZ, 0x1f, R3 ;  /* 0x0000001fff021819 */ /* 0x000fe20000011403 */
[----:B------:R-:W-:Y:S01]  /*5040*/  UIMAD UR6, UR4, UR6, URZ ;  /* 0x00000006040672a4 */ /* 0x000fe2000f8e023f */
[----:B------:R-:W-:-:S02]  /*5050*/  LEA.HI.X.SX32 R5, R238, UR10, 0x1, P0 ;  /* 0x0000000aee057c11 */ /* 0x000fc400080f0eff */
[----:B------:R-:W-:Y:S01]  /*5060*/  @P1 MOV R7, R2 ;  /* 0x0000000200071202 */ /* 0x000fe20000000f00 */
[----:B------:R-:W-:Y:S01]  /*5070*/  UIMAD UR10, UR16, UR7, UR6 ;  /* 0x00000007100a72a4 */ /* 0x000fe2000f8e0206 */
[----:B------:R-:W-:Y:S02]  /*5080*/  @P1 MOV R6, R3 ;  /* 0x0000000300061202 */ /* 0x000fe40000000f00 */
[----:B------:R-:W-:Y:S01]  /*5090*/  MOV R3, UR16 ;  /* 0x0000001000037c02 */ /* 0x000fe20008000f00 */
[C---:B------:R-:W-:Y:S01]  /*50a0*/  IMAD R2, R7.reuse, c[0x0][0x328], RZ ;  /* 0x0000ca0007027a24 */ /* 0x040fe200078e02ff */
[----:B------:R-:W-:Y:S01]  /*50b0*/  ULDC.64 UR6, c[0x0][0x308] ;  /* 0x0000c20000067ab9 */ /* 0x000fe20000000a00 */
[----:B------:R-:W-:Y:S01]  /*50c0*/  IMAD R0, R7, c[0x0][0x300], RZ ;  /* 0x0000c00007007a24 */ /* 0x000fe200078e02ff */
[----:B------:R-:W-:Y:S01]  /*50d0*/  UIMAD UR6, UR4, UR6, URZ ;  /* 0x00000006040672a4 */ /* 0x000fe2000f8e023f */
[----:B------:R-:W-:-:S03]  /*50e0*/  IMAD.WIDE.U32 R8, R6, c[0x0][0x328], R4 ;  /* 0x0000ca0006087a25 */ /* 0x000fc600078e0004 */
[----:B------:R-:W-:Y:S01]  /*50f0*/  UIMAD UR6, UR16, UR7, UR6 ;  /* 0x00000007100672a4 */ /* 0x000fe2000f8e0206 */
[C---:B------:R-:W-:Y:S02]  /*5100*/  IMAD R2, R6.reuse, c[0x0][0x32c], R2 ;  /* 0x0000cb0006027a24 */ /* 0x040fe400078e0202 */
[----:B------:R-:W-:-:S03]  /*5110*/  IMAD.WIDE.U32 R4, R6, c[0x0][0x300], R4 ;  /* 0x0000c00006047a25 */ /* 0x000fc600078e0004 */
[----:B------:R-:W-:Y:S01]  /*5120*/  IADD3 R7, R9, R2, RZ ;  /* 0x0000000209077210 */ /* 0x000fe20007ffe0ff */
[----:B------:R-:W-:Y:S01]  /*5130*/  IMAD R0, R6, c[0x0][0x304], R0 ;  /* 0x0000c10006007a24 */ /* 0x000fe200078e0200 */
[----:B------:R-:W-:Y:S02]  /*5140*/  MOV R6, R8 ;  /* 0x0000000800067202 */ /* 0x000fe40000000f00 */
[----:B------:R-:W-:Y:S02]  /*5150*/  MOV R2, UR16 ;  /* 0x0000001000027c02 */ /* 0x000fe40008000f00 */
[----:B------:R-:W-:Y:S01]  /*5160*/  IADD3 R5, R5, R0, RZ ;  /* 0x0000000005057210 */ /* 0x000fe20007ffe0ff */
[----:B------:R-:W-:-:S04]  /*5170*/  IMAD.WIDE.U32 R6, R3, c[0x0][0x330], R6 ;  /* 0x0000cc0003067a25 */ /* 0x000fc800078e0006 */
[----:B------:R-:W-:Y:S01]  /*5180*/  IMAD.WIDE.U32 R4, R2, c[0x0][0x308], R4 ;  /* 0x0000c20002047a25 */ /* 0x000fe200078e0004 */
[----:B------:R-:W-:Y:S02]  /*5190*/  IADD3 R0, R7, UR10, RZ ;  /* 0x0000000a07007c10 */ /* 0x000fe4000fffe0ff */
[----:B------:R-:W-:Y:S02]  /*51a0*/  LEA R10, P1, R6, c[0x0][0x310], 0x2 ;  /* 0x0000c400060a7a11 */ /* 0x000fe400078210ff */
[----:B------:R-:W-:Y:S02]  /*51b0*/  LEA R8, P0, R4, c[0x0][0x2e8], 0x2 ;  /* 0x0000ba0004087a11 */ /* 0x000fe400078010ff */
[----:B------:R-:W-:Y:S02]  /*51c0*/  LEA.HI.X R11, R6, c[0x0][0x314], R0, 0x2, P1 ;  /* 0x0000c500060b7a11 */ /* 0x000fe400008f1400 */
[----:B------:R-:W-:-:S03]  /*51d0*/  IADD3 R2, R5, UR6, RZ ;  /* 0x0000000605027c10 */ /* 0x000fc6000fffe0ff */
[----:B------:R-:W-:Y:S01]  /*51e0*/  RED.E.ADD.F32.FTZ.RN.STRONG.GPU [R10.64], R52 ;  /* 0x000000340a00798e */ /* 0x000fe2000c10e792 */
[----:B------:R-:W-:-:S03]  /*51f0*/  LEA.HI.X R9, R4, c[0x0][0x2ec], R2, 0x2, P0 ;  /* 0x0000bb0004097a11 */ /* 0x000fc600000f1402 */
        /* <DEDUP_REMOVED lines=39> */
[----:B------:R-:W-:Y:S01]  /*5470*/  RED.E.ADD.F32.FTZ.RN.STRONG.GPU [R10.64+0xa000], R92 ;  /* 0x00a0005c0a00798e */ /* 0x000fe2000c10e792 */
[----:B------:R-:W-:-:S03]  /*5480*/  FMUL.FTZ R101, R101, c[0x0][0x298] ;  /* 0x0000a60065657a20 */ /* 0x000fc60000410000 */
        /* <DEDUP_REMOVED lines=14> */
[----:B------:R-:W-:Y:S01]  /*5570*/  RED.E.ADD.F32.FTZ.RN.STRONG.GPU [R8.64], R100 ;  /* 0x000000640800798e */ /* 0x000fe2000c10e792 */
        /* <DEDUP_REMOVED lines=86> */
[----:B------:R-:W-:Y:S05]  /*5ae0*/  EXIT ;  /* 0x000000000000794d */ /* 0x000fea0003800000 */
.L_x_58:
        /* <DEDUP_REMOVED lines=9> */
.L_x_2287:


//--------------------- .text._ZN7cutlass13device_kernelIN5flash19enable_sm80_to_sm89INS1_16FlashAttnBwdSm80INS1_25CollectiveMainloopBwdSm80ILi2ELi1EN4cute5tupleIJNS5_1CILi64EEENS7_ILi96EEENS7_ILi128EEEEEENS_10bfloat16_tEfNS_4arch4Sm80ELb0ELb0ELb0ELb0ELb1ELb0ELb0ELb0ELi2ELi2ELi2ELi2ELb1EEENS1_24CollectiveEpilogueBwdGQAISB_fSE_Li256ELb0ELb1EEENS1_19SingleTileSchedulerILb0ELb0ELb0ELi96EEEEEEEEEvNT_6ParamsE --------------------------
	.section	.text._ZN7cutlass13device_kernelIN5flash19enable_sm80_to_sm89INS1_16FlashAttnBwdSm80INS1_25CollectiveMainloopBwdSm80ILi2ELi1EN4cute5tupleIJNS5_1CILi64EEENS7_ILi96EEENS7_ILi128EEEEEENS_10bfloat16_tEfNS_4arch4Sm80ELb0ELb0ELb0ELb0ELb1ELb0ELb0ELb0ELi2ELi2ELi2ELi2ELb1EEENS1_24CollectiveEpilogueBwdGQAISB_fSE_Li256ELb0ELb1EEENS1_19SingleTileSchedulerILb0ELb0ELb0ELi96EEEEEEEEEvNT_6ParamsE,"ax",@progbits
	.sectioninfo	@"SHI_REGISTERS=255"
	.align	128
.text._ZN7cutlass13device_kernelIN5flash19enable_sm80_to_sm89INS1_16FlashAttnBwdSm80INS1_25CollectiveMainloopBwdSm80ILi2ELi1EN4cute5tupleIJNS5_1CILi64EEENS7_ILi96EEENS7_ILi128EEEEEENS_10bfloat16_tEfNS_4arch4Sm80ELb0ELb0ELb0ELb0ELb1ELb0ELb0ELb0ELi2ELi2ELi2ELi2ELb1EEENS1_24CollectiveEpilogueBwdGQAISB_fSE_Li256ELb0ELb1EEENS1_19SingleTileSchedulerILb0ELb0ELb0ELi96EEEEEEEEEvNT_6ParamsE:
        .type           _ZN7cutlass13device_kernelIN5flash19enable_sm80_to_sm89INS1_16FlashAttnBwdSm80INS1_25CollectiveMainloopBwdSm80ILi2ELi1EN4cute5tupleIJNS5_1CILi64EEENS7_ILi96EEENS7_ILi128EEEEEENS_10bfloat16_tEfNS_4arch4Sm80ELb0ELb0ELb0ELb0ELb1ELb0ELb0ELb0ELi2ELi2ELi2ELi2ELb1EEENS1_24CollectiveEpilogueBwdGQAISB_fSE_Li256ELb0ELb1EEENS1_19SingleTileSchedulerILb0ELb0ELb0ELi96EEEEEEEEEvNT_6ParamsE,@function
        .size           _ZN7cutlass13device_kernelIN5flash19enable_sm80_to_sm89INS1_16FlashAttnBwdSm80INS1_25CollectiveMainloopBwdSm80ILi2ELi1EN4cute5tupleIJNS5_1CILi64EEENS7_ILi96EEENS7_ILi128EEEEEENS_10bfloat16_tEfNS_4arch4Sm80ELb0ELb0ELb0ELb0ELb1ELb0ELb0ELb0ELi2ELi2ELi2ELi2ELb1EEENS1_24CollectiveEpilogueBwdGQAISB_fSE_Li256ELb0ELb1EEENS1_19SingleTileSchedulerILb0ELb0ELb0ELi96EEEEEEEEEvNT_6ParamsE,(.L_x_2288 - _ZN7cutlass13device_kernelIN5flash19enable_sm80_to_sm89INS1_16FlashAttnBwdSm80INS1_25CollectiveMainloopBwdSm80ILi2ELi1EN4cute5tupleIJNS5_1CILi64EEENS7_ILi96EEENS7_ILi128EEEEEENS_10bfloat16_tEfNS_4arch4Sm80ELb0ELb0ELb0ELb0ELb1ELb0ELb0ELb0ELi2ELi2ELi2ELi2ELb1EEENS1_24CollectiveEpilogueBwdGQAISB_fSE_Li256ELb0ELb1EEENS1_19SingleTileSchedulerILb0ELb0ELb0ELi96EEEEEEEEEvNT_6ParamsE)
        .other          _ZN7cutlass13device_kernelIN5flash19enable_sm80_to_sm89INS1_16FlashAttnBwdSm80INS1_25CollectiveMainloopBwdSm80ILi2ELi1EN4cute5tupleIJNS5_1CILi64EEENS7_ILi96EEENS7_ILi128EEEEEENS_10bfloat16_tEfNS_4arch4Sm80ELb0ELb0ELb0ELb0ELb1ELb0ELb0ELb0ELi2ELi2ELi2ELi2ELb1EEENS1_24CollectiveEpilogueBwdGQAISB_fSE_Li256ELb0ELb1EEENS1_19SingleTileSchedulerILb0ELb0ELb0ELi96EEEEEEEEEvNT_6ParamsE,@"STO_CUDA_ENTRY STV_DEFAULT"
_ZN7cutlass13device_kernelIN5flash19enable_sm80_to_sm89INS1_16FlashAttnBwdSm80INS1_25CollectiveMainloopBwdSm80ILi2ELi1EN4cute5tupleIJNS5_1CILi64EEENS7_ILi96EEENS7_ILi128EEEEEENS_10bfloat16_tEfNS_4arch4Sm80ELb0ELb0ELb0ELb0ELb1ELb0ELb0ELb0ELi2ELi2ELi2ELi2ELb1EEENS1_24CollectiveEpilogueBwdGQAISB_fSE_Li256ELb0ELb1EEENS1_19SingleTileSchedulerILb0ELb0ELb0ELi96EEEEEEEEEvNT_6ParamsE:
[----:B------:R-:W-:-:S03]  /*0000*/  MOV R1, c[0x0][0x28] ;  /* 0x00000a0000017a02 */ /* 0x000fc60000000f00 */
[----:B------:R-:W1:Y:S01]  /*0010*/  S2R R234, SR_CTAID.Z ;  /* 0x0000000000ea7919 */ /* 0x000e620000002700 */
[----:B------:R-:W-:Y:S02]  /*0020*/  IADD3 R1, R1, -0x8, RZ ;  /* 0xfffffff801017810 */ /* 0x000fe40007ffe0ff */
[----:B-1----:R-:W-:-:S13]  /*0030*/  ISETP.GE.AND P0, PT, R234, RZ, PT ;  /* 0x000000ffea00720c */ /* 0x002fda0003f06270 */
[----:B------:R-:W-:Y:S05]  /*0040*/  @!P0 EXIT ;  /* 0x000000000000894d */ /* 0x000fea0003800000 */
[----:B------:R-:W1:Y:S01]  /*0050*/  S2R R236, SR_TID.X ;  /* 0x0000000000ec7919 */ /* 0x000e620000002100 */
[----:B------:R-:W2:Y:S01]  /*0060*/  S2UR UR7, SR_CTAID.Y ;  /* 0x00000000000779c3 */ /* 0x000ea20000002600 */
[----:B------:R-:W-:Y:S01]  /*0070*/  ULDC.64 UR8, c[0x0][0x248] ;  /* 0x0000920000087ab9 */ /* 0x000fe20000000a00 */
[----:B------:R-:W-:Y:S01]  /*0080*/  SHF.R.S32.HI R233, RZ, 0x1f, R234 ;  /* 0x0000001fffe97819 */ /* 0x000fe200000114ea */
[----:B------:R-:W-:Y:S01]  /*0090*/  UISETP.NE.AND UP0, UPT, UR8, 0x1, UPT ;  /* 0x000000010800788c */ /* 0x000fe2000bf05270 */
[C---:B------:R-:W-:Y:S01]  /*00a0*/  IMAD.WIDE.U32 R6, R234.reuse, c[0x0][0x278], RZ ;  /* 0x00009e00ea067a25 */ /* 0x040fe200078e00ff */
[----:B------:R-:W-:Y:S01]  /*00b0*/  ULDC.64 UR4, c[0x0][0x270] ;  /* 0x00009c0000047ab9 */ /* 0x000fe20000000a00 */
[----:B------:R-:W-:Y:S01]  /*00c0*/  CS2R R138, SRZ ;  /* 0x00000000008a7805 */ /* 0x000fe2000001ff00 */
[----:B------:R-:W-:Y:S01]  /*00d0*/  ULDC.64 UR14, c[0x0][0x118] ;  /* 0x00004600000e7ab9 */ /* 0x000fe20000000a00 */
[C---:B------:R-:W-:Y:S01]  /*00e0*/  IMAD R232, R233.reuse, c[0x0][0x278], RZ ;  /* 0x00009e00e9e87a24 */ /* 0x040fe200078e02ff */
[----:B------:R-:W-:Y:S01]  /*00f0*/  CS2R R136, SRZ ;  /* 0x0000000000887805 */ /* 0x000fe2000001ff00 */
[----:B------:R-:W-:Y:S01]  /*0100*/  IMAD R22, R233, c[0x0][0x1e8], RZ ;  /* 0x00007a00e9167a24 */ /* 0x000fe200078e02ff */
[----:B------:R-:W-:Y:S01]  /*0110*/  CS2R R142, SRZ ;  /* 0x00000000008e7805 */ /* 0x000fe2000001ff00 */
[C---:B------:R-:W-:Y:S01]  /*0120*/  IMAD R232, R234.reuse, c[0x0][0x27c], R232 ;  /* 0x00009f00eae87a24 */ /* 0x040fe200078e02e8 */
[----:B------:R-:W-:Y:S01]  /*0130*/  CS2R R140, SRZ ;  /* 0x00000000008c7805 */ /* 0x000fe2000001ff00 */
[C---:B------:R-:W-:Y:S01]  /*0140*/  IMAD R22, R234.reuse, c[0x0][0x1ec], R22 ;  /* 0x00007b00ea167a24 */ /* 0x040fe200078e0216 */
[----:B------:R-:W-:Y:S01]  /*0150*/  CS2R R146, SRZ ;  /* 0x0000000000927805 */ /* 0x000fe2000001ff00 */
[----:B------:R-:W-:Y:S01]  /*0160*/  IMAD.IADD R232, R7, 0x1, R232 ;  /* 0x0000000107e87824 */ /* 0x000fe200078e02e8 */
[----:B------:R-:W-:Y:S01]  /*0170*/  CS2R R144, SRZ ;  /* 0x0000000000907805 */ /* 0x000fe2000001ff00 */
[----:B------:R-:W-:Y:S01]  /*0180*/  IMAD R20, R233, c[0x0][0x1b8], RZ ;  /* 0x00006e00e9147a24 */ /* 0x000fe200078e02ff */
[----:B------:R-:W-:Y:S01]  /*0190*/  CS2R R134, SRZ ;  /* 0x0000000000867805 */ /* 0x000fe2000001ff00 */
[----:B------:R-:W-:Y:S01]  /*01a0*/  IMAD.MOV.U32 R216, RZ, RZ, 0x40 ;  /* 0x00000040ffd87424 */ /* 0x000fe200078e00ff */
[----:B------:R-:W-:Y:S01]  /*01b0*/  CS2R R132, SRZ ;  /* 0x0000000000847805 */ /* 0x000fe2000001ff00 */
[----:B------:R-:W-:Y:S01]  /*01c0*/  IMAD R20, R234, c[0x0][0x1bc], R20 ;  /* 0x00006f00ea147a24 */ /* 0x000fe200078e0214 */
[----:B-1----:R-:W-:Y:S01]  /*01d0*/  SHF.R.S32.HI R2, RZ, 0x1f, R236 ;  /* 0x0000001fff027819 */ /* 0x002fe200000114ec */
[----:B------:R-:W-:Y:S01]  /*01e0*/  IMAD.SHL.U32 R246, R236, 0x4, RZ ;  /* 0x00000004ecf67824 */ /* 0x000fe200078e00ff */
[----:B--2---:R-:W-:Y:S01]  /*01f0*/  USHF.R.S32.HI UR6, URZ, 0x1f, UR7 ;  /* 0x0000001f3f067899 */ /* 0x004fe20008011407 */
[----:B------:R-:W-:Y:S01]  /*0200*/  IMAD.U32 R4, RZ, RZ, UR7 ;  /* 0x00000007ff047e24 */ /* 0x000fe2000f8e00ff */
[----:B------:R-:W-:Y:S01]  /*0210*/  LEA.HI R8, R2, R236, RZ, 0x3 ;  /* 0x000000ec02087211 */ /* 0x000fe200078f18ff */
[----:B------:R-:W-:Y:S01]  /*0220*/  UIMAD.WIDE.U32 UR10, UR7, UR9, URZ ;  /* 0x00000009070a72a5 */ /* 0x000fe2000f8e003f */
[----:B------:R-:W-:Y:S01]  /*0230*/  SHF.R.S32.HI R247, RZ, 0x1f, R246 ;  /* 0x0000001ffff77819 */ /* 0x000fe200000114f6 */
[----:B------:R-:W-:Y:S01]  /*0240*/  UIMAD UR4, UR6, UR4, URZ ;  /* 0x00000004060472a4 */ /* 0x000fe2000f8e023f */
[----:B------:R-:W-:Y:S01]  /*0250*/  LOP3.LUT R9, R8, 0xfffffff8, RZ, 0xc0, !PT ;  /* 0xfffffff808097812 */ /* 0x000fe200078ec0ff */
[----:B------:R-:W-:Y:S01]  /*0260*/  ULDC UR9, c[0x0][0x250] ;  /* 0x0000940000097ab9 */ /* 0x000fe20000000800 */
[----:B------:R-:W-:Y:S01]  /*0270*/  SHF.R.S32.HI R244, RZ, 0x3, R8 ;  /* 0x00000003fff47819 */ /* 0x000fe20000011408 */
[----:B------:R-:W-:Y:S01]  /*0280*/  IMAD.WIDE.U32 R4, R4, c[0x0][0x270], R246 ;  /* 0x00009c0004047a25 */ /* 0x000fe200078e00f6 */
[----:B------:R-:W-:Y:S01]  /*0290*/  UIMAD UR12, UR7, UR5, UR4 ;  /* 0x00000005070c72a4 */ /* 0x000fe2000f8e0204 */
[----:B------:R-:W-:Y:S01]  /*02a0*/  CS2R R130, SRZ ;  /* 0x0000000000827805 */ /* 0x000fe2000001ff00 */
[----:B------:R-:W-:Y:S01]  /*02b0*/  UMOV UR8, UR7 ;  /* 0x0000000700087c82 */ /* 0x000fe20008000000 */
[----:B------:R-:W-:Y:S01]  /*02c0*/  IMAD.IADD R9, R236, 0x1, -R9 ;  /* 0x00000001ec097824 */ /* 0x000fe200078e0a09 */
[----:B------:R-:W-:Y:S01]  /*02d0*/  @UP0 USHF.R.U32.HI UR8, URZ, UR9, UR11 ;  /* 0x000000093f080299 */ /* 0x000fe2000801160b */
[----:B------:R-:W-:Y:S01]  /*02e0*/  IADD3 R7, P0, R6, R4, RZ ;  /* 0x0000000406077210 */ /* 0x000fe20007f1e0ff */
[----:B------:R-:W-:Y:S01]  /*02f0*/  ULDC.64 UR4, c[0x0][0x1e0] ;  /* 0x0000780000047ab9 */ /* 0x000fe20000000a00 */
[----:B------:R-:W-:Y:S01]  /*0300*/  IMAD.SHL.U32 R14, R9, 0x8, RZ ;  /* 0x00000008090e7824 */ /* 0x000fe200078e00ff */
[----:B------:R-:W-:Y:S01]  /*0310*/  USHF.R.S32.HI UR9, URZ, 0x1f, UR8 ;  /* 0x0000001f3f097899 */ /* 0x000fe20008011408 */
[----:B------:R-:W-:Y:S01]  /*0320*/  IADD3.X R3, R232, UR12, R5, P0, !PT ;  /* 0x0000000ce8037c10 */ /* 0x000fe200087fe405 */
[----:B------:R-:W-:Y:S01]  /*0330*/  IMAD.U32 R5, RZ, RZ, UR8 ;  /* 0x00000008ff057e24 */ /* 0x000fe2000f8e00ff */
[----:B------:R-:W-:Y:S01]  /*0340*/  SHF.R.S32.HI R245, RZ, 0x1f, R244 ;  /* 0x0000001ffff57819 */ /* 0x000fe200000114f4 */
[----:B------:R-:W-:Y:S01]  /*0350*/  UIMAD UR4, UR9, UR4, URZ ;  /* 0x00000004090472a4 */ /* 0x000fe2000f8e023f */
[--C-:B------:R-:W-:Y:S01]  /*0360*/  SHF.R.S32.HI R15, RZ, 0x1f, R14.reuse ;  /* 0x0000001fff0f7819 */ /* 0x100fe2000001140e */
[----:B------:R-:W-:Y:S01]  /*0370*/  IMAD.SHL.U32 R235, R244, 0x40, RZ ;  /* 0x00000040f4eb7824 */ /* 0x000fe200078e00ff */
[----:B------:R-:W-:Y:S01]  /*0380*/  LEA.HI R4, R2, R236, RZ, 0x6 ;  /* 0x000000ec02047211 */ /* 0x000fe200078f30ff */
[----:B------:R-:W-:Y:S01]  /*0390*/  UIMAD UR10, UR8, UR5, UR4 ;  /* 0x00000005080a72a4 */ /* 0x000fe2000f8e0204 */
[----:B------:R-:W-:Y:S01]  /*03a0*/  IMAD R24, R245, c[0x0][0x178], RZ ;  /* 0x00005e00f5187a24 */ /* 0x000fe200078e02ff */
[----:B------:R-:W-:Y:S01]  /*03b0*/  ISETP.GE.AND P5, PT, R14, c[0x0][0x1cc], PT ;  /* 0x000073000e007a0c */ /* 0x000fe20003fa6270 */
[C---:B------:R-:W-:Y:S01]  /*03c0*/  IMAD.WIDE.U32 R10, R5.reuse, c[0x0][0x1e0], R14 ;  /* 0x00007800050a7a25 */ /* 0x040fe200078e000e */
[----:B------:R-:W-:Y:S01]  /*03d0*/  ULDC.64 UR4, c[0x0][0x1b0] ;  /* 0x00006c0000047ab9 */ /* 0x000fe20000000a00 */
[----:B------:R-:W-:Y:S01]  /*03e0*/  SHF.R.S32.HI R4, RZ, 0x6, R4 ;  /* 0x00000006ff047819 */ /* 0x000fe20000011404 */
[----:B------:R-:W-:Y:S01]  /*03f0*/  UIMAD UR4, UR9, UR4, URZ ;  /* 0x00000004090472a4 */ /* 0x000fe2000f8e023f */
[----:B------:R-:W-:Y:S01]  /*0400*/  IMAD.WIDE.U32 R12, R5, c[0x0][0x1b0], R14 ;  /* 0x00006c00050c7a25 */ /* 0x000fe200078e000e */
[----:B------:R-:W-:Y:S01]  /*0410*/  IADD3 R11, R11, UR10, RZ ;  /* 0x0000000a0b0b7c10 */ /* 0x000fe2000fffe0ff */
[----:B------:R-:W1:Y:S01]  /*0420*/  S2R R5, SR_CTAID.X ;  /* 0x0000000000057919 */ /* 0x000e620000002500 */
[----:B------:R-:W-:Y:S01]  /*0430*/  UIMAD UR8, UR8, UR5, UR4 ;  /* 0x00000005080872a4 */ /* 0x000fe2000f8e0204 */
[----:B------:R-:W-:Y:S01]  /*0440*/  IMAD R0, R245, c[0x0][0x208], RZ ;  /* 0x00008200f5007a24 */ /* 0x000fe200078e02ff */
[----:B------:R-:W-:Y:S01]  /*0450*/  LOP3.LUT R235, R235, 0x1c0, RZ, 0xc0, !PT ;  /* 0x000001c0ebeb7812 */ /* 0x000fe200078ec0ff */
[C---:B------:R-:W-:Y:S01]  /*0460*/  IMAD R24, R244.reuse, c[0x0][0x17c], R24 ;  /* 0x00005f00f4187a24 */ /* 0x040fe200078e0218 */
[----:B------:R-:W-:Y:S01]  /*0470*/  ULDC.64 UR4, c[0x0][0x180] ;  /* 0x0000600000047ab9 */ /* 0x000fe20000000a00 */
[C---:B------:R-:W-:Y:S01]  /*0480*/  IMAD.WIDE.U32 R18, R244.reuse, c[0x0][0x178], R14 ;  /* 0x00005e00f4127a25 */ /* 0x040fe200078e000e */
[----:B------:R-:W-:Y:S01]  /*0490*/  UIMAD UR4, UR6, UR4, URZ ;  /* 0x00000004060472a4 */ /* 0x000fe2000f8e023f */
[----:B------:R-:W-:Y:S01]  /*04a0*/  IADD3 R13, R13, UR8, RZ ;  /* 0x000000080d0d7c10 */ /* 0x000fe2000fffe0ff */
[----:B------:R-:W-:Y:S01]  /*04b0*/  UMOV UR11, 0x6 ;  /* 0x00000006000b7882 */ /* 0x000fe20000000000 */
[C---:B------:R-:W-:Y:S01]  /*04c0*/  IMAD R0, R244.reuse, c[0x0][0x20c], R0 ;  /* 0x00008300f4007a24 */ /* 0x040fe200078e0200 */
[----:B------:R-:W-:Y:S01]  /*04d0*/  UIMAD UR8, UR7, UR5, UR4 ;  /* 0x00000005070872a4 */ /* 0x000fe2000f8e0204 */
[----:B------:R-:W-:Y:S01]  /*04e0*/  IMAD.WIDE.U32 R16, R244, c[0x0][0x208], R14 ;  /* 0x00008200f4107a25 */ /* 0x000fe200078e000e */
[----:B------:R-:W-:Y:S01]  /*04f0*/  LOP3.LUT R6, R235, 0x38, R14, 0xf8, !PT ;  /* 0x00000038eb067812 */ /* 0x000fe200078ef80e */
[----:B------:R-:W-:Y:S01]  /*0500*/  ULDC.64 UR4, c[0x0][0x210] ;  /* 0x0000840000047ab9 */ /* 0x000fe20000000a00 */
[----:B------:R-:W-:Y:S01]  /*0510*/  SHF.R.U32.HI R235, RZ, 0x3, R235 ;  /* 0x00000003ffeb7819 */ /* 0x000fe200000116eb */
[----:B------:R-:W-:Y:S01]  /*0520*/  IMAD.IADD R25, R19, 0x1, R24 ;  /* 0x0000000113197824 */ /* 0x000fe200078e0218 */
[----:B------:R-:W-:Y:S01]  /*0530*/  UIMAD UR4, UR6, UR4, URZ ;  /* 0x00000004060472a4 */ /* 0x000fe2000f8e023f */
[----:B------:R-:W-:Y:S01]  /*0540*/  IMAD.IADD R17, R17, 0x1, R0 ;  /* 0x0000000111117824 */ /* 0x000fe200078e0200 */
[----:B------:R-:W-:Y:S01]  /*0550*/  CS2R R128, SRZ ;  /* 0x0000000000807805 */ /* 0x000fe2000001ff00 */
[----:B------:R-:W-:Y:S01]  /*0560*/  IMAD.MOV.U32 R24, RZ, RZ, R18 ;  /* 0x000000ffff187224 */ /* 0x000fe200078e0012 */
[----:B------:R-:W-:Y:S01]  /*0570*/  UIMAD UR4, UR7, UR5, UR4 ;  /* 0x00000005070472a4 */ /* 0x000fe2000f8e0204 */
[----:B------:R-:W-:Y:S01]  /*0580*/  IMAD.U32 R0, RZ, RZ, UR7 ;  /* 0x00000007ff007e24 */ /* 0x000fe2000f8e00ff */
[----:B------:R-:W-:Y:S01]  /*0590*/  CS2R R126, SRZ ;  /* 0x00000000007e7805 */ /* 0x000fe2000001ff00 */
[----:B------:R-:W-:Y:S01]  /*05a0*/  IMAD.WIDE.U32 R10, R234, c[0x0][0x1e8], R10 ;  /* 0x00007a00ea0a7a25 */ /* 0x000fe200078e000a */
[----:B------:R-:W-:Y:S01]  /*05b0*/  CS2R R124, SRZ ;  /* 0x00000000007c7805 */ /* 0x000fe2000001ff00 */
[----:B------:R-:W-:Y:S01]  /*05c0*/  CS2R R114, SRZ ;  /* 0x0000000000727805 */ /* 0x000fe2000001ff00 */
[----:B------:R-:W-:Y:S01]  /*05d0*/  CS2R R112, SRZ ;  /* 0x0000000000707805 */ /* 0x000fe2000001ff00 */
[----:B------:R-:W-:Y:S01]  /*05e0*/  IMAD.WIDE.U32 R24, R0, c[0x0][0x180], R24 ;  /* 0x0000600000187a25 */ /* 0x000fe200078e0018 */
[----:B------:R-:W-:Y:S01]  /*05f0*/  CS2R R118, SRZ ;  /* 0x0000000000767805 */ /* 0x000fe2000001ff00 */
[----:B------:R-:W-:Y:S01]  /*0600*/  CS2R R116, SRZ ;  /* 0x0000000000747805 */ /* 0x000fe2000001ff00 */
[----:B------:R-:W-:Y:S01]  /*0610*/  CS2R R122, SRZ ;  /* 0x00000000007a7805 */ /* 0x000fe2000001ff00 */
[----:B-1----:R-:W-:Y:S01]  /*0620*/  IMAD.WIDE R26, R5, 0x60, R244 ;  /* 0x00000060051a7825 */ /* 0x002fe200078e02f4 */
[----:B------:R-:W-:Y:S01]  /*0630*/  IADD3 R25, R25, UR8, RZ ;  /* 0x0000000819197c10 */ /* 0x000fe2000fffe0ff */
[----:B------:R-:W-:Y:S01]  /*0640*/  CS2R R120, SRZ ;  /* 0x0000000000787805 */ /* 0x000fe2000001ff00 */
[----:B------:R-:W-:Y:S01]  /*0650*/  CS2R R110, SRZ ;  /* 0x00000000006e7805 */ /* 0x000fe2000001ff00 */
[----:B------:R-:W-:Y:S01]  /*0660*/  IMAD.IADD R23, R11, 0x1, R22 ;  /* 0x000000010b177824 */ /* 0x000fe200078e0216 */
[----:B------:R-:W-:Y:S01]  /*0670*/  CS2R R108, SRZ ;  /* 0x00000000006c7805 */ /* 0x000fe2000001ff00 */
[----:B------:R-:W-:Y:S01]  /*0680*/  IMAD.MOV.U32 R22, RZ, RZ, R10 ;  /* 0x000000ffff167224 */ /* 0x000fe200078e000a */
[----:B------:R-:W-:Y:S01]  /*0690*/  CS2R R106, SRZ ;  /* 0x00000000006a7805 */ /* 0x000fe2000001ff00 */
[----:B------:R-:W-:Y:S01]  /*06a0*/  IMAD R11, R27, c[0x0][0x1d8], RZ ;  /* 0x000076001b0b7a24 */ /* 0x000fe200078e02ff */
[----:B------:R-:W-:Y:S01]  /*06b0*/  CS2R R104, SRZ ;  /* 0x0000000000687805 */ /* 0x000fe2000001ff00 */
[----:B------:R-:W-:Y:S01]  /*06c0*/  IMAD.WIDE.U32 R12, R234, c[0x0][0x1b8], R12 ;  /* 0x00006e00ea0c7a25 */ /* 0x000fe200078e000c */
[----:B------:R-:W-:Y:S01]  /*06d0*/  CS2R R102, SRZ ;  /* 0x0000000000667805 */ /* 0x000fe2000001ff00 */
[----:B------:R-:W-:Y:S01]  /*06e0*/  CS2R R100, SRZ ;  /* 0x0000000000647805 */ /* 0x000fe2000001ff00 */
[----:B------:R-:W-:Y:S01]  /*06f0*/  CS2R R90, SRZ ;  /* 0x00000000005a7805 */ /* 0x000fe2000001ff00 */
[----:B------:R-:W-:Y:S01]  /*0700*/  IMAD R10, R233, c[0x0][0x188], RZ ;  /* 0x00006200e90a7a24 */ /* 0x000fe200078e02ff */
[----:B------:R-:W-:Y:S01]  /*0710*/  CS2R R88, SRZ ;  /* 0x0000000000587805 */ /* 0x000fe2000001ff00 */
[----:B------:R-:W-:Y:S01]  /*0720*/  IMAD.U32 R18, RZ, RZ, UR7 ;  /* 0x00000007ff127e24 */ /* 0x000fe2000f8e00ff */
[----:B------:R-:W-:Y:S01]  /*0730*/  CS2R R94, SRZ ;  /* 0x00000000005e7805 */ /* 0x000fe2000001ff00 */
[C---:B------:R-:W-:Y:S01]  /*0740*/  IMAD R11, R26.reuse, c[0x0][0x1dc], R11 ;  /* 0x000077001a0b7a24 */ /* 0x040fe200078e020b */
[----:B------:R-:W-:Y:S01]  /*0750*/  CS2R R92, SRZ ;  /* 0x00000000005c7805 */ /* 0x000fe2000001ff00 */
[----:B------:R-:W-:Y:S01]  /*0760*/  IMAD.WIDE.U32 R22, R26, c[0x0][0x1d8], R22 ;  /* 0x000076001a167a25 */ /* 0x000fe200078e0016 */
[----:B------:R-:W-:Y:S01]  /*0770*/  CS2R R98, SRZ ;  /* 0x0000000000627805 */ /* 0x000fe2000001ff00 */
[----:B------:R-:W-:Y:S01]  /*0780*/  CS2R R96, SRZ ;  /* 0x0000000000607805 */ /* 0x000fe2000001ff00 */
[----:B------:R-:W-:Y:S01]  /*0790*/  CS2R R86, SRZ ;  /* 0x0000000000567805 */ /* 0x000fe2000001ff00 */
[----:B------:R-:W-:Y:S01]  /*07a0*/  IMAD.IADD R21, R13, 0x1, R20 ;  /* 0x000000010d157824 */ /* 0x000fe200078e0214 */
[----:B------:R-:W-:Y:S01]  /*07b0*/  CS2R R84, SRZ ;  /* 0x0000000000547805 */ /* 0x000fe2000001ff00 */
[----:B------:R-:W-:Y:S01]  /*07c0*/  IMAD.SHL.U32 R229, R4, 0x200, RZ ;  /* 0x0000020004e57824 */ /* 0x000fe200078e00ff */
[----:B------:R-:W-:Y:S01]  /*07d0*/  CS2R R82, SRZ ;  /* 0x0000000000527805 */ /* 0x000fe2000001ff00 */
[----:B------:R-:W-:Y:S01]  /*07e0*/  IMAD.MOV.U32 R20, RZ, RZ, R12 ;  /* 0x000000ffff147224 */ /* 0x000fe200078e000c */
[----:B------:R-:W-:Y:S01]  /*07f0*/  IADD3 R12, -R244, c[0x0][0x198], RZ ;  /* 0x00006600f40c7a10 */ /* 0x000fe20007ffe1ff */
[C---:B------:R-:W-:Y:S01]  /*0800*/  IMAD R10, R234.reuse, c[0x0][0x18c], R10 ;  /* 0x00006300ea0a7a24 */ /* 0x040fe200078e020a */
[----:B------:R-:W-:Y:S01]  /*0810*/  LOP3.LUT R235, R229, R6, R235, 0xf6, !PT ;  /* 0x00000006e5eb7212 */ /* 0x000fe200078ef6eb */
[----:B------:R-:W-:Y:S01]  /*0820*/  IMAD.WIDE.U32 R24, R234, c[0x0][0x188], R24 ;  /* 0x00006200ea187a25 */ /* 0x000fe200078e0018 */
[----:B------:R-:W-:Y:S01]  /*0830*/  CS2R R80, SRZ ;  /* 0x0000000000507805 */ /* 0x000fe2000001ff00 */
[----:B------:R-:W-:Y:S01]  /*0840*/  CS2R R78, SRZ ;  /* 0x00000000004e7805 */ /* 0x000fe2000001ff00 */
[----:B------:R-:W-:Y:S01]  /*0850*/  CS2R R76, SRZ ;  /* 0x00000000004c7805 */ /* 0x000fe2000001ff00 */
[----:B------:R-:W-:Y:S01]  /*0860*/  IMAD R0, R27, c[0x0][0x1a8], RZ ;  /* 0x00006a001b007a24 */ /* 0x000fe200078e02ff */
[----:B------:R-:W-:Y:S01]  /*0870*/  LEA R240, P1, R24, c[0x0][0x160], 0x1 ;  /* 0x0000580018f07a11 */ /* 0x000fe200078208ff */
[----:B------:R-:W-:Y:S01]  /*0880*/  IMAD.WIDE.U32 R18, R18, c[0x0][0x210], R16 ;  /* 0x0000840012127a25 */ /* 0x000fe200078e0010 */
[----:B------:R-:W-:Y:S01]  /*0890*/  LEA R16, P0, R22, c[0x0][0x1c0], 0x1 ;  /* 0x0000700016107a11 */ /* 0x000fe200078008ff */
[----:B------:R-:W-:Y:S01]  /*08a0*/  CS2R R66, SRZ ;  /* 0x0000000000427805 */ /* 0x000fe2000001ff00 */
[----:B------:R-:W-:Y:S01]  /*08b0*/  CS2R R64, SRZ ;  /* 0x0000000000407805 */ /* 0x000fe2000001ff00 */
[----:B------:R-:W-:Y:S01]  /*08c0*/  IMAD.IADD R11, R23, 0x1, R11 ;  /* 0x00000001170b7824 */ /* 0x000fe200078e020b */
[----:B------:R-:W-:Y:S01]  /*08d0*/  IADD3 R19, R19, UR4, RZ ;  /* 0x0000000413137c10 */ /* 0x000fe2000fffe0ff */
[----:B------:R-:W-:Y:S01]  /*08e0*/  IMAD.IADD R10, R25, 0x1, R10 ;  /* 0x00000001190a7824 */ /* 0x000fe200078e020a */
[----:B------:R-:W-:Y:S01]  /*08f0*/  ULDC.64 UR4, c[0x0][0x1d8] ;  /* 0x0000760000047ab9 */ /* 0x000fe20000000a00 */
[----:B------:R-:W-:Y:S01]  /*0900*/  IMAD R0, R26, c[0x0][0x1ac], R0 ;  /* 0x00006b001a007a24 */ /* 0x000fe200078e0200 */
[----:B------:R-:W-:Y:S01]  /*0910*/  LEA.HI.X R17, R22, c[0x0][0x1c4], R11, 0x1, P0 ;  /* 0x0000710016117a11 */ /* 0x000fe200000f0c0b */
[----:B------:R-:W-:Y:S01]  /*0920*/  IMAD.WIDE.U32 R20, R26, c[0x0][0x1a8], R20 ;  /* 0x00006a001a147a25 */ /* 0x000fe200078e0014 */
[----:B------:R-:W-:Y:S01]  /*0930*/  LEA.HI.X R241, R24, c[0x0][0x164], R10, 0x1, P1 ;  /* 0x0000590018f17a11 */ /* 0x000fe200008f0c0a */
[----:B------:R-:W-:Y:S01]  /*0940*/  USHF.L.U32 UR8, UR4, 0x6, URZ ;  /* 0x0000000604087899 */ /* 0x000fe2000800063f */
[----:B------:R-:W-:Y:S01]  /*0950*/  CS2R R70, SRZ ;  /* 0x0000000000467805 */ /* 0x000fe2000001ff00 */
[----:B------:R-:W-:Y:S01]  /*0960*/  IMAD R6, R233, c[0x0][0x218], RZ ;  /* 0x00008600e9067a24 */ /* 0x000fe200078e02ff */
[----:B------:R-:W-:Y:S01]  /*0970*/  USHF.L.U64.HI UR9, UR4, UR11, UR5 ;  /* 0x0000000b04097299 */ /* 0x000fe20008010205 */
[----:B------:R-:W-:Y:S01]  /*0980*/  IMAD.IADD R11, R21, 0x1, R0 ;  /* 0x00000001150b7824 */ /* 0x000fe200078e0200 */
[----:B------:R-:W-:Y:S01]  /*0990*/  IADD3 R0, R14, 0x40, RZ ;  /* 0x000000400e007810 */ /* 0x000fe20007ffe0ff */
[----:B------:R-:W-:Y:S01]  /*09a0*/  IMAD R10, R234, c[0x0][0x21c], R6 ;  /* 0x00008700ea0a7a24 */ /* 0x000fe200078e0206 */
[----:B------:R-:W-:Y:S01]  /*09b0*/  ULDC.64 UR4, c[0x0][0x1a8] ;  /* 0x00006a0000047ab9 */ /* 0x000fe20000000a00 */
[----:B------:R-:W-:Y:S01]  /*09c0*/  IMAD R6, R5, -0x60, R12 ;  /* 0xffffffa005067824 */ /* 0x000fe200078e020c */
[----:B------:R-:W-:Y:S01]  /*09d0*/  ISETP.GE.AND P4, PT, R0, c[0x0][0x1cc], PT ;  /* 0x0000730000007a0c */ /* 0x000fe20003f86270 */
[----:B------:R-:W-:Y:S01]  /*09e0*/  IMAD.WIDE.U32 R18, R234, c[0x0][0x218], R18 ;  /* 0x00008600ea127a25 */ /* 0x000fe200078e0012 */
[----:B------:R-:W-:Y:S01]  /*09f0*/  LEA R12, P0, R20, c[0x0][0x190], 0x1 ;  /* 0x00006400140c7a11 */ /* 0x000fe200078008ff */
[----:B------:R-:W-:Y:S01]  /*0a00*/  USHF.L.U32 UR10, UR4, 0x6, URZ ;  /* 0x00000006040a7899 */ /* 0x000fe2000800063f */
[C---:B------:R-:W-:Y:S01]  /*0a10*/  ISETP.LT.OR P1, PT, R6.reuse, 0x1, P5 ;  /* 0x000000010600780c */ /* 0x040fe20002f21670 */
[----:B------:R-:W-:Y:S01]  /*0a20*/  IMAD.IADD R10, R19, 0x1, R10 ;  /* 0x00000001130a7824 */ /* 0x000fe200078e020a */
[----:B------:R-:W-:Y:S01]  /*0a30*/  ISETP.LT.OR P3, PT, R6, 0x1, P4 ;  /* 0x000000010600780c */ /* 0x000fe20002761670 */
[----:B------:R-:W-:Y:S01]  /*0a40*/  IMAD.SHL.U32 R235, R235, 0x2, RZ ;  /* 0x00000002ebeb7824 */ /* 0x000fe200078e00ff */
[----:B------:R-:W-:Y:S01]  /*0a50*/  LEA.HI.X R13, R20, c[0x0][0x194], R11, 0x1, P0 ;  /* 0x00006500140d7a11 */ /* 0x000fe200000f0c0b */
[----:B------:R-:W-:Y:S01]  /*0a60*/  USHF.L.U64.HI UR5, UR4, UR11, UR5 ;  /* 0x0000000b04057299 */ /* 0x000fe20008010205 */
[----:B------:R-:W-:Y:S01]  /*0a70*/  LEA R238, P0, R18, c[0x0][0x1f0], 0x1 ;  /* 0x00007c0012ee7a11 */ /* 0x000fe200078008ff */
[----:B------:R-:W-:Y:S01]  /*0a80*/  IMAD.MOV.U32 R206, RZ, RZ, 0x20 ;  /* 0x00000020ffce7424 */ /* 0x000fe200078e00ff */
[----:B------:R-:W-:Y:S01]  /*0a90*/  ISETP.LT.OR P2, PT, R6, 0x21, P5 ;  /* 0x000000210600780c */ /* 0x000fe20002f41670 */
[----:B------:R-:W-:Y:S01]  /*0aa0*/  IMAD R242, R233, c[0x0][0x290], RZ ;  /* 0x0000a400e9f27a24 */ /* 0x000fe200078e02ff */
[----:B------:R-:W-:Y:S01]  /*0ab0*/  LEA.HI.X R239, R18, c[0x0][0x1f4], R10, 0x1, P0 ;  /* 0x00007d0012ef7a11 */ /* 0x000fe200000f0c0a */
[----:B------:R-:W-:Y:S01]  /*0ac0*/  IMAD.U32 R10, RZ, RZ, UR8 ;  /* 0x00000008ff0a7e24 */ /* 0x000fe2000f8e00ff */
[----:B------:R-:W-:Y:S01]  /*0ad0*/  IADD3 R18, P0, R16, UR8, RZ ;  /* 0x0000000810127c10 */ /* 0x000fe2000ff1e0ff */
[----:B------:R1:W-:Y:S01]  /*0ae0*/  LDGSTS.E.BYPASS.LTC128B.128 [R235+0x6080], [R16.64], !P1 ;  /* 0x0608000010eb7fae */ /* 0x0003e2000c901d4e */
[----:B------:R-:W-:Y:S01]  /*0af0*/  ISETP.LT.OR P5, PT, R6, 0x41, P5 ;  /* 0x000000410600780c */ /* 0x000fe20002fa1670 */
[----:B------:R-:W-:Y:S01]  /*0b00*/  IMAD R242, R234, c[0x0][0x294], R242 ;  /* 0x0000a500eaf27a24 */ /* 0x000fe200078e02f2 */
[----:B------:R-:W-:Y:S01]  /*0b10*/  IADD3.X R19, R17, UR9, RZ, P0, !PT ;  /* 0x0000000911137c10 */ /* 0x000fe200087fe4ff */
[----:B------:R1:W-:Y:S01]  /*0b20*/  LDGSTS.E.BYPASS.LTC128B.128 [R235+0x9080], [R16.64+0x80], !P3 ;  /* 0x0908008010eb7fae */ /* 0x0003e2000d901d4e */
[----:B------:R-:W-:Y:S01]  /*0b30*/  ISETP.LT.OR P3, PT, R6, 0x21, P4 ;  /* 0x000000210600780c */ /* 0x000fe20002761670 */
[----:B------:R-:W-:Y:S01]  /*0b40*/  IMAD.MOV.U32 R226, RZ, RZ, 0x10 ;  /* 0x00000010ffe27424 */ /* 0x000fe200078e00ff */
[----:B------:R-:W-:Y:S01]  /*0b50*/  IADD3 R10, P1, P0, R10, 0x80, R16 ;  /* 0x000000800a0a7810 */ /* 0x000fe2000783e010 */
[----:B------:R2:W-:Y:S01]  /*0b60*/  LDGSTS.E.BYPASS.LTC128B.128 [R235+0x7080], [R18.64], !P2 ;  /* 0x0708000012eb7fae */ /* 0x0005e2000d101d4e */
[----:B------:R-:W-:Y:S01]  /*0b70*/  ISETP.LT.OR P4, PT, R6, 0x41, P4 ;  /* 0x000000410600780c */ /* 0x000fe20002781670 */
[----:B------:R-:W-:Y:S01]  /*0b80*/  CS2R R68, SRZ ;  /* 0x0000000000447805 */ /* 0x000fe2000001ff00 */
[----:B------:R-:W-:Y:S01]  /*0b90*/  IADD3.X R11, RZ, UR9, R17, P1, P0 ;  /* 0x00000009ff0b7c10 */ /* 0x000fe20008fe0411 */
[----:B------:R-:W-:Y:S01]  /*0ba0*/  CS2R R74, SRZ ;  /* 0x00000000004a7805 */ /* 0x000fe2000001ff00 */
[----:B------:R-:W-:Y:S01]  /*0bb0*/  ISETP.GE.AND P1, PT, R14, c[0x0][0x19c], PT ;  /* 0x000067000e007a0c */ /* 0x000fe20003f26270 */
[----:B------:R-:W-:Y:S01]  /*0bc0*/  CS2R R72, SRZ ;  /* 0x0000000000487805 */ /* 0x000fe2000001ff00 */
[----:B------:R-:W-:Y:S01]  /*0bd0*/  ISETP.GE.AND P0, PT, R0, c[0x0][0x19c], PT ;  /* 0x0000670000007a0c */ /* 0x000fe20003f06270 */
[----:B------:R-:W-:Y:S01]  /*0be0*/  CS2R R62, SRZ ;  /* 0x00000000003e7805 */ /* 0x000fe2000001ff00 */
[----:B------:R-:W-:Y:S01]  /*0bf0*/  CS2R R60, SRZ ;  /* 0x00000000003c7805 */ /* 0x000fe2000001ff00 */
[----:B------:R3:W-:Y:S01]  /*0c00*/  LDGSTS.E.BYPASS.LTC128B.128 [R235+0xa080], [R10.64], !P3 ;  /* 0x0a0800000aeb7fae */ /* 0x0007e2000d901d4e */
[C---:B------:R-:W-:Y:S01]  /*0c10*/  ISETP.LT.OR P3, PT, R6.reuse, 0x1, P1 ;  /* 0x000000010600780c */ /* 0x040fe20000f61670 */
[----:B------:R-:W-:Y:S01]  /*0c20*/  CS2R R58, SRZ ;  /* 0x00000000003a7805 */ /* 0x000fe2000001ff00 */
[----:B------:R-:W-:Y:S01]  /*0c30*/  ISETP.LT.OR P6, PT, R6, 0x21, P0 ;  /* 0x000000210600780c */ /* 0x000fe200007c1670 */
[----:B------:R-:W-:Y:S01]  /*0c40*/  CS2R R56, SRZ ;  /* 0x0000000000387805 */ /* 0x000fe2000001ff00 */
[----:B------:R-:W-:Y:S01]  /*0c50*/  CS2R R54, SRZ ;  /* 0x0000000000367805 */ /* 0x000fe2000001ff00 */
[----:B------:R-:W-:Y:S01]  /*0c60*/  CS2R R52, SRZ ;  /* 0x0000000000347805 */ /* 0x000fe2000001ff00 */
[----:B--2---:R-:W-:-:S04]  /*0c70*/  IADD3 R18, P2, R18, UR8, RZ ;  /* 0x0000000812127c10 */ /* 0x004fc8000ff5e0ff */
[----:B------:R-:W-:Y:S01]  /*0c80*/  IADD3.X R19, R19, UR9, RZ, P2, !PT ;  /* 0x0000000913137c10 */ /* 0x000fe200097fe4ff */
[----:B------:R-:W-:Y:S01]  /*0c90*/  ULDC.64 UR8, c[0x0][0x178] ;  /* 0x00005e0000087ab9 */ /* 0x000fe20000000a00 */
[C---:B------:R-:W-:Y:S01]  /*0ca0*/  ISETP.LT.OR P2, PT, R6.reuse, 0x1, P0 ;  /* 0x000000010600780c */ /* 0x040fe20000741670 */
[----:B------:R-:W-:Y:S01]  /*0cb0*/  USHF.L.U64.HI UR9, UR8, UR11, UR9 ;  /* 0x0000000b08097299 */ /* 0x000fe20008010209 */
[----:B------:R-:W-:Y:S01]  /*0cc0*/  ISETP.LT.OR P0, PT, R6, 0x41, P0 ;  /* 0x000000410600780c */ /* 0x000fe20000701670 */
[----:B------:R2:W-:Y:S01]  /*0cd0*/  LDGSTS.E.BYPASS.LTC128B.128 [R235+0x8080], [R18.64], !P5 ;  /* 0x0808000012eb7fae */ /* 0x0005e2000e901d4e */
[----:B-1----:R-:W-:Y:S01]  /*0ce0*/  IADD3 R16, P5, R12, UR10, RZ ;  /* 0x0000000a0c107c10 */ /* 0x002fe2000ffbe0ff */
[----:B---3--:R-:W-:Y:S01]  /*0cf0*/  IMAD.SHL.U32 R10, R9, 0x40, RZ ;  /* 0x00000040090a7824 */ /* 0x008fe200078e00ff */
[----:B------:R-:W-:Y:S01]  /*0d00*/  ULDC UR11, c[0x0][0x168] ;  /* 0x00005a00000b7ab9 */ /* 0x000fe20000000800 */
[----:B------:R2:W-:Y:S01]  /*0d10*/  LDGSTS.E.BYPASS.LTC128B.128 [R235+0xb080], [R18.64+0x80], !P4 ;  /* 0x0b08008012eb7fae */ /* 0x0005e2000e101d4e */
[C---:B------:R-:W-:Y:S01]  /*0d20*/  ISETP.LT.OR P4, PT, R6.reuse, 0x21, P1 ;  /* 0x000000210600780c */ /* 0x040fe20000f81670 */
[----:B------:R-:W-:Y:S01]  /*0d30*/  UISETP.GE.AND UP0, UPT, UR11, 0x1, UPT ;  /* 0x000000010b00788c */ /* 0x000fe2000bf06270 */
[----:B------:R-:W-:Y:S01]  /*0d40*/  ISETP.LT.OR P1, PT, R6, 0x41, P1 ;  /* 0x000000410600780c */ /* 0x000fe20000f21670 */
[----:B------:R-:W-:Y:S01]  /*0d50*/  IMAD.U32 R6, RZ, RZ, UR10 ;  /* 0x0000000aff067e24 */ /* 0x000fe2000f8e00ff */
[----:B------:R-:W0:Y:S01]  /*0d60*/  LDGDEPBAR ;  /* 0x00000000000079af */ /* 0x000e220000000000 */
[----:B------:R-:W-:-:S03]  /*0d70*/  IADD3.X R17, R13, UR5, RZ, P5, !PT ;  /* 0x000000050d117c10 */ /* 0x000fc6000affe4ff */
[----:B------:R1:W-:Y:S04]  /*0d80*/  LDGSTS.E.BYPASS.LTC128B.128 [R235+0x80], [R12.64], !P3 ;  /* 0x000800000ceb7fae */ /* 0x0003e8000d901d4e */
[----:B------:R1:W-:Y:S04]  /*0d90*/  LDGSTS.E.BYPASS.LTC128B.128 [R235+0x3080], [R12.64+0x80], !P2 ;  /* 0x030800800ceb7fae */ /* 0x0003e8000d101d4e */
[----:B------:R3:W-:Y:S01]  /*0da0*/  LDGSTS.E.BYPASS.LTC128B.128 [R235+0x1080], [R16.64], !P4 ;  /* 0x0108000010eb7fae */ /* 0x0007e2000e101d4e */
[----:B------:R-:W-:Y:S02]  /*0db0*/  ISETP.GE.AND P4, PT, R14, c[0x0][0x16c], PT ;  /* 0x00005b000e007a0c */ /* 0x000fe40003f86270 */
[----:B--2---:R-:W-:-:S02]  /*0dc0*/  IADD3 R18, P3, P2, R6, 0x80, R12 ;  /* 0x0000008006127810 */ /* 0x004fc40007a7e00c */
[C---:B------:R-:W-:Y:S02]  /*0dd0*/  LEA R6, P5, R7.reuse, c[0x0][0x258], 0x2 ;  /* 0x0000960007067a11 */ /* 0x040fe400078a10ff */
[----:B------:R-:W-:Y:S02]  /*0de0*/  IADD3.X R19, RZ, UR5, R13, P3, P2 ;  /* 0x00000005ff137c10 */ /* 0x000fe40009fe440d */
[----:B------:R-:W-:Y:S02]  /*0df0*/  ISETP.GE.AND P3, PT, R0, c[0x0][0x16c], PT ;  /* 0x00005b0000007a0c */ /* 0x000fe40003f66270 */
[----:B------:R-:W-:Y:S01]  /*0e00*/  LEA.HI.X R7, R7, c[0x0][0x25c], R3, 0x2, P5 ;  /* 0x0000970007077a11 */ /* 0x000fe200028f1403 */
[----:B------:R2:W-:Y:S01]  /*0e10*/  LDGSTS.E.BYPASS.LTC128B.128 [R235+0x4080], [R18.64], !P6 ;  /* 0x0408000012eb7fae */ /* 0x0005e2000f101d4e */
[----:B------:R-:W-:Y:S02]  /*0e20*/  SEL R11, RZ, 0x2, P3 ;  /* 0x00000002ff0b7807 */ /* 0x000fe40001800000 */
[----:B-1----:R-:W-:-:S02]  /*0e30*/  LOP3.LUT R12, R10, 0x1c0, RZ, 0xc0, !PT ;  /* 0x000001c00a0c7812 */ /* 0x002fc400078ec0ff */
[----:B------:R-:W-:Y:S02]  /*0e40*/  SEL R10, RZ, 0x1, P4 ;  /* 0x00000001ff0a7807 */ /* 0x000fe40002000000 */
[----:B---3--:R-:W-:Y:S01]  /*0e50*/  IADD3 R16, P2, R16, UR10, RZ ;  /* 0x0000000a10107c10 */ /* 0x008fe2000ff5e0ff */
[----:B------:R-:W-:Y:S01]  /*0e60*/  USHF.L.U32 UR10, UR8, 0x6, URZ ;  /* 0x00000006080a7899 */ /* 0x000fe2000800063f */
[----:B------:R-:W-:Y:S01]  /*0e70*/  LOP3.LUT R13, R12, 0x8, R8, 0xf8, !PT ;  /* 0x000000080c0d7812 */ /* 0x000fe200078ef808 */
[----:B------:R-:W-:Y:S01]  /*0e80*/  IMAD.IADD R10, R11, 0x1, R10 ;  /* 0x000000010b0a7824 */ /* 0x000fe200078e020a */
[----:B------:R-:W-:Y:S01]  /*0e90*/  IADD3.X R17, R17, UR5, RZ, P2, !PT ;  /* 0x0000000511117c10 */ /* 0x000fe200097fe4ff */
[----:B------:R-:W-:Y:S01]  /*0ea0*/  ULDC.64 UR4, c[0x0][0x288] ;  /* 0x0000a20000047ab9 */ /* 0x000fe20000000a00 */
[----:B------:R-:W-:Y:S01]  /*0eb0*/  SHF.R.U32.HI R12, RZ, 0x3, R12 ;  /* 0x00000003ff0c7819 */ /* 0x000fe2000001160c */
[----:B------:R-:W-:Y:S01]  /*0ec0*/  UIMAD UR4, UR6, UR4, URZ ;  /* 0x00000004060472a4 */ /* 0x000fe2000f8e023f */
[----:B------:R-:W-:Y:S01]  /*0ed0*/  LOP3.LUT P6, RZ, R10, 0x1, RZ, 0xc0, !PT ;  /* 0x000000010aff7812 */ /* 0x000fe200078cc0ff */
[----:B------:R1:W-:Y:S01]  /*0ee0*/  LDGSTS.E.BYPASS.LTC128B.128 [R235+0x2080], [R16.64], !P1 ;  /* 0x0208000010eb7fae */ /* 0x0003e2000c901d4e */
[----:B------:R-:W-:Y:S01]  /*0ef0*/  LOP3.LUT R229, R229, R13, R12, 0xf6, !PT ;  /* 0x0000000de5e57212 */ /* 0x000fe200078ef60c */
[----:B------:R-:W-:Y:S01]  /*0f00*/  IMAD.U32 R12, RZ, RZ, UR10 ;  /* 0x0000000aff0c7e24 */ /* 0x000fe2000f8e00ff */
[C---:B------:R-:W-:Y:S01]  /*0f10*/  LOP3.LUT P1, RZ, R9.reuse, 0x2, RZ, 0xc0, !PT ;  /* 0x0000000209ff7812 */ /* 0x040fe2000782c0ff */
[----:B------:R1:W-:Y:S01]  /*0f20*/  LDGSTS.E.BYPASS.LTC128B.128 [R235+0x5080], [R16.64+0x80], !P0 ;  /* 0x0508008010eb7fae */ /* 0x0003e2000c101d4e */
[----:B------:R-:W-:Y:S01]  /*0f30*/  LOP3.LUT P0, RZ, R9, 0x4, RZ, 0xc0, !PT ;  /* 0x0000000409ff7812 */ /* 0x000fe2000780c0ff */
[----:B------:R-:W-:Y:S01]  /*0f40*/  IMAD.SHL.U32 R229, R229, 0x2, RZ ;  /* 0x00000002e5e57824 */ /* 0x000fe200078e00ff */
[----:B------:R-:W-:Y:S01]  /*0f50*/  SEL R206, R206, 0xffffffe0, !P1 ;  /* 0xffffffe0cece7807 */ /* 0x000fe20004800000 */
[----:B------:R-:W0:Y:S01]  /*0f60*/  LDGDEPBAR ;  /* 0x00000000000079af */ /* 0x000e220000000000 */
[----:B------:R-:W-:Y:S01]  /*0f70*/  SEL R216, R216, 0xffffffc0, !P0 ;  /* 0xffffffc0d8d87807 */ /* 0x000fe20004000000 */
[----:B------:R-:W-:Y:S01]  /*0f80*/  UIMAD UR4, UR7, UR5, UR4 ;  /* 0x00000005070472a4 */ /* 0x000fe2000f8e0204 */
[----:B------:R-:W-:Y:S01]  /*0f90*/  LOP3.LUT P5, RZ, R10, 0x2, RZ, 0xc0, !PT ;  /* 0x000000020aff7812 */ /* 0x000fe200078ac0ff */
[C---:B------:R-:W-:Y:S01]  /*0fa0*/  IMAD.IADD R218, R229.reuse, 0x1, R206 ;  /* 0x00000001e5da7824 */ /* 0x040fe200078e02ce */
[----:B------:R-:W-:Y:S01]  /*0fb0*/  IADD3 R12, P1, P0, R12, 0x80, R240 ;  /* 0x000000800c0c7810 */ /* 0x000fe2000783e0f0 */
[----:B------:R-:W-:Y:S01]  /*0fc0*/  IMAD.IADD R217, R229, 0x1, R216 ;  /* 0x00000001e5d97824 */ /* 0x000fe200078e02d8 */
[----:B------:R-:W-:Y:S01]  /*0fd0*/  IADD3 R10, -R244, c[0x0][0x168], RZ ;  /* 0x00005a00f40a7a10 */ /* 0x000fe20007ffe1ff */
[----:B------:R-:W-:Y:S01]  /*0fe0*/  IMAD.SHL.U32 R9, R9, 0x20, RZ ;  /* 0x0000002009097824 */ /* 0x000fe200078e00ff */
[----:B------:R-:W-:Y:S01]  /*0ff0*/  IADD3.X R13, RZ, UR9, R241, P1, P0 ;  /* 0x00000009ff0d7c10 */ /* 0x000fe20008fe04f1 */
[----:B------:R-:W-:Y:S01]  /*1000*/  IMAD.IADD R206, R206, 0x1, R217 ;  /* 0x00000001cece7824 */ /* 0x000fe200078e02d9 */
[----:B------:R-:W-:-:S02]  /*1010*/  ISETP.LT.OR P0, PT, R10, 0x1, !P6 ;  /* 0x000000010a00780c */ /* 0x000fc40007701670 */
[C---:B------:R-:W-:Y:S02]  /*1020*/  ISETP.LT.OR P1, PT, R10.reuse, 0x1, !P5 ;  /* 0x000000010a00780c */ /* 0x040fe40006f21670 */
[C---:B------:R-:W-:Y:S02]  /*1030*/  ISETP.LT.OR P6, PT, R10.reuse, 0x21, !P6 ;  /* 0x000000210a00780c */ /* 0x040fe400077c1670 */
[----:B------:R-:W-:Y:S02]  /*1040*/  ISETP.LT.OR P5, PT, R10, 0x21, !P5 ;  /* 0x000000210a00780c */ /* 0x000fe40006fa1670 */
[----:B-1----:R-:W-:Y:S01]  /*1050*/  IADD3 R16, P2, R240, UR10, RZ ;  /* 0x0000000af0107c10 */ /* 0x002fe2000ff5e0ff */
[----:B------:R-:W-:-:S04]  /*1060*/  DEPBAR.LE SB0, 0x1 ;  /* 0x000080400000791a */ /* 0x000fc80000000000 */
[----:B------:R-:W-:Y:S01]  /*1070*/  BAR.SYNC.DEFER_BLOCKING 0x0 ;  /* 0x0000000000007b1d */ /* 0x000fe20000010000 */
[----:B------:R-:W-:Y:S02]  /*1080*/  IADD3.X R17, R241, UR9, RZ, P2, !PT ;  /* 0x00000009f1117c10 */ /* 0x000fe400097fe4ff */
[----:B------:R-:W-:-:S03]  /*1090*/  ISETP.GT.AND P2, PT, R236, 0xf, PT ;  /* 0x0000000fec00780c */ /* 0x000fc60003f44270 */
        /* <DEDUP_REMOVED lines=28> */
[----:B------:R1:W-:Y:S01]  /*1260*/  LDGSTS.E.BYPASS.LTC128B.128 [R235+0x6080], [R240.64], !P0 ;  /* 0x06080000f0eb7fae */ /* 0x0003e2000c101d4e */
[----:B------:R-:W-:-:S03]  /*1270*/  ISETP.GE.AND P0, PT, R0, c[0x0][0x1fc], PT ;  /* 0x00007f0000007a0c */ /* 0x000fc60003f06270 */
[----:B------:R1:W-:Y:S01]  /*1280*/  LDGSTS.E.BYPASS.LTC128B.128 [R235+0x8080], [R240.64+0x80], !P1 ;  /* 0x08080080f0eb7fae */ /* 0x0003e2000c901d4e */
[----:B------:R-:W-:-:S03]  /*1290*/  SEL R243, RZ, 0xffffffff, P0 ;  /* 0xfffffffffff37807 */ /* 0x000fc60000000000 */
[----:B------:R5:W-:Y:S01]  /*12a0*/  LDGSTS.E.BYPASS.LTC128B.128 [R235+0x7080], [R16.64], !P6 ;  /* 0x0708000010eb7fae */ /* 0x000be2000f101d4e */
[----:B------:R-:W-:Y:S01]  /*12b0*/  ISETP.GE.AND P6, PT, R14, c[0x0][0x1fc], PT ;  /* 0x00007f000e007a0c */ /* 0x000fe20003fc6270 */
[----:B------:R-:W-:Y:S02]  /*12c0*/  IMAD.SHL.U32 R243, R243, 0x2, RZ ;  /* 0x00000002f3f37824 */ /* 0x000fe400078e00ff */
[----:B------:R1:W-:Y:S01]  /*12d0*/  LDGSTS.E.BYPASS.LTC128B.128 [R235+0x9080], [R12.64], !P5 ;  /* 0x090800000ceb7fae */ /* 0x0003e2000e901d4e */
[----:B------:R-:W-:Y:S02]  /*12e0*/  ISETP.LT.OR P1, PT, R10, 0x1, P6 ;  /* 0x000000010a00780c */ /* 0x000fe40003721670 */
[----:B------:R-:W-:Y:S01]  /*12f0*/  ISETP.GE.AND P5, PT, R0, c[0x0][0x1fc], PT ;  /* 0x00007f0000007a0c */ /* 0x000fe20003fa6270 */
[----:B------:R-:W-:Y:S01]  /*1300*/  @!P2 IMAD.SHL.U32 R0, R236, 0x10, RZ ;  /* 0x00000010ec00a824 */ /* 0x000fe200078e00ff */
[C---:B------:R-:W-:Y:S02]  /*1310*/  ISETP.LT.OR P6, PT, R10.reuse, 0x21, P6 ;  /* 0x000000210a00780c */ /* 0x040fe400037c1670 */
[----:B------:R-:W-:-:S02]  /*1320*/  ISETP.LT.OR P0, PT, R10, 0x1, P5 ;  /* 0x000000010a00780c */ /* 0x000fc40002f01670 */
[----:B------:R2:W-:Y:S01]  /*1330*/  @!P2 LDGSTS.E.BYPASS.LTC128B.128 [R0+0x12080], [R6.64] ;  /* 0x120800000600afae */ /* 0x0005e2000b901d4e */
[----:B------:R-:W-:-:S03]  /*1340*/  ISETP.LT.OR P5, PT, R10, 0x21, P5 ;  /* 0x000000210a00780c */ /* 0x000fc60002fa1670 */
[----:B------:R-:W0:Y:S04]  /*1350*/  LDGDEPBAR ;  /* 0x00000000000079af */ /* 0x000e280000000000 */
[----:B------:R3:W-:Y:S04]  /*1360*/  LDGSTS.E.BYPASS.LTC128B.128 [R235+0xe080], [R238.64], !P1 ;  /* 0x0e080000eeeb7fae */ /* 0x0007e8000c901d4e */
[----:B------:R3:W-:Y:S01]  /*1370*/  LDGSTS.E.BYPASS.LTC128B.128 [R235+0x10080], [R238.64+0x80], !P0 ;  /* 0x10080080eeeb7fae */ /* 0x0007e2000c101d4e */
[----:B------:R-:W-:Y:S01]  /*1380*/  ISETP.GE.AND P0, PT, R14, c[0x0][0x1fc], PT ;  /* 0x00007f000e007a0c */ /* 0x000fe20003f06270 */
[----:B-----5:R-:W-:-:S02]  /*1390*/  IMAD.U32 R16, RZ, RZ, UR7 ;  /* 0x00000007ff107e24 */ /* 0x020fc4000f8e00ff */
[----:B------:R-:W-:Y:S02]  /*13a0*/  IMAD.SHL.U32 R14, R4, 0x8, RZ ;  /* 0x00000008040e7824 */ /* 0x000fe400078e00ff */
[----:B-1----:R-:W-:-:S03]  /*13b0*/  IMAD.WIDE.U32 R12, R234, c[0x0][0x290], RZ ;  /* 0x0000a400ea0c7a25 */ /* 0x002fc600078e00ff */
[----:B------:R-:W-:Y:S01]  /*13c0*/  LOP3.LUT R14, R14, 0x18, RZ, 0xc0, !PT ;  /* 0x000000180e0e7812 */ /* 0x000fe200078ec0ff */
[----:B------:R-:W-:-:S04]  /*13d0*/  IMAD.WIDE.U32 R16, R16, c[0x0][0x288], R246 ;  /* 0x0000a20010107a25 */ /* 0x000fc800078e00f6 */
[----:B------:R-:W-:Y:S01]  /*13e0*/  IMAD.IADD R242, R13, 0x1, R242 ;  /* 0x000000010df27824 */ /* 0x000fe200078e02f2 */
[CC--:B--2---:R-:W-:Y:S02]  /*13f0*/  LEA.HI R0, R2.reuse, R236.reuse, RZ, 0x2 ;  /* 0x000000ec02007211 */ /* 0x0c4fe400078f10ff */
[----:B------:R-:W-:Y:S02]  /*1400*/  LEA.HI R7, R2, R236, RZ, 0x5 ;  /* 0x000000ec02077211 */ /* 0x000fe400078f28ff */
[----:B------:R-:W-:Y:S02]  /*1410*/  IADD3 R13, P1, R12, R16, RZ ;  /* 0x000000100c0d7210 */ /* 0x000fe40007f3e0ff */
[----:B------:R-:W-:Y:S02]  /*1420*/  LEA.HI R2, R2, R236, RZ, 0x4 ;  /* 0x000000ec02027211 */ /* 0x000fe400078f20ff */
[--C-:B------:R-:W-:Y:S02]  /*1430*/  SHF.R.S32.HI R16, RZ, 0x2, R0.reuse ;  /* 0x00000002ff107819 */ /* 0x100fe40000011400 */
[----:B------:R-:W-:-:S02]  /*1440*/  SHF.R.S32.HI R6, RZ, 0x1f, R0 ;  /* 0x0000001fff067819 */ /* 0x000fc40000011400 */
[----:B------:R-:W-:Y:S02]  /*1450*/  SHF.R.S32.HI R15, RZ, 0x4, R2 ;  /* 0x00000004ff0f7819 */ /* 0x000fe40000011402 */
[----:B------:R-:W-:Y:S02]  /*1460*/  LEA.HI R6, R6, R16, RZ, 0x3 ;  /* 0x0000001006067211 */ /* 0x000fe400078f18ff */
[----:B------:R-:W-:Y:S02]  /*1470*/  SHF.R.S32.HI R12, RZ, 0x5, R7 ;  /* 0x00000005ff0c7819 */ /* 0x000fe40000011407 */
[----:B------:R-:W-:Y:S02]  /*1480*/  LEA.HI R19, R2, R15, RZ, 0x1 ;  /* 0x0000000f02137211 */ /* 0x000fe400078f08ff */
[----:B------:R-:W-:Y:S02]  /*1490*/  LOP3.LUT R6, R6, 0xfffffff8, RZ, 0xc0, !PT ;  /* 0xfffffff806067812 */ /* 0x000fe400078ec0ff */
[----:B------:R-:W-:-:S02]  /*14a0*/  LEA.HI R3, R7, R12, RZ, 0x1 ;  /* 0x0000000c07037211 */ /* 0x000fc400078f08ff */
[----:B------:R-:W-:Y:S01]  /*14b0*/  LOP3.LUT R19, R19, 0xfffffffe, RZ, 0xc0, !PT ;  /* 0xfffffffe13137812 */ /* 0x000fe200078ec0ff */
[----:B------:R-:W-:Y:S01]  /*14c0*/  IMAD.IADD R6, R16, 0x1, -R6 ;  /* 0x0000000110067824 */ /* 0x000fe200078e0a06 */
[----:B------:R-:W-:Y:S02]  /*14d0*/  LOP3.LUT R3, R3, 0xfffffffe, RZ, 0xc0, !PT ;  /* 0xfffffffe03037812 */ /* 0x000fe400078ec0ff */
[----:B------:R-:W-:Y:S01]  /*14e0*/  IADD3.X R11, R242, UR4, R17, P1, !PT ;  /* 0x00000004f20b7c10 */ /* 0x000fe20008ffe411 */
[----:B------:R-:W-:Y:S01]  /*14f0*/  IMAD.IADD R19, R15, 0x1, -R19 ;  /* 0x000000010f137824 */ /* 0x000fe200078e0a13 */
[----:B------:R-:W-:Y:S01]  /*1500*/  LOP3.LUT R0, R0, 0x3ffffffc, RZ, 0xc0, !PT ;  /* 0x3ffffffc00007812 */ /* 0x000fe200078ec0ff */
[----:B------:R-:W-:Y:S01]  /*1510*/  IMAD.SHL.U32 R251, R6, 0x20, RZ ;  /* 0x0000002006fb7824 */ /* 0x000fe200078e00ff */
[----:B------:R-:W-:Y:S01]  /*1520*/  SEL R15, RZ, 0x1, P0 ;  /* 0x00000001ff0f7807 */ /* 0x000fe20000000000 */
[----:B------:R-:W-:Y:S01]  /*1530*/  IMAD.IADD R3, R12, 0x1, -R3 ;  /* 0x000000010c037824 */ /* 0x000fe200078e0a03 */
[----:B------:R-:W-:Y:S01]  /*1540*/  LEA R12, P1, R13, c[0x0][0x280], 0x2 ;  /* 0x0000a0000d0c7a11 */ /* 0x000fe200078210ff */
[----:B------:R-:W-:Y:S01]  /*1550*/  IMAD.SHL.U32 R230, R19, 0x20, RZ ;  /* 0x0000002013e67824 */ /* 0x000fe200078e00ff */
[----:B------:R-:W-:Y:S01]  /*1560*/  LOP3.LUT R251, R14, 0xe0, R251, 0xf8, !PT ;  /* 0x000000e00efb7812 */ /* 0x000fe200078ef8fb */
[----:B------:R-:W-:Y:S01]  /*1570*/  IMAD.SHL.U32 R10, R6, 0x4, RZ ;  /* 0x00000004060a7824 */ /* 0x000fe200078e00ff */
[----:B------:R-:W-:Y:S01]  /*1580*/  LEA.HI.X R13, R13, c[0x0][0x284], R11, 0x2, P1 ;  /* 0x0000a1000d0d7a11 */ /* 0x000fe200008f140b */
[----:B------:R-:W-:Y:S01]  /*1590*/  IMAD.SHL.U32 R250, R3, 0x10, RZ ;  /* 0x0000001003fa7824 */ /* 0x000fe200078e00ff */
[----:B------:R-:W-:Y:S01]  /*15a0*/  LOP3.LUT R230, R14, 0x20, R230, 0xf8, !PT ;  /* 0x000000200ee67812 */ /* 0x000fe200078ef8e6 */
[----:B------:R-:W-:Y:S01]  /*15b0*/  IMAD.MOV.U32 R14, RZ, RZ, c[0x0][0x208] ;  /* 0x00008200ff0e7624 */ /* 0x000fe200078e00ff */
[----:B------:R-:W-:Y:S01]  /*15c0*/  LOP3.LUT R251, R251, 0x18, R10, 0x78, !PT ;  /* 0x00000018fbfb7812 */ /* 0x000fe200078e780a */
[----:B------:R-:W-:Y:S01]  /*15d0*/  IMAD.MOV.U32 R11, RZ, RZ, 0x5 ;  /* 0x00000005ff0b7424 */ /* 0x000fe200078e00ff */
[----:B------:R-:W-:Y:S01]  /*15e0*/  LOP3.LUT R10, R2, 0xfffffff0, RZ, 0xc0, !PT ;  /* 0xfffffff0020a7812 */ /* 0x000fe200078ec0ff */
[----:B------:R-:W-:Y:S01]  /*15f0*/  IMAD.IADD R2, R236, 0x1, -R0 ;  /* 0x00000001ec027824 */ /* 0x000fe200078e0a00 */
[----:B------:R-:W-:Y:S01]  /*1600*/  LOP3.LUT R18, R250, 0x10, RZ, 0xc0, !PT ;  /* 0x00000010fa127812 */ /* 0x000fe200078ec0ff */
[----:B------:R-:W-:Y:S01]  /*1610*/  IMAD.SHL.U32 R231, R19, 0x8, RZ ;  /* 0x0000000813e77824 */ /* 0x000fe200078e00ff */
[C---:B------:R-:W-:Y:S01]  /*1620*/  SHF.L.U64.HI R11, R14.reuse, R11, c[0x0][0x20c] ;  /* 0x000083000e0b7619 */ /* 0x040fe2000001020b */
[----:B------:R-:W-:Y:S01]  /*1630*/  IMAD.SHL.U32 R14, R14, 0x20, RZ ;  /* 0x000000200e0e7824 */ /* 0x000fe200078e00ff */
[----:B------:R-:W-:Y:S01]  /*1640*/  LOP3.LUT R18, R18, 0xe0, R9, 0xf8, !PT ;  /* 0x000000e012127812 */ /* 0x000fe200078ef809 */
[----:B------:R-:W-:Y:S01]  /*1650*/  IMAD.IADD R10, R236, 0x1, -R10 ;  /* 0x00000001ec0a7824 */ /* 0x000fe200078e0a0a */
[----:B------:R-:W-:Y:S01]  /*1660*/  LOP3.LUT R243, R243, 0x2, R15, 0xe2, !PT ;  /* 0x00000002f3f37812 */ /* 0x000fe200078ee20f */
[----:B------:R-:W-:Y:S01]  /*1670*/  IMAD.SHL.U32 R9, R3, 0x200, RZ ;  /* 0x0000020003097824 */ /* 0x000fe200078e00ff */
[C---:B------:R-:W-:Y:S01]  /*1680*/  SHF.L.U64.HI R11, R14.reuse, 0x1, R11 ;  /* 0x000000010e0b7819 */ /* 0x040fe2000001020b */
[----:B------:R-:W-:Y:S01]  /*1690*/  IMAD.SHL.U32 R14, R14, 0x2, RZ ;  /* 0x000000020e0e7824 */ /* 0x000fe200078e00ff */
[----:B------:R-:W-:Y:S01]  /*16a0*/  SHF.R.S32.HI R0, RZ, 0x1f, R10 ;  /* 0x0000001fff007819 */ /* 0x000fe2000001140a */
[----:B------:R-:W-:Y:S01]  /*16b0*/  IMAD R2, R2, 0x2, R9 ;  /* 0x0000000202027824 */ /* 0x000fe200078e0209 */
[----:B------:R-:W-:Y:S01]  /*16c0*/  LOP3.LUT R231, R231, 0x8, RZ, 0xc0, !PT ;  /* 0x00000008e7e77812 */ /* 0x000fe200078ec0ff */
[----:B------:R-:W-:Y:S01]  /*16d0*/  IMAD.SHL.U32 R227, R10, 0x20, RZ ;  /* 0x000000200ae37824 */ /* 0x000fe200078e00ff */
[----:B------:R-:W-:Y:S01]  /*16e0*/  LEA.HI R0, R0, R10, RZ, 0x3 ;  /* 0x0000000a00007211 */ /* 0x000fe200078f18ff */
[----:B------:R-:W-:Y:S01]  /*16f0*/  IMAD.IADD R251, R2, 0x1, R251 ;  /* 0x0000000102fb7824 */ /* 0x000fe200078e02fb */
[----:B------:R-:W-:Y:S01]  /*1700*/  IADD3 R16, P0, R14, R238, RZ ;  /* 0x000000ee0e107210 */ /* 0x000fe20007f1e0ff */
[----:B------:R-:W-:Y:S01]  /*1710*/  IMAD.SHL.U32 R19, R19, 0x100, RZ ;  /* 0x0000010013137824 */ /* 0x000fe200078e00ff */
[C---:B------:R-:W-:Y:S01]  /*1720*/  LOP3.LUT R2, R0.reuse, 0xfffffff8, RZ, 0xc0, !PT ;  /* 0xfffffff800027812 */ /* 0x040fe200078ec0ff */
[----:B------:R-:W-:Y:S01]  /*1730*/  IMAD.SHL.U32 R0, R0, 0x40, RZ ;  /* 0x0000004000007824 */ /* 0x000fe200078e00ff */
[----:B------:R-:W-:Y:S01]  /*1740*/  LOP3.LUT R227, R231, 0x1e0, R227, 0xf8, !PT ;  /* 0x000001e0e7e37812 */ /* 0x000fe200078ef8e3 */
[----:B------:R-:W-:Y:S01]  /*1750*/  IMAD.X R17, R11, 0x1, R239, P0 ;  /* 0x000000010b117824 */ /* 0x000fe200000e06ef */
[----:B------:R-:W-:Y:S01]  /*1760*/  IADD3 R14, P1, P0, R14, 0x80, R238 ;  /* 0x000000800e0e7810 */ /* 0x000fe2000783e0ee */
[----:B------:R-:W-:Y:S01]  /*1770*/  IMAD.IADD R2, R10, 0x1, -R2 ;  /* 0x000000010a027824 */ /* 0x000fe200078e0a02 */
[----:B------:R-:W-:-:S02]  /*1780*/  LOP3.LUT R0, R0, 0xfffffe00, RZ, 0xc0, !PT ;  /* 0xfffffe0000007812 */ /* 0x000fc400078ec0ff */
[----:B------:R-:W-:Y:S01]  /*1790*/  IADD3.X R15, R11, RZ, R239, P1, P0 ;  /* 0x000000ff0b0f7210 */ /* 0x000fe20000fe04ef */
[----:B------:R-:W-:Y:S01]  /*17a0*/  IMAD.SHL.U32 R11, R2, 0x40, RZ ;  /* 0x00000040020b7824 */ /* 0x000fe200078e00ff */
[C---:B------:R-:W-:Y:S01]  /*17b0*/  LOP3.LUT P0, RZ, R10.reuse, 0x4, RZ, 0xc0, !PT ;  /* 0x000000040aff7812 */ /* 0x040fe2000780c0ff */
[----:B------:R-:W-:Y:S01]  /*17c0*/  IMAD.SHL.U32 R10, R10, 0x4, RZ ;  /* 0x000000040a0a7824 */ /* 0x000fe200078e00ff */
[----:B------:R1:W-:Y:S01]  /*17d0*/  LDGSTS.E.BYPASS.LTC128B.128 [R235+0xf080], [R16.64], !P6 ;  /* 0x0f08000010eb7fae */ /* 0x0003e2000f101d4e */
[----:B------:R-:W-:Y:S01]  /*17e0*/  IMAD R3, R3, 0x400, R0 ;  /* 0x0000040003037824 */ /* 0x000fe200078e0200 */
[----:B------:R-:W-:Y:S02]  /*17f0*/  LOP3.LUT R11, R11, 0x1c0, RZ, 0xc0, !PT ;  /* 0x000001c00b0b7812 */ /* 0x000fe400078ec0ff */
[----:B------:R-:W-:Y:S01]  /*1800*/  LOP3.LUT R227, R227, 0x38, R10, 0x78, !PT ;  /* 0x00000038e3e37812 */ /* 0x000fe200078e780a */
[----:B------:R1:W-:Y:S01]  /*1810*/  LDGSTS.E.BYPASS.LTC128B.128 [R235+0x11080], [R14.64], !P5 ;  /* 0x110800000eeb7fae */ /* 0x0003e2000e901d4e */
[----:B------:R-:W-:-:S02]  /*1820*/  SHF.R.U32.HI R10, RZ, 0x3, R11 ;  /* 0x00000003ff0a7819 */ /* 0x000fc4000001160b */
[----:B------:R-:W-:Y:S02]  /*1830*/  PLOP3.LUT P1, PT, PT, PT, UP0, 0x80, 0x0 ;  /* 0x000000000000781c */ /* 0x000fe40003f2f008 */
[C---:B------:R-:W-:Y:S02]  /*1840*/  LOP3.LUT R230, R10.reuse, R230, R11, 0x1e, !PT ;  /* 0x000000e60ae67212 */ /* 0x040fe400078e1e0b */
[----:B------:R-:W-:Y:S02]  /*1850*/  LOP3.LUT R231, R10, R11, R231, 0x1e, !PT ;  /* 0x0000000b0ae77212 */ /* 0x000fe400078e1ee7 */
[----:B------:R-:W-:Y:S01]  /*1860*/  LOP3.LUT R230, R230, R0, RZ, 0xfc, !PT ;  /* 0x00000000e6e67212 */ /* 0x000fe200078efcff */
[----:B------:R-:W-:Y:S01]  /*1870*/  @!P2 IMAD.SHL.U32 R0, R236, 0x10, RZ ;  /* 0x00000010ec00a824 */ /* 0x000fe200078e00ff */
[----:B------:R-:W-:Y:S01]  /*1880*/  LOP3.LUT R18, R18, 0x100, R19, 0xf8, !PT ;  /* 0x0000010012127812 */ /* 0x000fe200078ef813 */
[----:B------:R-:W-:Y:S01]  /*1890*/  IMAD.IADD R231, R3, 0x1, R231 ;  /* 0x0000000103e77824 */ /* 0x000fe200078e02e7 */
[----:B------:R-:W-:-:S02]  /*18a0*/  LOP3.LUT R227, R227, R9, RZ, 0xfc, !PT ;  /* 0x00000009e3e37212 */ /* 0x000fc400078efcff */
[----:B------:R2:W-:Y:S01]  /*18b0*/  @!P2 LDGSTS.E.BYPASS.LTC128B.128 [R0+0x12280], [R12.64] ;  /* 0x122800000c00afae */ /* 0x0005e2000b901d4e */
[C---:B------:R-:W-:Y:S02]  /*18c0*/  LOP3.LUT R228, R18.reuse, 0x1c0, RZ, 0xc0, !PT ;  /* 0x000001c012e47812 */ /* 0x040fe400078ec0ff */
[----:B------:R-:W-:Y:S01]  /*18d0*/  LOP3.LUT R8, R18, 0x8, R8, 0xf8, !PT ;  /* 0x0000000812087812 */ /* 0x000fe200078ef808 */
[----:B------:R-:W0:Y:S01]  /*18e0*/  LDGDEPBAR ;  /* 0x00000000000079af */ /* 0x000e220000000000 */
[----:B------:R-:W-:Y:S02]  /*18f0*/  SHF.R.U32.HI R228, RZ, 0x3, R228 ;  /* 0x00000003ffe47819 */ /* 0x000fe400000116e4 */
[----:B------:R-:W-:Y:S01]  /*1900*/  SEL R226, R226, 0xfffffff0, !P0 ;  /* 0xfffffff0e2e27807 */ /* 0x000fe20004000000 */
[----:B------:R-:W0:Y:S01]  /*1910*/  LDGDEPBAR ;  /* 0x00000000000079af */ /* 0x000e220000000000 */
[----:B------:R-:W-:Y:S02]  /*1920*/  LOP3.LUT R228, R228, R8, RZ, 0x3c, !PT ;  /* 0x00000008e4e47212 */ /* 0x000fe400078e3cff */
[----:B--2---:R-:W-:-:S05]  /*1930*/  LOP3.LUT R0, R7, 0xffffffe0, RZ, 0xc0, !PT ;  /* 0xffffffe007007812 */ /* 0x004fca00078ec0ff */
[----:B------:R-:W-:-:S05]  /*1940*/  IMAD.IADD R0, R236, 0x1, -R0 ;  /* 0x00000001ec007824 */ /* 0x000fca00078e0a00 */
[----:B------:R-:W-:-:S04]  /*1950*/  SHF.R.S32.HI R3, RZ, 0x1f, R0 ;  /* 0x0000001fff037819 */ /* 0x000fc80000011400 */
[----:B------:R-:W-:-:S04]  /*1960*/  LEA.HI R3, R3, R0, RZ, 0x2 ;  /* 0x0000000003037211 */ /* 0x000fc800078f10ff */
[----:B------:R-:W-:Y:S01]  /*1970*/  LEA.HI.SX32 R250, R3, R250, 0x1e ;  /* 0x000000fa03fa7211 */ /* 0x000fe200078ff2ff */
[----:B------:R-:W-:Y:S05]  /*1980*/  @!P1 BRA `(.L_x_59) ;  /* 0x000034b000009947 */ /* 0x000fea0003800000 */
[----:B-1-34-:R-:W-:Y:S01]  /*1990*/  IMAD.MOV.U32 R7, RZ, RZ, -0x60 ;  /* 0xffffffa0ff077424 */ /* 0x01afe200078e00ff */
[----:B------:R-:W-:Y:S01]  /*19a0*/  SHF.R.S32.HI R8, RZ, 0x1f, R4 ;  /* 0x0000001fff087819 */ /* 0x000fe20000011404 */
[----:B------:R-:W-:Y:S01]  /*19b0*/  ULDC.64 UR4, c[0x0][0x238] ;  /* 0x00008e0000047ab9 */ /* 0x000fe20000000a00 */
[----:B------:R-:W-:Y:S01]  /*19c0*/  LOP3.LUT P0, RZ, R6, 0x1, RZ, 0xc0, !PT ;  /* 0x0000000106ff7812 */ /* 0x000fe2000780c0ff */
[----:B------:R-:W-:Y:S01]  /*19d0*/  IMAD R6, R5, R7, c[0x0][0x198] ;  /* 0x0000660005067624 */ /* 0x000fe200078e0207 */
[----:B------:R-:W-:Y:S01]  /*19e0*/  LEA.HI R7, R8, R4, RZ, 0x2 ;  /* 0x0000000408077211 */ /* 0x000fe200078f10ff */
[----:B------:R-:W-:Y:S01]  /*19f0*/  UIMAD UR4, UR6, UR4, URZ ;  /* 0x00000004060472a4 */ /* 0x000fe2000f8e023f */
[--C-:B------:R-:W-:Y:S01]  /*1a00*/  SHF.R.S32.HI R237, RZ, 0x1f, R236.reuse ;  /* 0x0000001fffed7819 */ /* 0x100fe200000114ec */
[----:B------:R-:W-:Y:S01]  /*1a10*/  IMAD.U32 R5, RZ, RZ, UR7 ;  /* 0x00000007ff057e24 */ /* 0x000fe2000f8e00ff */
[----:B------:R-:W-:Y:S01]  /*1a20*/  LOP3.LUT R7, R7, 0xfffffffc, RZ, 0xc0, !PT ;  /* 0xfffffffc07077812 */ /* 0x000fe200078ec0ff */
[----:B------:R-:W-:Y:S01]  /*1a30*/  UIMAD UR4, UR7, UR5, UR4 ;  /* 0x00000005070472a4 */ /* 0x000fe2000f8e0204 */
[----:B------:R-:W-:Y:S01]  /*1a40*/  IMAD.SHL.U32 R251, R251, 0x2, RZ ;  /* 0x00000002fbfb7824 */ /* 0x000fe200078e00ff */
[----:B------:R-:W-:Y:S01]  /*1a50*/  UIADD3 UR11, UR11, 0x3f, URZ ;  /* 0x0000003f0b0b7890 */ /* 0x000fe2000fffe03f */
[----:B------:R-:W-:Y:S01]  /*1a60*/  IMAD.WIDE.U32 R8, R5, c[0x0][0x238], R236 ;  /* 0x00008e0005087a25 */ /* 0x000fe200078e00ec */
[----:B------:R-:W-:Y:S01]  /*1a70*/  IADD3 R4, R4, -R7, RZ ;  /* 0x8000000704047210 */ /* 0x000fe20007ffe0ff */
[----:B------:R-:W-:Y:S01]  /*1a80*/  CS2R R146, SRZ ;  /* 0x0000000000927805 */ /* 0x000fe2000001ff00 */
[----:B------:R-:W-:Y:S01]  /*1a90*/  LOP3.LUT R7, R3, 0xfffffffc, RZ, 0xc0, !PT ;  /* 0xfffffffc03077812 */ /* 0x000fe200078ec0ff */
[----:B------:R-:W-:Y:S01]  /*1aa0*/  IMAD.MOV.U32 R225, RZ, RZ, 0x10 ;  /* 0x00000010ffe17424 */ /* 0x000fe200078e00ff */
[----:B------:R-:W-:Y:S01]  /*1ab0*/  IADD3 R5, R9, UR4, RZ ;  /* 0x0000000409057c10 */ /* 0x000fe2000fffe0ff */
[----:B------:R-:W-:Y:S01]  /*1ac0*/  IMAD R6, R4, -0x8, R6 ;  /* 0xfffffff804067824 */ /* 0x000fe200078e0206 */
[C---:B------:R-:W-:Y:S01]  /*1ad0*/  IADD3 R3, R251.reuse, 0x12480, RZ ;  /* 0x00012480fb037810 */ /* 0x040fe20007ffe0ff */
[----:B------:R-:W-:Y:S01]  /*1ae0*/  IMAD.MOV.U32 R4, RZ, RZ, R8 ;  /* 0x000000ffff047224 */ /* 0x000fe200078e0008 */
[----:B------:R-:W-:Y:S01]  /*1af0*/  IADD3 R248, R251, 0x126c0, RZ ;  /* 0x000126c0fbf87810 */ /* 0x000fe20007ffe0ff */
[----:B------:R-:W-:Y:S01]  /*1b00*/  IMAD.IADD R7, R0, 0x1, -R7 ;  /* 0x0000000100077824 */ /* 0x000fe200078e0a07 */
[----:B------:R-:W-:Y:S01]  /*1b10*/  @P0 IADD3 R248, R3, 0x1c0, RZ ;  /* 0x000001c003f80810 */ /* 0x000fe20007ffe0ff */
[----:B------:R-:W-:Y:S01]  /*1b20*/  IMAD.WIDE.U32 R10, R234, c[0x0][0x240], R4 ;  /* 0x00009000ea0a7a25 */ /* 0x000fe200078e0004 */
[C---:B------:R-:W-:Y:S01]  /*1b30*/  LOP3.LUT P0, RZ, R2.reuse, 0x4, RZ, 0xc0, !PT ;  /* 0x0000000402ff7812 */ /* 0x040fe2000780c0ff */
[----:B------:R-:W-:Y:S01]  /*1b40*/  USHF.R.S32.HI UR5, URZ, 0x1f, UR11 ;  /* 0x0000001f3f057899 */ /* 0x000fe2000801140b */
[----:B------:R-:W-:Y:S01]  /*1b50*/  LOP3.LUT P1, RZ, R2, 0x2, RZ, 0xc0, !PT ;  /* 0x0000000202ff7812 */ /* 0x000fe2000782c0ff */
[----:B------:R-:W-:Y:S01]  /*1b60*/  IMAD.MOV.U32 R0, RZ, RZ, 0x20 ;  /* 0x00000020ff007424 */ /* 0x000fe200078e00ff */
[----:B------:R1:W-:Y:S01]  /*1b70*/  STL.64 [R1], R10 ;  /* 0x0000000a01007387 */ /* 0x0003e20000100a00 */
[----:B------:R-:W-:Y:S01]  /*1b80*/  IMAD R252, R233, c[0x0][0x240], RZ ;  /* 0x00009000e9fc7a24 */ /* 0x000fe200078e02ff */
[----:B------:R-:W-:Y:S01]  /*1b90*/  LEA R227, R227, 0x15480, 0x1 ;  /* 0x00015480e3e37811 */ /* 0x000fe200078e08ff */
[----:B------:R-:W-:Y:S01]  /*1ba0*/  ULEA.HI UR11, UR5, UR11, URZ, 0x6 ;  /* 0x0000000b050b7291 */ /* 0x000fe2000f8f303f */
[----:B------:R-:W-:Y:S01]  /*1bb0*/  SEL R223, R0, 0xffffffe0, !P0 ;  /* 0xffffffe000df7807 */ /* 0x000fe20004000000 */
[----:B------:R-:W-:Y:S01]  /*1bc0*/  IMAD R252, R234, c[0x0][0x244], R252 ;  /* 0x00009100eafc7a24 */ /* 0x000fe200078e02fc */
[----:B------:R-:W-:Y:S01]  /*1bd0*/  SHF.L.U32 R224, R231, 0x1, RZ ;  /* 0x00000001e7e07819 */ /* 0x000fe200000006ff */
[----:B------:R-:W-:Y:S01]  /*1be0*/  IMAD R249, R7, -0x2, R6 ;  /* 0xfffffffe07f97824 */ /* 0x000fe200078e0206 */
[----:B------:R-:W-:Y:S01]  /*1bf0*/  SEL R0, R0, 0xffffffe0, !P1 ;  /* 0xffffffe000007807 */ /* 0x000fe20004800000 */
[----:B------:R-:W-:Y:S01]  /*1c00*/  IMAD.IADD R220, R231, 0x1, R223 ;  /* 0x00000001e7dc7824 */ /* 0x000fe200078e02df */
[----:B------:R-:W-:Y:S01]  /*1c10*/  SEL R225, R225, 0xfffffff0, !P1 ;  /* 0xfffffff0e1e17807 */ /* 0x000fe20004800000 */
[----:B------:R-:W-:Y:S01]  /*1c20*/  IMAD.SHL.U32 R228, R228, 0x2, RZ ;  /* 0x00000002e4e47824 */ /* 0x000fe200078e00ff */
[----:B------:R-:W-:Y:S01]  /*1c30*/  IADD3 R216, R216, R218, RZ ;  /* 0x000000dad8d87210 */ /* 0x000fe20007ffe0ff */
        /* <DEDUP_REMOVED lines=48> */
[----:B------:R-:W-:Y:S01]  /*1f40*/  IADD3 R252, R11, R252, RZ ;  /* 0x000000fc0bfc7210 */ /* 0x000fe20007ffe0ff */
[----:B------:R-:W-:Y:S01]  /*1f50*/  IMAD.IADD R0, R224, 0x1, R0 ;  /* 0x00000001e0007824 */ /* 0x000fe200078e0200 */
[----:B------:R-:W-:Y:S01]  /*1f60*/  IADD3 R222, R225, R223, RZ ;  /* 0x000000dfe1de7210 */ /* 0x000fe20007ffe0ff */
[----:B------:R-:W-:Y:S01]  /*1f70*/  IMAD.IADD R221, R231, 0x1, R225 ;  /* 0x00000001e7dd7824 */ /* 0x000fe200078e02e1 */
[----:B------:R-:W-:Y:S01]  /*1f80*/  IADD3 R219, R225, R220, RZ ;  /* 0x000000dce1db7210 */ /* 0x000fe20007ffe0ff */
[----:B------:R-:W-:-:S02]  /*1f90*/  UMOV UR4, URZ ;  /* 0x0000003f00047c82 */ /* 0x000fc40008000000 */
[----:B------:R-:W-:Y:S02]  /*1fa0*/  UMOV UR12, 0x1 ;  /* 0x00000001000c7882 */ /* 0x000fe40000000000 */
[----:B------:R-:W-:Y:S02]  /*1fb0*/  UMOV UR8, URZ ;  /* 0x0000003f00087c82 */ /* 0x000fe40008000000 */
[----:B------:R-:W-:Y:S02]  /*1fc0*/  USHF.R.S32.HI UR11, URZ, 0x6, UR11 ;  /* 0x000000063f0b7899 */ /* 0x000fe4000801140b */
[----:B-1----:R-:W-:Y:S02]  /*1fd0*/  ULDC UR5, c[0x0][0x168] ;  /* 0x00005a0000057ab9 */ /* 0x002fe40000000800 */
.L_x_62:
        /* <DEDUP_REMOVED lines=9> */
[--C-:B------:R-:W-:Y:S01]  /*2070*/  IMAD R40, R40, 0x2000, R223.reuse ;  /* 0x0000200028287824 */ /* 0x100fe200078e02df */
[----:B------:R-:W-:Y:S01]  /*2080*/  UISETP.GE.AND UP0, UPT, UR16, UR11, UPT ;  /* 0x0000000b1000728c */ /* 0x000fe2000bf06270 */
[----:B------:R-:W-:Y:S01]  /*2090*/  IMAD.SHL.U32 R153, R2, 0x2, RZ ;  /* 0x0000000202997824 */ /* 0x000fe200078e00ff */
[C---:B------:R-:W-:Y:S01]  /*20a0*/  IADD3 R152, R231.reuse, R46, RZ ;  /* 0x0000002ee7987210 */ /* 0x040fe20007ffe0ff */
[----:B------:R-:W-:Y:S01]  /*20b0*/  IMAD R208, R208, 0x2000, R222 ;  /* 0x00002000d0d07824 */ /* 0x000fe200078e02de */
[C---:B------:R-:W-:Y:S02]  /*20c0*/  IADD3 R40, R231.reuse, R40, RZ ;  /* 0x00000028e7287210 */ /* 0x040fe40007ffe0ff */
[C---:B------:R-:W-:Y:S01]  /*20d0*/  IADD3 R148, R231.reuse, R46, R223 ;  /* 0x0000002ee7947210 */ /* 0x040fe20007ffe0df */
[----:B------:R-:W-:Y:S01]  /*20e0*/  IMAD.SHL.U32 R152, R152, 0x2, RZ ;  /* 0x0000000298987824 */ /* 0x000fe200078e00ff */
[----:B------:R-:W-:Y:S01]  /*20f0*/  PLOP3.LUT P1, PT, PT, PT, UP0, 0x80, 0x0 ;  /* 0x000000000000781c */ /* 0x000fe20003f2f008 */
[----:B------:R-:W-:Y:S01]  /*2100*/  IMAD.SHL.U32 R156, R40, 0x2, RZ ;  /* 0x00000002289c7824 */ /* 0x000fe200078e00ff */
[----:B------:R-:W-:Y:S01]  /*2110*/  SHF.L.U32 R148, R148, 0x1, RZ ;  /* 0x0000000194947819 */ /* 0x000fe200000006ff */
[----:B------:R-:W-:Y:S01]  /*2120*/  IMAD.IADD R208, R231, 0x1, R208 ;  /* 0x00000001e7d07824 */ /* 0x000fe200078e02d0 */
[----:B------:R-:W-:Y:S04]  /*2130*/  LDSM.16.M88.2 R2, [R229+0x80] ;  /* 0x00008000e502783b */ /* 0x000fe80000000100 */
[----:B------:R-:W-:Y:S01]  /*2140*/  SHF.L.U32 R208, R208, 0x1, RZ ;  /* 0x00000001d0d07819 */ /* 0x000fe200000006ff */
        /* <DEDUP_REMOVED lines=16> */
[-C--:B---3--:R-:W-:Y:S08]  /*2250*/  HMMA.16816.F32.BF16 R12, R24, R16.reuse, RZ ;  /* 0x00000010180c723c */ /* 0x088ff000000418ff */
[C---:B------:R-:W-:Y:S08]  /*2260*/  HMMA.16816.F32.BF16 R16, R20.reuse, R16, RZ ;  /* 0x000000101410723c */ /* 0x040ff000000418ff */
        /* <DEDUP_REMOVED lines=55> */
[----:B------:R5:W-:Y:S07]  /*25e0*/  LDSM.16.M88.4 R36, [R208+0x9080] ;  /* 0x00908000d024783b */ /* 0x000bee0000000200 */
[-C--:B------:R-:W-:Y:S08]  /*25f0*/  HMMA.16816.F32.BF16 R12, R148, R32.reuse, R12 ;  /* 0x00000020940c723c */ /* 0x080ff0000004180c */
[C---:B------:R-:W-:Y:S08]  /*2600*/  HMMA.16816.F32.BF16 R16, R48.reuse, R32, R16 ;  /* 0x000000203010723c */ /* 0x040ff00000041810 */
[-C--:B---3--:R-:W-:Y:S01]  /*2610*/  HMMA.16816.F32.BF16 R20, R48, R30.reuse, R20 ;  /* 0x0000001e3014723c */ /* 0x088fe20000041814 */
[----:B-----5:R-:W-:Y:S05]  /*2620*/  MOV R208, UR4 ;  /* 0x0000000400d07c02 */ /* 0x020fea0008000f00 */
[----:B------:R-:W-:Y:S02]  /*2630*/  IMAD R208, R208, 0x40, R250 ;  /* 0x00000040d0d07824 */ /* 0x000fe400078e02fa */
[----:B------:R-:W-:Y:S03]  /*2640*/  HMMA.16816.F32.BF16 R24, R148, R30, R24 ;  /* 0x0000001e9418723c */ /* 0x000fe60000041818 */
[----:B------:R-:W-:Y:S04]  /*2650*/  LDS R211, [R208.X4+0x12080] ;  /* 0x01208000d0d37984 */ /* 0x000fe80000004800 */
[----:B------:R-:W-:Y:S01]  /*2660*/  LDS R210, [R208.X4+0x120a0] ;  /* 0x0120a000d0d27984 */ /* 0x000fe20000004800 */
[-C--:B-1----:R-:W-:Y:S01]  /*2670*/  HMMA.16816.F32.BF16 R4, R152, R34.reuse, R4 ;  /* 0x000000229804723c */ /* 0x082fe20000041804 */
[----:B------:R-:W-:Y:S02]  /*2680*/  IMAD.U32 R30, RZ, RZ, UR4 ;  /* 0x00000004ff1e7e24 */ /* 0x000fe4000f8e00ff */
[----:B------:R-:W-:Y:S03]  /*2690*/  LDS R209, [R208.X4+0x12100] ;  /* 0x01210000d0d17984 */ /* 0x000fe60000004800 */
[----:B------:R-:W-:Y:S01]  /*26a0*/  LEA R30, R30, R219, 0xd ;  /* 0x000000db1e1e7211 */ /* 0x000fe200078e68ff */
[----:B------:R-:W-:Y:S01]  /*26b0*/  LDS R208, [R208.X4+0x12120] ;  /* 0x01212000d0d07984 */ /* 0x000fe20000004800 */
        /* <DEDUP_REMOVED lines=23> */
[----:B------:R-:W-:Y:S01]  /*2830*/  USHF.R.S32.HI UR13, URZ, 0x1f, UR16 ;  /* 0x0000001f3f0d7899 */ /* 0x000fe20008011410 */
[----:B------:R-:W-:Y:S01]  /*2840*/  IMAD R30, R234, c[0x0][0x278], RZ ;  /* 0x00009e00ea1e7a24 */ /* 0x000fe200078e02ff */
[----:B------:R-:W-:Y:S02]  /*2850*/  ULDC.64 UR6, c[0x0][0x178] ;  /* 0x00005e0000067ab9 */ /* 0x000fe40000000a00 */
[----:B------:R-:W-:Y:S02]  /*2860*/  UIMAD UR13, UR13, UR6, URZ ;  /* 0x000000060d0d72a4 */ /* 0x000fe4000f8e023f */
[----:B------:R-:W-:Y:S02]  /*2870*/  UIMAD.WIDE.U32 UR18, UR16, UR6, URZ ;  /* 0x00000006101272a5 */ /* 0x000fe4000f8e003f */
[----:B------:R-:W-:Y:S02]  /*2880*/  UIMAD UR13, UR16, UR7, UR13 ;  /* 0x00000007100d72a4 */ /* 0x000fe4000f8e020d */
[----:B------:R-:W-:Y:S02]  /*2890*/  UIMAD UR16, UR16, -0x40, UR5 ;  /* 0xffffffc0101078a4 */ /* 0x000fe4000f8e0205 */
[----:B------:R-:W-:Y:S01]  /*28a0*/  IMAD.U32 R32, RZ, RZ, UR18 ;  /* 0x00000012ff207e24 */ /* 0x000fe2000f8e00ff */
[----:B------:R-:W-:Y:S01]  /*28b0*/  UIADD3 UR13, UR19, UR13, URZ ;  /* 0x0000000d130d7290 */ /* 0x000fe2000fffe03f */
[----:B------:R-:W-:Y:S02]  /*28c0*/  IMAD.U32 R28, RZ, RZ, UR18 ;  /* 0x00000012ff1c7e24 */ /* 0x000fe4000f8e00ff */
[----:B------:R-:W-:Y:S02]  /*28d0*/  IADD3 R31, -R244, UR16, RZ ;  /* 0x00000010f41f7c10 */ /* 0x000fe4000fffe1ff */
[----:B------:R-:W-:Y:S01]  /*28e0*/  LEA R32, P5, R32, R240, 0x7 ;  /* 0x000000f020207211 */ /* 0x000fe200078a38ff */
[----:B------:R-:W-:Y:S01]  /*28f0*/  IMAD.U32 R3, RZ, RZ, UR13 ;  /* 0x0000000dff037e24 */ /* 0x000fe2000f8e00ff */
[----:B------:R-:W-:Y:S02]  /*2900*/  ISETP.LT.OR P6, PT, R31, 0x1, P4 ;  /* 0x000000011f00780c */ /* 0x000fe400027c1670 */
[----:B-1----:R-:W-:Y:S01]  /*2910*/  @!P2 SHF.R.S32.HI R29, RZ, 0x1f, R2 ;  /* 0x0000001fff1da819 */ /* 0x002fe20000011402 */
[----:B------:R-:W-:Y:S01]  /*2920*/  @!P2 IMAD.WIDE.U32 R34, R2, c[0x0][0x270], R246 ;  /* 0x00009c000222aa25 */ /* 0x000fe200078e00f6 */
[----:B------:R-:W-:Y:S02]  /*2930*/  LEA.HI.X R33, R28, R241, R3, 0x7, P5 ;  /* 0x000000f11c217211 */ /* 0x000fe400028f3c03 */
[----:B------:R-:W-:Y:S01]  /*2940*/  IADD3 R3, R235, 0x6080, RZ ;  /* 0x00006080eb037810 */ /* 0x000fe20007ffe0ff */
[----:B------:R-:W-:Y:S01]  /*2950*/  @!P2 IMAD R29, R29, c[0x0][0x270], RZ ;  /* 0x00009c001d1daa24 */ /* 0x000fe200078e02ff */
[----:B------:R-:W-:Y:S01]  /*2960*/  @!P2 IADD3 R30, P1, R30, R34, RZ ;  /* 0x000000221e1ea210 */ /* 0x000fe20007f3e0ff */
[----:B------:R-:W-:Y:S02]  /*2970*/  IMAD.U32 R28, RZ, RZ, UR12 ;  /* 0x0000000cff1c7e24 */ /* 0x000fe4000f8e00ff */
[----:B------:R-:W-:Y:S02]  /*2980*/  @!P2 IMAD R29, R2, c[0x0][0x274], R29 ;  /* 0x00009d00021daa24 */ /* 0x000fe400078e021d */
[----:B------:R-:W-:Y:S02]  /*2990*/  IMAD.U32 R2, RZ, RZ, UR10 ;  /* 0x0000000aff027e24 */ /* 0x000fe4000f8e00ff */
[----:B------:R-:W-:Y:S01]  /*29a0*/  @!P2 IMAD R28, R28, 0x40, R246 ;  /* 0x000000401c1ca824 */ /* 0x000fe200078e02f6 */
[----:B------:R-:W-:Y:S02]  /*29b0*/  @!P2 IADD3.X R29, R232, R35, R29, P1, !PT ;  /* 0x00000023e81da210 */ /* 0x000fe40000ffe41d */
[----:B------:R-:W-:Y:S01]  /*29c0*/  IADD3 R36, P5, P1, R2, 0x80, R32 ;  /* 0x0000008002247810 */ /* 0x000fe200079be020 */
[----:B------:R-:W-:Y:S02]  /*29d0*/  IMAD.U32 R2, RZ, RZ, UR12 ;  /* 0x0000000cff027e24 */ /* 0x000fe4000f8e00ff */
[----:B------:R-:W-:Y:S01]  /*29e0*/  @!P2 IMAD.SHL.U32 R28, R28, 0x4, RZ ;  /* 0x000000041c1ca824 */ /* 0x000fe200078e00ff */
[----:B------:R-:W-:Y:S01]  /*29f0*/  IADD3.X R37, RZ, UR9, R33, P5, P1 ;  /* 0x00000009ff257c10 */ /* 0x000fe2000afe2421 */
[----:B------:R-:W-:Y:S01]  /*2a00*/  IMAD R2, R2, 0x4000, R3 ;  /* 0x0000400002027824 */ /* 0x000fe200078e0203 */
[----:B------:R-:W-:Y:S01]  /*2a10*/  @!P2 LEA R34, P1, R30, c[0x0][0x258], 0x2 ;  /* 0x000096001e22aa11 */ /* 0x000fe200078210ff */
[----:B------:R-:W-:Y:S01]  /*2a20*/  IMAD.U32 R3, RZ, RZ, UR8 ;  /* 0x00000008ff037e24 */ /* 0x000fe2000f8e00ff */
[----:B------:R-:W-:Y:S02]  /*2a30*/  IADD3 R38, P5, R32, UR10, RZ ;  /* 0x0000000a20267c10 */ /* 0x000fe4000ffbe0ff */
[----:B------:R-:W-:Y:S01]  /*2a40*/  @!PT LDS RZ, [RZ] ;  /* 0x00000000fffff984 */ /* 0x000fe20000000800 */
[----:B------:R-:W-:Y:S01]  /*2a50*/  @!PT LDS RZ, [RZ] ;  /* 0x00000000fffff984 */ /* 0x000fe20000000800 */
[----:B------:R-:W-:Y:S01]  /*2a60*/  @!PT LDS RZ, [RZ] ;  /* 0x00000000fffff984 */ /* 0x000fe20000000800 */
[----:B------:R1:W-:Y:S01]  /*2a70*/  LDGSTS.E.BYPASS.LTC128B.128 [R2], [R32.64], !P6 ;  /* 0x0000000020027fae */ /* 0x0003e2000f101d4e */
[----:B------:R-:W-:Y:S02]  /*2a80*/  @!P2 LEA.HI.X R35, R30, c[0x0][0x25c], R29, 0x2, P1 ;  /* 0x000097001e23aa11 */ /* 0x000fe400008f141d */
[----:B------:R-:W-:Y:S02]  /*2a90*/  ISETP.LT.OR P1, PT, R31, 0x1, P3 ;  /* 0x000000011f00780c */ /* 0x000fe40001f21670 */
[----:B------:R-:W-:Y:S02]  /*2aa0*/  IADD3.X R39, R33, UR9, RZ, P5, !PT ;  /* 0x0000000921277c10 */ /* 0x000fe4000affe4ff */
[C---:B------:R-:W-:Y:S02]  /*2ab0*/  ISETP.LT.OR P5, PT, R31.reuse, 0x21, P4 ;  /* 0x000000211f00780c */ /* 0x040fe400027a1670 */
[----:B------:R-:W-:Y:S02]  /*2ac0*/  ISETP.LT.OR P6, PT, R31, 0x21, P3 ;  /* 0x000000211f00780c */ /* 0x000fe40001fc1670 */
[----:B------:R-:W-:Y:S05]  /*2ad0*/  @!P2 LEA R3, R3, 0x40, 0x6 ;  /* 0x000000400303a811 */ /* 0x000fea00078e30ff */
[----:B------:R1:W-:Y:S01]  /*2ae0*/  LDGSTS.E.BYPASS.LTC128B.128 [R2+0x2000], [R32.64+0x80], !P1 ;  /* 0x0200008020027fae */ /* 0x0003e2000c901d4e */
[----:B------:R-:W-:Y:S05]  /*2af0*/  @!P2 IMAD.WIDE R34, R3, 0x4, R34 ;  /* 0x000000040322a825 */ /* 0x000fea00078e0222 */
[----:B------:R1:W-:Y:S06]  /*2b00*/  LDGSTS.E.BYPASS.LTC128B.128 [R2+0x1000], [R38.64], !P5 ;  /* 0x0100000026027fae */ /* 0x0003ec000e901d4e */
[----:B------:R1:W-:Y:S06]  /*2b10*/  LDGSTS.E.BYPASS.LTC128B.128 [R2+0x3000], [R36.64], !P6 ;  /* 0x0300000024027fae */ /* 0x0003ec000f101d4e */
[----:B------:R1:W-:Y:S02]  /*2b20*/  @!P2 LDGSTS.E.BYPASS.LTC128B.128 [R28+0x12080], [R34.64] ;  /* 0x12080000221cafae */ /* 0x0003e4000b901d4e */
.L_x_60:
        /* <DEDUP_REMOVED lines=13> */
[----:B------:R-:W-:Y:S02]  /*2c00*/  SEL R3, R3, 0xffffffc0, !P0 ;  /* 0xffffffc003037807 */ /* 0x000fe40004000000 */
[----:B------:R-:W-:Y:S02]  /*2c10*/  FSEL R5, R5, -INF , P5 ;  /* 0xff80000005057808 */ /* 0x000fe40002800000 */
[C---:B------:R-:W-:Y:S04]  /*2c20*/  HMMA.16816.F32.BF16 R40, R44.reuse, R162, RZ ;  /* 0x000000a22c28723c */ /* 0x040fe800000418ff */
[----:B------:R-:W-:Y:S01]  /*2c30*/  IADD3 R2, R224, R3, RZ ;  /* 0x00000003e0027210 */ /* 0x000fe20007ffe0ff */
[--C-:B------:R-:W-:Y:S01]  /*2c40*/  FFMA.FTZ R5, R5, c[0x0][0x29c], -R211.reuse ;  /* 0x0000a70005057a23 */ /* 0x100fe200000108d3 */
[----:B------:R-:W-:Y:S02]  /*2c50*/  IADD3 R3, R3, R0, RZ ;  /* 0x0000000003037210 */ /* 0x000fe40007ffe0ff */
[-C--:B------:R-:W-:Y:S01]  /*2c60*/  HMMA.16816.F32.BF16 R44, R44, R164.reuse, RZ ;  /* 0x000000a42c2c723c */ /* 0x080fe200000418ff */
[----:B------:R-:W1:Y:S03]  /*2c70*/  LDSM.16.M88.4 R156, [R2+0xe080] ;  /* 0x00e08000029c783b */ /* 0x000e660000000200 */
[----:B------:R-:W-:Y:S02]  /*2c80*/  FSEL R4, R4, -INF , P6 ;  /* 0xff80000004047808 */ /* 0x000fe40003000000 */
[----:B------:R-:W-:Y:S02]  /*2c90*/  FSEL R14, R14, -INF , P1 ;  /* 0xff8000000e0e7808 */ /* 0x000fe40000800000 */
[----:B------:R-:W-:Y:S04]  /*2ca0*/  HMMA.16816.F32.BF16 R48, R48, R164, RZ ;  /* 0x000000a43030723c */ /* 0x000fe800000418ff */
[----:B------:R-:W-:Y:S02]  /*2cb0*/  FFMA.FTZ R14, R14, c[0x0][0x29c], -R208 ;  /* 0x0000a7000e0e7a23 */ /* 0x000fe400000108d0 */
[--C-:B------:R-:W-:Y:S01]  /*2cc0*/  FFMA.FTZ R212, R4, c[0x0][0x29c], -R211.reuse ;  /* 0x0000a70004d47a23 */ /* 0x100fe200000108d3 */
[----:B------:R-:W-:Y:S01]  /*2cd0*/  FSEL R4, R16, -INF , P1 ;  /* 0xff80000010047808 */ /* 0x000fe20000800000 */
[-C--:B------:R-:W-:Y:S04]  /*2ce0*/  HMMA.16816.F32.BF16 R28, R148, R166.reuse, R28 ;  /* 0x000000a6941c723c */ /* 0x080fe8000004181c */
[----:B------:R-:W2:Y:S01]  /*2cf0*/  MUFU.EX2 R212, R212 ;  /* 0x000000d400d47308 */ /* 0x000ea20000000800 */
[----:B------:R-:W-:Y:S01]  /*2d00*/  FSEL R16, R6, -INF , P6 ;  /* 0xff80000006107808 */ /* 0x000fe20003000000 */
[--C-:B------:R-:W-:Y:S01]  /*2d10*/  FFMA.FTZ R4, R4, c[0x0][0x29c], -R211.reuse ;  /* 0x0000a70004047a23 */ /* 0x100fe200000108d3 */
[----:B------:R-:W-:Y:S01]  /*2d20*/  ISETP.GT.AND P1, PT, R249, 0x41, PT ;  /* 0x00000041f900780c */ /* 0x000fe20003f24270 */
[C---:B------:R-:W-:Y:S04]  /*2d30*/  HMMA.16816.F32.BF16 R32, R152.reuse, R166, R32 ;  /* 0x000000a69820723c */ /* 0x040fe80000041820 */
[----:B------:R-:W-:Y:S01]  /*2d40*/  FFMA.FTZ R16, R16, c[0x0][0x29c], -R210 ;  /* 0x0000a70010107a23 */ /* 0x000fe200000108d2 */
[----:B------:R-:W-:Y:S02]  /*2d50*/  FSEL R23, R23, -INF , P1 ;  /* 0xff80000017177808 */ /* 0x000fe40000800000 */
[----:B------:R-:W-:Y:S01]  /*2d60*/  FSEL R25, R25, -INF , P1 ;  /* 0xff80000019197808 */ /* 0x000fe20000800000 */
[-C--:B------:R-:W-:Y:S04]  /*2d70*/  HMMA.16816.F32.BF16 R36, R152, R168.reuse, R36 ;  /* 0x000000a89824723c */ /* 0x080fe80000041824 */
[----:B------:R-:W-:Y:S02]  /*2d80*/  FSEL R27, R27, -INF , P1 ;  /* 0xff8000001b1b7808 */ /* 0x000fe40000800000 */
[----:B------:R-:W-:Y:S02]  /*2d90*/  FSEL R21, R21, -INF , P1 ;  /* 0xff80000015157808 */ /* 0x000fe40000800000 */
[C---:B------:R-:W-:Y:S01]  /*2da0*/  HMMA.16816.F32.BF16 R40, R148.reuse, R168, R40 ;  /* 0x000000a89428723c */ /* 0x040fe20000041828 */
[----:B------:R-:W-:Y:S07]  /*2db0*/  PLOP3.LUT P1, PT, PT, PT, UP0, 0x80, 0x0 ;  /* 0x000000000000781c */ /* 0x000fee0003f2f008 */
[-C--:B------:R-:W-:Y:S01]  /*2dc0*/  HMMA.16816.F32.BF16 R44, R148, R170.reuse, R44 ;  /* 0x000000aa942c723c */ /* 0x080fe2000004182c */
[----:B------:R-:W3:Y:S07]  /*2dd0*/  LDSM.16.M88.4 R148, [R2+0xf080] ;  /* 0x00f080000294783b */ /* 0x000eee0000000200 */
[----:B------:R-:W-:Y:S01]  /*2de0*/  HMMA.16816.F32.BF16 R48, R152, R170, R48 ;  /* 0x000000aa9830723c */ /* 0x000fe20000041830 */
[----:B------:R-:W4:Y:S07]  /*2df0*/  LDSM.16.M88.4 R152, [R3+0xe080] ;  /* 0x00e080000398783b */ /* 0x000f2e0000000200 */
[-C--:B-1----:R-:W-:Y:S08]  /*2e00*/  HMMA.16816.F32.BF16 R28, R156, R172.reuse, R28 ;  /* 0x000000ac9c1c723c */ /* 0x082ff0000004181c */
[C---:B---3--:R-:W-:Y:S08]  /*2e10*/  HMMA.16816.F32.BF16 R32, R148.reuse, R172, R32 ;  /* 0x000000ac9420723c */ /* 0x048ff00000041820 */
[-C--:B------:R-:W-:Y:S08]  /*2e20*/  HMMA.16816.F32.BF16 R36, R148, R174.reuse, R36 ;  /* 0x000000ae9424723c */ /* 0x080ff00000041824 */
[C---:B------:R-:W-:Y:S08]  /*2e30*/  HMMA.16816.F32.BF16 R40, R156.reuse, R174, R40 ;  /* 0x000000ae9c28723c */ /* 0x040ff00000041828 */
[-C--:B------:R-:W-:Y:S01]  /*2e40*/  HMMA.16816.F32.BF16 R44, R156, R176.reuse, R44 ;  /* 0x000000b09c2c723c */ /* 0x080fe2000004182c */
[----:B------:R-:W1:Y:S07]  /*2e50*/  LDSM.16.M88.4 R156, [R3+0xf080] ;  /* 0x00f08000039c783b */ /* 0x000e6e0000000200 */
[----:B------:R-:W-:Y:S01]  /*2e60*/  HMMA.16816.F32.BF16 R48, R148, R176, R48 ;  /* 0x000000b09430723c */ /* 0x000fe20000041830 */
[----:B------:R-:W3:Y:S07]  /*2e70*/  LDSM.16.M88.4 R148, [R224+0x10080] ;  /* 0x01008000e094783b */ /* 0x000eee0000000200 */
[-C--:B----4-:R-:W-:Y:S08]  /*2e80*/  HMMA.16816.F32.BF16 R28, R152, R178.reuse, R28 ;  /* 0x000000b2981c723c */ /* 0x090ff0000004181c */
[C---:B-1----:R-:W-:Y:S08]  /*2e90*/  HMMA.16816.F32.BF16 R32, R156.reuse, R178, R32 ;  /* 0x000000b29c20723c */ /* 0x042ff00000041820 */
[-C--:B------:R-:W-:Y:S08]  /*2ea0*/  HMMA.16816.F32.BF16 R36, R156, R180.reuse, R36 ;  /* 0x000000b49c24723c */ /* 0x080ff00000041824 */
[C---:B------:R-:W-:Y:S08]  /*2eb0*/  HMMA.16816.F32.BF16 R40, R152.reuse, R180, R40 ;  /* 0x000000b49828723c */ /* 0x040ff00000041828 */
[-C--:B------:R-:W-:Y:S01]  /*2ec0*/  HMMA.16816.F32.BF16 R44, R152, R182.reuse, R44 ;  /* 0x000000b6982c723c */ /* 0x080fe2000004182c */
[----:B------:R-:W1:Y:S07]  /*2ed0*/  LDSM.16.M88.4 R152, [R224+0x11080] ;  /* 0x01108000e098783b */ /* 0x000e6e0000000200 */
[----:B------:R-:W-:Y:S01]  /*2ee0*/  HMMA.16816.F32.BF16 R48, R156, R182, R48 ;  /* 0x000000b69c30723c */ /* 0x000fe20000041830 */
[----:B------:R-:W4:Y:S07]  /*2ef0*/  LDSM.16.M88.4 R156, [R0+0x10080] ;  /* 0x01008000009c783b */ /* 0x000f2e0000000200 */
[-C--:B---3--:R-:W-:Y:S08]  /*2f00*/  HMMA.16816.F32.BF16 R28, R148, R184.reuse, R28 ;  /* 0x000000b8941c723c */ /* 0x088ff0000004181c */
[C---:B-1----:R-:W-:Y:S08]  /*2f10*/  HMMA.16816.F32.BF16 R32, R152.reuse, R184, R32 ;  /* 0x000000b89820723c */ /* 0x042ff00000041820 */
[-C--:B------:R-:W-:Y:S08]  /*2f20*/  HMMA.16816.F32.BF16 R36, R152, R186.reuse, R36 ;  /* 0x000000ba9824723c */ /* 0x080ff00000041824 */
[C---:B------:R-:W-:Y:S08]  /*2f30*/  HMMA.16816.F32.BF16 R40, R148.reuse, R186, R40 ;  /* 0x000000ba9428723c */ /* 0x040ff00000041828 */
[-C--:B------:R-:W-:Y:S01]  /*2f40*/  HMMA.16816.F32.BF16 R44, R148, R188.reuse, R44 ;  /* 0x000000bc942c723c */ /* 0x080fe2000004182c */
[----:B------:R-:W1:Y:S07]  /*2f50*/  LDSM.16.M88.4 R148, [R0+0x11080] ;  /* 0x011080000094783b */ /* 0x000e6e0000000200 */
[----:B------:R-:W-:Y:S01]  /*2f60*/  HMMA.16816.F32.BF16 R48, R152, R188, R48 ;  /* 0x000000bc9830723c */ /* 0x000fe20000041830 */
[----:B------:R3:W-:Y:S06]  /*2f70*/  MUFU.EX2 R154, R4 ;  /* 0x00000004009a7308 */ /* 0x0007ec0000000800 */
[----:B------:R-:W-:Y:S01]  /*2f80*/  FSEL R153, R10, -INF , P6 ;  /* 0xff8000000a997808 */ /* 0x000fe20003000000 */
[-C--:B----4-:R-:W-:Y:S03]  /*2f90*/  HMMA.16816.F32.BF16 R28, R156, R190.reuse, R28 ;  /* 0x000000be9c1c723c */ /* 0x090fe6000004181c */
[----:B------:R-:W4:Y:S02]  /*2fa0*/  MUFU.EX2 R152, R5 ;  /* 0x0000000500987308 */ /* 0x000f240000000800 */
[----:B------:R-:W-:Y:S02]  /*2fb0*/  ISETP.GT.AND P6, PT, R249, 0x21, PT ;  /* 0x00000021f900780c */ /* 0x000fe40003fc4270 */
[----:B------:R-:W-:Y:S02]  /*2fc0*/  FSEL R155, R11, -INF , P5 ;  /* 0xff8000000b9b7808 */ /* 0x000fe40002800000 */
[----:B------:R-:W-:Y:S03]  /*2fd0*/  FSEL R19, R19, -INF , P6 ;  /* 0xff80000013137808 */ /* 0x000fe60003000000 */
[--C-:B------:R-:W-:Y:S01]  /*2fe0*/  FFMA.FTZ R155, R155, c[0x0][0x29c], -R208.reuse ;  /* 0x0000a7009b9b7a23 */ /* 0x100fe200000108d0 */
[----:B------:R-:W-:Y:S02]  /*2ff0*/  FSEL R15, R15, -INF , P6 ;  /* 0xff8000000f0f7808 */ /* 0x000fe40003000000 */
[----:B---3--:R-:W-:Y:S03]  /*3000*/  FSEL R4, R17, -INF , P6 ;  /* 0xff80000011047808 */ /* 0x008fe60003000000 */
[----:B------:R-:W-:Y:S01]  /*3010*/  MUFU.EX2 R155, R155 ;  /* 0x0000009b009b7308 */ /* 0x000fe20000000800 */
[----:B------:R-:W-:Y:S01]  /*3020*/  FSEL R17, R7, -INF , P5 ;  /* 0xff80000007117808 */ /* 0x000fe20002800000 */
[----:B------:R-:W-:Y:S01]  /*3030*/  FFMA.FTZ R15, R15, c[0x0][0x29c], -R208 ;  /* 0x0000a7000f0f7a23 */ /* 0x000fe200000108d0 */
[----:B------:R-:W-:Y:S01]  /*3040*/  ISETP.GT.AND P5, PT, R249, 0x40, PT ;  /* 0x00000040f900780c */ /* 0x000fe20003fa4270 */
[--C-:B------:R-:W-:Y:S02]  /*3050*/  FFMA.FTZ R4, R4, c[0x0][0x29c], -R211.reuse ;  /* 0x0000a70004047a23 */ /* 0x100fe400000108d3 */
[----:B------:R-:W-:Y:S01]  /*3060*/  FFMA.FTZ R17, R17, c[0x0][0x29c], -R210 ;  /* 0x0000a70011117a23 */ /* 0x000fe200000108d2 */
[C---:B-1----:R-:W-:Y:S03]  /*3070*/  HMMA.16816.F32.BF16 R32, R148.reuse, R190, R32 ;  /* 0x000000be9420723c */ /* 0x042fe60000041820 */
[----:B------:R1:W-:Y:S01]  /*3080*/  MUFU.EX2 R213, R4 ;  /* 0x0000000400d57308 */ /* 0x0003e20000000800 */
[----:B------:R-:W-:Y:S02]  /*3090*/  FSEL R24, R24, -INF , P5 ;  /* 0xff80000018187808 */ /* 0x000fe40002800000 */
[----:B------:R-:W-:Y:S02]  /*30a0*/  FSEL R20, R20, -INF , P5 ;  /* 0xff80000014147808 */ /* 0x000fe40002800000 */
[-C--:B------:R-:W-:Y:S04]  /*30b0*/  HMMA.16816.F32.BF16 R36, R148, R192.reuse, R36 ;  /* 0x000000c09424723c */ /* 0x080fe80000041824 */
[--C-:B------:R-:W-:Y:S01]  /*30c0*/  FFMA.FTZ R12, R20, c[0x0][0x29c], -R211.reuse ;  /* 0x0000a700140c7a23 */ /* 0x100fe200000108d3 */
[----:B------:R-:W-:Y:S01]  /*30d0*/  MUFU.EX2 R15, R15 ;  /* 0x0000000f000f7308 */ /* 0x000fe20000000800 */
[----:B------:R-:W-:Y:S01]  /*30e0*/  FFMA.FTZ R211, R21, c[0x0][0x29c], -R211 ;  /* 0x0000a70015d37a23 */ /* 0x000fe200000108d3 */
[----:B------:R-:W-:Y:S01]  /*30f0*/  FSEL R22, R22, -INF , P5 ;  /* 0xff80000016167808 */ /* 0x000fe20002800000 */
[C---:B------:R-:W-:Y:S04]  /*3100*/  HMMA.16816.F32.BF16 R40, R156.reuse, R192, R40 ;  /* 0x000000c09c28723c */ /* 0x040fe80000041828 */
[----:B------:R-:W-:Y:S03]  /*3110*/  FSEL R26, R26, -INF , P5 ;  /* 0xff8000001a1a7808 */ /* 0x000fe60002800000 */
[----:B------:R-:W-:Y:S01]  /*3120*/  MUFU.EX2 R21, R16 ;  /* 0x0000001000157308 */ /* 0x000fe20000000800 */
[-C--:B------:R-:W-:Y:S01]  /*3130*/  HMMA.16816.F32.BF16 R44, R156, R194.reuse, R44 ;  /* 0x000000c29c2c723c */ /* 0x080fe2000004182c */
[----:B-1----:R-:W1:Y:S03]  /*3140*/  LDSM.16.M88.4 R4, [R2+0x10080] ;  /* 0x010080000204783b */ /* 0x002e660000000200 */
[----:B------:R-:W-:Y:S03]  /*3150*/  FFMA.FTZ R26, R26, c[0x0][0x29c], -R208 ;  /* 0x0000a7001a1a7a23 */ /* 0x000fe600000108d0 */
[----:B------:R-:W-:Y:S01]  /*3160*/  MOV R159, R8 ;  /* 0x00000008009f7202 */ /* 0x000fe20000000f00 */
[----:B------:R-:W-:Y:S01]  /*3170*/  HMMA.16816.F32.BF16 R48, R148, R194, R48 ;  /* 0x000000c29430723c */ /* 0x000fe20000041830 */
[----:B------:R3:W-:Y:S01]  /*3180*/  MUFU.EX2 R20, R17 ;  /* 0x0000001100147308 */ /* 0x0007e20000000800 */
[----:B------:R5:W2:Y:S02]  /*3190*/  LDSM.16.M88.4 R8, [R2+0x11080] ;  /* 0x011080000208783b */ /* 0x000aa40000000200 */
[--C-:B------:R-:W-:Y:S06]  /*31a0*/  FFMA.FTZ R156, R19, c[0x0][0x29c], -R210.reuse ;  /* 0x0000a700139c7a23 */ /* 0x100fec00000108d2 */
[----:B------:R-:W-:Y:S01]  /*31b0*/  LDSM.16.M88.4 R148, [R3+0x11080] ;  /* 0x011080000394783b */ /* 0x000fe20000000200 */
[----:B------:R-:W-:Y:S10]  /*31c0*/  MUFU.EX2 R156, R156 ;  /* 0x0000009c009c7308 */ /* 0x000ff40000000800 */
[----:B------:R-:W-:Y:S01]  /*31d0*/  MUFU.EX2 R211, R211 ;  /* 0x000000d300d37308 */ /* 0x000fe20000000800 */
[--C-:B-----5:R-:W-:Y:S02]  /*31e0*/  FFMA.FTZ R2, R18, c[0x0][0x29c], -R210.reuse ;  /* 0x0000a70012027a23 */ /* 0x120fe400000108d2 */
[----:B---3--:R3:W5:Y:S07]  /*31f0*/  LDSM.16.M88.4 R16, [R3+0x10080] ;  /* 0x010080000310783b */ /* 0x00876e0000000200 */
[----:B------:R-:W-:Y:S01]  /*3200*/  MUFU.EX2 R26, R26 ;  /* 0x0000001a001a7308 */ /* 0x000fe20000000800 */
[-C--:B-1----:R-:W-:Y:S09]  /*3210*/  HMMA.16816.F32.BF16 R28, R4, R196.reuse, R28 ;  /* 0x000000c4041c723c */ /* 0x082ff2000004181c */
[----:B------:R-:W-:Y:S01]  /*3220*/  MUFU.EX2 R2, R2 ;  /* 0x0000000200027308 */ /* 0x000fe20000000800 */
[C---:B--2---:R-:W-:Y:S08]  /*3230*/  HMMA.16816.F32.BF16 R32, R8.reuse, R196, R32 ;  /* 0x000000c40820723c */ /* 0x044ff00000041820 */
[-C--:B------:R-:W-:Y:S01]  /*3240*/  HMMA.16816.F32.BF16 R36, R8, R198.reuse, R36 ;  /* 0x000000c60824723c */ /* 0x080fe20000041824 */
[----:B------:R-:W-:Y:S03]  /*3250*/  MUFU.EX2 R12, R12 ;  /* 0x0000000c000c7308 */ /* 0x000fe60000000800 */
[--C-:B---3--:R-:W-:Y:S02]  /*3260*/  FFMA.FTZ R3, R22, c[0x0][0x29c], -R210.reuse ;  /* 0x0000a70016037a23 */ /* 0x108fe400000108d2 */
[--C-:B------:R-:W-:Y:S02]  /*3270*/  FFMA.FTZ R22, R214, c[0x0][0x29c], -R209.reuse ;  /* 0x0000a700d6167a23 */ /* 0x100fe400000108d1 */
[C---:B------:R-:W-:Y:S03]  /*3280*/  HMMA.16816.F32.BF16 R40, R4.reuse, R198, R40 ;  /* 0x000000c60428723c */ /* 0x040fe60000041828 */
[----:B------:R-:W-:Y:S01]  /*3290*/  MUFU.EX2 R3, R3 ;  /* 0x0000000300037308 */ /* 0x000fe20000000800 */
[----:B------:R-:W-:Y:S04]  /*32a0*/  FFMA.FTZ R210, R23, c[0x0][0x29c], -R210 ;  /* 0x0000a70017d27a23 */ /* 0x000fe800000108d2 */
[-C--:B------:R-:W-:Y:S01]  /*32b0*/  HMMA.16816.F32.BF16 R44, R4, R200.reuse, R44 ;  /* 0x000000c8042c723c */ /* 0x080fe2000004182c */
[----:B------:R-:W1:Y:S04]  /*32c0*/  LDS R5, [R250.X4+0x12280] ;  /* 0x01228000fa057984 */ /* 0x000e680000004800 */
[----:B------:R-:W-:Y:S02]  /*32d0*/  MUFU.EX2 R210, R210 ;  /* 0x000000d200d27308 */ /* 0x000fe40000000800 */
[--C-:B------:R-:W-:Y:S01]  /*32e0*/  FFMA.FTZ R4, R215, c[0x0][0x29c], -R209.reuse ;  /* 0x0000a700d7047a23 */ /* 0x100fe200000108d1 */
[----:B------:R-:W-:Y:S01]  /*32f0*/  HMMA.16816.F32.BF16 R48, R8, R200, R48 ;  /* 0x000000c80830723c */ /* 0x000fe20000041830 */
[----:B------:R-:W2:Y:S03]  /*3300*/  LDS R8, [R250.X4+0x122a0] ;  /* 0x0122a000fa087984 */ /* 0x000ea60000004800 */
[--C-:B------:R-:W-:Y:S01]  /*3310*/  FFMA.FTZ R6, R159, c[0x0][0x29c], -R209.reuse ;  /* 0x0000a7009f067a23 */ /* 0x100fe200000108d1 */
[----:B------:R-:W3:Y:S01]  /*3320*/  LDS R10, [R250.X4+0x12300] ;  /* 0x01230000fa0a7984 */ /* 0x000ee20000004800 */
[----:B------:R-:W-:Y:S01]  /*3330*/  FSEL R7, R13, -INF , P6 ;  /* 0xff8000000d077808 */ /* 0x000fe20003000000 */
[--C-:B------:R-:W-:Y:S01]  /*3340*/  FFMA.FTZ R11, R153, c[0x0][0x29c], -R208.reuse ;  /* 0x0000a700990b7a23 */ /* 0x100fe200000108d0 */
[-C--:B-----5:R-:W-:Y:S01]  /*3350*/  HMMA.16816.F32.BF16 R28, R16, R202.reuse, R28 ;  /* 0x000000ca101c723c */ /* 0x0a0fe2000004181c */
[----:B------:R-:W5:Y:S04]  /*3360*/  MUFU.EX2 R22, R22 ;  /* 0x0000001600167308 */ /* 0x000f680000000800 */
[--C-:B------:R-:W-:Y:S02]  /*3370*/  FFMA.FTZ R9, R24, c[0x0][0x29c], -R209.reuse ;  /* 0x0000a70018097a23 */ /* 0x100fe400000108d1 */
[----:B------:R-:W-:Y:S01]  /*3380*/  FFMA.FTZ R208, R27, c[0x0][0x29c], -R208 ;  /* 0x0000a7001bd07a23 */ /* 0x000fe200000108d0 */
[C---:B------:R-:W-:Y:S03]  /*3390*/  HMMA.16816.F32.BF16 R32, R148.reuse, R202, R32 ;  /* 0x000000ca9420723c */ /* 0x040fe60000041820 */
[----:B------:R-:W-:Y:S01]  /*33a0*/  MUFU.EX2 R11, R11 ;  /* 0x0000000b000b7308 */ /* 0x000fe20000000800 */
[--C-:B------:R-:W-:Y:S02]  /*33b0*/  FFMA.FTZ R7, R7, c[0x0][0x29c], -R209.reuse ;  /* 0x0000a70007077a23 */ /* 0x100fe400000108d1 */
[----:B------:R-:W-:Y:S02]  /*33c0*/  FFMA.FTZ R209, R25, c[0x0][0x29c], -R209 ;  /* 0x0000a70019d17a23 */ /* 0x000fe400000108d1 */
[-C--:B------:R-:W-:Y:S05]  /*33d0*/  HMMA.16816.F32.BF16 R36, R148, R204.reuse, R36 ;  /* 0x000000cc9424723c */ /* 0x080fea0000041824 */
[----:B------:R-:W-:Y:S03]  /*33e0*/  MUFU.EX2 R209, R209 ;  /* 0x000000d100d17308 */ /* 0x000fe60000000800 */
[C---:B------:R-:W-:Y:S04]  /*33f0*/  HMMA.16816.F32.BF16 R40, R16.reuse, R204, R40 ;  /* 0x000000cc1028723c */ /* 0x040fe80000041828 */
[--C-:B-1----:R-:W-:Y:S02]  /*3400*/  FADD.FTZ R13, R28, -R5.reuse ;  /* 0x800000051c0d7221 */ /* 0x102fe40000010000 */
[--C-:B------:R-:W-:Y:S01]  /*3410*/  FADD.FTZ R29, R29, -R5.reuse ;  /* 0x800000051d1d7221 */ /* 0x100fe20000010000 */
[----:B------:R-:W-:Y:S01]  /*3420*/  MUFU.EX2 R208, R208 ;  /* 0x000000d000d07308 */ /* 0x000fe20000000800 */
[-C--:B------:R-:W-:Y:S04]  /*3430*/  HMMA.16816.F32.BF16 R44, R16, R206.reuse, R44 ;  /* 0x000000ce102c723c */ /* 0x080fe8000004182c */
[--C-:B--2---:R-:W-:Y:S02]  /*3440*/  FADD.FTZ R30, R30, -R8.reuse ;  /* 0x800000081e1e7221 */ /* 0x104fe40000010000 */
[----:B------:R-:W-:Y:S02]  /*3450*/  FADD.FTZ R31, R31, -R8 ;  /* 0x800000081f1f7221 */ /* 0x000fe40000010000 */
[----:B------:R-:W-:Y:S01]  /*3460*/  HMMA.16816.F32.BF16 R48, R148, R206, R48 ;  /* 0x000000ce9430723c */ /* 0x000fe20000041830 */
[----:B------:R1:W-:Y:S03]  /*3470*/  MUFU.EX2 R16, R14 ;  /* 0x0000000e00107308 */ /* 0x0003e60000000800 */
[----:B------:R-:W-:Y:S01]  /*3480*/  FMUL.FTZ R13, R212, R13 ;  /* 0x0000000dd40d7220 */ /* 0x000fe20000410000 */
[----:B----4-:R-:W-:Y:S01]  /*3490*/  F2FP.BF16.PACK_AB R212, R152, R212 ;  /* 0x000000d498d4723e */ /* 0x010fe200000010ff */
[----:B---3--:R-:W-:Y:S02]  /*34a0*/  FADD.FTZ R32, R32, -R10 ;  /* 0x8000000a20207221 */ /* 0x008fe40000010000 */
[--C-:B------:R-:W-:Y:S03]  /*34b0*/  FADD.FTZ R42, R42, -R8.reuse ;  /* 0x800000082a2a7221 */ /* 0x100fe60000010000 */
[----:B------:R-:W2:Y:S01]  /*34c0*/  MUFU.EX2 R4, R4 ;  /* 0x0000000400047308 */ /* 0x000ea20000000800 */
[----:B------:R-:W-:Y:S02]  /*34d0*/  FADD.FTZ R43, R43, -R8 ;  /* 0x800000082b2b7221 */ /* 0x000fe40000010000 */
[----:B------:R-:W-:Y:S02]  /*34e0*/  FADD.FTZ R33, R33, -R10 ;  /* 0x8000000a21217221 */ /* 0x000fe40000010000 */
[--C-:B------:R-:W-:Y:S02]  /*34f0*/  FADD.FTZ R46, R46, -R8.reuse ;  /* 0x800000082e2e7221 */ /* 0x100fe40000010000 */
[----:B------:R-:W-:Y:S02]  /*3500*/  FADD.FTZ R47, R47, -R8 ;  /* 0x800000082f2f7221 */ /* 0x000fe40000010000 */
[----:B------:R-:W3:Y:S01]  /*3510*/  LDS R8, [R250.X4+0x12320] ;  /* 0x01232000fa087984 */ /* 0x000ee20000004800 */
[----:B------:R-:W4:Y:S01]  /*3520*/  MUFU.EX2 R6, R6 ;  /* 0x0000000600067308 */ /* 0x000f220000000800 */
[----:B-----5:R-:W-:Y:S02]  /*3530*/  FMUL.FTZ R32, R22, R32 ;  /* 0x0000002016207220 */ /* 0x020fe40000410000 */
[----:B------:R-:W-:Y:S01]  /*3540*/  STS [R251+0x12480], R212 ;  /* 0x012480d4fb007388 */ /* 0x000fe20000000800 */
[----:B-1----:R-:W-:Y:S01]  /*3550*/  FMUL.FTZ R14, R21, R30 ;  /* 0x0000001e150e7220 */ /* 0x002fe20000410000 */
[----:B------:R-:W-:Y:S01]  /*3560*/  F2FP.BF16.PACK_AB R21, R20, R21 ;  /* 0x000000151415723e */ /* 0x000fe200000010ff */
[--C-:B------:R-:W-:Y:S02]  /*3570*/  FADD.FTZ R40, R40, -R5.reuse ;  /* 0x8000000528287221 */ /* 0x100fe40000010000 */
[--C-:B------:R-:W-:Y:S02]  /*3580*/  FADD.FTZ R41, R41, -R5.reuse ;  /* 0x8000000529297221 */ /* 0x100fe40000010000 */
[----:B------:R-:W1:Y:S01]  /*3590*/  MUFU.EX2 R7, R7 ;  /* 0x0000000700077308 */ /* 0x000e620000000800 */
[----:B------:R-:W-:Y:S01]  /*35a0*/  STS [R248], R21 ;  /* 0x00000015f8007388 */ /* 0x000fe20000000800 */
[--C-:B------:R-:W-:Y:S01]  /*35b0*/  FADD.FTZ R44, R44, -R5.reuse ;  /* 0x800000052c2c7221 */ /* 0x100fe20000010000 */
[C---:B--2---:R-:W-:Y:S01]  /*35c0*/  F2FP.BF16.PACK_AB R22, R4.reuse, R22 ;  /* 0x000000160416723e */ /* 0x044fe200000010ff */
[----:B------:R-:W-:Y:S01]  /*35d0*/  FMUL.FTZ R33, R4, R33 ;  /* 0x0000002104217220 */ /* 0x000fe20000410000 */
[----:B------:R-:W-:Y:S01]  /*35e0*/  F2FP.BF16.PACK_AB R4, R155, R11 ;  /* 0x0000000b9b04723e */ /* 0x000fe200000010ff */
[----:B------:R-:W-:Y:S02]  /*35f0*/  FADD.FTZ R45, R45, -R5 ;  /* 0x800000052d2d7221 */ /* 0x000fe40000010000 */
[----:B------:R-:W-:Y:S01]  /*3600*/  STS [R251+0x12c80], R22 ;  /* 0x012c8016fb007388 */ /* 0x000fe20000000800 */
[----:B------:R-:W-:Y:S01]  /*3610*/  FMUL.FTZ R5, R154, R40 ;  /* 0x000000289a057220 */ /* 0x000fe20000410000 */
[----:B------:R-:W-:Y:S01]  /*3620*/  F2FP.BF16.PACK_AB R154, R213, R154 ;  /* 0x0000009ad59a723e */ /* 0x000fe200000010ff */
[----:B------:R-:W-:Y:S01]  /*3630*/  FMUL.FTZ R42, R2, R42 ;  /* 0x0000002a022a7220 */ /* 0x000fe20000410000 */
[----:B------:R-:W-:Y:S01]  /*3640*/  STS [R248+0x800], R4 ;  /* 0x00080004f8007388 */ /* 0x000fe20000000800 */
[----:B------:R-:W-:Y:S01]  /*3650*/  F2FP.BF16.PACK_AB R2, R156, R2 ;  /* 0x000000029c02723e */ /* 0x000fe200000010ff */
[----:B------:R-:W2:Y:S01]  /*3660*/  MUFU.EX2 R9, R9 ;  /* 0x0000000900097308 */ /* 0x000ea20000000800 */
[--C-:B------:R-:W-:Y:S01]  /*3670*/  FADD.FTZ R36, R36, -R10.reuse ;  /* 0x8000000a24247221 */ /* 0x100fe20000010000 */
[----:B------:R-:W-:Y:S01]  /*3680*/  STS [R251+0x13480], R154 ;  /* 0x0134809afb007388 */ /* 0x000fe20000000800 */
[--C-:B------:R-:W-:Y:S01]  /*3690*/  FADD.FTZ R37, R37, -R10.reuse ;  /* 0x8000000a25257221 */ /* 0x100fe20000010000 */
[----:B------:R-:W-:Y:S01]  /*36a0*/  F2FP.BF16.PACK_AB R32, R33, R32 ;  /* 0x000000202120723e */ /* 0x000fe200000010ff */
[----:B----4-:R-:W-:Y:S01]  /*36b0*/  FMUL.FTZ R36, R6, R36 ;  /* 0x0000002406247220 */ /* 0x010fe20000410000 */
[----:B------:R4:W-:Y:S01]  /*36c0*/  STS [R248+0x1000], R2 ;  /* 0x00100002f8007388 */ /* 0x0009e20000000800 */
[----:B------:R-:W-:Y:S01]  /*36d0*/  FMUL.FTZ R44, R12, R44 ;  /* 0x0000002c0c2c7220 */ /* 0x000fe20000410000 */
[----:B------:R-:W-:Y:S01]  /*36e0*/  F2FP.BF16.PACK_AB R12, R211, R12 ;  /* 0x0000000cd30c723e */ /* 0x000fe200000010ff */
[C---:B-1----:R-:W-:Y:S01]  /*36f0*/  FMUL.FTZ R37, R7.reuse, R37 ;  /* 0x0000002507257220 */ /* 0x042fe20000410000 */
[----:B------:R-:W-:Y:S01]  /*3700*/  F2FP.BF16.PACK_AB R6, R7, R6 ;  /* 0x000000060706723e */ /* 0x000fe200000010ff */
[----:B------:R-:W-:Y:S01]  /*3710*/  FADD.FTZ R48, R48, -R10 ;  /* 0x8000000a30307221 */ /* 0x000fe20000010000 */
        /* <DEDUP_REMOVED lines=8> */
[--C-:B---3--:R-:W-:Y:S01]  /*37a0*/  FADD.FTZ R34, R34, -R8.reuse ;  /* 0x8000000822227221 */ /* 0x108fe20000010000 */
[----:B------:R-:W-:Y:S01]  /*37b0*/  F2FP.BF16.PACK_AB R13, R29, R13 ;  /* 0x0000000d1d0d723e */ /* 0x000fe200000010ff */
[--C-:B------:R-:W-:Y:S01]  /*37c0*/  FADD.FTZ R35, R35, -R8.reuse ;  /* 0x8000000823237221 */ /* 0x100fe20000010000 */
[----:B------:R-:W-:Y:S01]  /*37d0*/  STS [R251+0x14480], R12 ;  /* 0x0144800cfb007388 */ /* 0x000fe20000000800 */
[----:B--2---:R-:W-:Y:S01]  /*37e0*/  FMUL.FTZ R48, R9, R48 ;  /* 0x0000003009307220 */ /* 0x004fe20000410000 */
[----:B------:R-:W-:Y:S01]  /*37f0*/  F2FP.BF16.PACK_AB R9, R209, R9 ;  /* 0x00000009d109723e */ /* 0x000fe200000010ff */
[----:B------:R-:W-:Y:S01]  /*3800*/  FMUL.FTZ R34, R11, R34 ;  /* 0x000000220b227220 */ /* 0x000fe20000410000 */
[----:B------:R-:W-:Y:S01]  /*3810*/  STS [R248+0x2000], R3 ;  /* 0x00200003f8007388 */ /* 0x000fe20000000800 */
[----:B------:R-:W-:Y:S01]  /*3820*/  F2FP.BF16.PACK_AB R14, R20, R14 ;  /* 0x0000000e140e723e */ /* 0x000fe200000010ff */
[----:B------:R-:W-:Y:S01]  /*3830*/  FMUL.FTZ R35, R155, R35 ;  /* 0x000000239b237220 */ /* 0x000fe20000410000 */
[----:B----4-:R-:W-:Y:S01]  /*3840*/  F2FP.BF16.PACK_AB R2, R208, R26 ;  /* 0x0000001ad002723e */ /* 0x010fe200000010ff */
[----:B------:R-:W-:Y:S01]  /*3850*/  STS [R251+0x14c80], R9 ;  /* 0x014c8009fb007388 */ /* 0x000fe20000000800 */
[----:B------:R-:W-:Y:S02]  /*3860*/  FMUL.FTZ R41, R213, R41 ;  /* 0x00000029d5297220 */ /* 0x000fe40000410000 */
[----:B------:R-:W-:Y:S01]  /*3870*/  F2FP.BF16.PACK_AB R34, R35, R34 ;  /* 0x000000222322723e */ /* 0x000fe200000010ff */
[----:B------:R-:W-:Y:S01]  /*3880*/  FMUL.FTZ R43, R156, R43 ;  /* 0x0000002b9c2b7220 */ /* 0x000fe20000410000 */
[----:B------:R1:W-:Y:S01]  /*3890*/  STS [R248+0x2800], R2 ;  /* 0x00280002f8007388 */ /* 0x0003e20000000800 */
[--C-:B------:R-:W-:Y:S01]  /*38a0*/  FADD.FTZ R38, R38, -R8.reuse ;  /* 0x8000000826267221 */ /* 0x100fe20000010000 */
[----:B------:R-:W-:Y:S01]  /*38b0*/  F2FP.BF16.PACK_AB R5, R41, R5 ;  /* 0x000000052905723e */ /* 0x000fe200000010ff */
[----:B------:R-:W-:Y:S01]  /*38c0*/  FADD.FTZ R39, R39, -R8 ;  /* 0x8000000827277221 */ /* 0x000fe20000010000 */
[----:B------:R-:W-:Y:S01]  /*38d0*/  BAR.SYNC.DEFER_BLOCKING 0x0 ;  /* 0x0000000000007b1d */ /* 0x000fe20000010000 */
[----:B------:R-:W-:Y:S01]  /*38e0*/  F2FP.BF16.PACK_AB R42, R43, R42 ;  /* 0x0000002a2b2a723e */ /* 0x000fe200000010ff */
[----:B------:R-:W-:Y:S02]  /*38f0*/  FMUL.FTZ R38, R16, R38 ;  /* 0x0000002610267220 */ /* 0x000fe40000410000 */
[----:B------:R-:W-:Y:S02]  /*3900*/  FMUL.FTZ R39, R15, R39 ;  /* 0x000000270f277220 */ /* 0x000fe40000410000 */
[----:B------:R-:W-:Y:S02]  /*3910*/  FMUL.FTZ R45, R211, R45 ;  /* 0x0000002dd32d7220 */ /* 0x000fe40000410000 */
[----:B------:R-:W-:Y:S01]  /*3920*/  FMUL.FTZ R47, R210, R47 ;  /* 0x0000002fd22f7220 */ /* 0x000fe20000410000 */
[----:B------:R-:W-:Y:S01]  /*3930*/  F2FP.BF16.PACK_AB R38, R39, R38 ;  /* 0x000000262726723e */ /* 0x000fe200000010ff */
[----:B------:R-:W-:Y:S01]  /*3940*/  FADD.FTZ R49, R49, -R10 ;  /* 0x8000000a31317221 */ /* 0x000fe20000010000 */
[----:B------:R-:W-:Y:S01]  /*3950*/  F2FP.BF16.PACK_AB R44, R45, R44 ;  /* 0x0000002c2d2c723e */ /* 0x000fe200000010ff */
[--C-:B------:R-:W-:Y:S01]  /*3960*/  FADD.FTZ R50, R50, -R8.reuse ;  /* 0x8000000832327221 */ /* 0x100fe20000010000 */
[----:B------:R-:W-:Y:S01]  /*3970*/  F2FP.BF16.PACK_AB R46, R47, R46 ;  /* 0x0000002e2f2e723e */ /* 0x000fe200000010ff */
[----:B------:R-:W-:Y:S02]  /*3980*/  FMUL.FTZ R49, R209, R49 ;  /* 0x00000031d1317220 */ /* 0x000fe40000410000 */
[----:B------:R-:W-:Y:S02]  /*3990*/  FADD.FTZ R51, R51, -R8 ;  /* 0x8000000833337221 */ /* 0x000fe40000010000 */
[----:B------:R-:W-:Y:S01]  /*39a0*/  FMUL.FTZ R50, R26, R50 ;  /* 0x000000321a327220 */ /* 0x000fe20000410000 */
[----:B------:R-:W-:Y:S01]  /*39b0*/  F2FP.BF16.PACK_AB R48, R49, R48 ;  /* 0x000000303130723e */ /* 0x000fe200000010ff */
[----:B------:R-:W-:Y:S01]  /*39c0*/  FMUL.FTZ R51, R208, R51 ;  /* 0x00000033d0337220 */ /* 0x000fe20000410000 */
[----:B-1----:R-:W-:Y:S01]  /*39d0*/  SHF.L.U32 R2, R230, 0x1, RZ ;  /* 0x00000001e6027819 */ /* 0x002fe200000006ff */
[----:B------:R-:W-:Y:S03]  /*39e0*/  STS [R251+0x15480], R13 ;  /* 0x0154800dfb007388 */ /* 0x000fe60000000800 */
[----:B------:R-:W-:Y:S01]  /*39f0*/  F2FP.BF16.PACK_AB R50, R51, R50 ;  /* 0x000000323332723e */ /* 0x000fe200000010ff */
        /* <DEDUP_REMOVED lines=93> */
[----:B------:R-:W-:Y:S01]  /*3fd0*/  ULDC.64 UR6, c[0x0][0x208] ;  /* 0x0000820000067ab9 */ /* 0x000fe20000000a00 */
[----:B------:R-:W-:Y:S01]  /*3fe0*/  IMAD R6, R234, c[0x0][0x290], RZ ;  /* 0x0000a400ea067a24 */ /* 0x000fe200078e02ff */
        /* <DEDUP_REMOVED lines=11> */
[----:B------:R-:W-:Y:S01]  /*40a0*/  IADD3 R6, P1, R6, R8, RZ ;  /* 0x0000000806067210 */ /* 0x000fe20007f3e0ff */
[----:B------:R-:W-:Y:S02]  /*40b0*/  IMAD.MOV.U32 R8, RZ, RZ, c[0x0][0x208] ;  /* 0x00008200ff087624 */ /* 0x000fe400078e00ff */
[----:B------:R-:W-:Y:S02]  /*40c0*/  IMAD R5, R3, c[0x0][0x28c], R5 ;  /* 0x0000a30003057a24 */ /* 0x000fe400078e0205 */
[----:B------:R-:W-:Y:S01]  /*40d0*/  IMAD.U32 R3, RZ, RZ, UR16 ;  /* 0x00000010ff037e24 */ /* 0x000fe2000f8e00ff */
[C---:B------:R-:W-:Y:S01]  /*40e0*/  SHF.L.U64.HI R7, R8.reuse, R7, c[0x0][0x20c] ;  /* 0x0000830008077619 */ /* 0x040fe20000010207 */
[----:B------:R-:W-:Y:S01]  /*40f0*/  IMAD.SHL.U32 R8, R8, 0x40, RZ ;  /* 0x0000004008087824 */ /* 0x000fe200078e00ff */
[----:B------:R-:W-:Y:S02]  /*4100*/  IADD3.X R5, R242, R9, R5, P1, !PT ;  /* 0x00000009f2057210 */ /* 0x000fe40000ffe405 */
        /* <DEDUP_REMOVED lines=22> */
[----:B------:R1:W-:Y:S06]  /*4270*/  LDGSTS.E.BYPASS.LTC128B.128 [R235+0x10080], [R10.64+0x80], !P5 ;  /* 0x100800800aeb7fae */ /* 0x0003ec000e901d4e */
[----:B------:R1:W-:Y:S06]  /*4280*/  LDGSTS.E.BYPASS.LTC128B.128 [R235+0xf080], [R8.64], !P6 ;  /* 0x0f08000008eb7fae */ /* 0x0003ec000f101d4e */
[----:B------:R1:W-:Y:S06]  /*4290*/  LDGSTS.E.BYPASS.LTC128B.128 [R235+0x11080], [R14.64], !P1 ;  /* 0x110800000eeb7fae */ /* 0x0003ec000c901d4e */
[----:B------:R1:W-:Y:S02]  /*42a0*/  @!P2 LDGSTS.E.BYPASS.LTC128B.128 [R3+0x12280], [R12.64] ;  /* 0x122800000c03afae */ /* 0x0003e4000b901d4e */
.L_x_61:
        /* <DEDUP_REMOVED lines=10> */
[----:B------:R-:W0:Y:S01]  /*4350*/  LDGDEPBAR ;  /* 0x00000000000079af */ /* 0x000e220000000000 */
[----:B------:R-:W-:Y:S02]  /*4360*/  UIADD3 UR6, UR12, 0x1, URZ ;  /* 0x000000010c067890 */ /* 0x000fe4000fffe03f */
[-C--:B------:R-:W-:Y:S01]  /*4370*/  HMMA.16816.F32.BF16 R12, R36, R18.reuse, RZ ;  /* 0x00000012240c723c */ /* 0x080fe200000418ff */
[----:B------:R-:W-:Y:S04]  /*4380*/  UISETP.GE.AND UP1, UPT, UR12, 0x1, UPT ;  /* 0x000000010c00788c */ /* 0x000fe8000bf26270 */
[----:B------:R-:W-:Y:S03]  /*4390*/  USEL UR12, UR6, URZ, !UP1 ;  /* 0x0000003f060c7287 */ /* 0x000fe6000c800000 */
        /* <DEDUP_REMOVED lines=18> */
[----:B------:R-:W-:Y:S03]  /*44c0*/  LDSM.16.M88.4 R212, [R227+0x2800] ;  /* 0x00280000e3d4783b */ /* 0x000fe60000000200 */
[-C--:B-1----:R-:W-:Y:S08]  /*44d0*/  HMMA.16816.F32.BF16 R4, R36, R44.reuse, R4 ;  /* 0x0000002c2404723c */ /* 0x082ff00000041804 */
[C---:B------:R-:W-:Y:S08]  /*44e0*/  HMMA.16816.F32.BF16 R8, R48.reuse, R44, R8 ;  /* 0x0000002c3008723c */ /* 0x040ff00000041808 */
[-C--:B------:R-:W-:Y:S08]  /*44f0*/  HMMA.16816.F32.BF16 R12, R48, R46.reuse, R12 ;  /* 0x0000002e300c723c */ /* 0x080ff0000004180c */
[C---:B------:R-:W-:Y:S01]  /*4500*/  HMMA.16816.F32.BF16 R16, R36.reuse, R46, R16 ;  /* 0x0000002e2410723c */ /* 0x040fe20000041810 */
[----:B------:R-:W-:Y:S07]  /*4510*/  LDSM.16.M88.4 R44, [R227+0x2000] ;  /* 0x00200000e32c783b */ /* 0x000fee0000000200 */
[-C--:B--2---:R-:W-:Y:S08]  /*4520*/  HMMA.16816.F32.BF16 R20, R36, R40.reuse, R20 ;  /* 0x000000282414723c */ /* 0x084ff00000041814 */
[C---:B------:R-:W-:Y:S08]  /*4530*/  HMMA.16816.F32.BF16 R24, R48.reuse, R40, R24 ;  /* 0x000000283018723c */ /* 0x040ff00000041818 */
[-C--:B------:R-:W-:Y:S01]  /*4540*/  HMMA.16816.F32.BF16 R28, R48, R42.reuse, R28 ;  /* 0x0000002a301c723c */ /* 0x080fe2000004181c */
[----:B------:R-:W1:Y:S07]  /*4550*/  LDSM.16.MT88.4 R48, [R2+0x2080] ;  /* 0x002080000230783b */ /* 0x000e6e0000004200 */
[----:B------:R-:W-:Y:S01]  /*4560*/  HMMA.16816.F32.BF16 R32, R36, R42, R32 ;  /* 0x0000002a2420723c */ /* 0x000fe20000041820 */
[----:B------:R-:W2:Y:S04]  /*4570*/  LDSM.16.MT88.4 R36, [R2+0x5080] ;  /* 0x005080000224783b */ /* 0x000ea80000004200 */
[----:B------:R-:W-:Y:S03]  /*4580*/  LDSM.16.M88.4 R40, [R226+0x2000] ;  /* 0x00200000e228783b */ /* 0x000fe60000000200 */
[-C--:B---3--:R-:W-:Y:S08]  /*4590*/  HMMA.16816.F32.BF16 R4, R148, R152.reuse, R4 ;  /* 0x000000989404723c */ /* 0x088ff00000041804 */
[C---:B------:R-:W-:Y:S08]  /*45a0*/  HMMA.16816.F32.BF16 R8, R156.reuse, R152, R8 ;  /* 0x000000989c08723c */ /* 0x040ff00000041808 */
[-C--:B------:R-:W-:Y:S08]  /*45b0*/  HMMA.16816.F32.BF16 R12, R156, R154.reuse, R12 ;  /* 0x0000009a9c0c723c */ /* 0x080ff0000004180c */
[C---:B------:R-:W-:Y:S01]  /*45c0*/  HMMA.16816.F32.BF16 R16, R148.reuse, R154, R16 ;  /* 0x0000009a9410723c */ /* 0x040fe20000041810 */
[----:B------:R-:W3:Y:S07]  /*45d0*/  LDSM.16.MT88.4 R152, [R2+0x2880] ;  /* 0x002880000298783b */ /* 0x000eee0000004200 */
[-C--:B------:R-:W-:Y:S08]  /*45e0*/  HMMA.16816.F32.BF16 R20, R148, R208.reuse, R20 ;  /* 0x000000d09414723c */ /* 0x080ff00000041814 */
[C---:B------:R-:W-:Y:S01]  /*45f0*/  HMMA.16816.F32.BF16 R24, R156.reuse, R208, R24 ;  /* 0x000000d09c18723c */ /* 0x040fe20000041818 */
[----:B------:R-:W4:Y:S07]  /*4600*/  LDL.64 R208, [R1] ;  /* 0x0000000001d07983 */ /* 0x000f2e0000100a00 */
[-C--:B------:R-:W-:Y:S01]  /*4610*/  HMMA.16816.F32.BF16 R28, R156, R210.reuse, R28 ;  /* 0x000000d29c1c723c */ /* 0x080fe2000004181c */
[----:B------:R-:W5:Y:S07]  /*4620*/  LDSM.16.M88.4 R156, [R226+0x2800] ;  /* 0x00280000e29c783b */ /* 0x000f6e0000000200 */
        /* <DEDUP_REMOVED lines=11> */
[-C--:B---3--:R-:W-:Y:S08]  /*46e0*/  HMMA.16816.F32.BF16 R4, R40, R152.reuse, R4 ;  /* 0x000000982804723c */ /* 0x088ff00000041804 */
[C---:B-----5:R-:W-:Y:S08]  /*46f0*/  HMMA.16816.F32.BF16 R8, R156.reuse, R152, R8 ;  /* 0x000000989c08723c */ /* 0x060ff00000041808 */
[-C--:B------:R-:W-:Y:S08]  /*4700*/  HMMA.16816.F32.BF16 R12, R156, R154.reuse, R12 ;  /* 0x0000009a9c0c723c */ /* 0x080ff0000004180c */
[C---:B------:R-:W-:Y:S08]  /*4710*/  HMMA.16816.F32.BF16 R16, R40.reuse, R154, R16 ;  /* 0x0000009a2810723c */ /* 0x040ff00000041810 */
[-C--:B------:R-:W-:Y:S08]  /*4720*/  HMMA.16816.F32.BF16 R20, R40, R148.reuse, R20 ;  /* 0x000000942814723c */ /* 0x080ff00000041814 */
[C---:B------:R-:W-:Y:S08]  /*4730*/  HMMA.16816.F32.BF16 R24, R156.reuse, R148, R24 ;  /* 0x000000949c18723c */ /* 0x040ff00000041818 */
[-C--:B------:R-:W-:Y:S08]  /*4740*/  HMMA.16816.F32.BF16 R28, R156, R150.reuse, R28 ;  /* 0x000000969c1c723c */ /* 0x080ff0000004181c */
[----:B------:R-:W-:Y:S04]  /*4750*/  HMMA.16816.F32.BF16 R32, R40, R150, R32 ;  /* 0x000000962820723c */ /* 0x000fe80000041820 */
[----:B----4-:R-:W-:Y:S01]  /*4760*/  IADD3 R2, P1, R208, UR8, RZ ;  /* 0x00000008d0027c10 */ /* 0x010fe2000ff3e0ff */
        /* <DEDUP_REMOVED lines=109> */
.L_x_59:
[----:B-1-34-:R-:W1:Y:S01]  /*4e40*/  S2R R0, SR_CTAID.Y ;  /* 0x0000000000007919 */ /* 0x01ae620000002600 */
[----:B------:R-:W-:Y:S01]  /*4e50*/  MOV R2, c[0x0][0x338] ;  /* 0x0000ce0000027a02 */ /* 0x000fe20000000f00 */
[----:B------:R-:W2:Y:S01]  /*4e60*/  S2UR UR4, SR_CTAID.X ;  /* 0x00000000000479c3 */ /* 0x000ea20000002500 */
[----:B------:R-:W-:Y:S01]  /*4e70*/  ULDC UR5, c[0x0][0x358] ;  /* 0x0000d60000057ab9 */ /* 0x000fe20000000800 */
[----:B------:R-:W-:Y:S01]  /*4e80*/  BAR.SYNC.DEFER_BLOCKING 0x1, 0x100 ;  /* 0x0044000000007b1d */ /* 0x000fe20000010000 */
[----:B------:R-:W-:Y:S01]  /*4e90*/  ISETP.NE.AND P0, PT, R2, 0x1, PT ;  /* 0x000000010200780c */ /* 0x000fe20003f05270 */
[----:B------:R-:W-:-:S02]  /*4ea0*/  FMUL.FTZ R100, R100, c[0x0][0x298] ;  /* 0x0000a60064647a20 */ /* 0x000fc40000410000 */
[----:B------:R-:W-:Y:S02]  /*4eb0*/  FMUL.FTZ R101, R101, c[0x0][0x298] ;  /* 0x0000a60065657a20 */ /* 0x000fe40000410000 */
[----:B------:R-:W3:Y:S01]  /*4ec0*/  S2R R2, SR_CTAID.Z ;  /* 0x0000000000027919 */ /* 0x000ee20000002700 */
[----:B------:R-:W-:Y:S01]  /*4ed0*/  ULDC UR6, c[0x0][0x2f4] ;  /* 0x0000bd0000067ab9 */ /* 0x000fe20000000800 */
[----:B------:R-:W-:Y:S01]  /*4ee0*/  BSSY B0, `(.L_x_63) ;  /* 0x000004b000007945 */ /* 0x000fe20003800000 */
[----:B------:R-:W-:Y:S02]  /*4ef0*/  FMUL.FTZ R102, R102, c[0x0][0x298] ;  /* 0x0000a60066667a20 */ /* 0x000fe40000410000 */
[----:B------:R-:W-:Y:S02]  /*4f00*/  FMUL.FTZ R103, R103, c[0x0][0x298] ;  /* 0x0000a60067677a20 */ /* 0x000fe40000410000 */
[----:B------:R-:W-:Y:S02]  /*4f10*/  FMUL.FTZ R104, R104, c[0x0][0x298] ;  /* 0x0000a60068687a20 */ /* 0x000fe40000410000 */
[----:B------:R-:W-:-:S02]  /*4f20*/  FMUL.FTZ R105, R105, c[0x0][0x298] ;  /* 0x0000a60069697a20 */ /* 0x000fc40000410000 */
[----:B------:R-:W-:Y:S02]  /*4f30*/  FMUL.FTZ R106, R106, c[0x0][0x298] ;  /* 0x0000a6006a6a7a20 */ /* 0x000fe40000410000 */
[----:B------:R-:W-:Y:S01]  /*4f40*/  FMUL.FTZ R107, R107, c[0x0][0x298] ;  /* 0x0000a6006b6b7a20 */ /* 0x000fe20000410000 */
[-C--:B-1----:R-:W-:Y:S01]  /*4f50*/  MOV R3, R0.reuse ;  /* 0x0000000000037202 */ /* 0x082fe20000000f00 */
[----:B------:R-:W-:Y:S01]  /*4f60*/  @P0 IMAD.HI.U32 R4, R0, c[0x0][0x33c], RZ ;  /* 0x0000cf0000040a27 */ /* 0x000fe200078e00ff */
[----:B--2---:R-:W-:Y:S01]  /*4f70*/  UIMAD UR5, UR4, UR5, URZ ;  /* 0x00000005040572a4 */ /* 0x004fe2000f8e023f */
[----:B------:R-:W-:Y:S02]  /*4f80*/  SHF.R.S32.HI R5, RZ, 0x1f, R0 ;  /* 0x0000001fff057819 */ /* 0x000fe40000011400 */
[----:B------:R-:W-:Y:S01]  /*4f90*/  FMUL.FTZ R108, R108, c[0x0][0x298] ;  /* 0x0000a6006c6c7a20 */ /* 0x000fe20000410000 */
[----:B------:R-:W-:Y:S01]  /*4fa0*/  @P0 SHF.R.U32.HI R3, RZ, c[0x0][0x340], R4 ;  /* 0x0000d000ff030a19 */ /* 0x000fe20000011604 */
[----:B------:R-:W-:Y:S01]  /*4fb0*/  UIMAD UR6, UR5, UR6, URZ ;  /* 0x00000006050672a4 */ /* 0x000fe2000f8e023f */
[----:B------:R-:W-:Y:S01]  /*4fc0*/  MOV R4, R0 ;  /* 0x0000000000047202 */ /* 0x000fe20000000f00 */
[----:B------:R-:W-:Y:S01]  /*4fd0*/  FMUL.FTZ R109, R109, c[0x0][0x298] ;  /* 0x0000a6006d6d7a20 */ /* 0x000fe20000410000 */
[----:B------:R-:W-:Y:S01]  /*4fe0*/  @P0 SHF.R.S32.HI R6, RZ, 0x1f, R3 ;  /* 0x0000001fff060819 */ /* 0x000fe20000011403 */
[----:B------:R-:W-:Y:S01]  /*4ff0*/  USHF.R.S32.HI UR5, URZ, 0x1f, UR6 ;  /* 0x0000001f3f057899 */ /* 0x000fe20008011406 */
[----:B------:R-:W-:Y:S01]  /*5000*/  @P0 MOV R4, R3 ;  /* 0x0000000300040202 */ /* 0x000fe20000000f00 */
[----:B------:R-:W-:Y:S01]  /*5010*/  FMUL.FTZ R110, R110, c[0x0][0x298] ;  /* 0x0000a6006e6e7a20 */ /* 0x000fe20000410000 */
[----:B------:R-:W-:Y:S01]  /*5020*/  @P0 MOV R5, R6 ;  /* 0x0000000600050202 */ /* 0x000fe20000000f00 */
[----:B---3--:R-:W-:Y:S01]  /*5030*/  IMAD R6, R2, c[0x0][0x2f4], RZ ;  /* 0x0000bd0002067a24 */ /* 0x008fe200078e02ff */
[----:B------:R-:W-:Y:S01]  /*5040*/  IADD3 R3, -R3, RZ, RZ ;  /* 0x000000ff03037210 */ /* 0x000fe20007ffe1ff */
[----:B------:R-:W-:-:S02]  /*5050*/  FMUL.FTZ R111, R111, c[0x0][0x298] ;  /* 0x0000a6006f6f7a20 */ /* 0x000fc40000410000 */
[----:B------:R-:W-:Y:S01]  /*5060*/  FMUL.FTZ R120, R120, c[0x0][0x298] ;  /* 0x0000a60078787a20 */ /* 0x000fe20000410000 */
[--C-:B------:R-:W-:Y:S01]  /*5070*/  SHF.R.S32.HI R8, RZ, 0x1f, R6.reuse ;  /* 0x0000001fff087819 */ /* 0x100fe20000011406 */
[----:B------:R-:W-:Y:S01]  /*5080*/  FMUL.FTZ R121, R121, c[0x0][0x298] ;  /* 0x0000a60079797a20 */ /* 0x000fe20000410000 */
[----:B------:R-:W-:Y:S01]  /*5090*/  IADD3 R6, P1, P0, R4, UR6, R6 ;  /* 0x0000000604067c10 */ /* 0x000fe2000f83e006 */
[----:B------:R-:W-:Y:S02]  /*50a0*/  FMUL.FTZ R122, R122, c[0x0][0x298] ;  /* 0x0000a6007a7a7a20 */ /* 0x000fe40000410000 */
[----:B------:R-:W-:Y:S01]  /*50b0*/  FMUL.FTZ R123, R123, c[0x0][0x298] ;  /* 0x0000a6007b7b7a20 */ /* 0x000fe20000410000 */
[----:B------:R-:W-:Y:S01]  /*50c0*/  IADD3.X R8, R5, UR5, R8, P1, P0 ;  /* 0x0000000505087c10 */ /* 0x000fe20008fe0408 */
[----:B------:R-:W-:Y:S01]  /*50d0*/  FMUL.FTZ R116, R116, c[0x0][0x298] ;  /* 0x0000a60074747a20 */ /* 0x000fe20000410000 */
[----:B------:R-:W-:Y:S01]  /*50e0*/  ISETP.NE.AND P1, PT, R236, RZ, PT ;  /* 0x000000ffec00720c */ /* 0x000fe20003f25270 */
[----:B------:R-:W-:Y:S01]  /*50f0*/  FMUL.FTZ R117, R117, c[0x0][0x298] ;  /* 0x0000a60075757a20 */ /* 0x000fe20000410000 */
[----:B------:R-:W-:Y:S01]  /*5100*/  SHF.L.U32 R7, R6, 0x2, RZ ;  /* 0x0000000206077819 */ /* 0x000fe200000006ff */
[----:B------:R-:W-:Y:S01]  /*5110*/  FMUL.FTZ R118, R118, c[0x0][0x298] ;  /* 0x0000a60076767a20 */ /* 0x000fe20000410000 */
[----:B------:R-:W-:Y:S01]  /*5120*/  SHF.L.U64.HI R6, R6, 0x2, R8 ;  /* 0x0000000206067819 */ /* 0x000fe20000010208 */
[----:B------:R-:W-:Y:S01]  /*5130*/  FMUL.FTZ R119, R119, c[0x0][0x298] ;  /* 0x0000a60077777a20 */ /* 0x000fe20000410000 */
[----:B------:R-:W-:Y:S01]  /*5140*/  IADD3 R8, P0, R7, c[0x0][0x350], RZ ;  /* 0x0000d40007087a10 */ /* 0x000fe20007f1e0ff */
[----:B------:R-:W-:-:S02]  /*5150*/  FMUL.FTZ R112, R112, c[0x0][0x298] ;  /* 0x0000a60070707a20 */ /* 0x000fc40000410000 */
[----:B------:R-:W-:Y:S01]  /*5160*/  FMUL.FTZ R113, R113, c[0x0][0x298] ;  /* 0x0000a60071717a20 */ /* 0x000fe20000410000 */
[----:B------:R-:W-:Y:S01]  /*5170*/  IADD3.X R9, R6, c[0x0][0x354], RZ, P0, !PT ;  /* 0x0000d50006097a10 */ /* 0x000fe200007fe4ff */
[----:B------:R-:W-:Y:S02]  /*5180*/  FMUL.FTZ R114, R114, c[0x0][0x298] ;  /* 0x0000a60072727a20 */ /* 0x000fe40000410000 */
[----:B------:R-:W-:Y:S02]  /*5190*/  FMUL.FTZ R115, R115, c[0x0][0x298] ;  /* 0x0000a60073737a20 */ /* 0x000fe40000410000 */
[----:B------:R-:W-:Y:S02]  /*51a0*/  FMUL.FTZ R124, R124, c[0x0][0x298] ;  /* 0x0000a6007c7c7a20 */ /* 0x000fe40000410000 */
[----:B------:R-:W-:Y:S02]  /*51b0*/  FMUL.FTZ R125, R125, c[0x0][0x298] ;  /* 0x0000a6007d7d7a20 */ /* 0x000fe40000410000 */
[----:B------:R-:W-:-:S02]  /*51c0*/  FMUL.FTZ R126, R126, c[0x0][0x298] ;  /* 0x0000a6007e7e7a20 */ /* 0x000fc40000410000 */
[----:B------:R-:W-:Y:S02]  /*51d0*/  FMUL.FTZ R127, R127, c[0x0][0x298] ;  /* 0x0000a6007f7f7a20 */ /* 0x000fe40000410000 */
        /* <DEDUP_REMOVED lines=20> */
[----:B------:R-:W-:Y:S01]  /*5320*/  IMAD R3, R3, c[0x0][0x338], R0 ;  /* 0x0000ce0003037a24 */ /* 0x000fe200078e0200 */
[----:B------:R-:W-:Y:S05]  /*5330*/  @P1 BRA `(.L_x_64) ;  /* 0x0000005000001947 */ /* 0x000fea0003800000 */
.L_x_65:
[----:B------:R-:W2:Y:S01]  /*5340*/  LDG.E.STRONG.GPU R0, [R8.64] ;  /* 0x0000000e08007981 */ /* 0x000ea2000c1ef900 */
[----:B------:R-:W-:Y:S01]  /*5350*/  YIELD ;  /* 0x0000000000007946 */ /* 0x000fe20003800000 */
[----:B--2---:R-:W-:Y:S01]  /*5360*/  ISETP.NE.AND P0, PT, R0, R3, PT ;  /* 0x000000030000720c */ /* 0x004fe20003f05270 */
[----:B------:R-:W-:-:S12]  /*5370*/  CCTL.IVALL ;  /* 0x00000000ff00798f */ /* 0x000fd80002000000 */
[----:B------:R-:W-:Y:S05]  /*5380*/  @P0 BRA `(.L_x_65) ;  /* 0xffffffb000000947 */ /* 0x000fea000383ffff */
.L_x_64:
[----:B------:R-:W-:Y:S05]  /*5390*/  BSYNC B0 ;  /* 0x0000000000007941 */ /* 0x000fea0003800000 */
.L_x_63:
[----:B------:R-:W-:Y:S01]  /*53a0*/  MOV R10, 0xffffffff ;  /* 0xffffffff000a7802 */ /* 0x000fe20000000f00 */
[----:B------:R-:W-:Y:S05]  /*53b0*/  BRA.CONV ~URZ, `(.L_x_66) ;  /* 0x000000237f007947 */ /* 0x000fea000b800000 */
[----:B------:R-:W-:Y:S02]  /*53c0*/  MOV R0, 0x53e0 ;  /* 0x000053e000007802 */ /* 0x000fe40000000f00 */
[----:B------:R-:W-:Y:S05]  /*53d0*/  CALL.REL.NOINC `($__internal_0_$__cuda_sm70_warpsync) ;  /* 0x00000a8000007944 */ /* 0x000fea0003c00000 */
.L_x_66:
[----:B------:R-:W-:Y:S01]  /*53e0*/  UIMAD UR6, UR4, 0x3000, URZ ;  /* 0x00003000040678a4 */ /* 0x000fe2000f8e023f */
[----:B------:R-:W-:Y:S01]  /*53f0*/  IMAD R0, R5, c[0x0][0x328], RZ ;  /* 0x0000ca0005007a24 */ /* 0x000fe200078e02ff */
[----:B------:R-:W-:-:S06]  /*5400*/  NOP ;  /* 0x0000000000007918 */ /* 0x000fcc0000000000 */
[----:B------:R-:W-:Y:S01]  /*5410*/  USHF.R.S32.HI UR5, URZ, 0x1f, UR6 ;  /* 0x0000001f3f057899 */ /* 0x000fe20008011406 */
[----:B------:R-:W-:Y:S01]  /*5420*/  IADD3 R12, P0, R236, UR6, RZ ;  /* 0x00000006ec0c7c10 */ /* 0x000fe2000ff1e0ff */
[----:B------:R-:W-:Y:S02]  /*5430*/  IMAD R11, R4, c[0x0][0x32c], R0 ;  /* 0x0000cb00040b7a24 */ /* 0x000fe400078e0200 */
[----:B------:R-:W-:Y:S02]  /*5440*/  IMAD R0, R233, c[0x0][0x330], RZ ;  /* 0x0000cc00e9007a24 */ /* 0x000fe400078e02ff */
[----:B------:R-:W-:Y:S02]  /*5450*/  LEA.HI.X.SX32 R13, R236, UR5, 0x1, P0 ;  /* 0x00000005ec0d7c11 */ /* 0x000fe400080f0eff */
[----:B------:R-:W-:-:S03]  /*5460*/  IMAD R0, R2, c[0x0][0x334], R0 ;  /* 0x0000cd0002007a24 */ /* 0x000fc600078e0200 */
[----:B------:R-:W-:-:S05]  /*5470*/  IMAD.WIDE.U32 R14, R4, c[0x0][0x328], R12 ;  /* 0x0000ca00040e7a25 */ /* 0x000fca00078e000c */
[----:B------:R-:W-:-:S05]  /*5480*/  IADD3 R15, R15, R11, RZ ;  /* 0x0000000b0f0f7210 */ /* 0x000fca0007ffe0ff */
[----:B------:R-:W-:-:S05]  /*5490*/  IMAD.WIDE.U32 R14, R2, c[0x0][0x330], R14 ;  /* 0x0000cc00020e7a25 */ /* 0x000fca00078e000e */
[----:B------:R-:W-:Y:S02]  /*54a0*/  IADD3 R0, R15, R0, RZ ;  /* 0x000000000f007210 */ /* 0x000fe40007ffe0ff */
[----:B------:R-:W-:-:S04]  /*54b0*/  LEA R16, P0, R14, c[0x0][0x310], 0x2 ;  /* 0x0000c4000e107a11 */ /* 0x000fc800078010ff */
[----:B------:R-:W-:-:S05]  /*54c0*/  LEA.HI.X R17, R14, c[0x0][0x314], R0, 0x2, P0 ;  /* 0x0000c5000e117a11 */ /* 0x000fca00000f1400 */
[----:B------:R1:W-:Y:S04]  /*54d0*/  RED.E.ADD.F32.FTZ.RN.STRONG.GPU [R16.64], R52 ;  /* 0x000000341000798e */ /* 0x0003e8000c10e78e */
[----:B------:R1:W-:Y:S04]  /*54e0*/  RED.E.ADD.F32.FTZ.RN.STRONG.GPU [R16.64+0x400], R53 ;  /* 0x000400351000798e */ /* 0x0003e8000c10e78e */
        /* <DEDUP_REMOVED lines=45> */
[----:B------:R1:W-:Y:S01]  /*57c0*/  RED.E.ADD.F32.FTZ.RN.STRONG.GPU [R16.64+0xbc00], R91 ;  /* 0x00bc005b1000798e */ /* 0x0003e2000c10e78e */
[----:B------:R-:W-:Y:S05]  /*57d0*/  BRA.CONV ~URZ, `(.L_x_67) ;  /* 0x000000237f007947 */ /* 0x000fea000b800000 */
[----:B------:R-:W-:Y:S02]  /*57e0*/  MOV R0, 0x5800 ;  /* 0x0000580000007802 */ /* 0x000fe40000000f00 */
[----:B-1----:R-:W-:Y:S05]  /*57f0*/  CALL.REL.NOINC `($__internal_0_$__cuda_sm70_warpsync) ;  /* 0x0000066000007944 */ /* 0x002fea0003c00000 */
.L_x_67:
[----:B------:R-:W-:-:S06]  /*5800*/  NOP ;  /* 0x0000000000007918 */ /* 0x000fcc0000000000 */
[----:B------:R-:W-:Y:S01]  /*5810*/  BSSY B0, `(.L_x_68) ;  /* 0x000000b000007945 */ /* 0x000fe20003800000 */
[----:B------:R-:W-:Y:S05]  /*5820*/  @P1 BRA `(.L_x_69) ;  /* 0x0000009000001947 */ /* 0x000fea0003800000 */
[----:B------:R-:W-:Y:S01]  /*5830*/  @!PT LDS RZ, [RZ] ;  /* 0x00000000fffff984 */ /* 0x000fe20000000800 */
[----:B------:R-:W-:Y:S01]  /*5840*/  @!PT LDS RZ, [RZ] ;  /* 0x00000000fffff984 */ /* 0x000fe20000000800 */
[----:B------:R-:W-:Y:S01]  /*5850*/  @!PT LDS RZ, [RZ] ;  /* 0x00000000fffff984 */ /* 0x000fe20000000800 */
[----:B------:R-:W-:Y:S01]  /*5860*/  @!PT LDS RZ, [RZ] ;  /* 0x00000000fffff984 */ /* 0x000fe20000000800 */
[----:B------:R-:W-:Y:S06]  /*5870*/  MEMBAR.ALL.GPU ;  /* 0x0000000000007992 */ /* 0x000fec000000a000 */
[----:B------:R-:W-:Y:S01]  /*5880*/  MOV R0, 0x1 ;  /* 0x0000000100007802 */ /* 0x000fe20000000f00 */
[----:B------:R-:W-:-:S00]  /*5890*/  ERRBAR ;  /* 0x00000000000079ab */ /* 0x000fc00000000000 */
[----:B012345:R-:W-:-:S05]  /*58a0*/  CCTL.IVALL ;  /* 0x00000000ff00798f */ /* 0x03ffca0002000000 */
[----:B------:R2:W-:Y:S02]  /*58b0*/  RED.E.ADD.S32.STRONG.GPU [R8.64], R0 ;  /* 0x000000000800798e */ /* 0x0005e4000c10e38e */
.L_x_69:
[----:B------:R-:W-:Y:S05]  /*58c0*/  BSYNC B0 ;  /* 0x0000000000007941 */ /* 0x000fea0003800000 */
.L_x_68:
[----:B--2---:R-:W-:Y:S01]  /*58d0*/  IADD3 R8, P0, R7, c[0x0][0x348], RZ ;  /* 0x0000d20007087a10 */ /* 0x004fe20007f1e0ff */
[----:B------:R-:W-:Y:S03]  /*58e0*/  BSSY B0, `(.L_x_70) ;  /* 0x0000008000007945 */ /* 0x000fe60003800000 */
[----:B------:R-:W-:Y:S01]  /*58f0*/  IADD3.X R9, R6, c[0x0][0x34c], RZ, P0, !PT ;  /* 0x0000d30006097a10 */ /* 0x000fe200007fe4ff */
[----:B------:R-:W-:Y:S05]  /*5900*/  @P1 BRA `(.L_x_71) ;  /* 0x0000005000001947 */ /* 0x000fea0003800000 */
.L_x_72:
[----:B------:R-:W2:Y:S01]  /*5910*/  LDG.E.STRONG.GPU R0, [R8.64] ;  /* 0x0000000e08007981 */ /* 0x000ea2000c1ef900 */
[----:B------:R-:W-:Y:S01]  /*5920*/  YIELD ;  /* 0x0000000000007946 */ /* 0x000fe20003800000 */
[----:B--2---:R-:W-:Y:S01]  /*5930*/  ISETP.NE.AND P0, PT, R0, R3, PT ;  /* 0x000000030000720c */ /* 0x004fe20003f05270 */
[----:B------:R-:W-:-:S12]  /*5940*/  CCTL.IVALL ;  /* 0x00000000ff00798f */ /* 0x000fd80002000000 */
[----:B------:R-:W-:Y:S05]  /*5950*/  @P0 BRA `(.L_x_72) ;  /* 0xffffffb000000947 */ /* 0x000fea000383ffff */
.L_x_71:
[----:B------:R-:W-:Y:S05]  /*5960*/  BSYNC B0 ;  /* 0x0000000000007941 */ /* 0x000fea0003800000 */
.L_x_70:
[----:B------:R-:W-:Y:S05]  /*5970*/  BRA.CONV ~URZ, `(.L_x_73) ;  /* 0x000000237f007947 */ /* 0x000fea000b800000 */
[----:B------:R-:W-:Y:S02]  /*5980*/  MOV R0, 0x59a0 ;  /* 0x000059a000007802 */ /* 0x000fe40000000f00 */
[----:B-1----:R-:W-:Y:S05]  /*5990*/  CALL.REL.NOINC `($__internal_0_$__cuda_sm70_warpsync) ;  /* 0x000004c000007944 */ /* 0x002fea0003c00000 */
.L_x_73:
[----:B------:R-:W-:Y:S01]  /*59a0*/  MOV R6, R12 ;  /* 0x0000000c00067202 */ /* 0x000fe20000000f00 */
[----:B------:R-:W-:Y:S01]  /*59b0*/  IMAD R0, R5, c[0x0][0x300], RZ ;  /* 0x0000c00005007a24 */ /* 0x000fe200078e02ff */
[----:B------:R-:W-:Y:S01]  /*59c0*/  MOV R7, R13 ;  /* 0x0000000d00077202 */ /* 0x000fe20000000f00 */
[----:B------:R-:W-:Y:S01]  /*59d0*/  IMAD R233, R233, c[0x0][0x308], RZ ;  /* 0x0000c200e9e97a24 */ /* 0x000fe200078e02ff */
[----:B------:R-:W-:-:S06]  /*59e0*/  NOP ;  /* 0x0000000000007918 */ /* 0x000fcc0000000000 */
[----:B------:R-:W-:-:S04]  /*59f0*/  IMAD.WIDE.U32 R6, R4, c[0x0][0x300], R6 ;  /* 0x0000c00004067a25 */ /* 0x000fc800078e0006 */
[----:B------:R-:W-:Y:S02]  /*5a00*/  IMAD R0, R4, c[0x0][0x304], R0 ;  /* 0x0000c10004007a24 */ /* 0x000fe400078e0200 */
[----:B------:R-:W-:-:S03]  /*5a10*/  IMAD R233, R2, c[0x0][0x30c], R233 ;  /* 0x0000c30002e97a24 */ /* 0x000fc600078e02e9 */
        /* <DEDUP_REMOVED lines=55> */
[----:B-12---:R-:W-:Y:S05]  /*5d90*/  CALL.REL.NOINC `($__internal_0_$__cuda_sm70_warpsync) ;  /* 0x000000c000007944 */ /* 0x006fea0003c00000 */
.L_x_74:
[----:B------:R-:W-:-:S06]  /*5da0*/  NOP ;  /* 0x0000000000007918 */ /* 0x000fcc0000000000 */
[----:B------:R-:W-:Y:S05]  /*5db0*/  @P1 EXIT ;  /* 0x000000000000194d */ /* 0x000fea0003800000 */
        /* <DEDUP_REMOVED lines=8> */
[----:B------:R-:W-:Y:S01]  /*5e40*/  RED.E.ADD.S32.STRONG.GPU [R8.64], R0 ;  /* 0x000000000800798e */ /* 0x000fe2000c10e38e */
[----:B------:R-:W-:Y:S05]  /*5e50*/  EXIT ;  /* 0x000000000000794d */ /* 0x000fea0003800000 */
        .weak           $__internal_0_$__cuda_sm70_warpsync
        .type           $__internal_0_$__cuda_sm70_warpsync,@function
        .size           $__internal_0_$__cuda_sm70_warpsync,(.L_x_2288 - $__internal_0_$__cuda_sm70_warpsync)
$__internal_0_$__cuda_sm70_warpsync:
[----:B------:R-:W-:Y:S01]  /*5e60*/  MOV R14, R0 ;  /* 0x00000000000e7202 */ /* 0x000fe20000000f00 */
[----:B------:R-:W-:Y:S04]  /*5e70*/  WARPSYNC R10 ;  /* 0x0000000a00007348 */ /* 0x000fe80003800000 */
[----:B------:R-:W-:-:S04]  /*5e80*/  MOV R15, 0x0 ;  /* 0x00000000000f7802 */ /* 0x000fc80000000f00 */
[----:B------:R-:W-:Y:S05]  /*5e90*/  RET.REL.NODEC R14 `(_ZN7cutlass13device_kernelIN5flash19enable_sm80_to_sm89INS1_16FlashAttnBwdSm80INS1_25CollectiveMainloopBwdSm80ILi2ELi1EN4cute5tupleIJNS5_1CILi64EEENS7_ILi96EEENS7_ILi128EEEEEENS_10bfloat16_tEfNS_4arch4Sm80ELb0ELb0ELb0ELb0ELb1ELb0ELb0ELb0ELi2ELi2ELi2ELi2ELb1EEENS1_24CollectiveEpilogueBwdGQAISB_fSE_Li256ELb0ELb1EEENS1_19SingleTileSchedulerILb0ELb0ELb0ELi96EEEEEEEEEvNT_6ParamsE) ;  /* 0xffffa1600e007950 */ /* 0x000fea0003c3ffff */
.L_x_75:
        /* <DEDUP_REMOVED lines=14> */
.L_x_2288:


//--------------------- .text._ZN7cutlass13device_kernelIN5flash19enable_sm80_to_sm89INS1_16FlashAttnBwdSm80INS1_25CollectiveMainloopBwdSm80ILi2ELi1EN4cute5tupleIJNS5_1CILi64EEENS7_ILi96EEENS7_ILi128EEEEEENS_10bfloat16_tEfNS_4arch4Sm80ELb0ELb0ELb0ELb1ELb0ELb0ELb0ELb0ELi2ELi2ELi2ELi2ELb1EEENS1_21CollectiveEpilogueBwdISB_SC_SE_Li256ELb1ELb0ELi4EEENS1_19SingleTileSchedulerILb1ELb0ELb0ELi96EEEEEEEEEvNT_6ParamsE --------------------------
	.section	.text._ZN7cutlass13device_kernelIN5flash19enable_sm80_to_sm89INS1_16FlashAttnBwdSm80INS1_25CollectiveMainloopBwdSm80ILi2ELi1EN4cute5tupleIJNS5_1CILi64EEENS7_ILi96EEENS7_ILi128EEEEEENS_10bfloat16_tEfNS_4arch4Sm80ELb0ELb0ELb0ELb1ELb0ELb0ELb0ELb0ELi2ELi2ELi2ELi2ELb1EEENS1_21CollectiveEpilogueBwdISB_SC_SE_Li256ELb1ELb0ELi4EEENS1_19SingleTileSchedulerILb1ELb0ELb0ELi96EEEEEEEEEvNT_6ParamsE,"ax",@progbits
	.sectioninfo	@"SHI_REGISTERS=255"
	.align	128
.text._ZN7cutlass13device_kernelIN5flash19enable_sm80_to_sm89INS1_16FlashAttnBwdSm80INS1_25CollectiveMainloopBwdSm80ILi2ELi1EN4cute5tupleIJNS5_1CILi64EEENS7_ILi96EEENS7_ILi128EEEEEENS_10bfloat16_tEfNS_4arch4Sm80ELb0ELb0ELb0ELb1ELb0ELb0ELb0ELb0ELi2ELi2ELi2ELi2ELb1EEENS1_21CollectiveEpilogueBwdISB_SC_SE_Li256ELb1ELb0ELi4EEENS1_19SingleTileSchedulerILb1ELb0ELb0ELi96EEEEEEEEEvNT_6ParamsE:
        .type           _ZN7cutlass13device_kernelIN5flash19enable_sm80_to_sm89INS1_16FlashAttnBwdSm80INS1_25CollectiveMainloopBwdSm80ILi2ELi1EN4cute5tupleIJNS5_1CILi64EEENS7_ILi96EEENS7_ILi128EEEEEENS_10bfloat16_tEfNS_4arch4Sm80ELb0ELb0ELb0ELb1ELb0ELb0ELb0ELb0ELi2ELi2ELi2ELi2ELb1EEENS1_21CollectiveEpilogueBwdISB_SC_SE_Li256ELb1ELb0ELi4EEENS1_19SingleTileSchedulerILb1ELb0ELb0ELi96EEEEEEEEEvNT_6ParamsE,@function
        .size           _ZN7cutlass13device_kernelIN5flash19enable_sm80_to_sm89INS1_16FlashAttnBwdSm80INS1_25CollectiveMainloopBwdSm80ILi2ELi1EN4cute5tupleIJNS5_1CILi64EEENS7_ILi96EEENS7_ILi128EEEEEENS_10bfloat16_tEfNS_4arch4Sm80ELb0ELb0ELb0ELb1ELb0ELb0ELb0ELb0ELi2ELi2ELi2ELi2ELb1EEENS1_21CollectiveEpilogueBwdISB_SC_SE_Li256ELb1ELb0ELi4EEENS1_19SingleTileSchedulerILb1ELb0ELb0ELi96EEEEEEEEEvNT_6ParamsE,(.L_x_2290 - _ZN7cutlass13device_kernelIN5flash19enable_sm80_to_sm89INS1_16FlashAttnBwdSm80INS1_25CollectiveMainloopBwdSm80ILi2ELi1EN4cute5tupleIJNS5_1CILi64EEENS7_ILi96EEENS7_ILi128EEEEEENS_10bfloat16_tEfNS_4arch4Sm80ELb0ELb0ELb0ELb1ELb0ELb0ELb0ELb0ELi2ELi2ELi2ELi2ELb1EEENS1_21CollectiveEpilogueBwdISB_SC_SE_Li256ELb1ELb0ELi4EEENS1_19SingleTileSchedulerILb1ELb0ELb0ELi96EEEEEEEEEvNT_6ParamsE)
        .other          _ZN7cutlass13device_kernelIN5flash19enable_sm80_to_sm89INS1_16FlashAttnBwdSm80INS1_25CollectiveMainloopBwdSm80ILi2ELi1EN4cute5tupleIJNS5_1CILi64EEENS7_ILi96EEENS7_ILi128EEEEEENS_10bfloat16_tEfNS_4arch4Sm80ELb0ELb0ELb0ELb1ELb0ELb0ELb0ELb0ELi2ELi2ELi2ELi2ELb1EEENS1_21CollectiveEpilogueBwdISB_SC_SE_Li256ELb1ELb0ELi4EEENS1_19SingleTileSchedulerILb1ELb0ELb0ELi96EEEEEEEEEvNT_6ParamsE,@"STO_CUDA_ENTRY STV_DEFAULT"
_ZN7cutlass13device_kernelIN5flash19enable_sm80_to_sm89INS1_16FlashAttnBwdSm80INS1_25CollectiveMainloopBwdSm80ILi2ELi1EN4cute5tupleIJNS5_1CILi64EEENS7_ILi96EEENS7_ILi128EEEEEENS_10bfloat16_tEfNS_4arch4Sm80ELb0ELb0ELb0ELb1ELb0ELb0ELb0ELb0ELi2ELi2ELi2ELi2ELb1EEENS1_21CollectiveEpilogueBwdISB_SC_SE_Li256ELb1ELb0ELi4EEENS1_19SingleTileSchedulerILb1ELb0ELb0ELi96EEEEEEEEEvNT_6ParamsE:
[----:B------:R-:W-:Y:S02]  /*0000*/  MOV R1, c[0x0][0x28] ;  /* 0x00000a0000017a02 */ /* 0x000fe40000000f00 */
[----:B------:R-:W1:Y:S01]  /*0010*/  S2R R85, SR_TID.X ;  /* 0x0000000000557919 */ /* 0x000e620000002100 */
[----:B------:R-:W-:Y:S01]  /*0020*/  IMAD.MOV.U32 R8, RZ, RZ, 0x4 ;  /* 0x00000004ff087424 */ /* 0x000fe200078e00ff */
[----:B------:R-:W-:Y:S01]  /*0030*/  ULDC.64 UR4, c[0x0][0x118] ;  /* 0x0000460000047ab9 */ /* 0x000fe20000000a00 */
[----:B------:R-:W-:Y:S01]  /*0040*/  IADD3 R1, R1, -0x20, RZ ;  /* 0xffffffe001017810 */ /* 0x000fe20007ffe0ff */
[----:B------:R-:W2:Y:S04]  /*0050*/  S2R R5, SR_CTAID.Z ;  /* 0x0000000000057919 */ /* 0x000ea80000002700 */
[----:B------:R-:W3:Y:S04]  /*0060*/  S2R R30, SR_CTAID.X ;  /* 0x00000000001e7919 */ /* 0x000ee80000002500 */
[----:B------:R-:W4:Y:S01]  /*0070*/  S2R R35, SR_CTAID.Y ;  /* 0x0000000000237919 */ /* 0x000f220000002600 */
[----:B-1----:R-:W-:Y:S01]  /*0080*/  SHF.R.U32.HI R0, RZ, 0x5, R85 ;  /* 0x00000005ff007819 */ /* 0x002fe20000011655 */
[----:B--2---:R-:W-:-:S05]  /*0090*/  IMAD.WIDE R2, R5, R8, c[0x0][0x3c0] ;  /* 0x0000f00005027625 */ /* 0x004fca00078e0208 */
[----:B------:R-:W1:Y:S02]  /*00a0*/  SHFL.IDX PT, R0, R0, RZ, 0x1f ;  /* 0x00001fff00007589 */ /* 0x000e6400000e0000 */
[----:B-1----:R-:W-:-:S13]  /*00b0*/  ISETP.NE.AND P0, PT, R0, RZ, PT ;  /* 0x000000ff0000720c */ /* 0x002fda0003f05270 */
[----:B------:R-:W-:Y:S05]  /*00c0*/  @!P0 BRA `(.L_x_76) ;  /* 0x0000013000008947 */ /* 0x000fea0003800000 */
[----:B---34-:R-:W-:-:S04]  /*00d0*/  ISETP.NE.U32.AND P0, PT, RZ, c[0x0][0x3c0], PT ;  /* 0x0000f000ff007a0c */ /* 0x018fc80003f05070 */
[----:B------:R-:W-:-:S13]  /*00e0*/  ISETP.NE.AND.EX P0, PT, RZ, c[0x0][0x3c4], PT, P0 ;  /* 0x0000f100ff007a0c */ /* 0x000fda0003f05300 */
[----:B------:R-:W-:Y:S05]  /*00f0*/  @!P0 BRA `(.L_x_77) ;  /* 0x0000002000008947 */ /* 0x000fea0003800000 */
[----:B------:R1:W5:Y:S01]  /*0100*/  LDG.E R0, [R2.64] ;  /* 0x0000000402007981 */ /* 0x000362000c1e1900 */
[----:B------:R-:W-:Y:S05]  /*0110*/  BRA `(.L_x_78) ;  /* 0x0000009000007947 */ /* 0x000fea0003800000 */
.L_x_77:
[----:B------:R-:W-:-:S04]  /*0120*/  ISETP.NE.U32.AND P0, PT, RZ, c[0x0][0x3b8], PT ;  /* 0x0000ee00ff007a0c */ /* 0x000fc80003f05070 */
[----:B------:R-:W-:-:S13]  /*0130*/  ISETP.NE.AND.EX P0, PT, RZ, c[0x0][0x3bc], PT, P0 ;  /* 0x0000ef00ff007a0c */ /* 0x000fda0003f05300 */
[----:B------:R-:W-:Y:S05]  /*0140*/  @!P0 BRA `(.L_x_79) ;  /* 0x0000005000008947 */ /* 0x000fea0003800000 */
[----:B------:R-:W-:-:S05]  /*0150*/  IMAD.WIDE R2, R5, R8, c[0x0][0x3b8] ;  /* 0x0000ee0005027625 */ /* 0x000fca00078e0208 */
[----:B------:R-:W2:Y:S04]  /*0160*/  LDG.E R4, [R2.64] ;  /* 0x0000000402047981 */ /* 0x000ea8000c1e1900 */
[----:B------:R-:W2:Y:S02]  /*0170*/  LDG.E R0, [R2.64+0x4] ;  /* 0x0000040402007981 */ /* 0x000ea4000c1e1900 */
[----:B--2---:R-:W-:Y:S01]  /*0180*/  IADD3 R0, -R4, R0, RZ ;  /* 0x0000000004007210 */ /* 0x004fe20007ffe1ff */
[----:B------:R-:W-:Y:S05]  /*0190*/  BRA `(.L_x_78) ;  /* 0x0000001000007947 */ /* 0x000fea0003800000 */
.L_x_79:
[----:B------:R-:W-:Y:S02]  /*01a0*/  MOV R0, c[0x0][0x3a4] ;  /* 0x0000e90000007a02 */ /* 0x000fe40000000f00 */
.L_x_78:
[----:B-1----:R-:W-:-:S05]  /*01b0*/  IMAD R2, R30, 0x60, RZ ;  /* 0x000000601e027824 */ /* 0x002fca00078e02ff */
[----:B-----5:R-:W-:-:S04]  /*01c0*/  ISETP.GE.AND P0, PT, R2, R0, PT ;  /* 0x000000000200720c */ /* 0x020fc80003f06270 */
[----:B------:R-:W-:-:S05]  /*01d0*/  SEL R0, R5, 0xffffffff, !P0 ;  /* 0xffffffff05007807 */ /* 0x000fca0004000000 */
[----:B------:R1:W-:Y:S01]  /*01e0*/  STL [R1+0x18], R0 ;  /* 0x0000180001007387 */ /* 0x0003e20000100800 */
[----:B------:R-:W-:Y:S05]  /*01f0*/  BRA `(.L_x_80) ;  /* 0x0000012000007947 */ /* 0x000fea0003800000 */
.L_x_76:
[----:B---34-:R-:W-:-:S04]  /*0200*/  ISETP.NE.U32.AND P0, PT, RZ, c[0x0][0x3c0], PT ;  /* 0x0000f000ff007a0c */ /* 0x018fc80003f05070 */
[----:B------:R-:W-:-:S13]  /*0210*/  ISETP.NE.AND.EX P0, PT, RZ, c[0x0][0x3c4], PT, P0 ;  /* 0x0000f100ff007a0c */ /* 0x000fda0003f05300 */
[----:B------:R-:W-:Y:S05]  /*0220*/  @!P0 BRA `(.L_x_81) ;  /* 0x0000002000008947 */ /* 0x000fea0003800000 */
[----:B------:R1:W5:Y:S01]  /*0230*/  LDG.E R0, [R2.64] ;  /* 0x0000000402007981 */ /* 0x000362000c1e1900 */
[----:B------:R-:W-:Y:S05]  /*0240*/  BRA `(.L_x_82) ;  /* 0x0000009000007947 */ /* 0x000fea0003800000 */
.L_x_81:
        /* <DEDUP_REMOVED lines=8> */
.L_x_83:
[----:B------:R-:W-:Y:S02]  /*02d0*/  MOV R0, c[0x0][0x3a4] ;  /* 0x0000e90000007a02 */ /* 0x000fe40000000f00 */
.L_x_82:
[----:B-1----:R-:W-:-:S05]  /*02e0*/  IMAD R2, R30, 0x60, RZ ;  /* 0x000000601e027824 */ /* 0x002fca00078e02ff */
[----:B-----5:R-:W-:-:S04]  /*02f0*/  ISETP.GE.AND P0, PT, R2, R0, PT ;  /* 0x000000000200720c */ /* 0x020fc80003f06270 */
[----:B------:R-:W-:-:S05]  /*0300*/  SEL R0, R5, 0xffffffff, !P0 ;  /* 0xffffffff05007807 */ /* 0x000fca0004000000 */
[----:B------:R1:W-:Y:S04]  /*0310*/  STL [R1+0x18], R0 ;  /* 0x0000180001007387 */ /* 0x0003e80000100800 */
.L_x_80:
[----:B------:R-:W2:Y:S02]  /*0320*/  LDL R87, [R1+0x18] ;  /* 0x0000180001577983 */ /* 0x000ea40000100800 */
[----:B--2---:R-:W-:-:S13]  /*0330*/  ISETP.GE.AND P0, PT, R87, RZ, PT ;  /* 0x000000ff5700720c */ /* 0x004fda0003f06270 */
[----:B------:R-:W-:Y:S05]  /*0340*/  @!P0 EXIT ;  /* 0x000000000000894d */ /* 0x000fea0003800000 */
[----:B------:R-:W-:Y:S01]  /*0350*/  ISETP.NE.U32.AND P4, PT, RZ, c[0x0][0x2c8], PT ;  /* 0x0000b200ff007a0c */ /* 0x000fe20003f85070 */
[----:B------:R-:W-:Y:S01]  /*0360*/  IMAD.WIDE R4, R87, R8, c[0x0][0x2c8] ;  /* 0x0000b20057047625 */ /* 0x000fe200078e0208 */
[----:B------:R-:W-:Y:S02]  /*0370*/  ISETP.NE.U32.AND P0, PT, RZ, c[0x0][0x2d8], PT ;  /* 0x0000b600ff007a0c */ /* 0x000fe40003f05070 */
[----:B------:R-:W-:Y:S02]  /*0380*/  ISETP.NE.AND.EX P4, PT, RZ, c[0x0][0x2cc], PT, P4 ;  /* 0x0000b300ff007a0c */ /* 0x000fe40003f85340 */
[----:B------:R-:W-:-:S04]  /*0390*/  ISETP.NE.U32.AND P3, PT, RZ, c[0x0][0x2d0], PT ;  /* 0x0000b400ff007a0c */ /* 0x000fc80003f65070 */
[----:B------:R-:W-:-:S07]  /*03a0*/  ISETP.NE.AND.EX P3, PT, RZ, c[0x0][0x2d4], PT, P3 ;  /* 0x0000b500ff007a0c */ /* 0x000fce0003f65330 */
[----:B-1----:R-:W2:Y:S01]  /*03b0*/  @P4 LDG.E R0, [R4.64] ;  /* 0x0000000404004981 */ /* 0x002ea2000c1e1900 */
[----:B------:R-:W-:Y:S01]  /*03c0*/  IMAD.MOV.U32 R13, RZ, RZ, RZ ;  /* 0x000000ffff0d7224 */ /* 0x000fe200078e00ff */
[----:B------:R-:W-:Y:S01]  /*03d0*/  ISETP.NE.AND.EX P0, PT, RZ, c[0x0][0x2dc], PT, P0 ;  /* 0x0000b700ff007a0c */ /* 0x000fe20003f05300 */
[----:B------:R-:W-:Y:S02]  /*03e0*/  IMAD.MOV.U32 R17, RZ, RZ, RZ ;  /* 0x000000ffff117224 */ /* 0x000fe400078e00ff */
[CC--:B------:R-:W-:Y:S02]  /*03f0*/  IMAD.WIDE R2, R87.reuse, R8.reuse, c[0x0][0x2d0] ;  /* 0x0000b40057027625 */ /* 0x0c0fe400078e0208 */
[----:B------:R1:W5:Y:S02]  /*0400*/  @P4 LDG.E R13, [R4.64] ;  /* 0x00000004040d4981 */ /* 0x000364000c1e1900 */
[----:B------:R-:W-:Y:S02]  /*0410*/  IMAD.MOV.U32 R248, RZ, RZ, c[0x0][0x168] ;  /* 0x00005a00fff87624 */ /* 0x000fe400078e00ff */
[----:B------:R1:W5:Y:S04]  /*0420*/  @P3 LDG.E R17, [R2.64] ;  /* 0x0000000402113981 */ /* 0x000368000c1e1900 */
[----:B------:R-:W-:-:S05]  /*0430*/  @P0 IMAD.WIDE R6, R87, R8, c[0x0][0x2d8] ;  /* 0x0000b60057060625 */ /* 0x000fca00078e0208 */
[----:B------:R3:W5:Y:S01]  /*0440*/  @P0 LDG.E R248, [R6.64] ;  /* 0x0000000406f80981 */ /* 0x000762000c1e1900 */
[----:B------:R-:W-:Y:S02]  /*0450*/  IMAD.MOV.U32 R9, RZ, RZ, c[0x0][0x198] ;  /* 0x00006600ff097624 */ /* 0x000fe400078e00ff */
[----:B--2---:R-:W-:-:S05]  /*0460*/  @P4 IMAD R0, R87, 0x40, R0 ;  /* 0x0000004057004824 */ /* 0x004fca00078e0200 */
[----:B---3--:R-:W-:-:S04]  /*0470*/  @P4 SHF.R.S32.HI R6, RZ, 0x1f, R0 ;  /* 0x0000001fff064819 */ /* 0x008fc80000011400 */
[----:B------:R-:W-:Y:S01]  /*0480*/  @P4 LEA.HI R0, R6, R0, RZ, 0x6 ;  /* 0x0000000006004211 */ /* 0x000fe200078f30ff */
[----:B------:R-:W-:-:S03]  /*0490*/  IMAD.MOV.U32 R6, RZ, RZ, RZ ;  /* 0x000000ffff067224 */ /* 0x000fc600078e00ff */
[----:B------:R-:W-:Y:S01]  /*04a0*/  @P4 LOP3.LUT R6, R0, 0xffffffc0, RZ, 0xc0, !PT ;  /* 0xffffffc000064812 */ /* 0x000fe200078ec0ff */
[----:B------:R-:W-:Y:S05]  /*04b0*/  @P0 BRA `(.L_x_84) ;  /* 0x0000004000000947 */ /* 0x000fea0003800000 */
[----:B-1----:R-:W-:Y:S05]  /*04c0*/  @!P4 BRA `(.L_x_84) ;  /* 0x000000300000c947 */ /* 0x002fea0003800000 */
[----:B------:R1:W2:Y:S04]  /*04d0*/  LDG.E R0, [R4.64] ;  /* 0x0000000404007981 */ /* 0x0002a8000c1e1900 */
[----:B-1----:R-:W2:Y:S02]  /*04e0*/  LDG.E R4, [R4.64+0x4] ;  /* 0x0000040404047981 */ /* 0x002ea4000c1e1900 */
[----:B--2--5:R-:W-:Y:S02]  /*04f0*/  IADD3 R248, -R0, R4, RZ ;  /* 0x0000000400f87210 */ /* 0x024fe40007ffe1ff */
.L_x_84:
[----:B-1----:R-:W-:-:S04]  /*0500*/  ISETP.NE.U32.AND P0, PT, RZ, c[0x0][0x2e0], PT ;  /* 0x0000b800ff007a0c */ /* 0x002fc80003f05070 */
[----:B------:R-:W-:-:S13]  /*0510*/  ISETP.NE.AND.EX P0, PT, RZ, c[0x0][0x2e4], PT, P0 ;  /* 0x0000b900ff007a0c */ /* 0x000fda0003f05300 */
[----:B------:R-:W-:Y:S05]  /*0520*/  @!P0 BRA `(.L_x_85) ;  /* 0x0000003000008947 */ /* 0x000fea0003800000 */
[----:B------:R-:W-:-:S05]  /*0530*/  IMAD.WIDE R2, R87, R8, c[0x0][0x2e0] ;  /* 0x0000b80057027625 */ /* 0x000fca00078e0208 */
[----:B------:R1:W5:Y:S01]  /*0540*/  LDG.E R9, [R2.64] ;  /* 0x0000000402097981 */ /* 0x000362000c1e1900 */
[----:B------:R-:W-:Y:S05]  /*0550*/  BRA `(.L_x_86) ;  /* 0x0000004000007947 */ /* 0x000fea0003800000 */
.L_x_85:
[----:B------:R-:W-:Y:S05]  /*0560*/  @!P3 BRA `(.L_x_86) ;  /* 0x000000300000b947 */ /* 0x000fea0003800000 */
[----:B------:R1:W2:Y:S04]  /*0570*/  LDG.E R0, [R2.64] ;  /* 0x0000000402007981 */ /* 0x0002a8000c1e1900 */
[----:B-1----:R-:W2:Y:S02]  /*0580*/  LDG.E R2, [R2.64+0x4] ;  /* 0x0000040402027981 */ /* 0x002ea4000c1e1900 */
[----:B--2---:R-:W-:Y:S02]  /*0590*/  IADD3 R9, -R0, R2, RZ ;  /* 0x0000000200097210 */ /* 0x004fe40007ffe1ff */
.L_x_86:
[----:B-----5:R-:W-:Y:S01]  /*05a0*/  ISETP.GE.AND P0, PT, R248, 0x1, PT ;  /* 0x00000001f800780c */ /* 0x020fe20003f06270 */
[----:B------:R-:W-:Y:S01]  /*05b0*/  CS2R R10, SRZ ;  /* 0x00000000000a7805 */ /* 0x000fe2000001ff00 */
[----:B------:R-:W-:Y:S01]  /*05c0*/  PLOP3.LUT P1, PT, PT, PT, PT, 0x80, 0x0 ;  /* 0x000000000000781c */ /* 0x000fe20003f2f070 */
[----:B------:R-:W-:Y:S01]  /*05d0*/  IMAD.MOV.U32 R122, RZ, RZ, RZ ;  /* 0x000000ffff7a7224 */ /* 0x000fe200078e00ff */
[----:B------:R-:W-:Y:S01]  /*05e0*/  CS2R R126, SRZ ;  /* 0x00000000007e7805 */ /* 0x000fe2000001ff00 */
[----:B------:R-:W-:Y:S01]  /*05f0*/  IMAD.MOV.U32 R120, RZ, RZ, RZ ;  /* 0x000000ffff787224 */ /* 0x000fe200078e00ff */
[----:B------:R-:W-:Y:S01]  /*0600*/  CS2R R124, SRZ ;  /* 0x00000000007c7805 */ /* 0x000fe2000001ff00 */
[----:B------:R-:W-:Y:S01]  /*0610*/  CS2R R130, SRZ ;  /* 0x0000000000827805 */ /* 0x000fe2000001ff00 */
[----:B------:R-:W-:Y:S01]  /*0620*/  CS2R R128, SRZ ;  /* 0x0000000000807805 */ /* 0x000fe2000001ff00 */
[----:B------:R-:W-:Y:S01]  /*0630*/  MOV R12, RZ ;  /* 0x000000ff000c7202 */ /* 0x000fe20000000f00 */
[----:B------:R-:W-:Y:S01]  /*0640*/  IMAD.MOV.U32 R118, RZ, RZ, RZ ;  /* 0x000000ffff767224 */ /* 0x000fe200078e00ff */
[----:B------:R-:W-:Y:S01]  /*0650*/  MOV R7, RZ ;  /* 0x000000ff00077202 */ /* 0x000fe20000000f00 */
[----:B------:R-:W-:Y:S01]  /*0660*/  IMAD.MOV.U32 R116, RZ, RZ, RZ ;  /* 0x000000ffff747224 */ /* 0x000fe200078e00ff */
[----:B------:R-:W-:Y:S01]  /*0670*/  MOV R8, RZ ;  /* 0x000000ff00087202 */ /* 0x000fe20000000f00 */
        /* <DEDUP_REMOVED lines=8> */
[----:B------:R-:W-:Y:S01]  /*0700*/  CS2R R102, SRZ ;  /* 0x0000000000667805 */ /* 0x000fe2000001ff00 */
[----:B------:R-:W-:Y:S01]  /*0710*/  CS2R R18, SRZ ;  /* 0x0000000000127805 */ /* 0x000fe2000001ff00 */
[----:B------:R-:W-:Y:S01]  /*0720*/  MOV R100, RZ ;  /* 0x000000ff00647202 */ /* 0x000fe20000000f00 */
[----:B------:R-:W-:Y:S01]  /*0730*/  IMAD.MOV.U32 R106, RZ, RZ, RZ ;  /* 0x000000ffff6a7224 */ /* 0x000fe200078e00ff */
        /* <DEDUP_REMOVED lines=9> */
[----:B------:R-:W-:Y:S01]  /*07d0*/  MOV R26, RZ ;  /* 0x000000ff001a7202 */ /* 0x000fe20000000f00 */
[----:B------:R-:W-:Y:S01]  /*07e0*/  IMAD.MOV.U32 R84, RZ, RZ, RZ ;  /* 0x000000ffff547224 */ /* 0x000fe200078e00ff */
        /* <DEDUP_REMOVED lines=24> */
[----:B------:R-:W-:Y:S05]  /*0970*/  @!P0 BRA `(.L_x_87) ;  /* 0x00004b5000008947 */ /* 0x000fea0003800000 */
[----:B------:R-:W-:Y:S01]  /*0980*/  IMAD.SHL.U32 R7, R85, 0x4, RZ ;  /* 0x0000000455077824 */ /* 0x000fe200078e00ff */
[----:B-1----:R-:W-:Y:S01]  /*0990*/  SHF.R.S32.HI R3, RZ, 0x1f, R6 ;  /* 0x0000001fff037819 */ /* 0x002fe20000011406 */
[----:B------:R-:W-:Y:S01]  /*09a0*/  IMAD.MOV.U32 R0, RZ, RZ, c[0x0][0x248] ;  /* 0x00009200ff007624 */ /* 0x000fe200078e00ff */
[----:B------:R-:W-:Y:S01]  /*09b0*/  SHF.R.S32.HI R34, RZ, 0x1f, R35 ;  /* 0x0000001fff227819 */ /* 0x000fe20000011423 */
[----:B------:R-:W-:Y:S01]  /*09c0*/  IMAD.SHL.U32 R4, R6, 0x80, RZ ;  /* 0x0000008006047824 */ /* 0x000fe200078e00ff */
[C---:B------:R-:W-:Y:S01]  /*09d0*/  IADD3 R2, P1, R7.reuse, R6, RZ ;  /* 0x0000000607027210 */ /* 0x040fe20007f3e0ff */
[----:B------:R-:W-:Y:S01]  /*09e0*/  IMAD R32, R30, -0x60, R9 ;  /* 0xffffffa01e207824 */ /* 0x000fe200078e0209 */
[----:B------:R-:W-:Y:S01]  /*09f0*/  ISETP.NE.AND P2, PT, R0, 0x1, PT ;  /* 0x000000010000780c */ /* 0x000fe20003f45270 */
[C---:B------:R-:W-:Y:S01]  /*0a00*/  IMAD R10, R34.reuse, c[0x0][0x270], RZ ;  /* 0x00009c00220a7a24 */ /* 0x040fe200078e02ff */
[----:B------:R-:W-:Y:S01]  /*0a10*/  LEA.HI.X.SX32 R3, R7, R3, 0x1, P1 ;  /* 0x0000000307037211 */ /* 0x000fe200008f0eff */
[----:B------:R-:W-:Y:S01]  /*0a20*/  IMAD R14, R34, c[0x0][0x288], RZ ;  /* 0x0000a200220e7a24 */ /* 0x000fe200078e02ff */
[----:B------:R-:W-:Y:S01]  /*0a30*/  IADD3 R0, R248, 0x3f, RZ ;  /* 0x0000003ff8007810 */ /* 0x000fe20007ffe0ff */
[C---:B------:R-:W-:Y:S01]  /*0a40*/  IMAD R10, R35.reuse, c[0x0][0x274], R10 ;  /* 0x00009d00230a7a24 */ /* 0x040fe200078e020a */
[----:B------:R-:W-:Y:S01]  /*0a50*/  SHF.R.S32.HI R33, RZ, 0x1f, R85 ;  /* 0x0000001fff217819 */ /* 0x000fe20000011455 */
[----:B------:R-:W-:Y:S01]  /*0a60*/  IMAD.WIDE.U32 R6, R35, c[0x0][0x270], R2 ;  /* 0x00009c0023067a25 */ /* 0x000fe200078e0002 */
[----:B------:R-:W-:Y:S01]  /*0a70*/  SHF.R.S32.HI R8, RZ, 0x1f, R85 ;  /* 0x0000001fff087819 */ /* 0x000fe20000011455 */
[----:B------:R-:W-:Y:S01]  /*0a80*/  CS2R R130, SRZ ;  /* 0x0000000000827805 */ /* 0x000fe2000001ff00 */
[CC--:B------:R-:W-:Y:S01]  /*0a90*/  IADD3 R28, P0, R4.reuse, R85.reuse, RZ ;  /* 0x00000055041c7210 */ /* 0x0c0fe20007f1e0ff */
[----:B------:R-:W-:Y:S01]  /*0aa0*/  IMAD.IADD R11, R7, 0x1, R10 ;  /* 0x00000001070b7824 */ /* 0x000fe200078e020a */
[----:B------:R-:W-:Y:S01]  /*0ab0*/  SHF.R.S32.HI R5, RZ, 0x1f, R0 ;  /* 0x0000001fff057819 */ /* 0x000fe20000011400 */
[----:B------:R-:W-:Y:S01]  /*0ac0*/  IMAD R14, R35, c[0x0][0x28c], R14 ;  /* 0x0000a300230e7a24 */ /* 0x000fe200078e020e */
[-C--:B------:R-:W-:Y:S01]  /*0ad0*/  LEA.HI R216, R33, R85.reuse, RZ, 0x3 ;  /* 0x0000005521d87211 */ /* 0x080fe200078f18ff */
[----:B------:R-:W-:Y:S01]  /*0ae0*/  IMAD.MOV.U32 R10, RZ, RZ, R6 ;  /* 0x000000ffff0a7224 */ /* 0x000fe200078e0006 */
[----:B------:R-:W-:Y:S01]  /*0af0*/  LEA.HI.X.SX32 R29, R4, R8, 0x1, P0 ;  /* 0x00000008041d7211 */ /* 0x000fe200000f0eff */
[----:B------:R-:W-:Y:S01]  /*0b00*/  IMAD.MOV.U32 R8, RZ, RZ, R35 ;  /* 0x000000ffff087224 */ /* 0x000fe200078e0023 */
[----:B------:R-:W-:Y:S01]  /*0b10*/  LEA.HI R250, R5, R0, RZ, 0x6 ;  /* 0x0000000005fa7211 */ /* 0x000fe200078f30ff */
[C---:B------:R-:W-:Y:S01]  /*0b20*/  @P2 IMAD.HI.U32 R0, R35.reuse, c[0x0][0x24c], RZ ;  /* 0x0000930023002a27 */ /* 0x040fe200078e00ff */
[----:B------:R-:W-:Y:S01]  /*0b30*/  SHF.R.S32.HI R251, RZ, 0x3, R216 ;  /* 0x00000003fffb7819 */ /* 0x000fe200000114d8 */
[----:B------:R-:W-:Y:S01]  /*0b40*/  CS2R R128, SRZ ;  /* 0x0000000000807805 */ /* 0x000fe2000001ff00 */
[----:B------:R-:W-:Y:S01]  /*0b50*/  LOP3.LUT R6, R216, 0xfffffff8, RZ, 0xc0, !PT ;  /* 0xfffffff8d8067812 */ /* 0x000fe200078ec0ff */
[----:B------:R-:W-:Y:S01]  /*0b60*/  IMAD.WIDE.U32 R4, R35, c[0x0][0x288], R2 ;  /* 0x0000a20023047a25 */ /* 0x000fe200078e0002 */
[----:B------:R-:W-:Y:S01]  /*0b70*/  @P2 SHF.R.U32.HI R8, RZ, c[0x0][0x250], R0 ;  /* 0x00009400ff082a19 */ /* 0x000fe20000011600 */
[----:B------:R-:W-:Y:S01]  /*0b80*/  CS2R R126, SRZ ;  /* 0x00000000007e7805 */ /* 0x000fe2000001ff00 */
[----:B------:R-:W-:Y:S01]  /*0b90*/  SHF.R.S32.HI R12, RZ, 0x1f, R251 ;  /* 0x0000001fff0c7819 */ /* 0x000fe200000114fb */
[----:B------:R-:W-:Y:S01]  /*0ba0*/  IMAD.IADD R15, R5, 0x1, R14 ;  /* 0x00000001050f7824 */ /* 0x000fe200078e020e */
[----:B------:R-:W-:Y:S01]  /*0bb0*/  LEA.HI R5, R33, R85, RZ, 0x6 ;  /* 0x0000005521057211 */ /* 0x000fe200078f30ff */
[C---:B------:R-:W-:Y:S01]  /*0bc0*/  IMAD.SHL.U32 R0, R251.reuse, 0x40, RZ ;  /* 0x00000040fb007824 */ /* 0x040fe200078e00ff */
[----:B------:R-:W-:Y:S01]  /*0bd0*/  IADD3 R2, P0, R251, R17, RZ ;  /* 0x00000011fb027210 */ /* 0x000fe20007f1e0ff */
[----:B------:R-:W-:Y:S01]  /*0be0*/  IMAD.IADD R26, R85, 0x1, -R6 ;  /* 0x00000001551a7824 */ /* 0x000fe200078e0a06 */
[----:B------:R-:W-:Y:S01]  /*0bf0*/  SHF.R.S32.HI R27, RZ, 0x6, R5 ;  /* 0x00000006ff1b7819 */ /* 0x000fe20000011405 */
[----:B------:R-:W-:Y:S01]  /*0c00*/  IMAD.MOV.U32 R14, RZ, RZ, R4 ;  /* 0x000000ffff0e7224 */ /* 0x000fe200078e0004 */
[----:B------:R-:W-:Y:S01]  /*0c10*/  LOP3.LUT R0, R0, 0x1c0, RZ, 0xc0, !PT ;  /* 0x000001c000007812 */ /* 0x000fe200078ec0ff */
[----:B------:R-:W-:Y:S01]  /*0c20*/  IMAD.IADD R4, R9, 0x1, -R251 ;  /* 0x0000000109047824 */ /* 0x000fe200078e0afb */
[----:B------:R-:W-:Y:S01]  /*0c30*/  IADD3 R16, P1, R251, R13, RZ ;  /* 0x0000000dfb107210 */ /* 0x000fe20007f3e0ff */
[----:B------:R-:W-:Y:S01]  /*0c40*/  IMAD.SHL.U32 R18, R26, 0x8, RZ ;  /* 0x000000081a127824 */ /* 0x000fe200078e00ff */
[-C--:B------:R-:W-:Y:S01]  /*0c50*/  LEA.HI.X.SX32 R3, R17, R12.reuse, 0x1, P0 ;  /* 0x0000000c11037211 */ /* 0x080fe200000f0eff */
[----:B------:R-:W-:Y:S01]  /*0c60*/  IMAD.SHL.U32 R23, R27, 0x200, RZ ;  /* 0x000002001b177824 */ /* 0x000fe200078e00ff */
[----:B------:R-:W-:Y:S01]  /*0c70*/  LEA.HI.X.SX32 R7, R13, R12, 0x1, P1 ;  /* 0x0000000c0d077211 */ /* 0x000fe200008f0eff */
[----:B------:R-:W-:Y:S01]  /*0c80*/  IMAD R20, R30, -0x60, R4 ;  /* 0xffffffa01e147824 */ /* 0x000fe200078e0204 */
[----:B------:R-:W-:Y:S01]  /*0c90*/  LOP3.LUT R5, R0, 0x38, R18, 0xf8, !PT ;  /* 0x0000003800057812 */ /* 0x000fe200078ef812 */
[----:B------:R-:W-:Y:S01]  /*0ca0*/  IMAD.WIDE R12, R30, 0x60, R2 ;  /* 0x000000601e0c7825 */ /* 0x000fe200078e0202 */
[----:B------:R-:W-:Y:S01]  /*0cb0*/  SHF.R.U32.HI R4, RZ, 0x3, R0 ;  /* 0x00000003ff047819 */ /* 0x000fe20000011600 */
[----:B------:R-:W-:Y:S01]  /*0cc0*/  CS2R R124, SRZ ;  /* 0x00000000007c7805 */ /* 0x000fe2000001ff00 */
[----:B------:R-:W-:Y:S01]  /*0cd0*/  SHF.R.S32.HI R0, RZ, 0x1f, R8 ;  /* 0x0000001fff007819 */ /* 0x000fe20000011408 */
[----:B------:R-:W-:Y:S01]  /*0ce0*/  IMAD R22, R7, c[0x0][0x208], RZ ;  /* 0x0000820007167a24 */ /* 0x000fe200078e02ff */
[----:B------:R-:W-:Y:S01]  /*0cf0*/  LOP3.LUT R240, R23, R5, R4, 0xf6, !PT ;  /* 0x0000000517f07212 */ /* 0x000fe200078ef604 */
[----:B------:R-:W-:Y:S01]  /*0d00*/  IMAD.SHL.U32 R5, R26, 0x40, RZ ;  /* 0x000000401a057824 */ /* 0x000fe200078e00ff */
[----:B------:R-:W-:Y:S01]  /*0d10*/  SHF.R.S32.HI R19, RZ, 0x1f, R18 ;  /* 0x0000001fff137819 */ /* 0x000fe20000011412 */
[----:B------:R-:W-:Y:S01]  /*0d20*/  IMAD R4, R7, c[0x0][0x178], RZ ;  /* 0x00005e0007047a24 */ /* 0x000fe200078e02ff */
[----:B------:R-:W-:Y:S01]  /*0d30*/  SEL R31, R87, RZ, !P4 ;  /* 0x000000ff571f7207 */ /* 0x000fe20006000000 */
[----:B------:R-:W-:Y:S01]  /*0d40*/  IMAD R3, R0, c[0x0][0x1e0], RZ ;  /* 0x0000780000037a24 */ /* 0x000fe200078e02ff */
[----:B------:R-:W-:Y:S01]  /*0d50*/  ISETP.GE.AND P2, PT, R18, c[0x0][0x1cc], PT ;  /* 0x0000730012007a0c */ /* 0x000fe20003f46270 */
[----:B------:R-:W-:Y:S01]  /*0d60*/  IMAD R2, R0, c[0x0][0x1b0], RZ ;  /* 0x00006c0000027a24 */ /* 0x000fe200078e02ff */
[----:B------:R-:W-:Y:S01]  /*0d70*/  LOP3.LUT R0, R5, 0x1c0, RZ, 0xc0, !PT ;  /* 0x000001c005007812 */ /* 0x000fe200078ec0ff */
[----:B------:R-:W-:Y:S01]  /*0d80*/  IMAD R7, R16, c[0x0][0x17c], R4 ;  /* 0x00005f0010077a24 */ /* 0x000fe200078e0204 */
[----:B------:R-:W-:Y:S01]  /*0d90*/  ISETP.LT.OR P5, PT, R20, 0x1, P2 ;  /* 0x000000011400780c */ /* 0x000fe200017a1670 */
[----:B------:R-:W-:Y:S01]  /*0da0*/  IMAD R17, R8, c[0x0][0x1e4], R3 ;  /* 0x0000790008117a24 */ /* 0x000fe200078e0203 */
[----:B------:R-:W-:Y:S01]  /*0db0*/  LOP3.LUT R6, R0, 0x8, R216, 0xf8, !PT ;  /* 0x0000000800067812 */ /* 0x000fe200078ef8d8 */
[----:B------:R-:W-:Y:S01]  /*0dc0*/  IMAD R21, R8, c[0x0][0x1b4], R2 ;  /* 0x00006d0008157a24 */ /* 0x000fe200078e0202 */
[----:B------:R-:W-:Y:S01]  /*0dd0*/  SHF.R.U32.HI R0, RZ, 0x3, R0 ;  /* 0x00000003ff007819 */ /* 0x000fe20000011600 */
[----:B------:R-:W-:Y:S01]  /*0de0*/  IMAD.WIDE.U32 R2, R16, c[0x0][0x178], R18 ;  /* 0x00005e0010027a25 */ /* 0x000fe200078e0012 */
[----:B------:R-:W-:Y:S01]  /*0df0*/  CS2R R122, SRZ ;  /* 0x00000000007a7805 */ /* 0x000fe2000001ff00 */
[----:B------:R-:W-:Y:S01]  /*0e00*/  CS2R R120, SRZ ;  /* 0x0000000000787805 */ /* 0x000fe2000001ff00 */
[----:B------:R-:W-:Y:S01]  /*0e10*/  LOP3.LUT R0, R23, R6, R0, 0xf6, !PT ;  /* 0x0000000617007212 */ /* 0x000fe200078ef600 */
[C-C-:B------:R-:W-:Y:S01]  /*0e20*/  IMAD.WIDE.U32 R4, R8.reuse, c[0x0][0x1e0], R18.reuse ;  /* 0x0000780008047a25 */ /* 0x140fe200078e0012 */
[----:B------:R-:W-:Y:S01]  /*0e30*/  CS2R R118, SRZ ;  /* 0x0000000000767805 */ /* 0x000fe2000001ff00 */
[----:B------:R-:W-:Y:S01]  /*0e40*/  CS2R R116, SRZ ;  /* 0x0000000000747805 */ /* 0x000fe2000001ff00 */
[----:B------:R-:W-:Y:S01]  /*0e50*/  CS2R R114, SRZ ;  /* 0x0000000000727805 */ /* 0x000fe2000001ff00 */
[----:B------:R-:W-:Y:S01]  /*0e60*/  IMAD.WIDE.U32 R8, R8, c[0x0][0x1b0], R18 ;  /* 0x00006c0008087a25 */ /* 0x000fe200078e0012 */
[----:B------:R-:W-:Y:S01]  /*0e70*/  CS2R R112, SRZ ;  /* 0x0000000000707805 */ /* 0x000fe2000001ff00 */
[----:B------:R-:W-:Y:S01]  /*0e80*/  CS2R R110, SRZ ;  /* 0x00000000006e7805 */ /* 0x000fe2000001ff00 */
[----:B------:R-:W-:Y:S01]  /*0e90*/  CS2R R108, SRZ ;  /* 0x00000000006c7805 */ /* 0x000fe2000001ff00 */
[----:B------:R-:W-:Y:S01]  /*0ea0*/  IMAD.IADD R7, R3, 0x1, R7 ;  /* 0x0000000103077824 */ /* 0x000fe200078e0207 */
[----:B------:R-:W-:Y:S01]  /*0eb0*/  CS2R R106, SRZ ;  /* 0x00000000006a7805 */ /* 0x000fe2000001ff00 */
[----:B------:R-:W-:Y:S01]  /*0ec0*/  IMAD.IADD R3, R9, 0x1, R21 ;  /* 0x0000000109037824 */ /* 0x000fe200078e0215 */
[----:B------:R-:W-:Y:S01]  /*0ed0*/  SHF.R.S32.HI R9, RZ, 0x1f, R87 ;  /* 0x0000001fff097819 */ /* 0x000fe20000011457 */
[----:B------:R-:W-:Y:S01]  /*0ee0*/  IMAD.MOV.U32 R6, RZ, RZ, R2 ;  /* 0x000000ffff067224 */ /* 0x000fe200078e0002 */
[----:B------:R-:W-:Y:S01]  /*0ef0*/  CS2R R104, SRZ ;  /* 0x0000000000687805 */ /* 0x000fe2000001ff00 */
[----:B------:R-:W-:Y:S01]  /*0f00*/  IMAD.MOV.U32 R2, RZ, RZ, R8 ;  /* 0x000000ffff027224 */ /* 0x000fe200078e0008 */
[C---:B------:R-:W-:Y:S01]  /*0f10*/  SEL R8, R9.reuse, RZ, !P3 ;  /* 0x000000ff09087207 */ /* 0x040fe20005800000 */
[C---:B------:R-:W-:Y:S01]  /*0f20*/  IMAD R30, R16.reuse, c[0x0][0x20c], R22 ;  /* 0x00008300101e7a24 */ /* 0x040fe200078e0216 */
[----:B------:R-:W-:Y:S01]  /*0f30*/  SEL R25, R9, RZ, !P4 ;  /* 0x000000ff09197207 */ /* 0x000fe20006000000 */
[----:B------:R-:W-:Y:S01]  /*0f40*/  IMAD.WIDE.U32 R22, R16, c[0x0][0x208], R18 ;  /* 0x0000820010167a25 */ /* 0x000fe200078e0012 */
[----:B------:R-:W-:Y:S01]  /*0f50*/  SEL R16, R87, RZ, !P3 ;  /* 0x000000ff57107207 */ /* 0x000fe20005800000 */
[----:B------:R-:W-:Y:S01]  /*0f60*/  CS2R R102, SRZ ;  /* 0x0000000000667805 */ /* 0x000fe2000001ff00 */
[----:B------:R-:W-:Y:S01]  /*0f70*/  CS2R R100, SRZ ;  /* 0x0000000000647805 */ /* 0x000fe2000001ff00 */
[C---:B------:R-:W-:Y:S01]  /*0f80*/  IMAD R9, R8.reuse, c[0x0][0x1e8], RZ ;  /* 0x00007a0008097a24 */ /* 0x040fe200078e02ff */
[----:B------:R-:W-:Y:S01]  /*0f90*/  CS2R R98, SRZ ;  /* 0x0000000000627805 */ /* 0x000fe2000001ff00 */
[----:B------:R-:W-:Y:S01]  /*0fa0*/  IMAD.IADD R5, R5, 0x1, R17 ;  /* 0x0000000105057824 */ /* 0x000fe200078e0211 */
[----:B------:R-:W-:Y:S01]  /*0fb0*/  CS2R R96, SRZ ;  /* 0x0000000000607805 */ /* 0x000fe2000001ff00 */
[----:B------:R-:W-:Y:S01]  /*0fc0*/  IMAD R8, R8, c[0x0][0x1b8], RZ ;  /* 0x00006e0008087a24 */ /* 0x000fe200078e02ff */
[----:B------:R-:W-:Y:S01]  /*0fd0*/  CS2R R94, SRZ ;  /* 0x00000000005e7805 */ /* 0x000fe2000001ff00 */
[C---:B------:R-:W-:Y:S01]  /*0fe0*/  IMAD R17, R25.reuse, c[0x0][0x290], RZ ;  /* 0x0000a40019117a24 */ /* 0x040fe200078e02ff */
[----:B------:R-:W-:Y:S01]  /*0ff0*/  CS2R R92, SRZ ;  /* 0x00000000005c7805 */ /* 0x000fe2000001ff00 */
[----:B------:R-:W-:Y:S01]  /*1000*/  IMAD R19, R25, c[0x0][0x278], RZ ;  /* 0x00009e0019137a24 */ /* 0x000fe200078e02ff */
[----:B------:R-:W-:Y:S01]  /*1010*/  CS2R R90, SRZ ;  /* 0x00000000005a7805 */ /* 0x000fe2000001ff00 */
[C---:B------:R-:W-:Y:S01]  /*1020*/  IMAD R21, R16.reuse, c[0x0][0x1ec], R9 ;  /* 0x00007b0010157a24 */ /* 0x040fe200078e0209 */
[----:B------:R-:W-:Y:S01]  /*1030*/  CS2R R88, SRZ ;  /* 0x0000000000587805 */ /* 0x000fe2000001ff00 */
[----:B------:R-:W-:Y:S01]  /*1040*/  IMAD R24, R16, c[0x0][0x1bc], R8 ;  /* 0x00006f0010187a24 */ /* 0x000fe200078e0208 */
[----:B------:R-:W-:Y:S01]  /*1050*/  CS2R R86, SRZ ;  /* 0x0000000000567805 */ /* 0x000fe2000001ff00 */
[C---:B------:R-:W-:Y:S01]  /*1060*/  IMAD R17, R31.reuse, c[0x0][0x294], R17 ;  /* 0x0000a5001f117a24 */ /* 0x040fe200078e0211 */
[----:B------:R-:W-:Y:S01]  /*1070*/  CS2R R82, SRZ ;  /* 0x0000000000527805 */ /* 0x000fe2000001ff00 */
[C---:B------:R-:W-:Y:S01]  /*1080*/  IMAD.WIDE.U32 R8, R31.reuse, c[0x0][0x290], R14 ;  /* 0x0000a4001f087a25 */ /* 0x040fe200078e000e */
[----:B------:R-:W-:Y:S01]  /*1090*/  CS2R R80, SRZ ;  /* 0x0000000000507805 */ /* 0x000fe2000001ff00 */
[----:B------:R-:W-:Y:S01]  /*10a0*/  CS2R R78, SRZ ;  /* 0x00000000004e7805 */ /* 0x000fe2000001ff00 */
[----:B------:R-:W-:Y:S01]  /*10b0*/  CS2R R76, SRZ ;  /* 0x00000000004c7805 */ /* 0x000fe2000001ff00 */
[C---:B------:R-:W-:Y:S01]  /*10c0*/  IMAD R19, R31.reuse, c[0x0][0x27c], R19 ;  /* 0x00009f001f137a24 */ /* 0x040fe200078e0213 */
[----:B------:R-:W-:Y:S01]  /*10d0*/  LEA R38, P0, R8, c[0x0][0x280], 0x2 ;  /* 0x0000a00008267a11 */ /* 0x000fe200078010ff */
[----:B------:R-:W-:Y:S01]  /*10e0*/  IMAD.WIDE.U32 R10, R31, c[0x0][0x278], R10 ;  /* 0x00009e001f0a7a25 */ /* 0x000fe200078e000a */
[----:B------:R-:W-:Y:S01]  /*10f0*/  CS2R R74, SRZ ;  /* 0x00000000004a7805 */ /* 0x000fe2000001ff00 */
[----:B------:R-:W-:Y:S01]  /*1100*/  CS2R R72, SRZ ;  /* 0x0000000000487805 */ /* 0x000fe2000001ff00 */
[----:B------:R-:W-:Y:S01]  /*1110*/  CS2R R70, SRZ ;  /* 0x0000000000467805 */ /* 0x000fe2000001ff00 */
[----:B------:R-:W-:Y:S01]  /*1120*/  IMAD R36, R34, c[0x0][0x180], RZ ;  /* 0x0000600022247a24 */ /* 0x000fe200078e02ff */
[----:B------:R-:W-:Y:S01]  /*1130*/  LEA R40, P1, R10, c[0x0][0x258], 0x2 ;  /* 0x000096000a287a11 */ /* 0x000fe200078210ff */
[----:B------:R-:W-:Y:S01]  /*1140*/  IMAD.WIDE.U32 R14, R16, c[0x0][0x1b8], R2 ;  /* 0x00006e00100e7a25 */ /* 0x000fe200078e0002 */
[----:B------:R-:W-:Y:S01]  /*1150*/  CS2R R68, SRZ ;  /* 0x0000000000447805 */ /* 0x000fe2000001ff00 */
[----:B------:R-:W-:Y:S01]  /*1160*/  CS2R R66, SRZ ;  /* 0x0000000000427805 */ /* 0x000fe2000001ff00 */
[----:B------:R-:W-:Y:S01]  /*1170*/  CS2R R64, SRZ ;  /* 0x0000000000407805 */ /* 0x000fe2000001ff00 */
[----:B------:R-:W-:Y:S01]  /*1180*/  IMAD.IADD R9, R9, 0x1, R17 ;  /* 0x0000000109097824 */ /* 0x000fe200078e0211 */
[----:B------:R-:W-:Y:S01]  /*1190*/  CS2R R62, SRZ ;  /* 0x00000000003e7805 */ /* 0x000fe2000001ff00 */
[----:B------:R-:W-:Y:S01]  /*11a0*/  IMAD.WIDE.U32 R2, R35, c[0x0][0x180], R6 ;  /* 0x0000600023027a25 */ /* 0x000fe200078e0006 */
[----:B------:R-:W-:Y:S01]  /*11b0*/  CS2R R60, SRZ ;  /* 0x00000000003c7805 */ /* 0x000fe2000001ff00 */
[----:B------:R-:W-:Y:S01]  /*11c0*/  CS2R R58, SRZ ;  /* 0x00000000003a7805 */ /* 0x000fe2000001ff00 */
[----:B------:R-:W-:Y:S01]  /*11d0*/  LEA.HI.X R39, R8, c[0x0][0x284], R9, 0x2, P0 ;  /* 0x0000a10008277a11 */ /* 0x000fe200000f1409 */
[----:B------:R-:W-:Y:S01]  /*11e0*/  IMAD.WIDE.U32 R4, R16, c[0x0][0x1e8], R4 ;  /* 0x00007a0010047a25 */ /* 0x000fe200078e0004 */
[----:B------:R-:W-:Y:S01]  /*11f0*/  CS2R R56, SRZ ;  /* 0x0000000000387805 */ /* 0x000fe2000001ff00 */
[----:B------:R-:W-:Y:S01]  /*1200*/  CS2R R54, SRZ ;  /* 0x0000000000367805 */ /* 0x000fe2000001ff00 */
[----:B------:R-:W-:Y:S01]  /*1210*/  CS2R R52, SRZ ;  /* 0x0000000000347805 */ /* 0x000fe2000001ff00 */
[----:B------:R-:W-:Y:S01]  /*1220*/  IMAD.IADD R6, R11, 0x1, R19 ;  /* 0x000000010b067824 */ /* 0x000fe200078e0213 */
[----:B------:R-:W-:Y:S01]  /*1230*/  IADD3 R19, R18, 0x40, RZ ;  /* 0x0000004012137810 */ /* 0x000fe20007ffe0ff */
[----:B------:R-:W-:Y:S01]  /*1240*/  IMAD R16, R35, c[0x0][0x184], R36 ;  /* 0x0000610023107a24 */ /* 0x000fe200078e0224 */
[----:B------:R-:W-:Y:S01]  /*1250*/  CS2R R50, SRZ ;  /* 0x0000000000327805 */ /* 0x000fe2000001ff00 */
[----:B------:R-:W-:Y:S01]  /*1260*/  IMAD.IADD R5, R5, 0x1, R21 ;  /* 0x0000000105057824 */ /* 0x000fe200078e0215 */
[----:B------:R-:W-:Y:S01]  /*1270*/  LEA.HI.X R41, R10, c[0x0][0x25c], R6, 0x2, P1 ;  /* 0x000097000a297a11 */ /* 0x000fe200008f1406 */
[----:B------:R-:W-:Y:S01]  /*1280*/  IMAD R9, R13, c[0x0][0x1d8], RZ ;  /* 0x000076000d097a24 */ /* 0x000fe200078e02ff */
[----:B------:R-:W-:Y:S01]  /*1290*/  ISETP.GE.AND P1, PT, R19, c[0x0][0x1cc], PT ;  /* 0x0000730013007a0c */ /* 0x000fe20003f26270 */
[----:B------:R-:W-:Y:S01]  /*12a0*/  IMAD.IADD R7, R3, 0x1, R16 ;  /* 0x0000000103077824 */ /* 0x000fe200078e0210 */
[----:B------:R-:W-:Y:S01]  /*12b0*/  CS2R R48, SRZ ;  /* 0x0000000000307805 */ /* 0x000fe2000001ff00 */
[----:B------:R-:W-:Y:S01]  /*12c0*/  IMAD.MOV.U32 R6, RZ, RZ, R2 ;  /* 0x000000ffff067224 */ /* 0x000fe200078e0002 */
[----:B------:R-:W-:Y:S01]  /*12d0*/  ISETP.LT.OR P4, PT, R20, 0x1, P1 ;  /* 0x000000011400780c */ /* 0x000fe20000f81670 */
[----:B------:R-:W-:Y:S01]  /*12e0*/  IMAD R8, R13, c[0x0][0x1a8], RZ ;  /* 0x00006a000d087a24 */ /* 0x000fe200078e02ff */
[----:B------:R-:W-:Y:S01]  /*12f0*/  STL.64 [R1+0x8], R40 ;  /* 0x0000082801007387 */ /* 0x000fe20000100a00 */
[----:B------:R-:W-:Y:S01]  /*1300*/  IMAD.IADD R3, R15, 0x1, R24 ;  /* 0x000000010f037824 */ /* 0x000fe200078e0218 */
[----:B------:R-:W-:Y:S01]  /*1310*/  CS2R R46, SRZ ;  /* 0x00000000002e7805 */ /* 0x000fe2000001ff00 */
[----:B------:R-:W-:Y:S01]  /*1320*/  IMAD.MOV.U32 R2, RZ, RZ, R14 ;  /* 0x000000ffff027224 */ /* 0x000fe200078e000e */
[----:B------:R-:W-:Y:S01]  /*1330*/  STL.64 [R1], R38 ;  /* 0x0000002601007387 */ /* 0x000fe20000100a00 */
[----:B------:R-:W-:Y:S01]  /*1340*/  IMAD R13, R25, c[0x0][0x188], RZ ;  /* 0x00006200190d7a24 */ /* 0x000fe200078e02ff */
[----:B------:R-:W-:Y:S01]  /*1350*/  CS2R R44, SRZ ;  /* 0x00000000002c7805 */ /* 0x000fe2000001ff00 */
[C---:B------:R-:W-:Y:S01]  /*1360*/  IMAD R14, R12.reuse, c[0x0][0x1dc], R9 ;  /* 0x000077000c0e7a24 */ /* 0x040fe200078e0209 */
[----:B------:R-:W-:Y:S01]  /*1370*/  SHF.R.S32.HI R250, RZ, 0x6, R250 ;  /* 0x00000006fffa7819 */ /* 0x000fe200000114fa */
[----:B------:R-:W-:-:S04]  /*1380*/  IMAD.WIDE.U32 R10, R12, c[0x0][0x1d8], R4 ;  /* 0x000076000c0a7a25 */ /* 0x000fc800078e0004 */
[----:B------:R-:W-:Y:S01]  /*1390*/  IMAD R15, R12, c[0x0][0x1ac], R8 ;  /* 0x00006b000c0f7a24 */ /* 0x000fe200078e0208 */
[----:B------:R-:W-:Y:S01]  /*13a0*/  LEA R4, P0, R10, c[0x0][0x1c0], 0x1 ;  /* 0x000070000a047a11 */ /* 0x000fe200078008ff */
[----:B------:R-:W-:-:S04]  /*13b0*/  IMAD.WIDE.U32 R8, R12, c[0x0][0x1a8], R2 ;  /* 0x00006a000c087a25 */ /* 0x000fc800078e0002 */
[----:B------:R-:W-:Y:S02]  /*13c0*/  IMAD R3, R31, c[0x0][0x18c], R13 ;  /* 0x000063001f037a24 */ /* 0x000fe400078e020d */
[----:B------:R-:W-:Y:S02]  /*13d0*/  IMAD.IADD R2, R11, 0x1, R14 ;  /* 0x000000010b027824 */ /* 0x000fe400078e020e */
[----:B------:R-:W-:-:S03]  /*13e0*/  IMAD.WIDE.U32 R6, R31, c[0x0][0x188], R6 ;  /* 0x000062001f067a25 */ /* 0x000fc600078e0006 */
[----:B------:R-:W-:Y:S01]  /*13f0*/  LEA.HI.X R5, R10, c[0x0][0x1c4], R2, 0x1, P0 ;  /* 0x000071000a057a11 */ /* 0x000fe200000f0c02 */
[----:B------:R-:W-:Y:S01]  /*1400*/  IMAD.MOV.U32 R13, RZ, RZ, c[0x0][0x1d8] ;  /* 0x00007600ff0d7624 */ /* 0x000fe200078e00ff */
[----:B------:R-:W-:Y:S01]  /*1410*/  LEA R246, P3, R6, c[0x0][0x160], 0x1 ;  /* 0x0000580006f67a11 */ /* 0x000fe200078608ff */
[----:B------:R-:W-:Y:S01]  /*1420*/  IMAD.IADD R3, R7, 0x1, R3 ;  /* 0x0000000107037824 */ /* 0x000fe200078e0203 */
[----:B------:R-:W-:Y:S01]  /*1430*/  LEA R2, P0, R8, c[0x0][0x190], 0x1 ;  /* 0x0000640008027a11 */ /* 0x000fe200078008ff */
[----:B------:R-:W-:Y:S02]  /*1440*/  IMAD.IADD R7, R9, 0x1, R15 ;  /* 0x0000000109077824 */ /* 0x000fe400078e020f */
[----:B------:R-:W-:Y:S01]  /*1450*/  IMAD.SHL.U32 R240, R240, 0x2, RZ ;  /* 0x00000002f0f07824 */ /* 0x000fe200078e00ff */
[----:B------:R-:W-:Y:S01]  /*1460*/  LEA.HI.X R247, R6, c[0x0][0x164], R3, 0x1, P3 ;  /* 0x0000590006f77a11 */ /* 0x000fe200018f0c03 */
[----:B------:R-:W-:Y:S01]  /*1470*/  IMAD.MOV.U32 R16, RZ, RZ, 0x6 ;  /* 0x00000006ff107424 */ /* 0x000fe200078e00ff */
[----:B------:R-:W-:Y:S01]  /*1480*/  LEA.HI.X R3, R8, c[0x0][0x194], R7, 0x1, P0 ;  /* 0x0000650008037a11 */ /* 0x000fe200000f0c07 */
[----:B------:R-:W-:Y:S01]  /*1490*/  IMAD.SHL.U32 R9, R13, 0x40, RZ ;  /* 0x000000400d097824 */ /* 0x000fe200078e00ff */
[----:B------:R-:W-:Y:S01]  /*14a0*/  @!PT LDS RZ, [RZ] ;  /* 0x00000000fffff984 */ /* 0x000fe20000000800 */
[----:B------:R-:W-:Y:S01]  /*14b0*/  @!PT LDS RZ, [RZ] ;  /* 0x00000000fffff984 */ /* 0x000fe20000000800 */
[----:B------:R-:W-:Y:S01]  /*14c0*/  @!PT LDS RZ, [RZ] ;  /* 0x00000000fffff984 */ /* 0x000fe20000000800 */
[----:B------:R1:W-:Y:S01]  /*14d0*/  LDGSTS.E.BYPASS.LTC128B.128 [R240+0x6080], [R4.64], !P5 ;  /* 0x0608000004f07fae */ /* 0x0003e2000e901d44 */
[C---:B------:R-:W-:Y:S01]  /*14e0*/  ISETP.LT.OR P3, PT, R20.reuse, 0x21, P1 ;  /* 0x000000211400780c */ /* 0x040fe20000f61670 */
[----:B------:R-:W-:Y:S01]  /*14f0*/  IMAD.IADD R11, R23, 0x1, R30 ;  /* 0x00000001170b7824 */ /* 0x000fe200078e021e */
[----:B------:R-:W-:Y:S01]  /*1500*/  SHF.L.U64.HI R13, R13, R16, c[0x0][0x1dc] ;  /* 0x000077000d0d7619 */ /* 0x000fe20000010210 */
[----:B------:R1:W-:Y:S01]  /*1510*/  LDGSTS.E.BYPASS.LTC128B.128 [R240+0x9080], [R4.64+0x80], !P4 ;  /* 0x0908008004f07fae */ /* 0x0003e2000e101d44 */
[C---:B------:R-:W-:Y:S01]  /*1520*/  IADD3 R6, P0, R9.reuse, R4, RZ ;  /* 0x0000000409067210 */ /* 0x040fe20007f1e0ff */
[----:B------:R-:W-:Y:S01]  /*1530*/  IMAD.MOV.U32 R10, RZ, RZ, R22 ;  /* 0x000000ffff0a7224 */ /* 0x000fe200078e0016 */
[----:B------:R-:W-:Y:S01]  /*1540*/  ISETP.LT.OR P4, PT, R20, 0x21, P2 ;  /* 0x000000211400780c */ /* 0x000fe20001781670 */
[----:B------:R-:W-:Y:S01]  /*1550*/  IMAD R12, R34, c[0x0][0x210], RZ ;  /* 0x00008400220c7a24 */ /* 0x000fe200078e02ff */
[----:B------:R-:W-:Y:S01]  /*1560*/  IADD3 R8, P6, P5, R9, 0x80, R4 ;  /* 0x0000008009087810 */ /* 0x000fe20007dde004 */
[----:B------:R-:W-:Y:S01]  /*1570*/  IMAD.X R7, R13, 0x1, R5, P0 ;  /* 0x000000010d077824 */ /* 0x000fe200000e0605 */
[C---:B------:R-:W-:Y:S01]  /*1580*/  ISETP.LT.OR P2, PT, R20.reuse, 0x41, P2 ;  /* 0x000000411400780c */ /* 0x040fe20001741670 */
[C---:B------:R-:W-:Y:S01]  /*1590*/  IMAD R12, R35.reuse, c[0x0][0x214], R12 ;  /* 0x00008500230c7a24 */ /* 0x040fe200078e020c */
[----:B------:R-:W-:Y:S01]  /*15a0*/  ISETP.LT.OR P1, PT, R20, 0x41, P1 ;  /* 0x000000411400780c */ /* 0x000fe20000f21670 */
[----:B------:R-:W-:-:S04]  /*15b0*/  IMAD.WIDE.U32 R10, R35, c[0x0][0x210], R10 ;  /* 0x00008400230a7a25 */ /* 0x000fc800078e000a */
[----:B------:R-:W-:Y:S02]  /*15c0*/  IMAD.MOV.U32 R223, RZ, RZ, 0x40 ;  /* 0x00000040ffdf7424 */ /* 0x000fe400078e00ff */
[----:B------:R2:W-:Y:S01]  /*15d0*/  LDGSTS.E.BYPASS.LTC128B.128 [R240+0x7080], [R6.64], !P4 ;  /* 0x0708000006f07fae */ /* 0x0005e2000e101d44 */
[----:B------:R-:W-:Y:S02]  /*15e0*/  IMAD.SHL.U32 R219, R0, 0x2, RZ ;  /* 0x0000000200db7824 */ /* 0x000fe400078e00ff */
[----:B------:R-:W-:Y:S02]  /*15f0*/  IMAD R17, R34, c[0x0][0x238], RZ ;  /* 0x00008e0022117a24 */ /* 0x000fe400078e02ff */
[----:B------:R-:W-:-:S04]  /*1600*/  IMAD.WIDE.U32 R14, R35, c[0x0][0x238], R28 ;  /* 0x00008e00230e7a25 */ /* 0x000fc800078e001c */
[----:B------:R-:W-:Y:S01]  /*1610*/  IMAD R17, R35, c[0x0][0x23c], R17 ;  /* 0x00008f0023117a24 */ /* 0x000fe200078e0211 */
[----:B-1----:R-:W-:Y:S01]  /*1620*/  IADD3 R4, P0, R6, R9, RZ ;  /* 0x0000000906047210 */ /* 0x002fe20007f1e0ff */
[----:B------:R-:W-:Y:S01]  /*1630*/  IMAD.MOV.U32 R224, RZ, RZ, 0x10 ;  /* 0x00000010ffe07424 */ /* 0x000fe200078e00ff */
[----:B------:R-:W-:Y:S01]  /*1640*/  IADD3.X R9, R13, RZ, R5, P6, P5 ;  /* 0x000000ff0d097210 */ /* 0x000fe200037ea405 */
[----:B------:R-:W-:Y:S01]  /*1650*/  IMAD.MOV.U32 R227, RZ, RZ, 0x20 ;  /* 0x00000020ffe37424 */ /* 0x000fe200078e00ff */
[----:B------:R-:W-:Y:S01]  /*1660*/  ISETP.GE.AND P6, PT, R18, c[0x0][0x19c], PT ;  /* 0x0000670012007a0c */ /* 0x000fe20003fc6270 */
[----:B------:R-:W-:Y:S01]  /*1670*/  IMAD.X R5, R7, 0x1, R13, P0 ;  /* 0x0000000107057824 */ /* 0x000fe200000e060d */
[----:B------:R-:W-:Y:S01]  /*1680*/  ISETP.GE.AND P5, PT, R19, c[0x0][0x19c], PT ;  /* 0x0000670013007a0c */ /* 0x000fe20003fa6270 */
[----:B------:R1:W-:Y:S01]  /*1690*/  LDGSTS.E.BYPASS.LTC128B.128 [R240+0xa080], [R8.64], !P3 ;  /* 0x0a08000008f07fae */ /* 0x0003e2000d901d44 */
[C---:B------:R-:W-:Y:S01]  /*16a0*/  ISETP.LT.OR P0, PT, R20.reuse, 0x1, P6 ;  /* 0x000000011400780c */ /* 0x040fe20003701670 */
[----:B------:R-:W-:Y:S01]  /*16b0*/  IMAD.MOV.U32 R229, RZ, RZ, 0x10 ;  /* 0x00000010ffe57424 */ /* 0x000fe200078e00ff */
[C---:B------:R-:W-:Y:S01]  /*16c0*/  ISETP.LT.OR P4, PT, R20.reuse, 0x1, P5 ;  /* 0x000000011400780c */ /* 0x040fe20002f81670 */
[----:B------:R3:W-:Y:S01]  /*16d0*/  LDGSTS.E.BYPASS.LTC128B.128 [R240+0x8080], [R4.64], !P2 ;  /* 0x0808000004f07fae */ /* 0x0007e2000d101d44 */
[C---:B------:R-:W-:Y:S01]  /*16e0*/  ISETP.LT.OR P2, PT, R20.reuse, 0x21, P6 ;  /* 0x000000211400780c */ /* 0x040fe20003741670 */
[----:B------:R-:W-:Y:S01]  /*16f0*/  IMAD.MOV.U32 R218, RZ, RZ, RZ ;  /* 0x000000ffffda7224 */ /* 0x000fe200078e00ff */
[C---:B------:R-:W-:Y:S01]  /*1700*/  ISETP.LT.OR P6, PT, R20.reuse, 0x41, P6 ;  /* 0x000000411400780c */ /* 0x040fe200037c1670 */
[----:B------:R3:W-:Y:S01]  /*1710*/  LDGSTS.E.BYPASS.LTC128B.128 [R240+0xb080], [R4.64+0x80], !P1 ;  /* 0x0b08008004f07fae */ /* 0x0007e2000c901d44 */
[----:B--2---:R-:W-:Y:S01]  /*1720*/  IMAD.MOV.U32 R6, RZ, RZ, c[0x0][0x1a8] ;  /* 0x00006a00ff067624 */ /* 0x004fe200078e00ff */
[C---:B------:R-:W-:Y:S01]  /*1730*/  ISETP.LT.OR P1, PT, R20.reuse, 0x21, P5 ;  /* 0x000000211400780c */ /* 0x040fe20002f21670 */
[C---:B------:R-:W-:Y:S01]  /*1740*/  IMAD R7, R25.reuse, c[0x0][0x218], RZ ;  /* 0x0000860019077a24 */ /* 0x040fe200078e02ff */
[----:B------:R-:W0:Y:S01]  /*1750*/  LDGDEPBAR ;  /* 0x00000000000079af */ /* 0x000e220000000000 */
[----:B------:R-:W-:Y:S01]  /*1760*/  ISETP.LT.OR P5, PT, R20, 0x41, P5 ;  /* 0x000000411400780c */ /* 0x000fe20002fa1670 */
[----:B------:R-:W-:Y:S01]  /*1770*/  IMAD R25, R25, c[0x0][0x240], RZ ;  /* 0x0000900019197a24 */ /* 0x000fe200078e02ff */
[C---:B------:R-:W-:Y:S01]  /*1780*/  SHF.L.U64.HI R13, R6.reuse, R16, c[0x0][0x1ac] ;  /* 0x00006b00060d7619 */ /* 0x040fe20000010210 */
[----:B------:R-:W-:Y:S01]  /*1790*/  IMAD.SHL.U32 R6, R6, 0x40, RZ ;  /* 0x0000004006067824 */ /* 0x000fe200078e00ff */
[----:B------:R2:W-:Y:S01]  /*17a0*/  LDGSTS.E.BYPASS.LTC128B.128 [R240+0x80], [R2.64], !P0 ;  /* 0x0008000002f07fae */ /* 0x0005e2000c101d44 */
[----:B------:R-:W-:Y:S01]  /*17b0*/  LEA.HI R20, R33, R85, RZ, 0x2 ;  /* 0x0000005521147211 */ /* 0x000fe200078f10ff */
[----:B------:R-:W-:-:S02]  /*17c0*/  IMAD R25, R31, c[0x0][0x244], R25 ;  /* 0x000091001f197a24 */ /* 0x000fc400078e0219 */
[----:B------:R2:W-:Y:S01]  /*17d0*/  LDGSTS.E.BYPASS.LTC128B.128 [R240+0x3080], [R2.64+0x80], !P4 ;  /* 0x0308008002f07fae */ /* 0x0005e2000e101d44 */
[----:B------:R-:W-:Y:S01]  /*17e0*/  ISETP.GE.AND P4, PT, R18, c[0x0][0x16c], PT ;  /* 0x00005b0012007a0c */ /* 0x000fe20003f86270 */
[----:B------:R-:W-:Y:S02]  /*17f0*/  IMAD.MOV.U32 R241, RZ, RZ, 0x1 ;  /* 0x00000001fff17424 */ /* 0x000fe400078e00ff */
[----:B------:R-:W-:Y:S01]  /*1800*/  IMAD.MOV.U32 R205, RZ, RZ, RZ ;  /* 0x000000ffffcd7224 */ /* 0x000fe200078e00ff */
[----:B-1----:R-:W-:-:S04]  /*1810*/  IADD3 R8, P3, P0, R6, 0x80, R2 ;  /* 0x0000008006087810 */ /* 0x002fc8000787e002 */
[----:B------:R-:W-:Y:S02]  /*1820*/  IADD3.X R9, R13, RZ, R3, P3, P0 ;  /* 0x000000ff0d097210 */ /* 0x000fe40001fe0403 */
[----:B------:R-:W-:Y:S01]  /*1830*/  ISETP.GE.AND P3, PT, R19, c[0x0][0x16c], PT ;  /* 0x00005b0013007a0c */ /* 0x000fe20003f66270 */
[----:B---3--:R-:W-:Y:S02]  /*1840*/  IMAD.IADD R5, R11, 0x1, R12 ;  /* 0x000000010b057824 */ /* 0x008fe400078e020c */
[----:B------:R-:W-:Y:S01]  /*1850*/  IMAD R11, R31, c[0x0][0x21c], R7 ;  /* 0x000087001f0b7a24 */ /* 0x000fe200078e0207 */
[----:B------:R-:W-:Y:S01]  /*1860*/  SEL R12, RZ, 0x2, P3 ;  /* 0x00000002ff0c7807 */ /* 0x000fe20001800000 */
[----:B------:R-:W-:Y:S01]  /*1870*/  IMAD.MOV.U32 R4, RZ, RZ, R10 ;  /* 0x000000ffff047224 */ /* 0x000fe200078e000a */
[----:B------:R-:W-:-:S03]  /*1880*/  SEL R10, RZ, 0x1, P4 ;  /* 0x00000001ff0a7807 */ /* 0x000fc60002000000 */
[----:B------:R-:W-:-:S04]  /*1890*/  IMAD.WIDE.U32 R4, R31, c[0x0][0x218], R4 ;  /* 0x000086001f047a25 */ /* 0x000fc800078e0004 */
[----:B------:R-:W-:Y:S01]  /*18a0*/  IMAD.IADD R10, R12, 0x1, R10 ;  /* 0x000000010c0a7824 */ /* 0x000fe200078e020a */
[----:B--2---:R-:W-:-:S05]  /*18b0*/  IADD3 R2, P0, R6, R2, RZ ;  /* 0x0000000206027210 */ /* 0x004fca0007f1e0ff */
[----:B------:R-:W-:Y:S01]  /*18c0*/  IMAD.X R3, R13, 0x1, R3, P0 ;  /* 0x000000010d037824 */ /* 0x000fe200000e0603 */
[----:B------:R-:W-:-:S04]  /*18d0*/  IADD3 R6, P0, R2, R6, RZ ;  /* 0x0000000602067210 */ /* 0x000fc80007f1e0ff */
[----:B------:R1:W-:Y:S01]  /*18e0*/  LDGSTS.E.BYPASS.LTC128B.128 [R240+0x1080], [R2.64], !P2 ;  /* 0x0108000002f07fae */ /* 0x0003e2000d101d44 */
[----:B------:R-:W-:Y:S01]  /*18f0*/  IMAD.X R7, R3, 0x1, R13, P0 ;  /* 0x0000000103077824 */ /* 0x000fe200000e060d */
[----:B------:R-:W-:Y:S02]  /*1900*/  LEA R244, P0, R4, c[0x0][0x1f0], 0x1 ;  /* 0x00007c0004f47a11 */ /* 0x000fe400078008ff */
[----:B------:R2:W-:Y:S01]  /*1910*/  LDGSTS.E.BYPASS.LTC128B.128 [R240+0x4080], [R8.64], !P1 ;  /* 0x0408000008f07fae */ /* 0x0005e2000c901d44 */
[C---:B------:R-:W-:Y:S02]  /*1920*/  LOP3.LUT P1, RZ, R10.reuse, 0x1, RZ, 0xc0, !PT ;  /* 0x000000010aff7812 */ /* 0x040fe4000782c0ff */
[----:B------:R-:W-:Y:S01]  /*1930*/  LOP3.LUT P2, RZ, R10, 0x2, RZ, 0xc0, !PT ;  /* 0x000000020aff7812 */ /* 0x000fe2000784c0ff */
[----:B------:R3:W-:Y:S01]  /*1940*/  LDGSTS.E.BYPASS.LTC128B.128 [R240+0x2080], [R6.64], !P6 ;  /* 0x0208000006f07fae */ /* 0x0007e2000f101d44 */
[----:B------:R-:W-:-:S03]  /*1950*/  SHF.R.S32.HI R10, RZ, 0x1f, R27 ;  /* 0x0000001fff0a7819 */ /* 0x000fc6000001141b */
[----:B------:R3:W-:Y:S01]  /*1960*/  LDGSTS.E.BYPASS.LTC128B.128 [R240+0x5080], [R6.64+0x80], !P5 ;  /* 0x0508008006f07fae */ /* 0x0007e2000e901d44 */
[----:B------:R-:W-:Y:S02]  /*1970*/  LOP3.LUT P5, RZ, R26, 0x2, RZ, 0xc0, !PT ;  /* 0x000000021aff7812 */ /* 0x000fe400078ac0ff */
[----:B------:R-:W-:Y:S01]  /*1980*/  LEA.HI R10, R10, R27, RZ, 0x2 ;  /* 0x0000001b0a0a7211 */ /* 0x000fe200078f10ff */
[----:B------:R-:W0:Y:S03]  /*1990*/  LDGDEPBAR ;  /* 0x00000000000079af */ /* 0x000e260000000000 */
[----:B------:R-:W-:-:S05]  /*19a0*/  LOP3.LUT R10, R10, 0xfffffffc, RZ, 0xc0, !PT ;  /* 0xfffffffc0a0a7812 */ /* 0x000fca00078ec0ff */
[C---:B------:R-:W-:Y:S02]  /*19b0*/  IMAD.IADD R10, R27.reuse, 0x1, -R10 ;  /* 0x000000011b0a7824 */ /* 0x040fe400078e0a0a */
[----:B------:R-:W-:Y:S02]  /*19c0*/  IMAD.SHL.U32 R27, R27, 0x8, RZ ;  /* 0x000000081b1b7824 */ /* 0x000fe400078e00ff */
[----:B-1----:R-:W-:Y:S01]  /*19d0*/  IMAD.IADD R2, R5, 0x1, R11 ;  /* 0x0000000105027824 */ /* 0x002fe200078e020b */
[----:B------:R-:W-:Y:S01]  /*19e0*/  LEA.HI R11, R33, R85, RZ, 0x5 ;  /* 0x00000055210b7211 */ /* 0x000fe200078f28ff */
[----:B------:R-:W-:Y:S01]  /*19f0*/  IMAD.MOV.U32 R3, RZ, RZ, c[0x0][0x178] ;  /* 0x00005e00ff037624 */ /* 0x000fe200078e00ff */
[----:B--2---:R-:W-:Y:S02]  /*1a00*/  SHF.R.S32.HI R8, RZ, 0x2, R20 ;  /* 0x00000002ff087819 */ /* 0x004fe40000011414 */
[----:B------:R-:W-:Y:S01]  /*1a10*/  LEA.HI.X R245, R4, c[0x0][0x1f4], R2, 0x1, P0 ;  /* 0x00007d0004f57a11 */ /* 0x000fe200000f0c02 */
[----:B------:R-:W-:Y:S01]  /*1a20*/  IMAD.MOV.U32 R4, RZ, RZ, 0x20 ;  /* 0x00000020ff047424 */ /* 0x000fe200078e00ff */
[----:B------:R-:W-:Y:S01]  /*1a30*/  LOP3.LUT P0, RZ, R26, 0x4, RZ, 0xc0, !PT ;  /* 0x000000041aff7812 */ /* 0x000fe2000780c0ff */
[C---:B------:R-:W-:Y:S01]  /*1a40*/  IMAD.SHL.U32 R42, R3.reuse, 0x40, RZ ;  /* 0x00000040032a7824 */ /* 0x040fe200078e00ff */
[----:B------:R-:W-:Y:S01]  /*1a50*/  SHF.L.U64.HI R37, R3, R16, c[0x0][0x17c] ;  /* 0x00005f0003257619 */ /* 0x000fe20000010210 */
[----:B------:R-:W-:Y:S01]  /*1a60*/  IMAD.IADD R3, R248, 0x1, -R251 ;  /* 0x00000001f8037824 */ /* 0x000fe200078e0afb */
[----:B------:R-:W-:Y:S01]  /*1a70*/  SEL R223, R223, 0xffffffc0, !P0 ;  /* 0xffffffc0dfdf7807 */ /* 0x000fe20004000000 */
[----:B------:R-:W-:-:S04]  /*1a80*/  DEPBAR.LE SB0, 0x1 ;  /* 0x000080400000791a */ /* 0x000fc80000000000 */
[----:B------:R-:W-:Y:S01]  /*1a90*/  BAR.SYNC.DEFER_BLOCKING 0x0 ;  /* 0x0000000000007b1d */ /* 0x000fe20000010000 */
[----:B------:R-:W-:Y:S01]  /*1aa0*/  SEL R0, R4, 0xffffffe0, !P5 ;  /* 0xffffffe004007807 */ /* 0x000fe20006800000 */
[----:B------:R-:W-:Y:S01]  /*1ab0*/  IMAD.IADD R220, R219, 0x1, R223 ;  /* 0x00000001dbdc7824 */ /* 0x000fe200078e02df */
[----:B------:R-:W-:Y:S01]  /*1ac0*/  SHF.R.S32.HI R2, RZ, 0x1f, R20 ;  /* 0x0000001fff027819 */ /* 0x000fe20000011414 */
[----:B------:R-:W-:Y:S01]  /*1ad0*/  IMAD.SHL.U32 R26, R26, 0x20, RZ ;  /* 0x000000201a1a7824 */ /* 0x000fe200078e00ff */
[----:B------:R-:W-:Y:S01]  /*1ae0*/  ISETP.LT.OR P6, PT, R3, 0x1, !P1 ;  /* 0x000000010300780c */ /* 0x000fe20004fc1670 */
[----:B------:R-:W-:Y:S01]  /*1af0*/  IMAD.IADD R221, R219, 0x1, R0 ;  /* 0x00000001dbdd7824 */ /* 0x000fe200078e0200 */
[----:B---3--:R-:W-:Y:S01]  /*1b00*/  SHF.R.S32.HI R7, RZ, 0x5, R11 ;  /* 0x00000005ff077819 */ /* 0x008fe2000001140b */
[----:B------:R-:W-:Y:S01]  /*1b10*/  IMAD.IADD R0, R0, 0x1, R220 ;  /* 0x0000000100007824 */ /* 0x000fe200078e02dc */
[----:B------:R-:W-:Y:S01]  /*1b20*/  IADD3 R4, P5, R42, R246, RZ ;  /* 0x000000f62a047210 */ /* 0x000fe20007fbe0ff */
[----:B------:R-:W-:Y:S01]  /*1b30*/  IMAD.IADD R223, R223, 0x1, R221 ;  /* 0x00000001dfdf7824 */ /* 0x000fe200078e02dd */
[----:B------:R-:W-:-:S02]  /*1b40*/  LEA.HI R6, R2, R8, RZ, 0x3 ;  /* 0x0000000802067211 */ /* 0x000fc400078f18ff */
[----:B------:R-:W-:Y:S01]  /*1b50*/  LEA.HI R2, R11, R7, RZ, 0x1 ;  /* 0x000000070b027211 */ /* 0x000fe200078f08ff */
[----:B------:R-:W-:Y:S01]  /*1b60*/  IMAD.X R5, R37, 0x1, R247, P5 ;  /* 0x0000000125057824 */ /* 0x000fe200028e06f7 */
[C---:B------:R-:W-:Y:S02]  /*1b70*/  ISETP.LT.OR P5, PT, R3.reuse, 0x1, !P2 ;  /* 0x000000010300780c */ /* 0x040fe400057a1670 */
[C---:B------:R-:W-:Y:S02]  /*1b80*/  ISETP.LT.OR P1, PT, R3.reuse, 0x21, !P1 ;  /* 0x000000210300780c */ /* 0x040fe40004f21670 */
[----:B------:R-:W-:Y:S02]  /*1b90*/  LOP3.LUT R2, R2, 0xfffffffe, RZ, 0xc0, !PT ;  /* 0xfffffffe02027812 */ /* 0x000fe400078ec0ff */
[----:B------:R-:W-:Y:S02]  /*1ba0*/  ISETP.GE.AND P0, PT, R18, c[0x0][0x1fc], PT ;  /* 0x00007f0012007a0c */ /* 0x000fe40003f06270 */
[----:B------:R-:W-:Y:S01]  /*1bb0*/  ISETP.LT.OR P2, PT, R3, 0x21, !P2 ;  /* 0x000000210300780c */ /* 0x000fe20005741670 */
[----:B------:R-:W1:Y:S01]  /*1bc0*/  LDSM.16.M88.2 R174, [R0+0x6080] ;  /* 0x0060800000ae783b */ /* 0x000e620000000100 */
[----:B------:R-:W-:Y:S01]  /*1bd0*/  IMAD.IADD R7, R7, 0x1, -R2 ;  /* 0x0000000107077824 */ /* 0x000fe200078e0a02 */
[----:B------:R-:W-:Y:S01]  /*1be0*/  LEA.HI R16, R33, R85, RZ, 0x4 ;  /* 0x0000005521107211 */ /* 0x000fe200078f20ff */
[----:B------:R-:W-:Y:S01]  /*1bf0*/  IMAD.MOV.U32 R2, RZ, RZ, 0x5 ;  /* 0x00000005ff027424 */ /* 0x000fe200078e00ff */
[----:B------:R-:W2:Y:S01]  /*1c00*/  LDSM.16.M88.2 R176, [R0+0x7080] ;  /* 0x0070800000b0783b */ /* 0x000ea20000000100 */
[----:B------:R-:W-:Y:S01]  /*1c10*/  IMAD.SHL.U32 R222, R7, 0x200, RZ ;  /* 0x0000020007de7824 */ /* 0x000fe200078e00ff */
[----:B------:R-:W-:-:S02]  /*1c20*/  SHF.R.S32.HI R13, RZ, 0x4, R16 ;  /* 0x00000004ff0d7819 */ /* 0x000fc40000011410 */
[----:B------:R-:W3:Y:S04]  /*1c30*/  LDSM.16.M88.2 R178, [R0+0x8080] ;  /* 0x0080800000b2783b */ /* 0x000ee80000000100 */
        /* <DEDUP_REMOVED lines=8> */
[----:B-----5:R-:W-:-:S03]  /*1cc0*/  LOP3.LUT R0, R6, 0xfffffff8, RZ, 0xc0, !PT ;  /* 0xfffffff806007812 */ /* 0x020fc600078ec0ff */
[----:B------:R1:W1:Y:S01]  /*1cd0*/  LDSM.16.M88.2 R166, [R221+0x8080] ;  /* 0x00808000dda6783b */ /* 0x0002620000000100 */
[----:B------:R-:W-:-:S03]  /*1ce0*/  LEA.HI R6, R16, R13, RZ, 0x1 ;  /* 0x0000000d10067211 */ /* 0x000fc600078f08ff */
[----:B------:R1:W1:Y:S01]  /*1cf0*/  LDSM.16.M88.2 R168, [R220+0x6080] ;  /* 0x00608000dca8783b */ /* 0x0002620000000100 */
[----:B------:R-:W-:Y:S01]  /*1d00*/  IMAD.IADD R0, R8, 0x1, -R0 ;  /* 0x0000000108007824 */ /* 0x000fe200078e0a00 */
[----:B------:R-:W-:Y:S02]  /*1d10*/  LOP3.LUT R6, R6, 0xfffffffe, RZ, 0xc0, !PT ;  /* 0xfffffffe06067812 */ /* 0x000fe400078ec0ff */
[----:B------:R1:W1:Y:S03]  /*1d20*/  LDSM.16.M88.2 R170, [R220+0x7080] ;  /* 0x00708000dcaa783b */ /* 0x0002660000000100 */
[----:B------:R-:W-:Y:S01]  /*1d30*/  IMAD.IADD R6, R13, 0x1, -R6 ;  /* 0x000000010d067824 */ /* 0x000fe200078e0a06 */
[----:B------:R1:W1:Y:S03]  /*1d40*/  LDSM.16.M88.2 R172, [R220+0x8080] ;  /* 0x00808000dcac783b */ /* 0x0002660000000100 */
[----:B------:R-:W-:Y:S01]  /*1d50*/  IMAD.SHL.U32 R225, R6, 0x8, RZ ;  /* 0x0000000806e17824 */ /* 0x000fe200078e00ff */
[----:B------:R1:W1:Y:S04]  /*1d60*/  LDSM.16.M88.2 R180, [R219+0x9080] ;  /* 0x00908000dbb4783b */ /* 0x0002680000000100 */
[----:B------:R1:W1:Y:S01]  /*1d70*/  LDSM.16.M88.2 R182, [R219+0xa080] ;  /* 0x00a08000dbb6783b */ /* 0x0002620000000100 */
[----:B------:R-:W-:-:S03]  /*1d80*/  LOP3.LUT R225, R225, 0x8, RZ, 0xc0, !PT ;  /* 0x00000008e1e17812 */ /* 0x000fc600078ec0ff */
        /* <DEDUP_REMOVED lines=12> */
[----:B------:R-:W-:Y:S01]  /*1e50*/  ISETP.GE.AND P6, PT, R18, c[0x0][0x1fc], PT ;  /* 0x00007f0012007a0c */ /* 0x000fe20003fc6270 */
[----:B------:R-:W-:-:S02]  /*1e60*/  IMAD.MOV.U32 R18, RZ, RZ, c[0x0][0x208] ;  /* 0x00008200ff127624 */ /* 0x000fc400078e00ff */
[----:B------:R1:W-:Y:S03]  /*1e70*/  LDGSTS.E.BYPASS.LTC128B.128 [R240+0x8080], [R246.64+0x80], !P5 ;  /* 0x08080080f6f07fae */ /* 0x0003e6000e901d44 */
[C---:B------:R-:W-:Y:S01]  /*1e80*/  SHF.L.U64.HI R2, R18.reuse, R2, c[0x0][0x20c] ;  /* 0x0000830012027619 */ /* 0x040fe20000010202 */
[----:B------:R-:W-:Y:S01]  /*1e90*/  IMAD.SHL.U32 R18, R18, 0x20, RZ ;  /* 0x0000002012127824 */ /* 0x000fe200078e00ff */
[----:B------:R5:W-:Y:S01]  /*1ea0*/  LDGSTS.E.BYPASS.LTC128B.128 [R240+0x7080], [R4.64], !P1 ;  /* 0x0708000004f07fae */ /* 0x000be2000c901d44 */
[----:B------:R-:W-:Y:S02]  /*1eb0*/  IADD3 R8, P5, P1, R42, 0x80, R246 ;  /* 0x000000802a087810 */ /* 0x000fe400079be0f6 */
[----:B------:R-:W-:Y:S01]  /*1ec0*/  CS2R R42, SRZ ;  /* 0x00000000002a7805 */ /* 0x000fe2000001ff00 */
[C---:B------:R-:W-:Y:S01]  /*1ed0*/  SHF.L.U64.HI R2, R18.reuse, 0x1, R2 ;  /* 0x0000000112027819 */ /* 0x040fe20000010202 */
[----:B------:R-:W-:Y:S01]  /*1ee0*/  IMAD.SHL.U32 R18, R18, 0x2, RZ ;  /* 0x0000000212127824 */ /* 0x000fe200078e00ff */
[----:B------:R-:W-:-:S02]  /*1ef0*/  IADD3.X R9, R37, RZ, R247, P5, P1 ;  /* 0x000000ff25097210 */ /* 0x000fc40002fe24f7 */
[----:B------:R-:W-:Y:S02]  /*1f00*/  CS2R R36, SRZ ;  /* 0x0000000000247805 */ /* 0x000fe4000001ff00 */
[----:B------:R-:W-:Y:S01]  /*1f10*/  IADD3 R12, P5, P1, R18, 0x80, R244 ;  /* 0x00000080120c7810 */ /* 0x000fe200079be0f4 */
[----:B------:R1:W-:Y:S03]  /*1f20*/  LDGSTS.E.BYPASS.LTC128B.128 [R240+0x9080], [R8.64], !P2 ;  /* 0x0908000008f07fae */ /* 0x0003e6000d101d44 */
[----:B------:R-:W-:Y:S02]  /*1f30*/  IADD3.X R13, R2, RZ, R245, P5, P1 ;  /* 0x000000ff020d7210 */ /* 0x000fe40002fe24f5 */
[C---:B------:R-:W-:Y:S02]  /*1f40*/  ISETP.GE.AND P1, PT, R19.reuse, c[0x0][0x1fc], PT ;  /* 0x00007f0013007a0c */ /* 0x040fe40003f26270 */
[----:B------:R-:W-:-:S02]  /*1f50*/  ISETP.GE.AND P5, PT, R19, c[0x0][0x1fc], PT ;  /* 0x00007f0013007a0c */ /* 0x000fc40003fa6270 */
[----:B------:R-:W-:Y:S02]  /*1f60*/  SEL R249, RZ, 0xffffffff, P1 ;  /* 0xfffffffffff97807 */ /* 0x000fe40000800000 */
[C---:B------:R-:W-:Y:S02]  /*1f70*/  ISETP.LT.OR P1, PT, R3.reuse, 0x1, P5 ;  /* 0x000000010300780c */ /* 0x040fe40002f21670 */
[----:B------:R-:W-:Y:S01]  /*1f80*/  ISETP.LT.OR P5, PT, R3, 0x21, P5 ;  /* 0x000000210300780c */ /* 0x000fe20002fa1670 */
[----:B------:R-:W-:Y:S02]  /*1f90*/  IMAD.SHL.U32 R249, R249, 0x2, RZ ;  /* 0x00000002f9f97824 */ /* 0x000fe400078e00ff */
[----:B-----5:R-:W-:Y:S01]  /*1fa0*/  IMAD.IADD R5, R15, 0x1, R17 ;  /* 0x000000010f057824 */ /* 0x020fe200078e0211 */
[----:B------:R-:W-:Y:S01]  /*1fb0*/  SEL R17, RZ, 0x1, P0 ;  /* 0x00000001ff117807 */ /* 0x000fe20000000000 */
[----:B------:R-:W-:Y:S01]  /*1fc0*/  IMAD.MOV.U32 R4, RZ, RZ, R14 ;  /* 0x000000ffff047224 */ /* 0x000fe200078e000e */
[C---:B------:R-:W-:Y:S01]  /*1fd0*/  ISETP.LT.OR P0, PT, R3.reuse, 0x1, P6 ;  /* 0x000000010300780c */ /* 0x040fe20003701670 */
[----:B------:R-:W-:Y:S01]  /*1fe0*/  IMAD R14, R10, -0x8, R32 ;  /* 0xfffffff80a0e7824 */ /* 0x000fe200078e0220 */
[----:B------:R-:W-:Y:S01]  /*1ff0*/  ISETP.LT.OR P6, PT, R3, 0x21, P6 ;  /* 0x000000210300780c */ /* 0x000fe200037c1670 */
[----:B------:R-:W-:Y:S01]  /*2000*/  IMAD.WIDE.U32 R22, R31, c[0x0][0x240], R4 ;  /* 0x000090001f167a25 */ /* 0x000fe200078e0004 */
[----:B------:R-:W-:-:S02]  /*2010*/  LOP3.LUT R3, R27, 0x18, RZ, 0xc0, !PT ;  /* 0x000000181b037812 */ /* 0x000fc400078ec0ff */
[----:B------:R-:W-:Y:S01]  /*2020*/  LOP3.LUT R249, R249, 0x2, R17, 0xe2, !PT ;  /* 0x00000002f9f97812 */ /* 0x000fe200078ee211 */
[----:B------:R-:W-:Y:S01]  /*2030*/  IMAD.SHL.U32 R5, R0, 0x20, RZ ;  /* 0x0000002000057824 */ /* 0x000fe200078e00ff */
[----:B-1----:R-:W-:Y:S01]  /*2040*/  IADD3 R8, P2, R18, R244, RZ ;  /* 0x000000f412087210 */ /* 0x002fe20007f5e0ff */
[C---:B------:R-:W-:Y:S01]  /*2050*/  IMAD.SHL.U32 R4, R6.reuse, 0x20, RZ ;  /* 0x0000002006047824 */ /* 0x040fe200078e00ff */
[----:B------:R1:W-:Y:S01]  /*2060*/  STL.64 [R1+0x10], R22 ;  /* 0x0000101601007387 */ /* 0x0003e20000100a00 */
[----:B------:R-:W-:Y:S02]  /*2070*/  IMAD.SHL.U32 R6, R6, 0x100, RZ ;  /* 0x0000010006067824 */ /* 0x000fe400078e00ff */
[----:B------:R-:W-:Y:S01]  /*2080*/  IMAD.X R9, R2, 0x1, R245, P2 ;  /* 0x0000000102097824 */ /* 0x000fe200010e06f5 */
[----:B------:R-:W-:Y:S01]  /*2090*/  ISETP.GT.AND P2, PT, R85, 0xf, PT ;  /* 0x0000000f5500780c */ /* 0x000fe20003f44270 */
[----:B------:R-:W-:Y:S01]  /*20a0*/  IMAD.IADD R252, R23, 0x1, R25 ;  /* 0x0000000117fc7824 */ /* 0x000fe200078e0219 */
[----:B------:R-:W-:-:S02]  /*20b0*/  LOP3.LUT R2, R11, 0xffffffe0, RZ, 0xc0, !PT ;  /* 0xffffffe00b027812 */ /* 0x000fc400078ec0ff */
[C---:B------:R-:W-:Y:S01]  /*20c0*/  LOP3.LUT R11, R3.reuse, 0xe0, R5, 0xf8, !PT ;  /* 0x000000e0030b7812 */ /* 0x040fe200078ef805 */
[----:B------:R-:W-:Y:S01]  /*20d0*/  IMAD.SHL.U32 R5, R0, 0x4, RZ ;  /* 0x0000000400057824 */ /* 0x000fe200078e00ff */
[----:B------:R-:W-:Y:S01]  /*20e0*/  LOP3.LUT R15, R3, 0x20, R4, 0xf8, !PT ;  /* 0x00000020030f7812 */ /* 0x000fe200078ef804 */
[----:B------:R-:W-:Y:S02]  /*20f0*/  IMAD.IADD R2, R85, 0x1, -R2 ;  /* 0x0000000155027824 */ /* 0x000fe400078e0a02 */
[----:B------:R-:W-:Y:S01]  /*2100*/  IMAD.SHL.U32 R4, R7, 0x10, RZ ;  /* 0x0000001007047824 */ /* 0x000fe200078e00ff */
[----:B------:R-:W-:Y:S02]  /*2110*/  LOP3.LUT R11, R11, 0x18, R5, 0x78, !PT ;  /* 0x000000180b0b7812 */ /* 0x000fe400078e7805 */
[----:B------:R-:W-:Y:S01]  /*2120*/  SHF.R.S32.HI R3, RZ, 0x1f, R2 ;  /* 0x0000001fff037819 */ /* 0x000fe20000011402 */
[----:B------:R-:W-:-:S03]  /*2130*/  @!P2 IMAD.SHL.U32 R10, R85, 0x10, RZ ;  /* 0x00000010550aa824 */ /* 0x000fc600078e00ff */
[----:B------:R-:W-:Y:S02]  /*2140*/  LEA.HI R3, R3, R2, RZ, 0x2 ;  /* 0x0000000203037211 */ /* 0x000fe400078f10ff */
[----:B------:R5:W-:Y:S02]  /*2150*/  @!P2 LDGSTS.E.BYPASS.LTC128B.128 [R10+0x12080], [R40.64] ;  /* 0x12080000280aafae */ /* 0x000be4000b901d44 */
[C---:B------:R-:W-:Y:S02]  /*2160*/  LOP3.LUT R238, R3.reuse, 0xfffffffc, RZ, 0xc0, !PT ;  /* 0xfffffffc03ee7812 */ /* 0x040fe400078ec0ff */
[----:B------:R-:W0:Y:S01]  /*2170*/  LDGDEPBAR ;  /* 0x00000000000079af */ /* 0x000e220000000000 */
[----:B------:R-:W-:Y:S02]  /*2180*/  LEA.HI.SX32 R242, R3, R4, 0x1e ;  /* 0x0000000403f27211 */ /* 0x000fe400078ff2ff */
[----:B------:R-:W-:Y:S01]  /*2190*/  IMAD.IADD R238, R2, 0x1, -R238 ;  /* 0x0000000102ee7824 */ /* 0x000fe200078e0aee */
[----:B------:R1:W-:Y:S01]  /*21a0*/  LDGSTS.E.BYPASS.LTC128B.128 [R240+0xe080], [R244.64], !P0 ;  /* 0x0e080000f4f07fae */ /* 0x0003e2000c101d44 */
[----:B------:R-:W-:-:S02]  /*21b0*/  LOP3.LUT P0, RZ, R0, 0x1, RZ, 0xc0, !PT ;  /* 0x0000000100ff7812 */ /* 0x000fc4000780c0ff */
[----:B------:R-:W-:Y:S01]  /*21c0*/  LOP3.LUT R4, R4, 0x10, RZ, 0xc0, !PT ;  /* 0x0000001004047812 */ /* 0x000fe200078ec0ff */
[----:B------:R1:W-:Y:S01]  /*21d0*/  LDGSTS.E.BYPASS.LTC128B.128 [R240+0x10080], [R244.64+0x80], !P1 ;  /* 0x10080080f4f07fae */ /* 0x0003e2000c901d44 */
[----:B------:R-:W-:Y:S01]  /*21e0*/  LOP3.LUT R3, R20, 0x3ffffffc, RZ, 0xc0, !PT ;  /* 0x3ffffffc14037812 */ /* 0x000fe200078ec0ff */
[----:B------:R-:W-:Y:S01]  /*21f0*/  IMAD R238, R238, -0x2, R14 ;  /* 0xfffffffeeeee7824 */ /* 0x000fe200078e020e */
[----:B------:R-:W-:Y:S01]  /*2200*/  LOP3.LUT R26, R4, 0xe0, R26, 0xf8, !PT ;  /* 0x000000e0041a7812 */ /* 0x000fe200078ef81a */
[----:B------:R1:W-:Y:S01]  /*2210*/  LDGSTS.E.BYPASS.LTC128B.128 [R240+0xf080], [R8.64], !P6 ;  /* 0x0f08000008f07fae */ /* 0x0003e2000f101d44 */
[C---:B------:R-:W-:Y:S01]  /*2220*/  ISETP.GE.AND P6, PT, R85.reuse, 0x10, PT ;  /* 0x000000105500780c */ /* 0x040fe20003fc6270 */
[----:B------:R-:W-:Y:S02]  /*2230*/  IMAD.IADD R5, R85, 0x1, -R3 ;  /* 0x0000000155057824 */ /* 0x000fe400078e0a03 */
[----:B------:R1:W-:Y:S02]  /*2240*/  LDGSTS.E.BYPASS.LTC128B.128 [R240+0x11080], [R12.64], !P5 ;  /* 0x110800000cf07fae */ /* 0x0003e4000e901d44 */
[----:B------:R-:W-:-:S04]  /*2250*/  IMAD R5, R5, 0x2, R222 ;  /* 0x0000000205057824 */ /* 0x000fc800078e02de */
[----:B------:R-:W-:Y:S01]  /*2260*/  IMAD.IADD R236, R5, 0x1, R11 ;  /* 0x0000000105ec7824 */ /* 0x000fe200078e020b */
[----:B-----5:R-:W-:Y:S01]  /*2270*/  LOP3.LUT R10, R16, 0xfffffff0, RZ, 0xc0, !PT ;  /* 0xfffffff0100a7812 */ /* 0x020fe200078ec0ff */
[----:B------:R-:W-:Y:S02]  /*2280*/  CS2R R40, SRZ ;  /* 0x0000000000287805 */ /* 0x000fe4000001ff00 */
[----:B------:R-:W-:Y:S02]  /*2290*/  IMAD.SHL.U32 R236, R236, 0x2, RZ ;  /* 0x00000002ecec7824 */ /* 0x000fe400078e00ff */
[----:B------:R-:W-:-:S03]  /*22a0*/  IMAD.IADD R0, R85, 0x1, -R10 ;  /* 0x0000000155007824 */ /* 0x000fc600078e0a0a */
[----:B------:R-:W-:Y:S01]  /*22b0*/  IADD3 R237, R236, 0x126c0, RZ ;  /* 0x000126c0eced7810 */ /* 0x000fe20007ffe0ff */
[C---:B------:R-:W-:Y:S01]  /*22c0*/  IMAD.SHL.U32 R3, R0.reuse, 0x20, RZ ;  /* 0x0000002000037824 */ /* 0x040fe200078e00ff */
[----:B------:R-:W-:Y:S02]  /*22d0*/  SHF.R.S32.HI R2, RZ, 0x1f, R0 ;  /* 0x0000001fff027819 */ /* 0x000fe40000011400 */
[----:B------:R-:W-:Y:S02]  /*22e0*/  LOP3.LUT P1, RZ, R0, 0x4, RZ, 0xc0, !PT ;  /* 0x0000000400ff7812 */ /* 0x000fe4000782c0ff */
[----:B------:R-:W-:Y:S02]  /*22f0*/  LEA.HI R2, R2, R0, RZ, 0x3 ;  /* 0x0000000002027211 */ /* 0x000fe400078f18ff */
[----:B------:R-:W-:Y:S02]  /*2300*/  LOP3.LUT R3, R225, 0x1e0, R3, 0xf8, !PT ;  /* 0x000001e0e1037812 */ /* 0x000fe400078ef803 */
[C---:B------:R-:W-:Y:S01]  /*2310*/  LOP3.LUT R4, R2.reuse, 0xfffffff8, RZ, 0xc0, !PT ;  /* 0xfffffff802047812 */ /* 0x040fe200078ec0ff */
[----:B------:R-:W-:Y:S01]  /*2320*/  IMAD.SHL.U32 R5, R2, 0x40, RZ ;  /* 0x0000004002057824 */ /* 0x000fe200078e00ff */
[----:B------:R-:W-:-:S03]  /*2330*/  SEL R224, R224, 0xfffffff0, !P1 ;  /* 0xfffffff0e0e07807 */ /* 0x000fc60004800000 */
[C---:B------:R-:W-:Y:S02]  /*2340*/  IMAD.IADD R4, R0.reuse, 0x1, -R4 ;  /* 0x0000000100047824 */ /* 0x040fe400078e0a04 */
[----:B------:R-:W-:-:S03]  /*2350*/  IMAD.SHL.U32 R0, R0, 0x4, RZ ;  /* 0x0000000400007824 */ /* 0x000fc600078e00ff */
[----:B------:R-:W-:Y:S02]  /*2360*/  LOP3.LUT P1, RZ, R4, 0x2, RZ, 0xc0, !PT ;  /* 0x0000000204ff7812 */ /* 0x000fe4000782c0ff */
[----:B------:R-:W-:Y:S02]  /*2370*/  LOP3.LUT R3, R3, 0x38, R0, 0x78, !PT ;  /* 0x0000003803037812 */ /* 0x000fe400078e7800 */
[----:B------:R-:W-:Y:S02]  /*2380*/  LOP3.LUT R0, R26, 0x100, R6, 0xf8, !PT ;  /* 0x000001001a007812 */ /* 0x000fe400078ef806 */
[----:B------:R-:W-:Y:S01]  /*2390*/  LOP3.LUT R222, R3, R222, RZ, 0xfc, !PT ;  /* 0x000000de03de7212 */ /* 0x000fe200078efcff */
[----:B------:R-:W-:Y:S01]  /*23a0*/  IMAD.SHL.U32 R3, R4, 0x40, RZ ;  /* 0x0000004004037824 */ /* 0x000fe200078e00ff */
[C---:B------:R-:W-:Y:S02]  /*23b0*/  LOP3.LUT R216, R0.reuse, 0x8, R216, 0xf8, !PT ;  /* 0x0000000800d87812 */ /* 0x040fe400078ef8d8 */
[----:B------:R-:W-:-:S02]  /*23c0*/  LOP3.LUT R6, R0, 0x1c0, RZ, 0xc0, !PT ;  /* 0x000001c000067812 */ /* 0x000fc400078ec0ff */
[----:B------:R-:W-:Y:S02]  /*23d0*/  LOP3.LUT R3, R3, 0x1c0, RZ, 0xc0, !PT ;  /* 0x000001c003037812 */ /* 0x000fe400078ec0ff */
[----:B------:R-:W-:Y:S02]  /*23e0*/  LOP3.LUT R0, R5, 0xfffffe00, RZ, 0xc0, !PT ;  /* 0xfffffe0005007812 */ /* 0x000fe400078ec0ff */
[----:B------:R-:W-:Y:S02]  /*23f0*/  SHF.R.U32.HI R2, RZ, 0x3, R3 ;  /* 0x00000003ff027819 */ /* 0x000fe40000011603 */
[----:B------:R-:W-:Y:S02]  /*2400*/  IADD3 R5, R236, 0x12480, RZ ;  /* 0x00012480ec057810 */ /* 0x000fe40007ffe0ff */
[C---:B------:R-:W-:Y:S02]  /*2410*/  LOP3.LUT R225, R2.reuse, R3, R225, 0x1e, !PT ;  /* 0x0000000302e17212 */ /* 0x040fe400078e1ee1 */
[----:B------:R-:W-:Y:S01]  /*2420*/  LOP3.LUT R3, R2, R15, R3, 0x1e, !PT ;  /* 0x0000000f02037212 */ /* 0x000fe200078e1e03 */
[----:B------:R-:W-:Y:S01]  /*2430*/  IMAD R2, R7, 0x400, R0 ;  /* 0x0000040007027824 */ /* 0x000fe200078e0200 */
[----:B------:R-:W-:-:S02]  /*2440*/  @P0 IADD3 R237, R5, 0x1c0, RZ ;  /* 0x000001c005ed0810 */ /* 0x000fc40007ffe0ff */
[----:B------:R-:W-:Y:S01]  /*2450*/  LOP3.LUT R231, R3, R0, RZ, 0xfc, !PT ;  /* 0x0000000003e77212 */ /* 0x000fe200078efcff */
[----:B------:R-:W-:Y:S01]  /*2460*/  @!P6 IMAD.SHL.U32 R0, R85, 0x10, RZ ;  /* 0x000000105500e824 */ /* 0x000fe200078e00ff */
[----:B------:R-:W-:Y:S01]  /*2470*/  LOP3.LUT P0, RZ, R4, 0x4, RZ, 0xc0, !PT ;  /* 0x0000000404ff7812 */ /* 0x000fe2000780c0ff */
[----:B------:R-:W-:Y:S01]  /*2480*/  IMAD.IADD R225, R2, 0x1, R225 ;  /* 0x0000000102e17824 */ /* 0x000fe200078e02e1 */
[----:B------:R-:W-:Y:S01]  /*2490*/  SHF.R.U32.HI R6, RZ, 0x3, R6 ;  /* 0x00000003ff067819 */ /* 0x000fe20000011606 */
[----:B------:R-:W-:Y:S01]  /*24a0*/  CS2R R84, SRZ ;  /* 0x0000000000547805 */ /* 0x000fe2000001ff00 */
[----:B------:R5:W-:Y:S01]  /*24b0*/  @!P6 LDGSTS.E.BYPASS.LTC128B.128 [R0+0x12280], [R38.64] ;  /* 0x122800002600efae */ /* 0x000be2000b901d44 */
[----:B------:R-:W-:Y:S01]  /*24c0*/  SEL R228, R227, 0xffffffe0, !P0 ;  /* 0xffffffe0e3e47807 */ /* 0x000fe20004000000 */
[C---:B------:R-:W-:Y:S01]  /*24d0*/  IMAD.SHL.U32 R226, R225.reuse, 0x2, RZ ;  /* 0x00000002e1e27824 */ /* 0x040fe200078e00ff */
[----:B------:R-:W-:Y:S01]  /*24e0*/  LOP3.LUT R216, R6, R216, RZ, 0x3c, !PT ;  /* 0x000000d806d87212 */ /* 0x000fe200078e3cff */
[----:B------:R-:W0:Y:S01]  /*24f0*/  LDGDEPBAR ;  /* 0x00000000000079af */ /* 0x000e220000000000 */
[----:B------:R-:W-:Y:S01]  /*2500*/  LEA R222, R222, 0x15480, 0x1 ;  /* 0x00015480dede7811 */ /* 0x000fe200078e08ff */
[----:B------:R-:W-:Y:S01]  /*2510*/  IMAD.IADD R230, R225, 0x1, R228 ;  /* 0x00000001e1e67824 */ /* 0x000fe200078e02e4 */
[----:B------:R-:W-:Y:S01]  /*2520*/  SEL R227, R227, 0xffffffe0, !P1 ;  /* 0xffffffe0e3e37807 */ /* 0x000fe20004800000 */
[----:B------:R-:W0:Y:S01]  /*2530*/  LDGDEPBAR ;  /* 0x00000000000079af */ /* 0x000e220000000000 */
[----:B------:R-:W-:Y:S01]  /*2540*/  SEL R229, R229, 0xfffffff0, !P1 ;  /* 0xfffffff0e5e57807 */ /* 0x000fe20004800000 */
[----:B------:R-:W-:-:S02]  /*2550*/  IMAD R224, R224, 0x2, R222 ;  /* 0x00000002e0e07824 */ /* 0x000fc400078e02de */
[----:B------:R-:W-:Y:S02]  /*2560*/  IMAD.SHL.U32 R216, R216, 0x2, RZ ;  /* 0x00000002d8d87824 */ /* 0x000fe400078e00ff */
[----:B------:R-:W-:Y:S02]  /*2570*/  IMAD.SHL.U32 R217, R231, 0x2, RZ ;  /* 0x00000002e7d97824 */ /* 0x000fe400078e00ff */
[----:B------:R-:W-:Y:S02]  /*2580*/  IMAD.IADD R227, R226, 0x1, R227 ;  /* 0x00000001e2e37824 */ /* 0x000fe400078e02e3 */
[----:B------:R-:W-:Y:S02]  /*2590*/  IMAD.IADD R234, R229, 0x1, R228 ;  /* 0x00000001e5ea7824 */ /* 0x000fe400078e02e4 */
[----:B------:R-:W-:Y:S02]  /*25a0*/  IMAD.IADD R233, R225, 0x1, R229 ;  /* 0x00000001e1e97824 */ /* 0x000fe400078e02e5 */
[----:B------:R-:W-:Y:S01]  /*25b0*/  IMAD.IADD R232, R229, 0x1, R230 ;  /* 0x00000001e5e87824 */ /* 0x000fe200078e02e6 */
[----:B-12345:R-:W-:-:S02]  /*25c0*/  CS2R R38, SRZ ;  /* 0x0000000000267805 */ /* 0x03efc4000001ff00 */
.L_x_90:
[----:B------:R-:W-:Y:S04]  /*25d0*/  DEPBAR.LE SB0, 0x1 ;  /* 0x000080400000791a */ /* 0x000fe80000000000 */
[----:B------:R-:W-:Y:S01]  /*25e0*/  BAR.SYNC.DEFER_BLOCKING 0x0 ;  /* 0x0000000000007b1d */ /* 0x000fe20000010000 */
[C---:B------:R-:W-:Y:S01]  /*25f0*/  IMAD R0, R218.reuse, 0x2000, R225 ;  /* 0x00002000da007824 */ /* 0x040fe200078e02e1 */
[C---:B------:R-:W-:Y:S01]  /*2600*/  LEA R148, R218.reuse, R229, 0xd ;  /* 0x000000e5da947211 */ /* 0x040fe200078e68ff */
[----:B------:R-:W-:Y:S01]  /*2610*/  IMAD R150, R218, 0x2000, R228 ;  /* 0x00002000da967824 */ /* 0x000fe200078e02e4 */
[----:B------:R-:W-:Y:S01]  /*2620*/  IADD3 R235, R205, 0x1, RZ ;  /* 0x00000001cdeb7810 */ /* 0x000fe20007ffe0ff */
[----:B------:R-:W-:Y:S02]  /*2630*/  IMAD.SHL.U32 R0, R0, 0x2, RZ ;  /* 0x0000000200007824 */ /* 0x000fe400078e00ff */
[C---:B------:R-:W-:Y:S01]  /*2640*/  IMAD.IADD R149, R225.reuse, 0x1, R148 ;  /* 0x00000001e1957824 */ /* 0x040fe200078e0294 */
[C---:B------:R-:W-:Y:S01]  /*2650*/  IADD3 R148, R225.reuse, R148, R228 ;  /* 0x00000094e1947210 */ /* 0x040fe20007ffe0e4 */
[----:B------:R-:W-:Y:S01]  /*2660*/  IMAD.MOV.U32 R243, RZ, RZ, R205 ;  /* 0x000000fffff37224 */ /* 0x000fe200078e00cd */
[----:B------:R-:W-:Y:S02]  /*2670*/  IADD3 R150, R225, R150, RZ ;  /* 0x00000096e1967210 */ /* 0x000fe40007ffe0ff */
[----:B------:R-:W-:Y:S02]  /*2680*/  SHF.L.U32 R149, R149, 0x1, RZ ;  /* 0x0000000195957819 */ /* 0x000fe400000006ff */
[----:B------:R-:W-:Y:S01]  /*2690*/  ISETP.GE.AND P1, PT, R235, R250, PT ;  /* 0x000000faeb00720c */ /* 0x000fe20003f26270 */
[----:B------:R-:W-:Y:S01]  /*26a0*/  IMAD.SHL.U32 R150, R150, 0x2, RZ ;  /* 0x0000000296967824 */ /* 0x000fe200078e00ff */
[----:B------:R-:W-:Y:S04]  /*26b0*/  LDSM.16.M88.2 R2, [R219+0x80] ;  /* 0x00008000db02783b */ /* 0x000fe80000000100 */
[----:B------:R-:W1:Y:S04]  /*26c0*/  LDSM.16.M88.4 R20, [R0+0x6080] ;  /* 0x006080000014783b */ /* 0x000e680000000200 */
[----:B------:R-:W2:Y:S04]  /*26d0*/  LDSM.16.M88.4 R24, [R0+0x7080] ;  /* 0x007080000018783b */ /* 0x000ea80000000200 */
[----:B------:R-:W3:Y:S04]  /*26e0*/  LDSM.16.M88.2 R16, [R219+0x1080] ;  /* 0x00108000db10783b */ /* 0x000ee80000000100 */
[----:B------:R-:W4:Y:S04]  /*26f0*/  LDSM.16.M88.2 R28, [R219+0x2080] ;  /* 0x00208000db1c783b */ /* 0x000f280000000100 */
[----:B------:R-:W-:Y:S04]  /*2700*/  LDSM.16.M88.4 R32, [R149+0x6080] ;  /* 0x006080009520783b */ /* 0x000fe80000000200 */
[----:B------:R-:W-:Y:S04]  /*2710*/  LDSM.16.M88.4 R132, [R149+0x7080] ;  /* 0x007080009584783b */ /* 0x000fe80000000200 */
[----:B------:R-:W-:Y:S04]  /*2720*/  LDSM.16.M88.2 R30, [R221+0x1080] ;  /* 0x00108000dd1e783b */ /* 0x000fe80000000100 */
[----:B------:R-:W-:Y:S04]  /*2730*/  LDSM.16.M88.2 R136, [R221+0x2080] ;  /* 0x00208000dd88783b */ /* 0x000fe80000000100 */
[----:B------:R-:W-:Y:S04]  /*2740*/  LDSM.16.M88.2 R138, [R220+0x80] ;  /* 0x00008000dc8a783b */ /* 0x000fe80000000100 */
[----:B------:R-:W-:Y:S01]  /*2750*/  LDSM.16.M88.4 R140, [R150+0x6080] ;  /* 0x00608000968c783b */ /* 0x000fe20000000200 */
[-C--:B-1----:R-:W-:Y:S03]  /*2760*/  HMMA.16816.F32.BF16 R4, R20, R2.reuse, RZ ;  /* 0x000000021404723c */ /* 0x082fe600000418ff */
[----:B------:R-:W-:Y:S05]  /*2770*/  LDSM.16.M88.4 R144, [R150+0x7080] ;  /* 0x007080009690783b */ /* 0x000fea0000000200 */
[C---:B--2---:R-:W-:Y:S01]  /*2780*/  HMMA.16816.F32.BF16 R8, R24.reuse, R2, RZ ;  /* 0x000000021808723c */ /* 0x044fe200000418ff */
[----:B------:R-:W1:Y:S07]  /*2790*/  LDSM.16.M88.2 R2, [R221+0x80] ;  /* 0x00008000dd02783b */ /* 0x000e6e0000000100 */
[-C--:B---3--:R-:W-:Y:S08]  /*27a0*/  HMMA.16816.F32.BF16 R12, R24, R16.reuse, RZ ;  /* 0x00000010180c723c */ /* 0x088ff000000418ff */
[C---:B------:R-:W-:Y:S08]  /*27b0*/  HMMA.16816.F32.BF16 R16, R20.reuse, R16, RZ ;  /* 0x000000101410723c */ /* 0x040ff000000418ff */
[-C--:B----4-:R-:W-:Y:S08]  /*27c0*/  HMMA.16816.F32.BF16 R20, R20, R28.reuse, RZ ;  /* 0x0000001c1414723c */ /* 0x090ff000000418ff */
[----:B------:R-:W-:Y:S01]  /*27d0*/  HMMA.16816.F32.BF16 R24, R24, R28, RZ ;  /* 0x0000001c1818723c */ /* 0x000fe200000418ff */
[----:B------:R-:W2:Y:S07]  /*27e0*/  LDSM.16.M88.2 R28, [R220+0x1080] ;  /* 0x00108000dc1c783b */ /* 0x000eae0000000100 */
[-C--:B-1----:R-:W-:Y:S08]  /*27f0*/  HMMA.16816.F32.BF16 R4, R32, R2.reuse, R4 ;  /* 0x000000022004723c */ /* 0x082ff00000041804 */
[C---:B------:R-:W-:Y:S01]  /*2800*/  HMMA.16816.F32.BF16 R8, R132.reuse, R2, R8 ;  /* 0x000000028408723c */ /* 0x040fe20000041808 */
[----:B------:R-:W1:Y:S07]  /*2810*/  LDSM.16.M88.2 R2, [R220+0x2080] ;  /* 0x00208000dc02783b */ /* 0x000e6e0000000100 */
[-C--:B------:R-:W-:Y:S08]  /*2820*/  HMMA.16816.F32.BF16 R12, R132, R30.reuse, R12 ;  /* 0x0000001e840c723c */ /* 0x080ff0000004180c */
[C---:B------:R-:W-:Y:S01]  /*2830*/  HMMA.16816.F32.BF16 R16, R32.reuse, R30, R16 ;  /* 0x0000001e2010723c */ /* 0x040fe20000041810 */
[----:B------:R-:W-:Y:S07]  /*2840*/  LDSM.16.M88.2 R30, [R223+0x80] ;  /* 0x00008000df1e783b */ /* 0x000fee0000000100 */
[-C--:B------:R-:W-:Y:S07]  /*2850*/  HMMA.16816.F32.BF16 R20, R32, R136.reuse, R20 ;  /* 0x000000882014723c */ /* 0x080fee0000041814 */
[----:B------:R-:W-:Y:S01]  /*2860*/  IMAD.SHL.U32 R32, R148, 0x2, RZ ;  /* 0x0000000294207824 */ /* 0x000fe200078e00ff */
[----:B------:R-:W-:Y:S01]  /*2870*/  HMMA.16816.F32.BF16 R24, R132, R136, R24 ;  /* 0x000000888418723c */ /* 0x000fe20000041818 */
[----:B------:R-:W-:Y:S04]  /*2880*/  LDSM.16.M88.2 R136, [R223+0x1080] ;  /* 0x00108000df88783b */ /* 0x000fe80000000100 */
[----:B------:R-:W3:Y:S02]  /*2890*/  LDSM.16.M88.4 R32, [R32+0x6080] ;  /* 0x006080002020783b */ /* 0x000ee40000000200 */
[----:B------:R-:W-:Y:S01]  /*28a0*/  LEA R132, R218, R234, 0xd ;  /* 0x000000eada847211 */ /* 0x000fe200078e68ff */
[-C--:B------:R-:W-:Y:S05]  /*28b0*/  HMMA.16816.F32.BF16 R4, R140, R138.reuse, R4 ;  /* 0x0000008a8c04723c */ /* 0x080fea0000041804 */
[----:B------:R-:W-:Y:S03]  /*28c0*/  IADD3 R132, R225, R132, RZ ;  /* 0x00000084e1847210 */ /* 0x000fe60007ffe0ff */
[C---:B------:R-:W-:Y:S01]  /*28d0*/  HMMA.16816.F32.BF16 R8, R144.reuse, R138, R8 ;  /* 0x0000008a9008723c */ /* 0x040fe20000041808 */
[----:B------:R-:W-:Y:S03]  /*28e0*/  LDSM.16.M88.2 R138, [R219+0x3080] ;  /* 0x00308000db8a783b */ /* 0x000fe60000000100 */
[----:B------:R-:W-:Y:S04]  /*28f0*/  IMAD.SHL.U32 R160, R132, 0x2, RZ ;  /* 0x0000000284a07824 */ /* 0x000fe800078e00ff */
[-C--:B--2---:R-:W-:Y:S01]  /*2900*/  HMMA.16816.F32.BF16 R12, R144, R28.reuse, R12 ;  /* 0x0000001c900c723c */ /* 0x084fe2000004180c */
[----:B------:R-:W2:Y:S07]  /*2910*/  LDSM.16.M88.4 R132, [R160+0x7080] ;  /* 0x00708000a084783b */ /* 0x000eae0000000200 */
[C---:B------:R-:W-:Y:S01]  /*2920*/  HMMA.16816.F32.BF16 R16, R140.reuse, R28, R16 ;  /* 0x0000001c8c10723c */ /* 0x040fe20000041810 */
[----:B------:R-:W4:Y:S07]  /*2930*/  LDSM.16.M88.2 R28, [R223+0x2080] ;  /* 0x00208000df1c783b */ /* 0x000f2e0000000100 */
[-C--:B-1----:R-:W-:Y:S01]  /*2940*/  HMMA.16816.F32.BF16 R20, R140, R2.reuse, R20 ;  /* 0x000000028c14723c */ /* 0x082fe20000041814 */
[----:B------:R-:W1:Y:S07]  /*2950*/  LDSM.16.M88.4 R140, [R0+0x8080] ;  /* 0x00808000008c783b */ /* 0x000e6e0000000200 */
[----:B------:R-:W-:Y:S01]  /*2960*/  HMMA.16816.F32.BF16 R24, R144, R2, R24 ;  /* 0x000000029018723c */ /* 0x000fe20000041818 */
[----:B------:R5:W1:Y:S04]  /*2970*/  LDSM.16.M88.4 R144, [R0+0x9080] ;  /* 0x009080000090783b */ /* 0x000a680000000200 */
[----:B------:R-:W1:Y:S03]  /*2980*/  LDSM.16.M88.2 R2, [R219+0x4080] ;  /* 0x00408000db02783b */ /* 0x000e660000000100 */
[-C--:B---3--:R-:W-:Y:S08]  /*2990*/  HMMA.16816.F32.BF16 R4, R32, R30.reuse, R4 ;  /* 0x0000001e2004723c */ /* 0x088ff00000041804 */
[C---:B--2---:R-:W-:Y:S01]  /*29a0*/  HMMA.16816.F32.BF16 R8, R132.reuse, R30, R8 ;  /* 0x0000001e8408723c */ /* 0x044fe20000041808 */
[----:B------:R-:W2:Y:S03]  /*29b0*/  LDSM.16.M88.2 R30, [R219+0x5080] ;  /* 0x00508000db1e783b */ /* 0x000ea60000000100 */
[----:B-----5:R-:W-:Y:S04]  /*29c0*/  LEA R0, R218, R233, 0xd ;  /* 0x000000e9da007211 */ /* 0x020fe800078e68ff */
[-C--:B------:R-:W-:Y:S04]  /*29d0*/  HMMA.16816.F32.BF16 R12, R132, R136.reuse, R12 ;  /* 0x00000088840c723c */ /* 0x080fe8000004180c */
[----:B------:R-:W-:Y:S04]  /*29e0*/  IMAD.SHL.U32 R0, R0, 0x2, RZ ;  /* 0x0000000200007824 */ /* 0x000fe800078e00ff */
[C---:B------:R-:W-:Y:S01]  /*29f0*/  HMMA.16816.F32.BF16 R16, R32.reuse, R136, R16 ;  /* 0x000000882010723c */ /* 0x040fe20000041810 */
[----:B------:R-:W-:Y:S07]  /*2a00*/  LDSM.16.M88.2 R136, [R221+0x4080] ;  /* 0x00408000dd88783b */ /* 0x000fee0000000100 */
[-C--:B----4-:R-:W-:Y:S01]  /*2a10*/  HMMA.16816.F32.BF16 R20, R32, R28.reuse, R20 ;  /* 0x0000001c2014723c */ /* 0x090fe20000041814 */
[----:B------:R3:W-:Y:S07]  /*2a20*/  LDSM.16.M88.4 R32, [R0+0x8080] ;  /* 0x008080000020783b */ /* 0x0007ee0000000200 */
[----:B------:R-:W-:Y:S01]  /*2a30*/  HMMA.16816.F32.BF16 R24, R132, R28, R24 ;  /* 0x0000001c8418723c */ /* 0x000fe20000041818 */
[----:B------:R-:W4:Y:S04]  /*2a40*/  LDSM.16.M88.2 R28, [R221+0x3080] ;  /* 0x00308000dd1c783b */ /* 0x000f280000000100 */
[----:B------:R-:W5:Y:S03]  /*2a50*/  LDSM.16.M88.4 R132, [R149+0x9080] ;  /* 0x009080009584783b */ /* 0x000f660000000200 */
[-C--:B-1----:R-:W-:Y:S01]  /*2a60*/  HMMA.16816.F32.BF16 R4, R140, R138.reuse, R4 ;  /* 0x0000008a8c04723c */ /* 0x082fe20000041804 */
[----:B------:R-:W-:Y:S07]  /*2a70*/  LDSM.16.M88.4 R148, [R150+0x9080] ;  /* 0x009080009694783b */ /* 0x000fee0000000200 */
[C---:B------:R-:W-:Y:S01]  /*2a80*/  HMMA.16816.F32.BF16 R8, R144.reuse, R138, R8 ;  /* 0x0000008a9008723c */ /* 0x040fe20000041808 */
[----:B------:R-:W-:Y:S03]  /*2a90*/  LDSM.16.M88.2 R138, [R220+0x3080] ;  /* 0x00308000dc8a783b */ /* 0x000fe60000000100 */
[----:B---3--:R-:W-:Y:S04]  /*2aa0*/  LEA R0, R218, R230, 0xd ;  /* 0x000000e6da007211 */ /* 0x008fe800078e68ff */
[-C--:B------:R-:W-:Y:S04]  /*2ab0*/  HMMA.16816.F32.BF16 R12, R144, R2.reuse, R12 ;  /* 0x00000002900c723c */ /* 0x080fe8000004180c */
[----:B------:R-:W-:Y:S04]  /*2ac0*/  IMAD.SHL.U32 R0, R0, 0x2, RZ ;  /* 0x0000000200007824 */ /* 0x000fe800078e00ff */
[C---:B------:R-:W-:Y:S01]  /*2ad0*/  HMMA.16816.F32.BF16 R16, R140.reuse, R2, R16 ;  /* 0x000000028c10723c */ /* 0x040fe20000041810 */
[----:B------:R-:W1:Y:S07]  /*2ae0*/  LDSM.16.M88.2 R2, [R221+0x5080] ;  /* 0x00508000dd02783b */ /* 0x000e6e0000000100 */
[-C--:B--2---:R-:W-:Y:S01]  /*2af0*/  HMMA.16816.F32.BF16 R20, R140, R30.reuse, R20 ;  /* 0x0000001e8c14723c */ /* 0x084fe20000041814 */
[----:B------:R2:W3:Y:S07]  /*2b00*/  LDSM.16.M88.4 R140, [R0+0x8080] ;  /* 0x00808000008c783b */ /* 0x0004ee0000000200 */
[----:B------:R-:W-:Y:S01]  /*2b10*/  HMMA.16816.F32.BF16 R24, R144, R30, R24 ;  /* 0x0000001e9018723c */ /* 0x000fe20000041818 */
[----:B------:R-:W3:Y:S07]  /*2b20*/  LDSM.16.M88.2 R30, [R220+0x4080] ;  /* 0x00408000dc1e783b */ /* 0x000eee0000000100 */
[-C--:B----4-:R-:W-:Y:S08]  /*2b30*/  HMMA.16816.F32.BF16 R4, R32, R28.reuse, R4 ;  /* 0x0000001c2004723c */ /* 0x090ff00000041804 */
[C---:B-----5:R-:W-:Y:S01]  /*2b40*/  HMMA.16816.F32.BF16 R8, R132.reuse, R28, R8 ;  /* 0x0000001c8408723c */ /* 0x060fe20000041808 */
[----:B------:R-:W4:Y:S03]  /*2b50*/  LDSM.16.M88.2 R28, [R220+0x5080] ;  /* 0x00508000dc1c783b */ /* 0x000f260000000100 */
[----:B--2---:R-:W-:Y:S04]  /*2b60*/  LEA R0, R218, R232, 0xd ;  /* 0x000000e8da007211 */ /* 0x004fe800078e68ff */
[-C--:B------:R-:W-:Y:S04]  /*2b70*/  HMMA.16816.F32.BF16 R12, R132, R136.reuse, R12 ;  /* 0x00000088840c723c */ /* 0x080fe8000004180c */
[----:B------:R-:W-:Y:S04]  /*2b80*/  IMAD.SHL.U32 R0, R0, 0x2, RZ ;  /* 0x0000000200007824 */ /* 0x000fe800078e00ff */
[C---:B------:R-:W-:Y:S01]  /*2b90*/  HMMA.16816.F32.BF16 R16, R32.reuse, R136, R16 ;  /* 0x000000882010723c */ /* 0x040fe20000041810 */
[----:B------:R-:W-:Y:S07]  /*2ba0*/  LDSM.16.M88.2 R136, [R223+0x4080] ;  /* 0x00408000df88783b */ /* 0x000fee0000000100 */
[-C--:B-1----:R-:W-:Y:S01]  /*2bb0*/  HMMA.16816.F32.BF16 R20, R32, R2.reuse, R20 ;  /* 0x000000022014723c */ /* 0x082fe20000041814 */
[----:B------:R-:W-:Y:S07]  /*2bc0*/  LDSM.16.M88.4 R32, [R0+0x8080] ;  /* 0x008080000020783b */ /* 0x000fee0000000200 */
[----:B------:R-:W-:Y:S01]  /*2bd0*/  HMMA.16816.F32.BF16 R24, R132, R2, R24 ;  /* 0x000000028418723c */ /* 0x000fe20000041818 */
[----:B------:R-:W1:Y:S04]  /*2be0*/  LDSM.16.M88.2 R2, [R223+0x3080] ;  /* 0x00308000df02783b */ /* 0x000e680000000100 */
[----:B------:R-:W2:Y:S03]  /*2bf0*/  LDSM.16.M88.4 R132, [R160+0x9080] ;  /* 0x00908000a084783b */ /* 0x000ea60000000200 */
[-C--:B---3--:R-:W-:Y:S08]  /*2c00*/  HMMA.16816.F32.BF16 R4, R140, R138.reuse, R4 ;  /* 0x0000008a8c04723c */ /* 0x088ff00000041804 */
[C---:B------:R-:W-:Y:S08]  /*2c10*/  HMMA.16816.F32.BF16 R8, R148.reuse, R138, R8 ;  /* 0x0000008a9408723c */ /* 0x040ff00000041808 */
[-C--:B------:R-:W-:Y:S08]  /*2c20*/  HMMA.16816.F32.BF16 R12, R148, R30.reuse, R12 ;  /* 0x0000001e940c723c */ /* 0x080ff0000004180c */
[C---:B------:R-:W-:Y:S01]  /*2c30*/  HMMA.16816.F32.BF16 R16, R140.reuse, R30, R16 ;  /* 0x0000001e8c10723c */ /* 0x040fe20000041810 */
[----:B------:R-:W3:Y:S07]  /*2c40*/  LDSM.16.M88.2 R30, [R223+0x5080] ;  /* 0x00508000df1e783b */ /* 0x000eee0000000100 */
[-C--:B----4-:R-:W-:Y:S07]  /*2c50*/  HMMA.16816.F32.BF16 R20, R140, R28.reuse, R20 ;  /* 0x0000001c8c14723c */ /* 0x090fee0000041814 */
[----:B------:R-:W-:Y:S01]  /*2c60*/  LEA R140, R218, R242, 0x6 ;  /* 0x000000f2da8c7211 */ /* 0x000fe200078e30ff */
[----:B------:R-:W-:Y:S04]  /*2c70*/  HMMA.16816.F32.BF16 R24, R148, R28, R24 ;  /* 0x0000001c9418723c */ /* 0x000fe80000041818 */
[----:B------:R4:W4:Y:S04]  /*2c80*/  LDS R0, [R140.X4+0x12080] ;  /* 0x012080008c007984 */ /* 0x0009280000004800 */
[-C--:B-1----:R-:W-:Y:S01]  /*2c90*/  HMMA.16816.F32.BF16 R4, R32, R2.reuse, R4 ;  /* 0x000000022004723c */ /* 0x082fe20000041804 */
[----:B------:R1:W1:Y:S04]  /*2ca0*/  LDS R138, [R140.X4+0x120a0] ;  /* 0x0120a0008c8a7984 */ /* 0x0002680000004800 */
[----:B------:R1:W1:Y:S03]  /*2cb0*/  LDS R139, [R140.X4+0x12100] ;  /* 0x012100008c8b7984 */ /* 0x0002660000004800 */
[C---:B--2---:R-:W-:Y:S01]  /*2cc0*/  HMMA.16816.F32.BF16 R8, R132.reuse, R2, R8 ;  /* 0x000000028408723c */ /* 0x044fe20000041808 */
[----:B------:R2:W1:Y:S01]  /*2cd0*/  LDS R204, [R140.X4+0x12120] ;  /* 0x012120008ccc7984 */ /* 0x0004620000004800 */
[----:B------:R-:W-:Y:S04]  /*2ce0*/  DEPBAR.LE SB0, 0x0 ;  /* 0x000080000000791a */ /* 0x000fe80000000000 */
[----:B------:R-:W-:Y:S02]  /*2cf0*/  BAR.SYNC.DEFER_BLOCKING 0x0 ;  /* 0x0000000000007b1d */ /* 0x000fe40000010000 */
[-C--:B------:R-:W-:Y:S08]  /*2d00*/  HMMA.16816.F32.BF16 R12, R132, R136.reuse, R12 ;  /* 0x00000088840c723c */ /* 0x080ff0000004180c */
[C---:B------:R-:W-:Y:S08]  /*2d10*/  HMMA.16816.F32.BF16 R16, R32.reuse, R136, R16 ;  /* 0x000000882010723c */ /* 0x040ff00000041810 */
[-C--:B---3--:R-:W-:Y:S01]  /*2d20*/  HMMA.16816.F32.BF16 R20, R32, R30.reuse, R20 ;  /* 0x0000001e2014723c */ /* 0x088fe20000041814 */
[----:B------:R2:W3:Y:S07]  /*2d30*/  LDSM.16.M88.4 R140, [R226+0xe080] ;  /* 0x00e08000e28c783b */ /* 0x0004ee0000000200 */
[----:B------:R-:W-:Y:S01]  /*2d40*/  HMMA.16816.F32.BF16 R24, R132, R30, R24 ;  /* 0x0000001e8418723c */ /* 0x000fe20000041818 */
[----:B------:R2:W1:Y:S04]  /*2d50*/  LDSM.16.M88.4 R144, [R226+0xf080] ;  /* 0x00f08000e290783b */ /* 0x0004680000000200 */
[----:B------:R2:W1:Y:S04]  /*2d60*/  LDSM.16.M88.4 R148, [R227+0xe080] ;  /* 0x00e08000e394783b */ /* 0x0004680000000200 */
[----:B------:R2:W1:Y:S01]  /*2d70*/  LDSM.16.M88.4 R160, [R227+0xf080] ;  /* 0x00f08000e3a0783b */ /* 0x0004620000000200 */
[----:B------:R-:W-:-:S05]  /*2d80*/  @P1 BRA `(.L_x_88) ;  /* 0x0000028000001947 */ /* 0x000fca0003800000 */
[----:B----4-:R-:W-:Y:S01]  /*2d90*/  SHF.R.S32.HI R2, RZ, 0x1f, R235 ;  /* 0x0000001fff027819 */ /* 0x010fe200000114eb */
[----:B------:R-:W4:Y:S01]  /*2da0*/  LDL.64 R206, [R1+0x8] ;  /* 0x0000080001ce7983 */ /* 0x000f220000100a00 */
[C---:B------:R-:W-:Y:S04]  /*2db0*/  IMAD.WIDE.U32 R28, R235.reuse, c[0x0][0x178], RZ ;  /* 0x00005e00eb1c7a25 */ /* 0x040fe800078e00ff */
[----:B------:R-:W-:Y:S02]  /*2dc0*/  IMAD R2, R2, c[0x0][0x178], RZ ;  /* 0x00005e0002027a24 */ /* 0x000fe400078e02ff */
[----:B------:R-:W-:Y:S02]  /*2dd0*/  IMAD.MOV.U32 R208, RZ, RZ, c[0x0][0x178] ;  /* 0x00005e00ffd07624 */ /* 0x000fe400078e00ff */
[----:B------:R-:W-:Y:S01]  /*2de0*/  IMAD R3, R235, c[0x0][0x17c], R2 ;  /* 0x00005f00eb037a24 */ /* 0x000fe200078e0202 */
[----:B------:R-:W-:Y:S01]  /*2df0*/  LEA R2, P5, R28, R246, 0x7 ;  /* 0x000000f61c027211 */ /* 0x000fe200078a38ff */
[----:B------:R-:W-:Y:S01]  /*2e00*/  IMAD.MOV.U32 R210, RZ, RZ, 0x6 ;  /* 0x00000006ffd27424 */ /* 0x000fe200078e00ff */
[----:B------:R-:W-:Y:S01]  /*2e10*/  SHF.L.U32 R208, R208, 0x6, RZ ;  /* 0x00000006d0d07819 */ /* 0x000fe200000006ff */
[----:B------:R-:W-:Y:S02]  /*2e20*/  IMAD.IADD R3, R29, 0x1, R3 ;  /* 0x000000011d037824 */ /* 0x000fe400078e0203 */
[----:B------:R-:W-:Y:S02]  /*2e30*/  IMAD R29, R235, -0x40, R248 ;  /* 0xffffffc0eb1d7824 */ /* 0x000fe400078e02f8 */
[----:B------:R-:W-:Y:S01]  /*2e40*/  IMAD.MOV.U32 R209, RZ, RZ, c[0x0][0x178] ;  /* 0x00005e00ffd17624 */ /* 0x000fe200078e00ff */
[----:B------:R-:W-:Y:S01]  /*2e50*/  LEA.HI.X R3, R28, R247, R3, 0x7, P5 ;  /* 0x000000f71c037211 */ /* 0x000fe200028f3c03 */
[----:B------:R-:W-:Y:S01]  /*2e60*/  IMAD.IADD R29, R29, 0x1, -R251 ;  /* 0x000000011d1d7824 */ /* 0x000fe200078e0afb */
[----:B------:R-:W-:Y:S02]  /*2e70*/  IADD3 R30, P6, P5, R208, 0x80, R2 ;  /* 0x00000080d01e7810 */ /* 0x000fe40007dde002 */
[----:B------:R-:W-:Y:S02]  /*2e80*/  SHF.L.U64.HI R209, R209, R210, c[0x0][0x17c] ;  /* 0x00005f00d1d17619 */ /* 0x000fe400000102d2 */
[----:B------:R-:W-:Y:S02]  /*2e90*/  IADD3 R28, R240, 0x6080, RZ ;  /* 0x00006080f01c7810 */ /* 0x000fe40007ffe0ff */
[----:B------:R-:W-:Y:S02]  /*2ea0*/  IADD3.X R31, R209, RZ, R3, P6, P5 ;  /* 0x000000ffd11f7210 */ /* 0x000fe400037ea403 */
[C---:B------:R-:W-:Y:S02]  /*2eb0*/  ISETP.LT.OR P5, PT, R29.reuse, 0x1, P4 ;  /* 0x000000011d00780c */ /* 0x040fe400027a1670 */
[----:B------:R-:W-:Y:S02]  /*2ec0*/  ISETP.LT.OR P6, PT, R29, 0x1, P3 ;  /* 0x000000011d00780c */ /* 0x000fe40001fc1670 */
[----:B------:R-:W-:Y:S09]  /*2ed0*/  LEA R28, R241, R28, 0xe ;  /* 0x0000001cf11c7211 */ /* 0x000ff200078e70ff */
[----:B------:R-:W-:Y:S01]  /*2ee0*/  @!PT LDS RZ, [RZ] ;  /* 0x00000000fffff984 */ /* 0x000fe20000000800 */
[----:B------:R-:W-:Y:S01]  /*2ef0*/  @!PT LDS RZ, [RZ] ;  /* 0x00000000fffff984 */ /* 0x000fe20000000800 */
[----:B------:R-:W-:Y:S01]  /*2f00*/  @!PT LDS RZ, [RZ] ;  /* 0x00000000fffff984 */ /* 0x000fe20000000800 */
[----:B------:R5:W-:Y:S01]  /*2f10*/  LDGSTS.E.BYPASS.LTC128B.128 [R28], [R2.64], !P5 ;  /* 0x00000000021c7fae */ /* 0x000be2000e901d44 */
[----:B------:R-:W-:Y:S03]  /*2f20*/  IADD3 R32, P5, R2, R208, RZ ;  /* 0x000000d002207210 */ /* 0x000fe60007fbe0ff */
[----:B------:R-:W2:Y:S02]  /*2f30*/  S2R R208, SR_TID.X ;  /* 0x0000000000d07919 */ /* 0x000ea40000002100 */
[----:B------:R-:W-:Y:S01]  /*2f40*/  IMAD.X R33, R3, 0x1, R209, P5 ;  /* 0x0000000103217824 */ /* 0x000fe200028e06d1 */
[C---:B------:R-:W-:Y:S01]  /*2f50*/  ISETP.LT.OR P5, PT, R29.reuse, 0x21, P3 ;  /* 0x000000211d00780c */ /* 0x040fe20001fa1670 */
[----:B------:R5:W-:Y:S01]  /*2f60*/  LDGSTS.E.BYPASS.LTC128B.128 [R28+0x2000], [R2.64+0x80], !P6 ;  /* 0x02000080021c7fae */ /* 0x000be2000f101d44 */
[----:B------:R-:W-:Y:S11]  /*2f70*/  ISETP.LT.OR P6, PT, R29, 0x21, P4 ;  /* 0x000000211d00780c */ /* 0x000ff600027c1670 */
[----:B------:R-:W-:Y:S02]  /*2f80*/  @!UPT UIADD3 URZ, URZ, URZ, URZ ;  /* 0x0000003f3f3ff290 */ /* 0x000fe4000fffe03f */
[----:B------:R3:W-:Y:S04]  /*2f90*/  LDGSTS.E.BYPASS.LTC128B.128 [R28+0x1000], [R32.64], !P6 ;  /* 0x01000000201c7fae */ /* 0x0007e8000f101d44 */
[----:B------:R3:W-:Y:S01]  /*2fa0*/  LDGSTS.E.BYPASS.LTC128B.128 [R28+0x3000], [R30.64], !P5 ;  /* 0x030000001e1c7fae */ /* 0x0007e2000e901d44 */
[----:B--2---:R-:W-:Y:S05]  /*2fb0*/  IMAD.SHL.U32 R29, R208, 0x4, RZ ;  /* 0x00000004d01d7824 */ /* 0x004fea00078e00ff */
[----:B------:R-:W-:Y:S02]  /*2fc0*/  @!P2 LEA R29, R241, R29, 0x6 ;  /* 0x0000001df11da211 */ /* 0x000fe400078e30ff */
[----:B-----5:R-:W-:Y:S03]  /*2fd0*/  @!P2 LEA R2, R205, 0x40, 0x6 ;  /* 0x00000040cd02a811 */ /* 0x020fe600078e30ff */
[----:B------:R-:W-:Y:S02]  /*2fe0*/  @!P2 IMAD.SHL.U32 R29, R29, 0x4, RZ ;  /* 0x000000041d1da824 */ /* 0x000fe400078e00ff */
[----:B----4-:R-:W-:Y:S05]  /*2ff0*/  @!P2 IMAD.WIDE R2, R2, 0x4, R206 ;  /* 0x000000040202a825 */ /* 0x010fea00078e02ce */
[----:B------:R3:W-:Y:S02]  /*3000*/  @!P2 LDGSTS.E.BYPASS.LTC128B.128 [R29+0x12080], [R2.64] ;  /* 0x12080000021dafae */ /* 0x0007e4000b901d44 */
.L_x_88:
[C---:B----4-:R-:W-:Y:S01]  /*3010*/  ISETP.GT.AND P6, PT, R238.reuse, RZ, PT ;  /* 0x000000ffee00720c */ /* 0x050fe20003fc4270 */
[----:B------:R-:W0:Y:S01]  /*3020*/  LDGDEPBAR ;  /* 0x00000000000079af */ /* 0x000e220000000000 */
[----:B------:R-:W-:Y:S02]  /*3030*/  ISETP.GT.AND P5, PT, R238, 0x1, PT ;  /* 0x00000001ee00780c */ /* 0x000fe40003fa4270 */
[----:B------:R-:W-:Y:S02]  /*3040*/  FSEL R135, R6, -INF , P6 ;  /* 0xff80000006877808 */ /* 0x000fe40003000000 */
[----:B------:R-:W-:Y:S02]  /*3050*/  FSEL R134, R7, -INF , P5 ;  /* 0xff80000007867808 */ /* 0x000fe40002800000 */
[----:B---3--:R-:W-:Y:S02]  /*3060*/  FSEL R3, R4, -INF , P6 ;  /* 0xff80000004037808 */ /* 0x008fe40003000000 */
[----:B------:R-:W-:Y:S02]  /*3070*/  FSEL R2, R5, -INF , P5 ;  /* 0xff80000005027808 */ /* 0x000fe40002800000 */
[-C--:B------:R-:W-:Y:S03]  /*3080*/  HMMA.16816.F32.BF16 R4, R140, R152.reuse, RZ ;  /* 0x000000988c04723c */ /* 0x080fe600000418ff */
[----:B------:R-:W-:Y:S01]  /*3090*/  FSEL R215, R10, -INF , P6 ;  /* 0xff8000000ad77808 */ /* 0x000fe20003000000 */
[--C-:B------:R-:W-:Y:S01]  /*30a0*/  FFMA.FTZ R212, R3, c[0x0][0x29c], -R0.reuse ;  /* 0x0000a70003d47a23 */ /* 0x100fe20000010800 */
[----:B------:R-:W-:Y:S01]  /*30b0*/  FSEL R206, R8, -INF , P6 ;  /* 0xff80000008ce7808 */ /* 0x000fe20003000000 */
[--C-:B------:R-:W-:Y:S01]  /*30c0*/  FFMA.FTZ R211, R2, c[0x0][0x29c], -R0.reuse ;  /* 0x0000a70002d37a23 */ /* 0x100fe20000010800 */
[----:B------:R-:W-:Y:S02]  /*30d0*/  FSEL R205, R9, -INF , P5 ;  /* 0xff80000009cd7808 */ /* 0x000fe40002800000 */
[----:B------:R-:W-:Y:S02]  /*30e0*/  FSEL R239, R11, -INF , P5 ;  /* 0xff8000000bef7808 */ /* 0x000fe40002800000 */
[C---:B-1----:R-:W-:Y:S02]  /*30f0*/  HMMA.16816.F32.BF16 R8, R144.reuse, R152, RZ ;  /* 0x000000989008723c */ /* 0x042fe400000418ff */
[----:B------:R-:W-:Y:S01]  /*3100*/  ISETP.GT.AND P6, PT, R238, 0x20, PT ;  /* 0x00000020ee00780c */ /* 0x000fe20003fc4270 */
[--C-:B------:R-:W-:Y:S01]  /*3110*/  FFMA.FTZ R206, R206, c[0x0][0x29c], -R139.reuse ;  /* 0x0000a700cece7a23 */ /* 0x100fe2000001088b */
[----:B------:R-:W-:Y:S01]  /*3120*/  ISETP.GT.AND P5, PT, R238, 0x21, PT ;  /* 0x00000021ee00780c */ /* 0x000fe20003fa4270 */
[--C-:B------:R-:W-:Y:S01]  /*3130*/  FFMA.FTZ R205, R205, c[0x0][0x29c], -R139.reuse ;  /* 0x0000a700cdcd7a23 */ /* 0x100fe2000001088b */
[----:B------:R-:W-:Y:S02]  /*3140*/  FSEL R214, R14, -INF , P6 ;  /* 0xff8000000ed67808 */ /* 0x000fe40003000000 */
[----:B------:R-:W-:Y:S04]  /*3150*/  FSEL R213, R15, -INF , P5 ;  /* 0xff8000000fd57808 */ /* 0x000fe80002800000 */
[----:B------:R-:W-:Y:S02]  /*3160*/  FSEL R137, R12, -INF , P6 ;  /* 0xff8000000c897808 */ /* 0x000fe40003000000 */
[----:B------:R-:W-:Y:S02]  /*3170*/  FSEL R136, R13, -INF , P5 ;  /* 0xff8000000d887808 */ /* 0x000fe40002800000 */
[-C--:B------:R-:W-:Y:S01]  /*3180*/  HMMA.16816.F32.BF16 R12, R144, R154.reuse, RZ ;  /* 0x0000009a900c723c */ /* 0x080fe200000418ff */
[----:B------:R-:W-:Y:S02]  /*3190*/  FSEL R16, R16, -INF , P6 ;  /* 0xff80000010107808 */ /* 0x000fe40003000000 */
[----:B------:R-:W-:Y:S02]  /*31a0*/  FSEL R17, R17, -INF , P5 ;  /* 0xff80000011117808 */ /* 0x000fe40002800000 */
[----:B------:R-:W-:Y:S01]  /*31b0*/  FSEL R133, R18, -INF , P6 ;  /* 0xff80000012857808 */ /* 0x000fe20003000000 */
[--C-:B------:R-:W-:Y:S01]  /*31c0*/  FFMA.FTZ R210, R16, c[0x0][0x29c], -R0.reuse ;  /* 0x0000a70010d27a23 */ /* 0x100fe20000010800 */
[----:B------:R-:W-:Y:S01]  /*31d0*/  FSEL R132, R19, -INF , P5 ;  /* 0xff80000013847808 */ /* 0x000fe20002800000 */
[--C-:B------:R-:W-:Y:S01]  /*31e0*/  FFMA.FTZ R209, R17, c[0x0][0x29c], -R0.reuse ;  /* 0x0000a70011d17a23 */ /* 0x100fe20000010800 */
[C---:B------:R-:W-:Y:S01]  /*31f0*/  ISETP.GT.AND P6, PT, R238.reuse, 0x40, PT ;  /* 0x00000040ee00780c */ /* 0x040fe20003fc4270 */
[C---:B------:R-:W-:Y:S02]  /*3200*/  HMMA.16816.F32.BF16 R16, R140.reuse, R154, RZ ;  /* 0x0000009a8c10723c */ /* 0x040fe400000418ff */
[----:B------:R-:W-:Y:S02]  /*3210*/  ISETP.GT.AND P5, PT, R238, 0x41, PT ;  /* 0x00000041ee00780c */ /* 0x000fe40003fa4270 */
[----:B------:R-:W-:Y:S02]  /*3220*/  FSEL R20, R20, -INF , P6 ;  /* 0xff80000014147808 */ /* 0x000fe40003000000 */
[----:B------:R-:W-:Y:S02]  /*3230*/  FSEL R21, R21, -INF , P5 ;  /* 0xff80000015157808 */ /* 0x000fe40002800000 */
[-C--:B------:R-:W-:Y:S01]  /*3240*/  HMMA.16816.F32.BF16 R28, R140, R156.reuse, RZ ;  /* 0x0000009c8c1c723c */ /* 0x080fe200000418ff */
[--C-:B------:R-:W-:Y:S01]  /*3250*/  FFMA.FTZ R208, R20, c[0x0][0x29c], -R0.reuse ;  /* 0x0000a70014d07a23 */ /* 0x100fe20000010800 */
[----:B--2---:R-:W-:Y:S02]  /*3260*/  MUFU.EX2 R140, R209 ;  /* 0x000000d1008c7308 */ /* 0x004fe40000000800 */
[----:B------:R-:W-:Y:S01]  /*3270*/  FFMA.FTZ R207, R21, c[0x0][0x29c], -R0 ;  /* 0x0000a70015cf7a23 */ /* 0x000fe20000010800 */
[----:B------:R-:W-:Y:S02]  /*3280*/  FSEL R22, R22, -INF , P6 ;  /* 0xff80000016167808 */ /* 0x000fe40003000000 */
[----:B------:R-:W-:Y:S01]  /*3290*/  FSEL R23, R23, -INF , P5 ;  /* 0xff80000017177808 */ /* 0x000fe20002800000 */
[----:B------:R-:W-:Y:S01]  /*32a0*/  HMMA.16816.F32.BF16 R32, R144, R156, RZ ;  /* 0x0000009c9020723c */ /* 0x000fe200000418ff */
[----:B------:R-:W-:Y:S03]  /*32b0*/  MOV R0, 0x40 ;  /* 0x0000004000007802 */ /* 0x000fe60000000f00 */
[--C-:B------:R-:W-:Y:S01]  /*32c0*/  FFMA.FTZ R142, R135, c[0x0][0x29c], -R138.reuse ;  /* 0x0000a700878e7a23 */ /* 0x100fe2000001088a */
[----:B------:R-:W-:Y:S01]  /*32d0*/  SEL R0, R0, 0xffffffc0, !P0 ;  /* 0xffffffc000007807 */ /* 0x000fe20004000000 */
[--C-:B------:R-:W-:Y:S01]  /*32e0*/  FFMA.FTZ R143, R134, c[0x0][0x29c], -R138.reuse ;  /* 0x0000a700868f7a23 */ /* 0x100fe2000001088a */
[----:B------:R-:W-:Y:S01]  /*32f0*/  MUFU.EX2 R141, R207 ;  /* 0x000000cf008d7308 */ /* 0x000fe20000000800 */
[-C--:B------:R-:W-:Y:S05]  /*3300*/  HMMA.16816.F32.BF16 R4, R148, R158.reuse, R4 ;  /* 0x0000009e9404723c */ /* 0x080fea0000041804 */
[----:B------:R-:W-:Y:S01]  /*3310*/  IADD3 R2, R226, R0, RZ ;  /* 0x00000000e2027210 */ /* 0x000fe20007ffe0ff */
[--C-:B------:R-:W-:Y:S01]  /*3320*/  FFMA.FTZ R145, R133, c[0x0][0x29c], -R138.reuse ;  /* 0x0000a70085917a23 */ /* 0x100fe2000001088a */
[----:B------:R-:W-:Y:S01]  /*3330*/  IADD3 R0, R0, R227, RZ ;  /* 0x000000e300007210 */ /* 0x000fe20007ffe0ff */
[C---:B------:R-:W-:Y:S01]  /*3340*/  HMMA.16816.F32.BF16 R8, R160.reuse, R158, R8 ;  /* 0x0000009ea008723c */ /* 0x040fe20000041808 */
[----:B------:R-:W-:Y:S03]  /*3350*/  MUFU.EX2 R142, R142 ;  /* 0x0000008e008e7308 */ /* 0x000fe60000000800 */
[--C-:B------:R-:W-:Y:S01]  /*3360*/  FFMA.FTZ R146, R132, c[0x0][0x29c], -R138.reuse ;  /* 0x0000a70084927a23 */ /* 0x100fe2000001088a */
[----:B------:R-:W-:Y:S01]  /*3370*/  FSEL R24, R24, -INF , P6 ;  /* 0xff80000018187808 */ /* 0x000fe20003000000 */
[--C-:B------:R-:W-:Y:S01]  /*3380*/  FFMA.FTZ R3, R22, c[0x0][0x29c], -R138.reuse ;  /* 0x0000a70016037a23 */ /* 0x100fe2000001088a */
[----:B------:R-:W-:Y:S01]  /*3390*/  LDSM.16.M88.4 R132, [R2+0xf080] ;  /* 0x00f080000284783b */ /* 0x000fe20000000200 */
[-C--:B------:R-:W-:Y:S03]  /*33a0*/  HMMA.16816.F32.BF16 R12, R160, R164.reuse, R12 ;  /* 0x000000a4a00c723c */ /* 0x080fe6000004180c */
[----:B------:R-:W-:Y:S01]  /*33b0*/  MUFU.EX2 R143, R143 ;  /* 0x0000008f008f7308 */ /* 0x000fe20000000800 */
[----:B------:R-:W-:Y:S01]  /*33c0*/  FFMA.FTZ R138, R23, c[0x0][0x29c], -R138 ;  /* 0x0000a700178a7a23 */ /* 0x000fe2000001088a */
[----:B------:R-:W-:Y:S01]  /*33d0*/  FSEL R25, R25, -INF , P5 ;  /* 0xff80000019197808 */ /* 0x000fe20002800000 */
[--C-:B------:R-:W-:Y:S01]  /*33e0*/  FFMA.FTZ R144, R137, c[0x0][0x29c], -R139.reuse ;  /* 0x0000a70089907a23 */ /* 0x100fe2000001088b */
[----:B------:R-:W1:Y:S01]  /*33f0*/  LDSM.16.M88.4 R20, [R2+0xe080] ;  /* 0x00e080000214783b */ /* 0x000e620000000200 */
[C---:B------:R-:W-:Y:S04]  /*3400*/  HMMA.16816.F32.BF16 R16, R148.reuse, R164, R16 ;  /* 0x000000a49410723c */ /* 0x040fe80000041810 */
[--C-:B------:R-:W-:Y:S01]  /*3410*/  FFMA.FTZ R147, R136, c[0x0][0x29c], -R139.reuse ;  /* 0x0000a70088937a23 */ /* 0x100fe2000001088b */
[----:B------:R-:W-:Y:S01]  /*3420*/  MUFU.EX2 R137, R208 ;  /* 0x000000d000897308 */ /* 0x000fe20000000800 */
[----:B------:R-:W-:Y:S02]  /*3430*/  FSEL R26, R26, -INF , P6 ;  /* 0xff8000001a1a7808 */ /* 0x000fe40003000000 */
[-C--:B------:R-:W-:Y:S04]  /*3440*/  HMMA.16816.F32.BF16 R28, R148, R166.reuse, R28 ;  /* 0x000000a6941c723c */ /* 0x080fe8000004181c */
[----:B------:R-:W-:Y:S03]  /*3450*/  FSEL R27, R27, -INF , P5 ;  /* 0xff8000001b1b7808 */ /* 0x000fe60002800000 */
[----:B------:R2:W-:Y:S01]  /*3460*/  MUFU.EX2 R148, R3 ;  /* 0x0000000300947308 */ /* 0x0005e20000000800 */
[----:B------:R-:W-:Y:S04]  /*3470*/  HMMA.16816.F32.BF16 R32, R160, R166, R32 ;  /* 0x000000a6a020723c */ /* 0x000fe80000041820 */
[--C-:B------:R-:W-:Y:S02]  /*3480*/  FFMA.FTZ R150, R24, c[0x0][0x29c], -R139.reuse ;  /* 0x0000a70018967a23 */ /* 0x100fe4000001088b */
[----:B------:R-:W-:Y:S03]  /*3490*/  FFMA.FTZ R139, R25, c[0x0][0x29c], -R139 ;  /* 0x0000a700198b7a23 */ /* 0x000fe6000001088b */
[----:B------:R-:W-:Y:S10]  /*34a0*/  MUFU.EX2 R24, R212 ;  /* 0x000000d400187308 */ /* 0x000ff40000000800 */
[----:B------:R-:W-:Y:S01]  /*34b0*/  MUFU.EX2 R25, R211 ;  /* 0x000000d300197308 */ /* 0x000fe20000000800 */
[-C--:B-1----:R-:W-:Y:S01]  /*34c0*/  HMMA.16816.F32.BF16 R4, R20, R168.reuse, R4 ;  /* 0x000000a81404723c */ /* 0x082fe20000041804 */
[----:B--2---:R-:W-:Y:S08]  /*34d0*/  LDS R3, [R242.X4+0x12280] ;  /* 0x01228000f2037984 */ /* 0x004ff00000004800 */
[----:B------:R1:W-:Y:S01]  /*34e0*/  MUFU.EX2 R151, R138 ;  /* 0x0000008a00977308 */ /* 0x0003e20000000800 */
[C---:B------:R-:W-:Y:S08]  /*34f0*/  HMMA.16816.F32.BF16 R8, R132.reuse, R168, R8 ;  /* 0x000000a88408723c */ /* 0x040ff00000041808 */
[-C--:B------:R-:W-:Y:S01]  /*3500*/  HMMA.16816.F32.BF16 R12, R132, R170.reuse, R12 ;  /* 0x000000aa840c723c */ /* 0x080fe2000004180c */
[----:B------:R2:W-:Y:S07]  /*3510*/  MUFU.EX2 R160, R147 ;  /* 0x0000009300a07308 */ /* 0x0005ee0000000800 */
[C---:B------:R-:W-:Y:S03]  /*3520*/  HMMA.16816.F32.BF16 R16, R20.reuse, R170, R16 ;  /* 0x000000aa1410723c */ /* 0x040fe60000041810 */
[----:B------:R-:W-:Y:S01]  /*3530*/  MUFU.EX2 R163, R144 ;  /* 0x0000009000a37308 */ /* 0x000fe20000000800 */
[--C-:B-1----:R-:W-:Y:S04]  /*3540*/  FFMA.FTZ R138, R213, c[0x0][0x29c], -R204.reuse ;  /* 0x0000a700d58a7a23 */ /* 0x102fe800000108cc */
[-C--:B------:R-:W-:Y:S01]  /*3550*/  HMMA.16816.F32.BF16 R28, R20, R172.reuse, R28 ;  /* 0x000000ac141c723c */ /* 0x080fe2000004181c */
[----:B------:R-:W1:Y:S04]  /*3560*/  LDSM.16.M88.4 R20, [R0+0xe080] ;  /* 0x00e080000014783b */ /* 0x000e680000000200 */
[----:B------:R-:W-:Y:S03]  /*3570*/  MUFU.EX2 R161, R206 ;  /* 0x000000ce00a17308 */ /* 0x000fe60000000800 */
[----:B------:R-:W-:Y:S01]  /*3580*/  HMMA.16816.F32.BF16 R32, R132, R172, R32 ;  /* 0x000000ac8420723c */ /* 0x000fe20000041820 */
[----:B------:R-:W3:Y:S03]  /*3590*/  LDSM.16.M88.4 R132, [R0+0xf080] ;  /* 0x00f080000084783b */ /* 0x000ee60000000200 */
[----:B--2---:R-:W-:Y:S03]  /*35a0*/  FFMA.FTZ R147, R26, c[0x0][0x29c], -R204 ;  /* 0x0000a7001a937a23 */ /* 0x004fe600000108cc */
[----:B------:R-:W-:Y:S10]  /*35b0*/  MUFU.EX2 R162, R205 ;  /* 0x000000cd00a27308 */ /* 0x000ff40000000800 */
[----:B------:R-:W-:Y:S10]  /*35c0*/  MUFU.EX2 R144, R139 ;  /* 0x0000008b00907308 */ /* 0x000ff40000000800 */
[----:B------:R-:W2:Y:S01]  /*35d0*/  MUFU.EX2 R136, R210 ;  /* 0x000000d200887308 */ /* 0x000ea20000000800 */
[-C--:B-1----:R-:W-:Y:S09]  /*35e0*/  HMMA.16816.F32.BF16 R4, R20, R174.reuse, R4 ;  /* 0x000000ae1404723c */ /* 0x082ff20000041804 */
[----:B------:R-:W-:Y:S01]  /*35f0*/  MUFU.EX2 R145, R145 ;  /* 0x0000009100917308 */ /* 0x000fe20000000800 */
[C---:B---3--:R-:W-:Y:S09]  /*3600*/  HMMA.16816.F32.BF16 R8, R132.reuse, R174, R8 ;  /* 0x000000ae8408723c */ /* 0x048ff20000041808 */
[----:B------:R-:W-:Y:S01]  /*3610*/  MUFU.EX2 R146, R146 ;  /* 0x0000009200927308 */ /* 0x000fe20000000800 */
[-C--:B------:R-:W-:Y:S03]  /*3620*/  HMMA.16816.F32.BF16 R12, R132, R176.reuse, R12 ;  /* 0x000000b0840c723c */ /* 0x080fe6000004180c */
[----:B--2---:R-:W-:Y:S05]  /*3630*/  F2FP.BF16.PACK_AB R26, R140, R136 ;  /* 0x000000888c1a723e */ /* 0x004fea00000010ff */
[C---:B------:R-:W-:Y:S01]  /*3640*/  HMMA.16816.F32.BF16 R16, R20.reuse, R176, R16 ;  /* 0x000000b01410723c */ /* 0x040fe20000041810 */
[----:B------:R-:W-:Y:S07]  /*3650*/  MUFU.EX2 R150, R150 ;  /* 0x0000009600967308 */ /* 0x000fee0000000800 */
[-C--:B------:R-:W-:Y:S01]  /*3660*/  HMMA.16816.F32.BF16 R28, R20, R178.reuse, R28 ;  /* 0x000000b2141c723c */ /* 0x080fe2000004181c */
[----:B------:R-:W1:Y:S07]  /*3670*/  LDSM.16.M88.4 R20, [R226+0x10080] ;  /* 0x01008000e214783b */ /* 0x000e6e0000000200 */
[----:B------:R-:W-:Y:S01]  /*3680*/  HMMA.16816.F32.BF16 R32, R132, R178, R32 ;  /* 0x000000b28420723c */ /* 0x000fe20000041820 */
[----:B------:R-:W2:Y:S07]  /*3690*/  LDSM.16.M88.4 R132, [R226+0x11080] ;  /* 0x01108000e284783b */ /* 0x000eae0000000200 */
[-C--:B-1----:R-:W-:Y:S08]  /*36a0*/  HMMA.16816.F32.BF16 R4, R20, R180.reuse, R4 ;  /* 0x000000b41404723c */ /* 0x082ff00000041804 */
[C---:B--2---:R-:W-:Y:S08]  /*36b0*/  HMMA.16816.F32.BF16 R8, R132.reuse, R180, R8 ;  /* 0x000000b48408723c */ /* 0x044ff00000041808 */
[-C--:B------:R-:W-:Y:S08]  /*36c0*/  HMMA.16816.F32.BF16 R12, R132, R182.reuse, R12 ;  /* 0x000000b6840c723c */ /* 0x080ff0000004180c */
[C---:B------:R-:W-:Y:S08]  /*36d0*/  HMMA.16816.F32.BF16 R16, R20.reuse, R182, R16 ;  /* 0x000000b61410723c */ /* 0x040ff00000041810 */
        /* <DEDUP_REMOVED lines=11> */
[----:B------:R-:W2:Y:S08]  /*3790*/  LDSM.16.M88.4 R132, [R2+0x11080] ;  /* 0x011080000284783b */ /* 0x000eb00000000200 */
[----:B------:R-:W-:Y:S01]  /*37a0*/  LDS R2, [R242.X4+0x12300] ;  /* 0x01230000f2027984 */ /* 0x000fe20000004800 */
        /* <DEDUP_REMOVED lines=8> */
[----:B------:R-:W3:Y:S01]  /*3830*/  LDS R0, [R242.X4+0x122a0] ;  /* 0x0122a000f2007984 */ /* 0x000ee20000004800 */
[-C--:B-1----:R-:W-:Y:S08]  /*3840*/  HMMA.16816.F32.BF16 R4, R20, R198.reuse, R4 ;  /* 0x000000c61404723c */ /* 0x082ff00000041804 */
[C---:B--2---:R-:W-:Y:S08]  /*3850*/  HMMA.16816.F32.BF16 R8, R132.reuse, R198, R8 ;  /* 0x000000c68408723c */ /* 0x044ff00000041808 */
[-C--:B------:R-:W-:Y:S08]  /*3860*/  HMMA.16816.F32.BF16 R12, R132, R200.reuse, R12 ;  /* 0x000000c8840c723c */ /* 0x080ff0000004180c */
[C---:B------:R-:W-:Y:S04]  /*3870*/  HMMA.16816.F32.BF16 R16, R20.reuse, R200, R16 ;  /* 0x000000c81410723c */ /* 0x040fe80000041810 */
[--C-:B---3--:R-:W-:Y:S02]  /*3880*/  FADD.FTZ R6, R6, -R0.reuse ;  /* 0x8000000006067221 */ /* 0x108fe40000010000 */
[----:B------:R-:W-:Y:S02]  /*3890*/  FADD.FTZ R7, R7, -R0 ;  /* 0x8000000007077221 */ /* 0x000fe40000010000 */
[-C--:B------:R-:W-:Y:S04]  /*38a0*/  HMMA.16816.F32.BF16 R28, R20, R202.reuse, R28 ;  /* 0x000000ca141c723c */ /* 0x080fe8000004181c */
[--C-:B------:R-:W-:Y:S02]  /*38b0*/  FADD.FTZ R4, R4, -R3.reuse ;  /* 0x8000000304047221 */ /* 0x100fe40000010000 */
[----:B------:R-:W-:Y:S02]  /*38c0*/  FMUL.FTZ R6, R142, R6 ;  /* 0x000000068e067220 */ /* 0x000fe40000410000 */
[----:B------:R-:W-:Y:S04]  /*38d0*/  HMMA.16816.F32.BF16 R32, R132, R202, R32 ;  /* 0x000000ca8420723c */ /* 0x000fe80000041820 */
[--C-:B------:R-:W-:Y:S02]  /*38e0*/  FFMA.FTZ R20, R215, c[0x0][0x29c], -R204.reuse ;  /* 0x0000a700d7147a23 */ /* 0x100fe400000108cc */
[----:B------:R-:W-:Y:S02]  /*38f0*/  FFMA.FTZ R21, R239, c[0x0][0x29c], -R204 ;  /* 0x0000a700ef157a23 */ /* 0x000fe400000108cc */
[----:B------:R1:W-:Y:S01]  /*3900*/  MUFU.EX2 R149, R20 ;  /* 0x0000001400957308 */ /* 0x0003e20000000800 */
[--C-:B------:R-:W-:Y:S03]  /*3910*/  FADD.FTZ R18, R18, -R0.reuse ;  /* 0x8000000012127221 */ /* 0x100fe60000010000 */
[--C-:B------:R-:W-:Y:S02]  /*3920*/  FADD.FTZ R19, R19, -R0.reuse ;  /* 0x8000000013137221 */ /* 0x100fe40000010000 */
[----:B------:R-:W-:Y:S02]  /*3930*/  FMUL.FTZ R7, R143, R7 ;  /* 0x000000078f077220 */ /* 0x000fe40000410000 */
[--C-:B------:R-:W-:Y:S02]  /*3940*/  FADD.FTZ R28, R28, -R3.reuse ;  /* 0x800000031c1c7221 */ /* 0x100fe40000010000 */
[----:B------:R2:W3:Y:S01]  /*3950*/  MUFU.EX2 R139, R21 ;  /* 0x00000015008b7308 */ /* 0x0004e20000000800 */
[--C-:B------:R-:W-:Y:S02]  /*3960*/  FADD.FTZ R29, R29, -R3.reuse ;  /* 0x800000031d1d7221 */ /* 0x100fe40000010000 */
[----:B------:R-:W-:Y:S02]  /*3970*/  FMUL.FTZ R28, R137, R28 ;  /* 0x0000001c891c7220 */ /* 0x000fe40000410000 */
[----:B------:R-:W-:Y:S02]  /*3980*/  FMUL.FTZ R22, R141, R29 ;  /* 0x0000001d8d167220 */ /* 0x000fe40000410000 */
[--C-:B------:R-:W-:Y:S02]  /*3990*/  FADD.FTZ R30, R30, -R0.reuse ;  /* 0x800000001e1e7221 */ /* 0x100fe40000010000 */
[----:B------:R-:W-:Y:S01]  /*39a0*/  FADD.FTZ R31, R31, -R0 ;  /* 0x800000001f1f7221 */ /* 0x000fe20000010000 */
[----:B------:R-:W-:Y:S01]  /*39b0*/  F2FP.BF16.PACK_AB R22, R22, R28 ;  /* 0x0000001c1616723e */ /* 0x000fe200000010ff */
[----:B------:R-:W4:Y:S01]  /*39c0*/  LDS R0, [R242.X4+0x12320] ;  /* 0x01232000f2007984 */ /* 0x000f220000004800 */
[----:B------:R-:W-:Y:S01]  /*39d0*/  FADD.FTZ R12, R12, -R2 ;  /* 0x800000020c0c7221 */ /* 0x000fe20000010000 */
[----:B------:R-:W-:Y:S01]  /*39e0*/  MUFU.EX2 R28, R138 ;  /* 0x0000008a001c7308 */ /* 0x000fe20000000800 */
[--C-:B-1----:R-:W-:Y:S02]  /*39f0*/  FFMA.FTZ R20, R214, c[0x0][0x29c], -R204.reuse ;  /* 0x0000a700d6147a23 */ /* 0x102fe400000108cc */
[----:B------:R-:W-:Y:S01]  /*3a00*/  FFMA.FTZ R204, R27, c[0x0][0x29c], -R204 ;  /* 0x0000a7001bcc7a23 */ /* 0x000fe200000108cc */
[----:B------:R-:W-:Y:S01]  /*3a10*/  F2FP.BF16.PACK_AB R27, R25, R24 ;  /* 0x00000018191b723e */ /* 0x000fe200000010ff */
[--C-:B------:R-:W-:Y:S02]  /*3a20*/  FADD.FTZ R13, R13, -R2.reuse ;  /* 0x800000020d0d7221 */ /* 0x100fe40000010000 */
[----:B------:R-:W-:Y:S01]  /*3a30*/  FMUL.FTZ R4, R24, R4 ;  /* 0x0000000418047220 */ /* 0x000fe20000410000 */
[----:B------:R-:W-:Y:S01]  /*3a40*/  F2FP.BF16.PACK_AB R24, R143, R142 ;  /* 0x0000008e8f18723e */ /* 0x000fe200000010ff */
[----:B------:R-:W-:Y:S01]  /*3a50*/  STS [R236+0x12480], R27 ;  /* 0x0124801bec007388 */ /* 0x000fe20000000800 */
[----:B------:R-:W1:Y:S01]  /*3a60*/  MUFU.EX2 R29, R20 ;  /* 0x00000014001d7308 */ /* 0x000e620000000800 */
[--C-:B------:R-:W-:Y:S01]  /*3a70*/  FADD.FTZ R5, R5, -R3.reuse ;  /* 0x8000000305057221 */ /* 0x100fe20000010000 */
[----:B--2---:R-:W-:Y:S01]  /*3a80*/  F2FP.BF16.PACK_AB R21, R7, R6 ;  /* 0x000000060715723e */ /* 0x004fe200000010ff */
[--C-:B------:R-:W-:Y:S01]  /*3a90*/  FADD.FTZ R16, R16, -R3.reuse ;  /* 0x8000000310107221 */ /* 0x100fe20000010000 */
[----:B------:R-:W-:Y:S01]  /*3aa0*/  F2FP.BF16.PACK_AB R7, R162, R161 ;  /* 0x000000a1a207723e */ /* 0x000fe200000010ff */
[----:B------:R-:W-:Y:S01]  /*3ab0*/  FADD.FTZ R17, R17, -R3 ;  /* 0x8000000311117221 */ /* 0x000fe20000010000 */
[----:B------:R-:W-:Y:S01]  /*3ac0*/  STS [R237], R24 ;  /* 0x00000018ed007388 */ /* 0x000fe20000000800 */
[----:B------:R-:W-:Y:S01]  /*3ad0*/  FMUL.FTZ R3, R163, R12 ;  /* 0x0000000ca3037220 */ /* 0x000fe20000410000 */
[C---:B------:R-:W-:Y:S01]  /*3ae0*/  F2FP.BF16.PACK_AB R6, R160.reuse, R163 ;  /* 0x000000a3a006723e */ /* 0x040fe200000010ff */
[----:B------:R-:W-:Y:S01]  /*3af0*/  FMUL.FTZ R12, R160, R13 ;  /* 0x0000000da00c7220 */ /* 0x000fe20000410000 */
[----:B------:R-:W-:Y:S01]  /*3b00*/  STS [R236+0x12c80], R7 ;  /* 0x012c8007ec007388 */ /* 0x000fe20000000800 */
[----:B------:R-:W-:Y:S01]  /*3b10*/  FMUL.FTZ R16, R136, R16 ;  /* 0x0000001088107220 */ /* 0x000fe20000410000 */
[----:B------:R-:W-:Y:S01]  /*3b20*/  MUFU.EX2 R204, R204 ;  /* 0x000000cc00cc7308 */ /* 0x000fe20000000800 */
[----:B------:R-:W-:Y:S01]  /*3b30*/  FMUL.FTZ R17, R140, R17 ;  /* 0x000000118c117220 */ /* 0x000fe20000410000 */
[----:B------:R-:W-:Y:S01]  /*3b40*/  F2FP.BF16.PACK_AB R12, R12, R3 ;  /* 0x000000030c0c723e */ /* 0x000fe200000010ff */
[--C-:B------:R-:W-:Y:S01]  /*3b50*/  FADD.FTZ R33, R33, -R2.reuse ;  /* 0x8000000221217221 */ /* 0x100fe20000010000 */
[----:B---3--:R-:W-:Y:S01]  /*3b60*/  F2FP.BF16.PACK_AB R3, R139, R149 ;  /* 0x000000958b03723e */ /* 0x008fe200000010ff */
[--C-:B------:R-:W-:Y:S01]  /*3b70*/  FADD.FTZ R8, R8, -R2.reuse ;  /* 0x8000000208087221 */ /* 0x100fe20000010000 */
[----:B------:R-:W-:Y:S01]  /*3b80*/  F2FP.BF16.PACK_AB R23, R17, R16 ;  /* 0x000000101117723e */ /* 0x000fe200000010ff */
[--C-:B------:R-:W-:Y:S01]  /*3b90*/  FADD.FTZ R9, R9, -R2.reuse ;  /* 0x8000000209097221 */ /* 0x100fe20000010000 */
[----:B------:R-:W-:Y:S01]  /*3ba0*/  F2FP.BF16.PACK_AB R17, R146, R145 ;  /* 0x000000919211723e */ /* 0x000fe200000010ff */
[----:B------:R2:W-:Y:S01]  /*3bb0*/  STS [R237+0x800], R3 ;  /* 0x00080003ed007388 */ /* 0x0005e20000000800 */
[----:B------:R-:W-:Y:S01]  /*3bc0*/  FADD.FTZ R32, R32, -R2 ;  /* 0x8000000220207221 */ /* 0x000fe20000010000 */
[----:B------:R-:W-:Y:S01]  /*3bd0*/  F2FP.BF16.PACK_AB R16, R151, R148 ;  /* 0x000000949710723e */ /* 0x000fe200000010ff */
[----:B------:R-:W-:Y:S01]  /*3be0*/  FMUL.FTZ R133, R145, R18 ;  /* 0x0000001291857220 */ /* 0x000fe20000410000 */
[----:B------:R-:W-:Y:S01]  /*3bf0*/  STS [R236+0x13480], R26 ;  /* 0x0134801aec007388 */ /* 0x000fe20000000800 */
[----:B-1----:R-:W-:Y:S01]  /*3c00*/  F2FP.BF16.PACK_AB R2, R28, R29 ;  /* 0x0000001d1c02723e */ /* 0x002fe200000010ff */
[----:B------:R-:W1:Y:S01]  /*3c10*/  MUFU.EX2 R18, R147 ;  /* 0x0000009300127308 */ /* 0x000e620000000800 */
[----:B------:R-:W-:Y:S01]  /*3c20*/  FMUL.FTZ R5, R25, R5 ;  /* 0x0000000519057220 */ /* 0x000fe20000410000 */
[----:B------:R-:W-:Y:S01]  /*3c30*/  STS [R237+0x1000], R17 ;  /* 0x00100011ed007388 */ /* 0x000fe20000000800 */
[----:B------:R-:W-:Y:S01]  /*3c40*/  F2FP.BF16.PACK_AB R25, R141, R137 ;  /* 0x000000898d19723e */ /* 0x000fe200000010ff */
[----:B------:R-:W-:Y:S02]  /*3c50*/  FMUL.FTZ R132, R146, R19 ;  /* 0x0000001392847220 */ /* 0x000fe40000410000 */
[----:B------:R-:W-:Y:S01]  /*3c60*/  STS [R236+0x13c80], R6 ;  /* 0x013c8006ec007388 */ /* 0x000fe20000000800 */
[----:B------:R-:W-:Y:S01]  /*3c70*/  F2FP.BF16.PACK_AB R20, R5, R4 ;  /* 0x000000040514723e */ /* 0x000fe200000010ff */
[----:B------:R-:W-:Y:S01]  /*3c80*/  FMUL.FTZ R19, R161, R8 ;  /* 0x00000008a1137220 */ /* 0x000fe20000410000 */
[----:B------:R-:W-:Y:S01]  /*3c90*/  F2FP.BF16.PACK_AB R4, R144, R150 ;  /* 0x000000969004723e */ /* 0x000fe200000010ff */
[----:B------:R1:W-:Y:S01]  /*3ca0*/  STS [R237+0x1800], R2 ;  /* 0x00180002ed007388 */ /* 0x0003e20000000800 */
[----:B------:R-:W-:Y:S01]  /*3cb0*/  FMUL.FTZ R5, R162, R9 ;  /* 0x00000009a2057220 */ /* 0x000fe20000410000 */
[----:B------:R-:W-:Y:S01]  /*3cc0*/  F2FP.BF16.PACK_AB R13, R132, R133 ;  /* 0x00000085840d723e */ /* 0x000fe200000010ff */
[--C-:B----4-:R-:W-:Y:S01]  /*3cd0*/  FADD.FTZ R11, R11, -R0.reuse ;  /* 0x800000000b0b7221 */ /* 0x110fe20000010000 */
[----:B------:R-:W-:Y:S01]  /*3ce0*/  STS [R236+0x14480], R25 ;  /* 0x01448019ec007388 */ /* 0x000fe20000000800 */
[--C-:B------:R-:W-:Y:S01]  /*3cf0*/  FADD.FTZ R10, R10, -R0.reuse ;  /* 0x800000000a0a7221 */ /* 0x100fe20000010000 */
[----:B------:R-:W-:Y:S01]  /*3d00*/  F2FP.BF16.PACK_AB R5, R5, R19 ;  /* 0x000000130505723e */ /* 0x000fe200000010ff */
[--C-:B------:R-:W-:Y:S01]  /*3d10*/  FADD.FTZ R15, R15, -R0.reuse ;  /* 0x800000000f0f7221 */ /* 0x100fe20000010000 */
[----:B------:R-:W-:Y:S01]  /*3d20*/  STS [R237+0x2000], R16 ;  /* 0x00200010ed007388 */ /* 0x000fe20000000800 */
[----:B------:R-:W-:Y:S02]  /*3d30*/  FMUL.FTZ R10, R149, R10 ;  /* 0x0000000a950a7220 */ /* 0x000fe40000410000 */
[----:B--2---:R-:W-:Y:S01]  /*3d40*/  FMUL.FTZ R3, R139, R11 ;  /* 0x0000000b8b037220 */ /* 0x004fe20000410000 */
[----:B------:R-:W-:Y:S01]  /*3d50*/  STS [R236+0x14c80], R4 ;  /* 0x014c8004ec007388 */ /* 0x000fe20000000800 */
[--C-:B------:R-:W-:Y:S02]  /*3d60*/  FADD.FTZ R14, R14, -R0.reuse ;  /* 0x800000000e0e7221 */ /* 0x100fe40000010000 */
[----:B------:R-:W-:Y:S01]  /*3d70*/  FMUL.FTZ R30, R148, R30 ;  /* 0x0000001e941e7220 */ /* 0x000fe20000410000 */
[----:B------:R-:W-:Y:S01]  /*3d80*/  F2FP.BF16.PACK_AB R3, R3, R10 ;  /* 0x0000000a0303723e */ /* 0x000fe200000010ff */
[----:B------:R-:W-:Y:S02]  /*3d90*/  FMUL.FTZ R14, R29, R14 ;  /* 0x0000000e1d0e7220 */ /* 0x000fe40000410000 */
[----:B------:R-:W-:Y:S02]  /*3da0*/  FMUL.FTZ R31, R151, R31 ;  /* 0x0000001f971f7220 */ /* 0x000fe40000410000 */
[----:B------:R-:W-:Y:S02]  /*3db0*/  FMUL.FTZ R32, R150, R32 ;  /* 0x0000002096207220 */ /* 0x000fe40000410000 */
[----:B------:R-:W-:Y:S01]  /*3dc0*/  FMUL.FTZ R8, R144, R33 ;  /* 0x0000002190087220 */ /* 0x000fe20000410000 */
[----:B------:R-:W-:Y:S01]  /*3dd0*/  F2FP.BF16.PACK_AB R9, R31, R30 ;  /* 0x0000001e1f09723e */ /* 0x000fe200000010ff */
[--C-:B------:R-:W-:Y:S01]  /*3de0*/  FADD.FTZ R35, R35, -R0.reuse ;  /* 0x8000000023237221 */ /* 0x100fe20000010000 */
[----:B-1----:R-:W-:Y:S01]  /*3df0*/  F2FP.BF16.PACK_AB R2, R204, R18 ;  /* 0x00000012cc02723e */ /* 0x002fe200000010ff */
[----:B------:R-:W-:Y:S01]  /*3e00*/  FADD.FTZ R34, R34, -R0 ;  /* 0x8000000022227221 */ /* 0x000fe20000010000 */
[----:B------:R-:W-:Y:S01]  /*3e10*/  F2FP.BF16.PACK_AB R8, R8, R32 ;  /* 0x000000200808723e */ /* 0x000fe200000010ff */
[----:B------:R-:W-:Y:S02]  /*3e20*/  FMUL.FTZ R0, R204, R35 ;  /* 0x00000023cc007220 */ /* 0x000fe40000410000 */
[----:B------:R1:W-:Y:S01]  /*3e30*/  STS [R237+0x2800], R2 ;  /* 0x00280002ed007388 */ /* 0x0003e20000000800 */
[----:B------:R-:W-:Y:S03]  /*3e40*/  FMUL.FTZ R34, R18, R34 ;  /* 0x0000002212227220 */ /* 0x000fe60000410000 */
[----:B------:R-:W-:Y:S02]  /*3e50*/  BAR.SYNC.DEFER_BLOCKING 0x0 ;  /* 0x0000000000007b1d */ /* 0x000fe40000010000 */
[----:B------:R-:W-:Y:S01]  /*3e60*/  F2FP.BF16.PACK_AB R0, R0, R34 ;  /* 0x000000220000723e */ /* 0x000fe200000010ff */
[----:B-1----:R-:W-:Y:S05]  /*3e70*/  FMUL.FTZ R2, R28, R15 ;  /* 0x0000000f1c027220 */ /* 0x002fea0000410000 */
[----:B------:R-:W-:Y:S01]  /*3e80*/  STS [R236+0x15480], R20 ;  /* 0x01548014ec007388 */ /* 0x000fe20000000800 */
[----:B------:R-:W-:Y:S03]  /*3e90*/  F2FP.BF16.PACK_AB R2, R2, R14 ;  /* 0x0000000e0202723e */ /* 0x000fe600000010ff */
        /* <DEDUP_REMOVED lines=89> */
[----:B-12-4-:R-:W-:Y:S01]  /*4430*/  SHF.R.S32.HI R0, RZ, 0x1f, R235 ;  /* 0x0000001fff007819 */ /* 0x016fe200000114eb */
[----:B------:R-:W2:Y:S01]  /*4440*/  LDL.64 R10, [R1] ;  /* 0x00000000010a7983 */ /* 0x000ea20000100a00 */
[----:B------:R-:W-:Y:S01]  /*4450*/  LOP3.LUT P6, RZ, R249, 0x1, RZ, 0xc0, !PT ;  /* 0x00000001f9ff7812 */ /* 0x000fe200078cc0ff */
[----:B------:R-:W-:Y:S02]  /*4460*/  IMAD.MOV.U32 R6, RZ, RZ, c[0x0][0x208] ;  /* 0x00008200ff067624 */ /* 0x000fe400078e00ff */
[----:B------:R-:W1:Y:S01]  /*4470*/  S2R R239, SR_TID.X ;  /* 0x0000000000ef7919 */ /* 0x000e620000002100 */
[----:B------:R-:W-:Y:S02]  /*4480*/  IMAD R0, R0, c[0x0][0x208], RZ ;  /* 0x0000820000007a24 */ /* 0x000fe400078e02ff */
[----:B------:R-:W-:Y:S02]  /*4490*/  IMAD.MOV.U32 R7, RZ, RZ, 0x6 ;  /* 0x00000006ff077424 */ /* 0x000fe400078e00ff */
[C---:B------:R-:W-:Y:S03]  /*44a0*/  IMAD.WIDE.U32 R4, R235.reuse, c[0x0][0x208], RZ ;  /* 0x00008200eb047a25 */ /* 0x040fe600078e00ff */
[----:B------:R-:W-:Y:S01]  /*44b0*/  SHF.L.U64.HI R7, R6, R7, c[0x0][0x20c] ;  /* 0x0000830006077619 */ /* 0x000fe20000010207 */
[----:B------:R-:W-:Y:S01]  /*44c0*/  IMAD R0, R235, c[0x0][0x20c], R0 ;  /* 0x00008300eb007a24 */ /* 0x000fe200078e0200 */
[----:B------:R-:W-:Y:S01]  /*44d0*/  LEA R2, P1, R4, R244, 0x7 ;  /* 0x000000f404027211 */ /* 0x000fe200078238ff */
[----:B------:R-:W-:Y:S02]  /*44e0*/  IMAD.SHL.U32 R6, R6, 0x40, RZ ;  /* 0x0000004006067824 */ /* 0x000fe400078e00ff */
[----:B------:R-:W-:Y:S02]  /*44f0*/  IMAD.IADD R0, R5, 0x1, R0 ;  /* 0x0000000105007824 */ /* 0x000fe400078e0200 */
[----:B------:R-:W-:Y:S03]  /*4500*/  IMAD.SHL.U32 R8, R235, 0x40, RZ ;  /* 0x00000040eb087824 */ /* 0x000fe600078e00ff */
[----:B------:R-:W-:Y:S02]  /*4510*/  LEA.HI.X R3, R4, R245, R0, 0x7, P1 ;  /* 0x000000f504037211 */ /* 0x000fe400008f3c00 */
[----:B------:R-:W-:Y:S02]  /*4520*/  IADD3 R4, P5, P1, R6, 0x80, R2 ;  /* 0x0000008006047810 */ /* 0x000fe400079be002 */
[----:B------:R-:W-:Y:S02]  /*4530*/  IADD3 R0, -R251, R248, -R8 ;  /* 0x000000f8fb007210 */ /* 0x000fe40007ffe908 */
[C-C-:B------:R-:W-:Y:S02]  /*4540*/  IADD3.X R5, R7.reuse, RZ, R3.reuse, P5, P1 ;  /* 0x000000ff07057210 */ /* 0x140fe40002fe2403 */
[----:B------:R-:W-:Y:S02]  /*4550*/  ISETP.LT.OR P5, PT, R0, 0x1, !P6 ;  /* 0x000000010000780c */ /* 0x000fe400077a1670 */
[----:B------:R-:W-:Y:S02]  /*4560*/  IADD3 R6, P1, R6, R2, RZ ;  /* 0x0000000206067210 */ /* 0x000fe40007f3e0ff */
[C---:B------:R-:W-:Y:S03]  /*4570*/  ISETP.LT.OR P6, PT, R0.reuse, 0x21, !P6 ;  /* 0x000000210000780c */ /* 0x040fe600077c1670 */
[----:B------:R-:W-:Y:S01]  /*4580*/  IMAD.X R7, R7, 0x1, R3, P1 ;  /* 0x0000000107077824 */ /* 0x000fe200008e0603 */
[----:B------:R-:W-:Y:S05]  /*4590*/  LOP3.LUT P1, RZ, R249, 0x2, RZ, 0xc0, !PT ;  /* 0x00000002f9ff7812 */ /* 0x000fea000782c0ff */
[----:B------:R-:W-:Y:S01]  /*45a0*/  @!PT LDS RZ, [RZ] ;  /* 0x00000000fffff984 */ /* 0x000fe20000000800 */
[----:B------:R-:W-:Y:S01]  /*45b0*/  @!PT LDS RZ, [RZ] ;  /* 0x00000000fffff984 */ /* 0x000fe20000000800 */
[----:B------:R-:W-:Y:S01]  /*45c0*/  @!PT LDS RZ, [RZ] ;  /* 0x00000000fffff984 */ /* 0x000fe20000000800 */
[----:B------:R3:W-:Y:S01]  /*45d0*/  LDGSTS.E.BYPASS.LTC128B.128 [R240+0xe080], [R2.64], !P5 ;  /* 0x0e08000002f07fae */ /* 0x0007e2000e901d44 */
[C---:B------:R-:W-:Y:S02]  /*45e0*/  ISETP.LT.OR P5, PT, R0.reuse, 0x1, !P1 ;  /* 0x000000010000780c */ /* 0x040fe40004fa1670 */
[----:B------:R-:W-:Y:S11]  /*45f0*/  ISETP.LT.OR P1, PT, R0, 0x21, !P1 ;  /* 0x000000210000780c */ /* 0x000ff60004f21670 */
[----:B------:R3:W-:Y:S04]  /*4600*/  LDGSTS.E.BYPASS.LTC128B.128 [R240+0x10080], [R2.64+0x80], !P5 ;  /* 0x1008008002f07fae */ /* 0x0007e8000e901d44 */
[----:B------:R3:W-:Y:S04]  /*4610*/  LDGSTS.E.BYPASS.LTC128B.128 [R240+0xf080], [R6.64], !P6 ;  /* 0x0f08000006f07fae */ /* 0x0007e8000f101d44 */
[----:B------:R3:W-:Y:S01]  /*4620*/  LDGSTS.E.BYPASS.LTC128B.128 [R240+0x11080], [R4.64], !P1 ;  /* 0x1108000004f07fae */ /* 0x0007e2000c901d44 */
[----:B-1----:R-:W-:Y:S02]  /*4630*/  @!P2 IMAD.SHL.U32 R0, R239, 0x10, RZ ;  /* 0x00000010ef00a824 */ /* 0x002fe400078e00ff */
[----:B--2---:R-:W-:Y:S05]  /*4640*/  @!P2 IMAD.WIDE R8, R8, 0x4, R10 ;  /* 0x000000040808a825 */ /* 0x004fea00078e020a */
[----:B------:R3:W-:Y:S02]  /*4650*/  @!P2 LDGSTS.E.BYPASS.LTC128B.128 [R0+0x12280], [R8.64] ;  /* 0x122800000800afae */ /* 0x0007e4000b901d44 */
.L_x_89:
[-C--:B-1234-:R-:W-:Y:S01]  /*4660*/  HMMA.16816.F32.BF16 R4, R32, R16.reuse, RZ ;  /* 0x000000102004723c */ /* 0x09efe200000418ff */
[----:B------:R-:W2:Y:S02]  /*4670*/  LDL.64 R2, [R1+0x10] ;  /* 0x0000100001027983 */ /* 0x000ea40000100a00 */
[----:B------:R-:W-:Y:S01]  /*4680*/  ISETP.GE.AND P6, PT, R218, 0x1, PT ;  /* 0x00000001da00780c */ /* 0x000fe20003fc6270 */
[----:B------:R-:W-:Y:S01]  /*4690*/  IMAD.SHL.U32 R0, R243, 0x2000, RZ ;  /* 0x00002000f3007824 */ /* 0x000fe200078e00ff */
[----:B------:R-:W-:Y:S01]  /*46a0*/  LDSM.16.M88.4 R140, [R222+0x1800] ;  /* 0x00180000de8c783b */ /* 0x000fe20000000200 */
[----:B------:R-:W-:Y:S02]  /*46b0*/  ISETP.GE.AND P5, PT, R241, 0x1, PT ;  /* 0x00000001f100780c */ /* 0x000fe40003fa6270 */
[C---:B------:R-:W-:Y:S01]  /*46c0*/  HMMA.16816.F32.BF16 R8, R132.reuse, R16, RZ ;  /* 0x000000108408723c */ /* 0x040fe200000418ff */
[----:B------:R-:W-:Y:S04]  /*46d0*/  LDSM.16.MT88.4 R144, [R217+0x4080] ;  /* 0x00408000d990783b */ /* 0x000fe80000004200 */
[----:B------:R-:W-:Y:S03]  /*46e0*/  LDSM.16.M88.4 R148, [R224+0x1000] ;  /* 0x00100000e094783b */ /* 0x000fe60000000200 */
[-C--:B------:R-:W-:Y:S01]  /*46f0*/  HMMA.16816.F32.BF16 R12, R132, R18.reuse, RZ ;  /* 0x00000012840c723c */ /* 0x080fe200000418ff */
[----:B------:R-:W0:Y:S07]  /*4700*/  LDGDEPBAR ;  /* 0x00000000000079af */ /* 0x000e2e0000000000 */
[C---:B------:R-:W-:Y:S08]  /*4710*/  HMMA.16816.F32.BF16 R16, R32.reuse, R18, RZ ;  /* 0x000000122010723c */ /* 0x040ff000000418ff */
[-C--:B------:R-:W-:Y:S08]  /*4720*/  HMMA.16816.F32.BF16 R20, R32, R136.reuse, RZ ;  /* 0x000000882014723c */ /* 0x080ff000000418ff */
[C---:B------:R-:W-:Y:S08]  /*4730*/  HMMA.16816.F32.BF16 R24, R132.reuse, R136, RZ ;  /* 0x000000888418723c */ /* 0x040ff000000418ff */
[-C--:B------:R-:W-:Y:S01]  /*4740*/  HMMA.16816.F32.BF16 R28, R132, R138.reuse, RZ ;  /* 0x0000008a841c723c */ /* 0x080fe200000418ff */
[----:B------:R-:W-:Y:S07]  /*4750*/  LDSM.16.M88.4 R132, [R222+0x1000] ;  /* 0x00100000de84783b */ /* 0x000fee0000000200 */
[----:B------:R-:W-:Y:S01]  /*4760*/  HMMA.16816.F32.BF16 R32, R32, R138, RZ ;  /* 0x0000008a2020723c */ /* 0x000fe200000418ff */
[----:B------:R-:W1:Y:S07]  /*4770*/  LDSM.16.MT88.4 R136, [R217+0x1080] ;  /* 0x00108000d988783b */ /* 0x000e6e0000004200 */
[-C--:B------:R-:W-:Y:S08]  /*4780*/  HMMA.16816.F32.BF16 R4, R160, R204.reuse, R4 ;  /* 0x000000cca004723c */ /* 0x080ff00000041804 */
[C---:B------:R-:W-:Y:S08]  /*4790*/  HMMA.16816.F32.BF16 R8, R208.reuse, R204, R8 ;  /* 0x000000ccd008723c */ /* 0x040ff00000041808 */
[-C--:B------:R-:W-:Y:S08]  /*47a0*/  HMMA.16816.F32.BF16 R12, R208, R206.reuse, R12 ;  /* 0x000000ced00c723c */ /* 0x080ff0000004180c */
[C---:B------:R-:W-:Y:S01]  /*47b0*/  HMMA.16816.F32.BF16 R16, R160.reuse, R206, R16 ;  /* 0x000000cea010723c */ /* 0x040fe20000041810 */
[----:B------:R-:W-:Y:S07]  /*47c0*/  LDSM.16.M88.4 R204, [R224+0x1800] ;  /* 0x00180000e0cc783b */ /* 0x000fee0000000200 */
[-C--:B------:R-:W-:Y:S08]  /*47d0*/  HMMA.16816.F32.BF16 R20, R160, R212.reuse, R20 ;  /* 0x000000d4a014723c */ /* 0x080ff00000041814 */
[C---:B------:R-:W-:Y:S08]  /*47e0*/  HMMA.16816.F32.BF16 R24, R208.reuse, R212, R24 ;  /* 0x000000d4d018723c */ /* 0x040ff00000041818 */
[-C--:B------:R-:W-:Y:S08]  /*47f0*/  HMMA.16816.F32.BF16 R28, R208, R214.reuse, R28 ;  /* 0x000000d6d01c723c */ /* 0x080ff0000004181c */
[----:B------:R-:W-:Y:S01]  /*4800*/  HMMA.16816.F32.BF16 R32, R160, R214, R32 ;  /* 0x000000d6a020723c */ /* 0x000fe20000041820 */
[----:B------:R-:W3:Y:S07]  /*4810*/  LDSM.16.MT88.4 R160, [R217+0x1880] ;  /* 0x00188000d9a0783b */ /* 0x000eee0000004200 */
[-C--:B-1----:R-:W-:Y:S08]  /*4820*/  HMMA.16816.F32.BF16 R4, R132, R136.reuse, R4 ;  /* 0x000000888404723c */ /* 0x082ff00000041804 */
[C---:B------:R-:W-:Y:S08]  /*4830*/  HMMA.16816.F32.BF16 R8, R140.reuse, R136, R8 ;  /* 0x000000888c08723c */ /* 0x040ff00000041808 */
[-C--:B------:R-:W-:Y:S08]  /*4840*/  HMMA.16816.F32.BF16 R12, R140, R138.reuse, R12 ;  /* 0x0000008a8c0c723c */ /* 0x080ff0000004180c */
[C---:B------:R-:W-:Y:S01]  /*4850*/  HMMA.16816.F32.BF16 R16, R132.reuse, R138, R16 ;  /* 0x0000008a8410723c */ /* 0x040fe20000041810 */
[----:B------:R-:W1:Y:S07]  /*4860*/  LDSM.16.MT88.4 R136, [R217+0x4880] ;  /* 0x00488000d988783b */ /* 0x000e6e0000004200 */
[-C--:B------:R-:W-:Y:S08]  /*4870*/  HMMA.16816.F32.BF16 R20, R132, R144.reuse, R20 ;  /* 0x000000908414723c */ /* 0x080ff00000041814 */
[C---:B------:R-:W-:Y:S08]  /*4880*/  HMMA.16816.F32.BF16 R24, R140.reuse, R144, R24 ;  /* 0x000000908c18723c */ /* 0x040ff00000041818 */
[-C--:B------:R-:W-:Y:S01]  /*4890*/  HMMA.16816.F32.BF16 R28, R140, R146.reuse, R28 ;  /* 0x000000928c1c723c */ /* 0x080fe2000004181c */
[----:B------:R-:W-:Y:S07]  /*48a0*/  LDSM.16.MT88.4 R140, [R217+0x2080] ;  /* 0x00208000d98c783b */ /* 0x000fee0000004200 */
[----:B------:R-:W-:Y:S01]  /*48b0*/  HMMA.16816.F32.BF16 R32, R132, R146, R32 ;  /* 0x000000928420723c */ /* 0x000fe20000041820 */
[----:B------:R-:W4:Y:S04]  /*48c0*/  LDSM.16.M88.4 R132, [R222+0x2000] ;  /* 0x00200000de84783b */ /* 0x000f280000000200 */
[----:B------:R-:W5:Y:S03]  /*48d0*/  LDSM.16.M88.4 R144, [R222+0x2800] ;  /* 0x00280000de90783b */ /* 0x000f660000000200 */
[-C--:B---3--:R-:W-:Y:S08]  /*48e0*/  HMMA.16816.F32.BF16 R4, R148, R160.reuse, R4 ;  /* 0x000000a09404723c */ /* 0x088ff00000041804 */
[C---:B------:R-:W-:Y:S08]  /*48f0*/  HMMA.16816.F32.BF16 R8, R204.reuse, R160, R8 ;  /* 0x000000a0cc08723c */ /* 0x040ff00000041808 */
[-C--:B------:R-:W-:Y:S08]  /*4900*/  HMMA.16816.F32.BF16 R12, R204, R162.reuse, R12 ;  /* 0x000000a2cc0c723c */ /* 0x080ff0000004180c */
[C---:B------:R-:W-:Y:S01]  /*4910*/  HMMA.16816.F32.BF16 R16, R148.reuse, R162, R16 ;  /* 0x000000a29410723c */ /* 0x040fe20000041810 */
[----:B------:R-:W3:Y:S07]  /*4920*/  LDSM.16.MT88.4 R160, [R217+0x5080] ;  /* 0x00508000d9a0783b */ /* 0x000eee0000004200 */
[-C--:B-1----:R-:W-:Y:S08]  /*4930*/  HMMA.16816.F32.BF16 R20, R148, R136.reuse, R20 ;  /* 0x000000889414723c */ /* 0x082ff00000041814 */
[C---:B------:R-:W-:Y:S08]  /*4940*/  HMMA.16816.F32.BF16 R24, R204.reuse, R136, R24 ;  /* 0x00000088cc18723c */ /* 0x040ff00000041818 */
[-C--:B------:R-:W-:Y:S01]  /*4950*/  HMMA.16816.F32.BF16 R28, R204, R138.reuse, R28 ;  /* 0x0000008acc1c723c */ /* 0x080fe2000004181c */
[----:B------:R-:W-:Y:S07]  /*4960*/  LDSM.16.MT88.4 R204, [R217+0x5880] ;  /* 0x00588000d9cc783b */ /* 0x000fee0000004200 */
[----:B------:R-:W-:Y:S01]  /*4970*/  HMMA.16816.F32.BF16 R32, R148, R138, R32 ;  /* 0x0000008a9420723c */ /* 0x000fe20000041820 */
[----:B------:R-:W-:Y:S04]  /*4980*/  LDSM.16.M88.4 R136, [R224+0x2000] ;  /* 0x00200000e088783b */ /* 0x000fe80000000200 */
[----:B------:R-:W-:Y:S03]  /*4990*/  LDSM.16.M88.4 R148, [R224+0x2800] ;  /* 0x00280000e094783b */ /* 0x000fe60000000200 */
[-C--:B----4-:R-:W-:Y:S08]  /*49a0*/  HMMA.16816.F32.BF16 R4, R132, R140.reuse, R4 ;  /* 0x0000008c8404723c */ /* 0x090ff00000041804 */
[C---:B-----5:R-:W-:Y:S08]  /*49b0*/  HMMA.16816.F32.BF16 R8, R144.reuse, R140, R8 ;  /* 0x0000008c9008723c */ /* 0x060ff00000041808 */
[-C--:B------:R-:W-:Y:S08]  /*49c0*/  HMMA.16816.F32.BF16 R12, R144, R142.reuse, R12 ;  /* 0x0000008e900c723c */ /* 0x080ff0000004180c */
[C---:B------:R-:W-:Y:S01]  /*49d0*/  HMMA.16816.F32.BF16 R16, R132.reuse, R142, R16 ;  /* 0x0000008e8410723c */ /* 0x040fe20000041810 */
[----:B------:R-:W1:Y:S07]  /*49e0*/  LDSM.16.MT88.4 R140, [R217+0x2880] ;  /* 0x00288000d98c783b */ /* 0x000e6e0000004200 */
[-C--:B---3--:R-:W-:Y:S08]  /*49f0*/  HMMA.16816.F32.BF16 R20, R132, R160.reuse, R20 ;  /* 0x000000a08414723c */ /* 0x088ff00000041814 */
[C---:B------:R-:W-:Y:S04]  /*4a00*/  HMMA.16816.F32.BF16 R24, R144.reuse, R160, R24 ;  /* 0x000000a09018723c */ /* 0x040fe80000041818 */
[C---:B--2---:R-:W-:Y:S04]  /*4a10*/  IADD3 R3, P1, R0.reuse, R2, RZ ;  /* 0x0000000200037210 */ /* 0x044fe80007f3e0ff */
[-C--:B------:R-:W-:Y:S04]  /*4a20*/  HMMA.16816.F32.BF16 R28, R144, R162.reuse, R28 ;  /* 0x000000a2901c723c */ /* 0x080fe8000004181c */
[----:B------:R-:W-:Y:S02]  /*4a30*/  LEA.HI.X.SX32 R0, R0, R252, 0x1, P1 ;  /* 0x000000fc00007211 */ /* 0x000fe400008f0eff */
[C---:B------:R-:W-:Y:S02]  /*4a40*/  LEA R2, P1, R3.reuse, c[0x0][0x220], 0x2 ;  /* 0x0000880003027a11 */ /* 0x040fe400078210ff */
[----:B------:R-:W-:Y:S01]  /*4a50*/  HMMA.16816.F32.BF16 R32, R132, R162, R32 ;  /* 0x000000a28420723c */ /* 0x000fe20000041820 */
[----:B------:R-:W-:Y:S03]  /*4a60*/  LDSM.16.MT88.4 R132, [R216+0x17880] ;  /* 0x01788000d884783b */ /* 0x000fe60000004200 */
[----:B------:R-:W-:Y:S01]  /*4a70*/  LEA.HI.X R3, R3, c[0x0][0x224], R0, 0x2, P1 ;  /* 0x0000890003037a11 */ /* 0x000fe200008f1400 */
[C---:B------:R-:W-:Y:S01]  /*4a80*/  IMAD R0, R218.reuse, 0x2000, R231 ;  /* 0x00002000da007824 */ /* 0x040fe200078e02e7 */
[----:B------:R-:W-:Y:S02]  /*4a90*/  ISETP.GE.AND P1, PT, R235, R250, PT ;  /* 0x000000faeb00720c */ /* 0x000fe40003f26270 */
[----:B------:R-:W-:Y:S01]  /*4aa0*/  IADD3 R218, R218, 0x1, RZ ;  /* 0x00000001dada7810 */ /* 0x000fe20007ffe0ff */
[-C--:B-1----:R-:W-:Y:S05]  /*4ab0*/  HMMA.16816.F32.BF16 R4, R136, R140.reuse, R4 ;  /* 0x0000008c8804723c */ /* 0x082fea0000041804 */
[----:B------:R-:W-:Y:S01]  /*4ac0*/  IMAD.SHL.U32 R0, R0, 0x2, RZ ;  /* 0x0000000200007824 */ /* 0x000fe200078e00ff */
[----:B------:R-:W-:Y:S02]  /*4ad0*/  SEL R218, R218, RZ, !P6 ;  /* 0x000000ffdada7207 */ /* 0x000fe40007000000 */
[C---:B------:R-:W-:Y:S08]  /*4ae0*/  HMMA.16816.F32.BF16 R8, R148.reuse, R140, R8 ;  /* 0x0000008c9408723c */ /* 0x040ff00000041808 */
        /* <DEDUP_REMOVED lines=12> */
[----:B------:R-:W-:Y:S01]  /*4bb0*/  RED.E.ADD.F32.FTZ.RN.STRONG.GPU [R2.64+0x1c00], R11 ;  /* 0x001c000b0200798e */ /* 0x000fe2000c10e784 */
[----:B------:R-:W-:Y:S03]  /*4bc0*/  IMAD.MOV.U32 R205, RZ, RZ, R235 ;  /* 0x000000ffffcd7224 */ /* 0x000fe600078e00eb */
        /* <DEDUP_REMOVED lines=15> */
[----:B------:R-:W-:Y:S04]  /*4cc0*/  LDSM.16.MT88.4 R140, [R216+0x18080] ;  /* 0x01808000d88c783b */ /* 0x000fe80000004200 */
[----:B------:R-:W-:Y:S01]  /*4cd0*/  RED.E.ADD.F32.FTZ.RN.STRONG.GPU [R2.64+0x4400], R21 ;  /* 0x004400150200798e */ /* 0x000fe2000c10e784 */
[-C--:B-1----:R-:W-:Y:S03]  /*4ce0*/  HMMA.16816.F32.BF16 R84, R4, R8.reuse, R84 ;  /* 0x000000080454723c */ /* 0x082fe60000041854 */
[----:B------:R-:W-:Y:S04]  /*4cf0*/  RED.E.ADD.F32.FTZ.RN.STRONG.GPU [R2.64+0x4800], R22 ;  /* 0x004800160200798e */ /* 0x000fe8000c10e784 */
[----:B------:R-:W-:Y:S04]  /*4d00*/  RED.E.ADD.F32.FTZ.RN.STRONG.GPU [R2.64+0x4c00], R23 ;  /* 0x004c00170200798e */ /* 0x000fe8000c10e784 */
[----:B------:R-:W1:Y:S04]  /*4d10*/  LDSM.16.MT88.4 R20, [R0+0x8080] ;  /* 0x008080000014783b */ /* 0x000e680000004200 */
[----:B------:R-:W-:Y:S01]  /*4d20*/  RED.E.ADD.F32.FTZ.RN.STRONG.GPU [R2.64+0x5000], R24 ;  /* 0x005000180200798e */ /* 0x000fe2000c10e784 */
[-C--:B--2---:R-:W-:Y:S03]  /*4d30*/  HMMA.16816.F32.BF16 R88, R12, R8.reuse, R88 ;  /* 0x000000080c58723c */ /* 0x084fe60000041858 */
[----:B------:R-:W-:Y:S04]  /*4d40*/  RED.E.ADD.F32.FTZ.RN.STRONG.GPU [R2.64+0x5400], R25 ;  /* 0x005400190200798e */ /* 0x000fe8000c10e784 */
[----:B------:R-:W-:Y:S01]  /*4d50*/  RED.E.ADD.F32.FTZ.RN.STRONG.GPU [R2.64+0x5800], R26 ;  /* 0x0058001a0200798e */ /* 0x000fe2000c10e784 */
[C---:B---3--:R-:W-:Y:S03]  /*4d60*/  HMMA.16816.F32.BF16 R92, R16.reuse, R8, R92 ;  /* 0x00000008105c723c */ /* 0x048fe6000004185c */
[----:B------:R-:W-:Y:S04]  /*4d70*/  RED.E.ADD.F32.FTZ.RN.STRONG.GPU [R2.64+0x5c00], R27 ;  /* 0x005c001b0200798e */ /* 0x000fe8000c10e784 */
[----:B------:R-:W-:Y:S01]  /*4d80*/  LDSM.16.MT88.4 R24, [R216+0x15880] ;  /* 0x01588000d818783b */ /* 0x000fe20000004200 */
[-C--:B------:R-:W-:Y:S03]  /*4d90*/  HMMA.16816.F32.BF16 R96, R16, R10.reuse, R96 ;  /* 0x0000000a1060723c */ /* 0x080fe60000041860 */
[----:B------:R-:W-:Y:S04]  /*4da0*/  RED.E.ADD.F32.FTZ.RN.STRONG.GPU [R2.64+0x6000], R32 ;  /* 0x006000200200798e */ /* 0x000fe8000c10e784 */
[----:B------:R-:W-:Y:S01]  /*4db0*/  RED.E.ADD.F32.FTZ.RN.STRONG.GPU [R2.64+0x6400], R33 ;  /* 0x006400210200798e */ /* 0x000fe2000c10e784 */
[-C--:B------:R-:W-:Y:S03]  /*4dc0*/  HMMA.16816.F32.BF16 R100, R12, R10.reuse, R100 ;  /* 0x0000000a0c64723c */ /* 0x080fe60000041864 */
[----:B------:R-:W-:Y:S04]  /*4dd0*/  RED.E.ADD.F32.FTZ.RN.STRONG.GPU [R2.64+0x6800], R34 ;  /* 0x006800220200798e */ /* 0x000fe8000c10e784 */
[----:B------:R-:W-:Y:S01]  /*4de0*/  RED.E.ADD.F32.FTZ.RN.STRONG.GPU [R2.64+0x6c00], R35 ;  /* 0x006c00230200798e */ /* 0x000fe2000c10e784 */
        /* <DEDUP_REMOVED lines=10> */
[----:B------:R-:W-:Y:S05]  /*4e90*/  LDSM.16.MT88.4 R8, [R0+0x7080] ;  /* 0x007080000008783b */ /* 0x000fea0000004200 */
        /* <DEDUP_REMOVED lines=22> */
[----:B------:R4:W5:Y:S07]  /*5000*/  LDSM.16.MT88.4 R24, [R0+0x9880] ;  /* 0x009880000018783b */ /* 0x00096e0000004200 */
[-C--:B--2---:R-:W-:Y:S08]  /*5010*/  HMMA.16816.F32.BF16 R84, R4, R8.reuse, R84 ;  /* 0x000000080454723c */ /* 0x084ff00000041854 */
[-C--:B------:R-:W-:Y:S08]  /*5020*/  HMMA.16816.F32.BF16 R88, R12, R8.reuse, R88 ;  /* 0x000000080c58723c */ /* 0x080ff00000041858 */
[C---:B------:R-:W-:Y:S04]  /*5030*/  HMMA.16816.F32.BF16 R92, R16.reuse, R8, R92 ;  /* 0x00000008105c723c */ /* 0x040fe8000004185c */
[----:B----4-:R-:W-:Y:S04]  /*5040*/  IADD3 R0, R241, 0x1, RZ ;  /* 0x00000001f1007810 */ /* 0x010fe80007ffe0ff */
[-C--:B------:R-:W-:Y:S04]  /*5050*/  HMMA.16816.F32.BF16 R96, R16, R10.reuse, R96 ;  /* 0x0000000a1060723c */ /* 0x080fe80000041860 */
[----:B------:R-:W-:Y:S04]  /*5060*/  SEL R241, R0, RZ, !P5 ;  /* 0x000000ff00f17207 */ /* 0x000fe80006800000 */
        /* <DEDUP_REMOVED lines=14> */
[-C--:B-----5:R-:W-:Y:S08]  /*5150*/  HMMA.16816.F32.BF16 R108, R28, R24.reuse, R108 ;  /* 0x000000181c6c723c */ /* 0x0a0ff0000004186c */
[-C--:B------:R-:W-:Y:S08]  /*5160*/  HMMA.16816.F32.BF16 R112, R132, R24.reuse, R112 ;  /* 0x000000188470723c */ /* 0x080ff00000041870 */
[C---:B------:R-:W-:Y:S08]  /*5170*/  HMMA.16816.F32.BF16 R116, R140.reuse, R24, R116 ;  /* 0x000000188c74723c */ /* 0x040ff00000041874 */
[-C--:B------:R-:W-:Y:S08]  /*5180*/  HMMA.16816.F32.BF16 R120, R140, R26.reuse, R120 ;  /* 0x0000001a8c78723c */ /* 0x080ff00000041878 */
[-C--:B------:R-:W-:Y:S08]  /*5190*/  HMMA.16816.F32.BF16 R124, R132, R26.reuse, R124 ;  /* 0x0000001a847c723c */ /* 0x080ff0000004187c */
[----:B------:R-:W-:Y:S01]  /*51a0*/  HMMA.16816.F32.BF16 R128, R28, R26, R128 ;  /* 0x0000001a1c80723c */ /* 0x000fe20000041880 */
[----:B------:R-:W-:-:S07]  /*51b0*/  @!P1 BRA `(.L_x_90) ;  /* 0xffffd41000009947 */ /* 0x000fce000383ffff */
[----:B------:R-:W-:Y:S01]  /*51c0*/  FMUL.FTZ R84, R84, c[0x0][0x298] ;  /* 0x0000a60054547a20 */ /* 0x000fe20000410000 */
[----:B------:R-:W-:Y:S01]  /*51d0*/  PLOP3.LUT P1, PT, PT, PT, PT, 0x8, 0x0 ;  /* 0x000000000000781c */ /* 0x000fe20003f2e170 */
        /* <DEDUP_REMOVED lines=47> */
.L_x_87:
[----:B------:R-:W-:Y:S05]  /*54d0*/  @P1 BRA `(.L_x_91) ;  /* 0x0000184000001947 */ /* 0x000fea0003800000 */
[----:B------:R-:W2:Y:S01]  /*54e0*/  LDL R85, [R1+0x18] ;  /* 0x0000180001557983 */ /* 0x000ea20000100800 */
[----:B------:R-:W-:Y:S02]  /*54f0*/  F2FP.BF16.PACK_AB R36, R37, R36 ;  /* 0x000000242524723e */ /* 0x000fe400000010ff */
[----:B------:R-:W-:Y:S01]  /*5500*/  F2FP.BF16.PACK_AB R38, R39, R38 ;  /* 0x000000262726723e */ /* 0x000fe200000010ff */
[----:B------:R-:W3:Y:S01]  /*5510*/  S2R R28, SR_TID.X ;  /* 0x00000000001c7919 */ /* 0x000ee20000002100 */
[----:B------:R-:W-:-:S02]  /*5520*/  F2FP.BF16.PACK_AB R56, R57, R56 ;  /* 0x000000383938723e */ /* 0x000fc400000010ff */
[----:B------:R-:W-:Y:S02]  /*5530*/  F2FP.BF16.PACK_AB R58, R59, R58 ;  /* 0x0000003a3b3a723e */ /* 0x000fe400000010ff */
[----:B------:R-:W-:Y:S02]  /*5540*/  F2FP.BF16.PACK_AB R40, R41, R40 ;  /* 0x000000282928723e */ /* 0x000fe400000010ff */
[----:B------:R-:W-:Y:S02]  /*5550*/  F2FP.BF16.PACK_AB R42, R43, R42 ;  /* 0x0000002a2b2a723e */ /* 0x000fe400000010ff */
[----:B------:R-:W-:Y:S02]  /*5560*/  F2FP.BF16.PACK_AB R52, R53, R52 ;  /* 0x000000343534723e */ /* 0x000fe400000010ff */
[----:B------:R-:W-:Y:S02]  /*5570*/  F2FP.BF16.PACK_AB R54, R55, R54 ;  /* 0x000000363736723e */ /* 0x000fe400000010ff */
[----:B------:R-:W-:-:S02]  /*5580*/  F2FP.BF16.PACK_AB R44, R45, R44 ;  /* 0x0000002c2d2c723e */ /* 0x000fc400000010ff */
[----:B------:R-:W-:Y:S02]  /*5590*/  F2FP.BF16.PACK_AB R46, R47, R46 ;  /* 0x0000002e2f2e723e */ /* 0x000fe400000010ff */
[----:B------:R-:W-:Y:S02]  /*55a0*/  F2FP.BF16.PACK_AB R48, R49, R48 ;  /* 0x000000303130723e */ /* 0x000fe400000010ff */
[----:B------:R-:W-:Y:S02]  /*55b0*/  F2FP.BF16.PACK_AB R50, R51, R50 ;  /* 0x000000323332723e */ /* 0x000fe400000010ff */
[----:B------:R-:W-:Y:S02]  /*55c0*/  F2FP.BF16.PACK_AB R60, R61, R60 ;  /* 0x0000003c3d3c723e */ /* 0x000fe400000010ff */
[----:B------:R-:W-:Y:S02]  /*55d0*/  F2FP.BF16.PACK_AB R62, R63, R62 ;  /* 0x0000003e3f3e723e */ /* 0x000fe400000010ff */
[----:B---3--:R-:W-:-:S02]  /*55e0*/  SHF.R.S32.HI R27, RZ, 0x1f, R28 ;  /* 0x0000001fff1b7819 */ /* 0x008fc4000001141c */
[----:B------:R-:W-:Y:S02]  /*55f0*/  F2FP.BF16.PACK_AB R80, R81, R80 ;  /* 0x000000505150723e */ /* 0x000fe400000010ff */
[CC--:B------:R-:W-:Y:S02]  /*5600*/  LEA.HI R4, R27.reuse, R28.reuse, RZ, 0x2 ;  /* 0x0000001c1b047211 */ /* 0x0c0fe400078f10ff */
[----:B-1----:R-:W-:Y:S02]  /*5610*/  LEA.HI R2, R27, R28, RZ, 0x5 ;  /* 0x0000001c1b027211 */ /* 0x002fe400078f28ff */
[--C-:B------:R-:W-:Y:S02]  /*5620*/  SHF.R.S32.HI R6, RZ, 0x2, R4.reuse ;  /* 0x00000002ff067819 */ /* 0x100fe40000011404 */
[----:B------:R-:W-:Y:S02]  /*5630*/  SHF.R.S32.HI R0, RZ, 0x1f, R4 ;  /* 0x0000001fff007819 */ /* 0x000fe40000011404 */
[----:B------:R-:W-:-:S02]  /*5640*/  SHF.R.S32.HI R3, RZ, 0x5, R2 ;  /* 0x00000005ff037819 */ /* 0x000fc40000011402 */
[----:B------:R-:W-:Y:S02]  /*5650*/  LEA.HI R0, R0, R6, RZ, 0x3 ;  /* 0x0000000600007211 */ /* 0x000fe400078f18ff */
[----:B------:R-:W-:Y:S02]  /*5660*/  LEA.HI R5, R27, R28, RZ, 0x6 ;  /* 0x0000001c1b057211 */ /* 0x000fe400078f30ff */
[----:B------:R-:W-:Y:S02]  /*5670*/  LOP3.LUT R0, R0, 0xfffffff8, RZ, 0xc0, !PT ;  /* 0xfffffff800007812 */ /* 0x000fe400078ec0ff */
[----:B------:R-:W-:Y:S02]  /*5680*/  LOP3.LUT R4, R4, 0x3ffffffc, RZ, 0xc0, !PT ;  /* 0x3ffffffc04047812 */ /* 0x000fe400078ec0ff */
[----:B------:R-:W-:Y:S01]  /*5690*/  SHF.R.U32.HI R5, RZ, 0x3, R5 ;  /* 0x00000003ff057819 */ /* 0x000fe20000011605 */
[----:B------:R-:W-:Y:S01]  /*56a0*/  IMAD.IADD R6, R6, 0x1, -R0 ;  /* 0x0000000106067824 */ /* 0x000fe200078e0a00 */
[----:B------:R-:W-:-:S02]  /*56b0*/  LEA.HI R0, R2, R3, RZ, 0x1 ;  /* 0x0000000302007211 */ /* 0x000fc400078f08ff */
[----:B------:R-:W-:Y:S01]  /*56c0*/  F2FP.BF16.PACK_AB R82, R83, R82 ;  /* 0x000000525352723e */ /* 0x000fe200000010ff */
[----:B------:R-:W-:Y:S01]  /*56d0*/  IMAD.SHL.U32 R2, R6, 0x40, RZ ;  /* 0x0000004006027824 */ /* 0x000fe200078e00ff */
[----:B------:R-:W-:Y:S02]  /*56e0*/  LOP3.LUT R0, R0, 0x1ffffe, RZ, 0xc0, !PT ;  /* 0x001ffffe00007812 */ /* 0x000fe400078ec0ff */
[----:B------:R-:W-:Y:S02]  /*56f0*/  LOP3.LUT P0, RZ, R6, 0x4, RZ, 0xc0, !PT ;  /* 0x0000000406ff7812 */ /* 0x000fe4000780c0ff */
[----:B------:R-:W-:Y:S01]  /*5700*/  LOP3.LUT R2, R2, 0x1c0, RZ, 0xc0, !PT ;  /* 0x000001c002027812 */ /* 0x000fe200078ec0ff */
[----:B------:R-:W-:Y:S01]  /*5710*/  IMAD.IADD R3, R3, 0x1, -R0 ;  /* 0x0000000103037824 */ /* 0x000fe200078e0a00 */
[----:B------:R-:W-:Y:S01]  /*5720*/  F2FP.BF16.PACK_AB R64, R65, R64 ;  /* 0x000000404140723e */ /* 0x000fe200000010ff */
[----:B------:R-:W-:Y:S01]  /*5730*/  IMAD.IADD R0, R28, 0x1, -R4 ;  /* 0x000000011c007824 */ /* 0x000fe200078e0a04 */
[----:B------:R-:W-:-:S02]  /*5740*/  LOP3.LUT R4, R2, 0x18, R5, 0xf8, !PT ;  /* 0x0000001802047812 */ /* 0x000fc400078ef805 */
[----:B------:R-:W-:Y:S01]  /*5750*/  SHF.R.U32.HI R2, RZ, 0x3, R2 ;  /* 0x00000003ff027819 */ /* 0x000fe20000011602 */
[----:B------:R-:W-:Y:S01]  /*5760*/  IMAD R0, R3, 0x200, R0 ;  /* 0x0000020003007824 */ /* 0x000fe200078e0200 */
[----:B------:R-:W-:Y:S02]  /*5770*/  F2FP.BF16.PACK_AB R66, R67, R66 ;  /* 0x000000424342723e */ /* 0x000fe400000010ff */
[----:B------:R-:W-:Y:S02]  /*5780*/  LOP3.LUT R2, R4, R2, RZ, 0x3c, !PT ;  /* 0x0000000204027212 */ /* 0x000fe400078e3cff */
[----:B------:R-:W-:Y:S02]  /*5790*/  F2FP.BF16.PACK_AB R76, R77, R76 ;  /* 0x0000004c4d4c723e */ /* 0x000fe400000010ff */
[----:B------:R-:W-:Y:S01]  /*57a0*/  F2FP.BF16.PACK_AB R78, R79, R78 ;  /* 0x0000004e4f4e723e */ /* 0x000fe200000010ff */
[----:B------:R-:W-:Y:S01]  /*57b0*/  IMAD.U32 R0, R0, 0x2, R2 ;  /* 0x0000000200007824 */ /* 0x000fe200078e0002 */
[----:B------:R-:W-:-:S02]  /*57c0*/  F2FP.BF16.PACK_AB R68, R69, R68 ;  /* 0x000000444544723e */ /* 0x000fc400000010ff */
[----:B------:R-:W-:Y:S01]  /*57d0*/  F2FP.BF16.PACK_AB R70, R71, R70 ;  /* 0x000000464746723e */ /* 0x000fe200000010ff */
[----:B------:R-:W-:Y:S01]  /*57e0*/  IMAD.SHL.U32 R0, R0, 0x2, RZ ;  /* 0x0000000200007824 */ /* 0x000fe200078e00ff */
[----:B------:R-:W-:Y:S01]  /*57f0*/  BAR.SYNC.DEFER_BLOCKING 0x1, 0x100 ;  /* 0x0044000000007b1d */ /* 0x000fe20000010000 */
[----:B------:R-:W-:Y:S02]  /*5800*/  F2FP.BF16.PACK_AB R72, R73, R72 ;  /* 0x000000484948723e */ /* 0x000fe400000010ff */
[----:B------:R-:W-:Y:S02]  /*5810*/  F2FP.BF16.PACK_AB R74, R75, R74 ;  /* 0x0000004a4b4a723e */ /* 0x000fe400000010ff */
[C---:B------:R-:W-:Y:S02]  /*5820*/  IADD3 R2, R0.reuse, 0x40, RZ ;  /* 0x0000004000027810 */ /* 0x040fe40007ffe0ff */
[----:B------:R-:W-:Y:S02]  /*5830*/  @P0 IADD3 R2, R0, -0x40, RZ ;  /* 0xffffffc000020810 */ /* 0x000fe40007ffe0ff */
[----:B------:R-:W-:-:S02]  /*5840*/  F2FP.BF16.PACK_AB R26, R26, R84 ;  /* 0x000000541a1a723e */ /* 0x000fc400000010ff */
[----:B------:R-:W-:Y:S02]  /*5850*/  F2FP.BF16.PACK_AB R25, R25, R86 ;  /* 0x000000561919723e */ /* 0x000fe400000010ff */
[----:B------:R-:W-:Y:S02]  /*5860*/  F2FP.BF16.PACK_AB R20, R20, R104 ;  /* 0x000000681414723e */ /* 0x000fe400000010ff */
[----:B------:R-:W-:Y:S02]  /*5870*/  F2FP.BF16.PACK_AB R19, R19, R106 ;  /* 0x0000006a1313723e */ /* 0x000fe400000010ff */
[----:B------:R-:W-:Y:S02]  /*5880*/  F2FP.BF16.PACK_AB R24, R24, R88 ;  /* 0x000000581818723e */ /* 0x000fe400000010ff */
[----:B------:R-:W-:Y:S02]  /*5890*/  F2FP.BF16.PACK_AB R23, R23, R90 ;  /* 0x0000005a1717723e */ /* 0x000fe400000010ff */
[----:B------:R-:W-:-:S02]  /*58a0*/  F2FP.BF16.PACK_AB R18, R18, R100 ;  /* 0x000000641212723e */ /* 0x000fc400000010ff */
[----:B------:R-:W-:Y:S01]  /*58b0*/  F2FP.BF16.PACK_AB R17, R103, R102 ;  /* 0x000000666711723e */ /* 0x000fe200000010ff */
[----:B------:R-:W-:Y:S01]  /*58c0*/  STS [R0+0x6080], R36 ;  /* 0x0060802400007388 */ /* 0x000fe20000000800 */
[----:B------:R-:W-:Y:S02]  /*58d0*/  F2FP.BF16.PACK_AB R22, R22, R92 ;  /* 0x0000005c1616723e */ /* 0x000fe400000010ff */
[----:B------:R-:W-:Y:S01]  /*58e0*/  F2FP.BF16.PACK_AB R21, R21, R94 ;  /* 0x0000005e1515723e */ /* 0x000fe200000010ff */
[----:B------:R-:W-:Y:S01]  /*58f0*/  STS [R0+0x6480], R38 ;  /* 0x0064802600007388 */ /* 0x000fe20000000800 */
[----:B------:R-:W-:Y:S02]  /*5900*/  F2FP.BF16.PACK_AB R16, R16, R96 ;  /* 0x000000601010723e */ /* 0x000fe400000010ff */
[----:B------:R-:W-:Y:S01]  /*5910*/  F2FP.BF16.PACK_AB R15, R15, R98 ;  /* 0x000000620f0f723e */ /* 0x000fe200000010ff */
[----:B------:R-:W-:Y:S01]  /*5920*/  STS [R2+0x6080], R56 ;  /* 0x0060803802007388 */ /* 0x000fe20000000800 */
        /* <DEDUP_REMOVED lines=18> */
[----:B------:R-:W-:-:S02]  /*5a50*/  ISETP.NE.U32.AND P0, PT, RZ, c[0x0][0x360], PT ;  /* 0x0000d800ff007a0c */ /* 0x000fc40003f05070 */
[----:B------:R-:W-:Y:S01]  /*5a60*/  ISETP.NE.U32.AND P1, PT, RZ, c[0x0][0x358], PT ;  /* 0x0000d600ff007a0c */ /* 0x000fe20003f25070 */
[----:B------:R-:W-:Y:S01]  /*5a70*/  STS [R0+0x8480], R46 ;  /* 0x0084802e00007388 */ /* 0x000fe20000000800 */
[----:B------:R-:W-:Y:S02]  /*5a80*/  ISETP.NE.AND.EX P0, PT, RZ, c[0x0][0x364], PT, P0 ;  /* 0x0000d900ff007a0c */ /* 0x000fe40003f05300 */
[----:B------:R-:W-:Y:S01]  /*5a90*/  ISETP.NE.AND.EX P1, PT, RZ, c[0x0][0x35c], PT, P1 ;  /* 0x0000d700ff007a0c */ /* 0x000fe20003f25310 */
        /* <DEDUP_REMOVED lines=30> */
[----:B------:R-:W-:Y:S04]  /*5c80*/  STS [R0+0x4080], R9 ;  /* 0x0040800900007388 */ /* 0x000fe80000000800 */
[----:B------:R3:W-:Y:S04]  /*5c90*/  STS [R0+0x4480], R8 ;  /* 0x0044800800007388 */ /* 0x0007e80000000800 */
[----:B------:R2:W-:Y:S04]  /*5ca0*/  STS [R2+0x4080], R4 ;  /* 0x0040800402007388 */ /* 0x0005e80000000800 */
[----:B------:R-:W-:Y:S04]  /*5cb0*/  STS [R2+0x4480], R3 ;  /* 0x0044800302007388 */ /* 0x000fe80000000800 */
[----:B------:R-:W-:Y:S01]  /*5cc0*/  STS [R0+0x5080], R7 ;  /* 0x0050800700007388 */ /* 0x000fe20000000800 */
[----:B-1----:R-:W-:-:S03]  /*5cd0*/  IMAD.MOV.U32 R6, RZ, RZ, 0x4 ;  /* 0x00000004ff067424 */ /* 0x002fc600078e00ff */
[----:B------:R-:W-:Y:S04]  /*5ce0*/  STS [R0+0x5480], R12 ;  /* 0x0054800c00007388 */ /* 0x000fe80000000800 */
[----:B------:R-:W-:Y:S04]  /*5cf0*/  STS [R2+0x5080], R11 ;  /* 0x0050800b02007388 */ /* 0x000fe80000000800 */
[----:B------:R1:W-:Y:S01]  /*5d00*/  STS [R2+0x5480], R10 ;  /* 0x0054800a02007388 */ /* 0x0003e20000000800 */
[----:B---3--:R-:W-:Y:S02]  /*5d10*/  IMAD.MOV.U32 R8, RZ, RZ, c[0x0][0x2f0] ;  /* 0x0000bc00ff087624 */ /* 0x008fe400078e00ff */
[CC--:B--2---:R-:W-:Y:S01]  /*5d20*/  IMAD.WIDE R4, R85.reuse, R6.reuse, c[0x0][0x358] ;  /* 0x0000d60055047625 */ /* 0x0c4fe200078e0206 */
[----:B------:R-:W-:Y:S03]  /*5d30*/  BAR.SYNC.DEFER_BLOCKING 0x1, 0x100 ;  /* 0x0044000000007b1d */ /* 0x000fe60000010000 */
[----:B-1----:R-:W-:-:S03]  /*5d40*/  @P0 IMAD.WIDE R2, R85, R6, c[0x0][0x360] ;  /* 0x0000d80055020625 */ /* 0x002fc600078e0206 */
[----:B------:R-:W2:Y:S04]  /*5d50*/  @P1 LDG.E R0, [R4.64] ;  /* 0x0000000404001981 */ /* 0x000ea8000c1e1900 */
[----:B------:R1:W5:Y:S01]  /*5d60*/  @P0 LDG.E R8, [R2.64] ;  /* 0x0000000402080981 */ /* 0x000362000c1e1900 */
[----:B------:R-:W-:Y:S02]  /*5d70*/  CS2R R6, SRZ ;  /* 0x0000000000067805 */ /* 0x000fe4000001ff00 */
[--C-:B--2---:R-:W-:Y:S01]  /*5d80*/  @P1 SHF.R.S32.HI R7, RZ, 0x1f, R0.reuse ;  /* 0x0000001fff071819 */ /* 0x104fe20000011400 */
[----:B------:R-:W-:Y:S01]  /*5d90*/  @P1 IMAD.MOV.U32 R6, RZ, RZ, R0 ;  /* 0x000000ffff061224 */ /* 0x000fe200078e0000 */
[----:B------:R-:W-:Y:S05]  /*5da0*/  @P0 BRA `(.L_x_92) ;  /* 0x0000004000000947 */ /* 0x000fea0003800000 */
[----:B-1----:R-:W-:Y:S05]  /*5db0*/  @!P1 BRA `(.L_x_92) ;  /* 0x0000003000009947 */ /* 0x002fea0003800000 */
[----:B------:R-:W2:Y:S04]  /*5dc0*/  LDG.E R2, [R4.64] ;  /* 0x0000000404027981 */ /* 0x000ea8000c1e1900 */
[----:B------:R-:W2:Y:S02]  /*5dd0*/  LDG.E R0, [R4.64+0x4] ;  /* 0x0000040404007981 */ /* 0x000ea4000c1e1900 */
[----:B--2--5:R-:W-:-:S02]  /*5de0*/  IADD3 R8, -R2, R0, RZ ;  /* 0x0000000002087210 */ /* 0x024fc40007ffe1ff */
.L_x_92:
[----:B-1----:R-:W-:Y:S01]  /*5df0*/  LEA.HI R2, R27, R28, RZ, 0x4 ;  /* 0x0000001c1b027211 */ /* 0x002fe200078f20ff */
[----:B------:R-:W1:Y:S01]  /*5e00*/  S2R R9, SR_CTAID.X ;  /* 0x0000000000097919 */ /* 0x000e620000002500 */
[----:B------:R-:W-:Y:S01]  /*5e10*/  SEL R24, R85, RZ, !P1 ;  /* 0x000000ff55187207 */ /* 0x000fe20004800000 */
[----:B------:R-:W-:Y:S01]  /*5e20*/  BSSY B0, `(.L_x_93) ;  /* 0x000003c000007945 */ /* 0x000fe20003800000 */
[----:B------:R-:W-:Y:S01]  /*5e30*/  LOP3.LUT R0, R2, 0xfffffff0, RZ, 0xc0, !PT ;  /* 0xfffffff002007812 */ /* 0x000fe200078ec0ff */
[----:B------:R-:W2:Y:S01]  /*5e40*/  S2R R26, SR_CTAID.Y ;  /* 0x00000000001a7919 */ /* 0x000ea20000002600 */
[----:B------:R-:W-:-:S02]  /*5e50*/  SHF.R.S32.HI R14, RZ, 0x4, R2 ;  /* 0x00000004ff0e7819 */ /* 0x000fc40000011402 */
[----:B------:R-:W-:Y:S01]  /*5e60*/  LEA.HI R2, R27, R28, RZ, 0x7 ;  /* 0x0000001c1b027211 */ /* 0x000fe200078f38ff */
[----:B------:R-:W-:Y:S01]  /*5e70*/  IMAD.IADD R0, R28, 0x1, -R0 ;  /* 0x000000011c007824 */ /* 0x000fe200078e0a00 */
[C---:B------:R-:W-:Y:S01]  /*5e80*/  IADD3 R6, P0, R14.reuse, R6, RZ ;  /* 0x000000060e067210 */ /* 0x040fe20007f1e0ff */
[----:B------:R-:W-:Y:S02]  /*5e90*/  IMAD.SHL.U32 R5, R14, 0x40, RZ ;  /* 0x000000400e057824 */ /* 0x000fe400078e00ff */
[----:B------:R-:W-:Y:S01]  /*5ea0*/  IMAD.SHL.U32 R3, R2, 0x4, RZ ;  /* 0x0000000402037824 */ /* 0x000fe200078e00ff */
[----:B------:R-:W-:Y:S01]  /*5eb0*/  SHF.R.S32.HI R4, RZ, 0x1f, R0 ;  /* 0x0000001fff047819 */ /* 0x000fe20000011400 */
[----:B------:R-:W-:Y:S01]  /*5ec0*/  IMAD.SHL.U32 R12, R0, 0x8, RZ ;  /* 0x00000008000c7824 */ /* 0x000fe200078e00ff */
[----:B------:R-:W-:Y:S02]  /*5ed0*/  LEA.HI.X.SX32 R7, R14, R7, 0x1, P0 ;  /* 0x000000070e077211 */ /* 0x000fe400000f0eff */
[----:B------:R-:W-:-:S02]  /*5ee0*/  LEA.HI R2, R4, R0, RZ, 0x3 ;  /* 0x0000000004027211 */ /* 0x000fc400078f18ff */
[----:B------:R-:W-:Y:S02]  /*5ef0*/  LOP3.LUT R0, R5, 0x1c0, RZ, 0xc0, !PT ;  /* 0x000001c005007812 */ /* 0x000fe400078ec0ff */
[----:B------:R-:W-:Y:S02]  /*5f00*/  LOP3.LUT R3, R3, 0xfffffe00, RZ, 0xc0, !PT ;  /* 0xfffffe0003037812 */ /* 0x000fe400078ec0ff */
[----:B------:R-:W-:Y:S01]  /*5f10*/  LOP3.LUT R4, R0, 0x38, R12, 0xf8, !PT ;  /* 0x0000003800047812 */ /* 0x000fe200078ef80c */
[C---:B-1---5:R-:W-:Y:S01]  /*5f20*/  IMAD R5, R9.reuse, -0x60, R8 ;  /* 0xffffffa009057824 */ /* 0x062fe200078e0208 */
[----:B------:R-:W-:Y:S01]  /*5f30*/  SHF.R.S32.HI R2, RZ, 0x3, R2 ;  /* 0x00000003ff027819 */ /* 0x000fe20000011402 */
[----:B------:R-:W-:Y:S01]  /*5f40*/  IMAD.WIDE R6, R9, 0x60, R6 ;  /* 0x0000006009067825 */ /* 0x000fe200078e0206 */
[----:B------:R-:W-:Y:S02]  /*5f50*/  SHF.R.U32.HI R0, RZ, 0x3, R0 ;  /* 0x00000003ff007819 */ /* 0x000fe40000011600 */
[----:B------:R-:W-:Y:S01]  /*5f60*/  IMNMX R15, R5, 0x60, PT ;  /* 0x00000060050f7817 */ /* 0x000fe20003800200 */
[----:B------:R-:W-:Y:S01]  /*5f70*/  IMAD R2, R2, 0x1800, R3 ;  /* 0x0000180002027824 */ /* 0x000fe200078e0203 */
[----:B------:R-:W-:-:S02]  /*5f80*/  LOP3.LUT R0, R4, R0, RZ, 0x3c, !PT ;  /* 0x0000000004007212 */ /* 0x000fc400078e3cff */
[----:B--2---:R-:W-:Y:S02]  /*5f90*/  SHF.R.S32.HI R27, RZ, 0x1f, R26 ;  /* 0x0000001fff1b7819 */ /* 0x004fe4000001141a */
[----:B------:R-:W-:Y:S01]  /*5fa0*/  ISETP.GE.AND P5, PT, R14, R15, PT ;  /* 0x0000000f0e00720c */ /* 0x000fe20003fa6270 */
[----:B------:R-:W-:Y:S01]  /*5fb0*/  IMAD.IADD R0, R2, 0x1, R0 ;  /* 0x0000000102007824 */ /* 0x000fe200078e0200 */
[----:B------:R-:W-:Y:S01]  /*5fc0*/  SHF.R.S32.HI R13, RZ, 0x1f, R12 ;  /* 0x0000001fff0d7819 */ /* 0x000fe2000001140c */
[----:B------:R-:W-:Y:S01]  /*5fd0*/  IMAD R2, R27, c[0x0][0x338], RZ ;  /* 0x0000ce001b027a24 */ /* 0x000fe200078e02ff */
[----:B------:R-:W-:Y:S01]  /*5fe0*/  SHF.R.S32.HI R4, RZ, 0x1f, R85 ;  /* 0x0000001fff047819 */ /* 0x000fe20000011455 */
[----:B------:R-:W-:Y:S01]  /*5ff0*/  IMAD.SHL.U32 R0, R0, 0x2, RZ ;  /* 0x0000000200007824 */ /* 0x000fe200078e00ff */
[----:B------:R-:W-:Y:S01]  /*6000*/  ISETP.GE.OR P0, PT, R12, c[0x0][0x324], P5 ;  /* 0x0000c9000c007a0c */ /* 0x000fe20002f06670 */
[----:B------:R-:W-:Y:S01]  /*6010*/  IMAD R8, R26, c[0x0][0x33c], R2 ;  /* 0x0000cf001a087a24 */ /* 0x000fe200078e0202 */
[----:B------:R-:W-:Y:S01]  /*6020*/  SEL R25, R4, RZ, !P1 ;  /* 0x000000ff04197207 */ /* 0x000fe20004800000 */
[----:B------:R-:W-:Y:S01]  /*6030*/  IMAD.WIDE.U32 R2, R26, c[0x0][0x338], R12 ;  /* 0x0000ce001a027a25 */ /* 0x000fe200078e000c */
[----:B------:R1:W2:Y:S03]  /*6040*/  LDS.128 R20, [R0+0x6880] ;  /* 0x0068800000147984 */ /* 0x0002a60000000c00 */
[----:B------:R-:W-:Y:S01]  /*6050*/  IMAD.IADD R3, R3, 0x1, R8 ;  /* 0x0000000103037824 */ /* 0x000fe200078e0208 */
[----:B------:R1:W3:Y:S01]  /*6060*/  LDS.128 R28, [R0+0x7080] ;  /* 0x00708000001c7984 */ /* 0x0002e20000000c00 */
[----:B------:R-:W-:-:S02]  /*6070*/  IMAD R4, R25, c[0x0][0x340], RZ ;  /* 0x0000d00019047a24 */ /* 0x000fc400078e02ff */
[C---:B------:R-:W-:Y:S01]  /*6080*/  IMAD.WIDE.U32 R10, R24.reuse, c[0x0][0x340], R2 ;  /* 0x0000d000180a7a25 */ /* 0x040fe200078e0002 */
[----:B------:R1:W4:Y:S03]  /*6090*/  LDS.128 R32, [R0+0x7880] ;  /* 0x0078800000207984 */ /* 0x0003260000000c00 */
[----:B------:R-:W-:Y:S01]  /*60a0*/  IMAD R4, R24, c[0x0][0x344], R4 ;  /* 0x0000d10018047a24 */ /* 0x000fe200078e0204 */
[----:B------:R1:W1:Y:S03]  /*60b0*/  LDS.128 R36, [R0+0x8080] ;  /* 0x0080800000247984 */ /* 0x0002660000000c00 */
[----:B------:R-:W-:Y:S01]  /*60c0*/  IMAD.IADD R9, R11, 0x1, R4 ;  /* 0x000000010b097824 */ /* 0x000fe200078e0204 */
        /* <DEDUP_REMOVED lines=17> */
.L_x_94:
[----:B--2---:R-:W-:Y:S05]  /*61e0*/  BSYNC B0 ;  /* 0x0000000000007941 */ /* 0x004fea0003800000 */
.L_x_93:
        /* <DEDUP_REMOVED lines=16> */
.L_x_96:
[----:B------:R-:W-:Y:S05]  /*62f0*/  BSYNC B0 ;  /* 0x0000000000007941 */ /* 0x000fea0003800000 */
.L_x_95:
        /* <DEDUP_REMOVED lines=16> */
.L_x_98:
[----:B------:R-:W-:Y:S05]  /*6400*/  BSYNC B0 ;  /* 0x0000000000007941 */ /* 0x000fea0003800000 */
.L_x_97:
        /* <DEDUP_REMOVED lines=16> */
.L_x_100:
[----:B------:R-:W-:Y:S05]  /*6510*/  BSYNC B0 ;  /* 0x0000000000007941 */ /* 0x000fea0003800000 */
.L_x_99:
        /* <DEDUP_REMOVED lines=16> */
.L_x_102:
[----:B------:R-:W-:Y:S05]  /*6620*/  BSYNC B0 ;  /* 0x0000000000007941 */ /* 0x000fea0003800000 */
.L_x_101:
        /* <DEDUP_REMOVED lines=10> */
[----:B-1----:R-:W-:-:S04]  /*66d0*/  IMAD.WIDE.U32 R4, R0, c[0x0][0x330], R2 ;  /* 0x0000cc0000047a25 */ /* 0x002fc800078e0002 */
[----:B------:R-:W-:Y:S01]  /*66e0*/  IMAD R0, R0, c[0x0][0x334], R8 ;  /* 0x0000cd0000007a24 */ /* 0x000fe200078e0208 */
[----:B------:R-:W-:-:S04]  /*66f0*/  LEA R2, P6, R4, c[0x0][0x318], 0x1 ;  /* 0x0000c60004027a11 */ /* 0x000fc800078c08ff */
[----:B------:R-:W-:-:S04]  /*6700*/  IADD3 R0, R5, R0, RZ ;  /* 0x0000000005007210 */ /* 0x000fc80007ffe0ff */
[----:B------:R-:W-:-:S05]  /*6710*/  LEA.HI.X R3, R4, c[0x0][0x31c], R0, 0x1, P6 ;  /* 0x0000c70004037a11 */ /* 0x000fca00030f0c00 */
[----:B------:R1:W-:Y:S02]  /*6720*/  STG.E.128 [R2.64], R40 ;  /* 0x0000002802007986 */ /* 0x0003e4000c101d04 */
.L_x_104:
[----:B------:R-:W-:Y:S05]  /*6730*/  BSYNC B0 ;  /* 0x0000000000007941 */ /* 0x000fea0003800000 */
.L_x_103:
[----:B------:R-:W-:Y:S01]  /*6740*/  IMAD R0, R27, c[0x0][0x308], RZ ;  /* 0x0000c2001b007a24 */ /* 0x000fe200078e02ff */
[----:B------:R-:W-:Y:S01]  /*6750*/  ISETP.GE.OR P5, PT, R12, c[0x0][0x2f4], P5 ;  /* 0x0000bd000c007a0c */ /* 0x000fe20002fa6670 */
[C---:B-1----:R-:W-:Y:S01]  /*6760*/  IMAD.WIDE.U32 R2, R26.reuse, c[0x0][0x308], R12 ;  /* 0x0000c2001a027a25 */ /* 0x042fe200078e000c */
[----:B------:R-:W-:Y:S03]  /*6770*/  BSSY B0, `(.L_x_105) ;  /* 0x0000010000007945 */ /* 0x000fe60003800000 */
[----:B------:R-:W-:Y:S02]  /*6780*/  IMAD R0, R26, c[0x0][0x30c], R0 ;  /* 0x0000c3001a007a24 */ /* 0x000fe400078e0200 */
[----:B------:R-:W-:-:S03]  /*6790*/  IMAD R4, R25, c[0x0][0x310], RZ ;  /* 0x0000c40019047a24 */ /* 0x000fc600078e02ff */
[----:B------:R-:W-:Y:S01]  /*67a0*/  IADD3 R3, R3, R0, RZ ;  /* 0x0000000003037210 */ /* 0x000fe20007ffe0ff */
[----:B------:R-:W-:-:S04]  /*67b0*/  IMAD R0, R24, c[0x0][0x314], R4 ;  /* 0x0000c50018007a24 */ /* 0x000fc800078e0204 */
[----:B------:R-:W-:-:S05]  /*67c0*/  IMAD.WIDE.U32 R10, R24, c[0x0][0x310], R2 ;  /* 0x0000c400180a7a25 */ /* 0x000fca00078e0002 */
[----:B------:R-:W-:Y:S01]  /*67d0*/  IADD3 R9, R11, R0, RZ ;  /* 0x000000000b097210 */ /* 0x000fe20007ffe0ff */
[----:B------:R-:W-:Y:S05]  /*67e0*/  @P5 BRA `(.L_x_106) ;  /* 0x0000008000005947 */ /* 0x000fea0003800000 */
[----:B------:R-:W-:Y:S01]  /*67f0*/  MOV R8, R10 ;  /* 0x0000000a00087202 */ /* 0x000fe20000000f00 */
[----:B------:R-:W-:-:S04]  /*6800*/  IMAD R0, R7, c[0x0][0x300], RZ ;  /* 0x0000c00007007a24 */ /* 0x000fc800078e02ff */
[----:B------:R-:W-:-:S04]  /*6810*/  IMAD.WIDE.U32 R2, R6, c[0x0][0x300], R8 ;  /* 0x0000c00006027a25 */ /* 0x000fc800078e0008 */
[----:B------:R-:W-:Y:S01]  /*6820*/  IMAD R0, R6, c[0x0][0x304], R0 ;  /* 0x0000c10006007a24 */ /* 0x000fe200078e0200 */
[----:B------:R-:W-:-:S04]  /*6830*/  LEA R4, P5, R2, c[0x0][0x2e8], 0x1 ;  /* 0x0000ba0002047a11 */ /* 0x000fc800078a08ff */
[----:B------:R-:W-:-:S04]  /*6840*/  IADD3 R0, R3, R0, RZ ;  /* 0x0000000003007210 */ /* 0x000fc80007ffe0ff */
[----:B------:R-:W-:-:S05]  /*6850*/  LEA.HI.X R5, R2, c[0x0][0x2ec], R0, 0x1, P5 ;  /* 0x0000bb0002057a11 */ /* 0x000fca00028f0c00 */
[----:B------:R1:W-:Y:S02]  /*6860*/  STG.E.128 [R4.64], R44 ;  /* 0x0000002c04007986 */ /* 0x0003e4000c101d04 */
.L_x_106:
[----:B------:R-:W-:Y:S05]  /*6870*/  BSYNC B0 ;  /* 0x0000000000007941 */ /* 0x000fea0003800000 */
.L_x_105:
        /* <DEDUP_REMOVED lines=14> */
.L_x_108:
[----:B------:R-:W-:Y:S05]  /*6960*/  BSYNC B0 ;  /* 0x0000000000007941 */ /* 0x000fea0003800000 */
.L_x_107:
        /* <DEDUP_REMOVED lines=14> */
.L_x_110:
[----:B------:R-:W-:Y:S05]  /*6a50*/  BSYNC B0 ;  /* 0x0000000000007941 */ /* 0x000fea0003800000 */
.L_x_109:
        /* <DEDUP_REMOVED lines=14> */
.L_x_112:
[----:B------:R-:W-:Y:S05]  /*6b40*/  BSYNC B0 ;  /* 0x0000000000007941 */ /* 0x000fea0003800000 */
.L_x_111:
        /* <DEDUP_REMOVED lines=14> */
.L_x_114:
[----:B------:R-:W-:Y:S05]  /*6c30*/  BSYNC B0 ;  /* 0x0000000000007941 */ /* 0x000fea0003800000 */
.L_x_113:
[----:B------:R-:W-:-:S13]  /*6c40*/  ISETP.GE.OR P0, PT, R12, c[0x0][0x2f4], P0 ;  /* 0x0000bd000c007a0c */ /* 0x000fda0000706670 */
[----:B------:R-:W-:Y:S05]  /*6c50*/  @P0 EXIT ;  /* 0x000000000000094d */ /* 0x000fea0003800000 */
[----:B------:R-:W-:Y:S01]  /*6c60*/  IADD3 R6, P0, R6, 0x50, RZ ;  /* 0x0000005006067810 */ /* 0x000fe20007f1e0ff */
[----:B------:R-:W-:Y:S01]  /*6c70*/  IMAD.MOV.U32 R2, RZ, RZ, R10 ;  /* 0x000000ffff027224 */ /* 0x000fe200078e000a */
[----:B------:R-:W-:-:S03]  /*6c80*/  MOV R3, R9 ;  /* 0x0000000900037202 */ /* 0x000fc60000000f00 */
[----:B------:R-:W-:Y:S02]  /*6c90*/  IMAD.X R0, RZ, RZ, R7, P0 ;  /* 0x000000ffff007224 */ /* 0x000fe400000e0607 */
[----:B-1----:R-:W-:-:S04]  /*6ca0*/  IMAD.WIDE.U32 R4, R6, c[0x0][0x300], R2 ;  /* 0x0000c00006047a25 */ /* 0x002fc800078e0002 */
[----:B------:R-:W-:Y:S01]  /*6cb0*/  IMAD R0, R0, c[0x0][0x300], RZ ;  /* 0x0000c00000007a24 */ /* 0x000fe200078e02ff */
[----:B------:R-:W-:-:S03]  /*6cc0*/  LEA R2, P0, R4, c[0x0][0x2e8], 0x1 ;  /* 0x0000ba0004027a11 */ /* 0x000fc600078008ff */
[----:B------:R-:W-:-:S05]  /*6cd0*/  IMAD R0, R6, c[0x0][0x304], R0 ;  /* 0x0000c10006007a24 */ /* 0x000fca00078e0200 */
[----:B------:R-:W-:-:S04]  /*6ce0*/  IADD3 R0, R5, R0, RZ ;  /* 0x0000000005007210 */ /* 0x000fc80007ffe0ff */
[----:B------:R-:W-:-:S05]  /*6cf0*/  LEA.HI.X R3, R4, c[0x0][0x2ec], R0, 0x1, P0 ;  /* 0x0000bb0004037a11 */ /* 0x000fca00000f0c00 */
[----:B------:R-:W-:Y:S01]  /*6d00*/  STG.E.128 [R2.64], R64 ;  /* 0x0000004002007986 */ /* 0x000fe2000c101d04 */
[----:B------:R-:W-:Y:S05]  /*6d10*/  EXIT ;  /* 0x000000000000794d */ /* 0x000fea0003800000 */
.L_x_91:
[----:B------:R-:W2:Y:S01]  /*6d20*/  LDL R9, [R1+0x18] ;  /* 0x0000180001097983 */ /* 0x000ea20000100800 */
[----:B------:R-:W-:Y:S01]  /*6d30*/  ISETP.NE.U32.AND P1, PT, RZ, c[0x0][0x358], PT ;  /* 0x0000d600ff007a0c */ /* 0x000fe20003f25070 */
[----:B-1----:R-:W-:Y:S01]  /*6d40*/  IMAD.MOV.U32 R2, RZ, RZ, 0x4 ;  /* 0x00000004ff027424 */ /* 0x002fe200078e00ff */
[----:B------:R-:W-:Y:S02]  /*6d50*/  ISETP.NE.U32.AND P0, PT, RZ, c[0x0][0x360], PT ;  /* 0x0000d800ff007a0c */ /* 0x000fe40003f05070 */
[----:B------:R-:W-:Y:S02]  /*6d60*/  ISETP.NE.AND.EX P1, PT, RZ, c[0x0][0x35c], PT, P1 ;  /* 0x0000d700ff007a0c */ /* 0x000fe40003f25310 */
[----:B------:R-:W-:Y:S01]  /*6d70*/  ISETP.NE.AND.EX P0, PT, RZ, c[0x0][0x364], PT, P0 ;  /* 0x0000d900ff007a0c */ /* 0x000fe20003f05300 */
[----:B--2---:R-:W-:-:S10]  /*6d80*/  IMAD.WIDE R4, R9, R2, c[0x0][0x358] ;  /* 0x0000d60009047625 */ /* 0x004fd400078e0202 */
[----:B------:R-:W2:Y:S01]  /*6d90*/  @P1 LDG.E R0, [R4.64] ;  /* 0x0000000404001981 */ /* 0x000ea2000c1e1900 */
[----:B------:R-:W-:Y:S02]  /*6da0*/  IMAD.MOV.U32 R8, RZ, RZ, c[0x0][0x2f0] ;  /* 0x0000bc00ff087624 */ /* 0x000fe400078e00ff */
[----:B------:R-:W-:-:S05]  /*6db0*/  @P0 IMAD.WIDE R2, R9, R2, c[0x0][0x360] ;  /* 0x0000d80009020625 */ /* 0x000fca00078e0202 */
[----:B------:R1:W5:Y:S02]  /*6dc0*/  @P0 LDG.E R8, [R2.64] ;  /* 0x0000000402080981 */ /* 0x000364000c1e1900 */
[----:B-1----:R-:W-:Y:S02]  /*6dd0*/  CS2R R2, SRZ ;  /* 0x0000000000027805 */ /* 0x002fe4000001ff00 */
[--C-:B--2---:R-:W-:Y:S01]  /*6de0*/  @P1 SHF.R.S32.HI R3, RZ, 0x1f, R0.reuse ;  /* 0x0000001fff031819 */ /* 0x104fe20000011400 */
[----:B------:R-:W-:Y:S01]  /*6df0*/  @P1 IMAD.MOV.U32 R2, RZ, RZ, R0 ;  /* 0x000000ffff021224 */ /* 0x000fe200078e0000 */
[----:B------:R-:W-:Y:S05]  /*6e00*/  @P0 BRA `(.L_x_115) ;  /* 0x0000004000000947 */ /* 0x000fea0003800000 */
[----:B------:R-:W-:Y:S05]  /*6e10*/  @!P1 BRA `(.L_x_115) ;  /* 0x0000003000009947 */ /* 0x000fea0003800000 */
[----:B------:R1:W2:Y:S04]  /*6e20*/  LDG.E R0, [R4.64] ;  /* 0x0000000404007981 */ /* 0x0002a8000c1e1900 */
[----:B-1----:R-:W2:Y:S02]  /*6e30*/  LDG.E R4, [R4.64+0x4] ;  /* 0x0000040404047981 */ /* 0x002ea4000c1e1900 */
[----:B--2--5:R-:W-:-:S02]  /*6e40*/  IADD3 R8, -R0, R4, RZ ;  /* 0x0000000400087210 */ /* 0x024fc40007ffe1ff */
.L_x_115:
[----:B------:R-:W1:Y:S01]  /*6e50*/  S2R R0, SR_TID.X ;  /* 0x0000000000007919 */ /* 0x000e620000002100 */
[----:B------:R-:W-:Y:S01]  /*6e60*/  SEL R16, R9, RZ, !P1 ;  /* 0x000000ff09107207 */ /* 0x000fe20004800000 */
[----:B------:R-:W-:Y:S02]  /*6e70*/  BSSY B0, `(.L_x_116) ;  /* 0x0000024000007945 */ /* 0x000fe40003800000 */
[----:B------:R-:W2:Y:S04]  /*6e80*/  S2R R5, SR_CTAID.X ;  /* 0x0000000000057919 */ /* 0x000ea80000002500 */
[----:B------:R-:W3:Y:S01]  /*6e90*/  S2R R18, SR_CTAID.Y ;  /* 0x0000000000127919 */ /* 0x000ee20000002600 */
[----:B-1----:R-:W-:-:S04]  /*6ea0*/  SHF.R.S32.HI R14, RZ, 0x1f, R0 ;  /* 0x0000001fff0e7819 */ /* 0x002fc80000011400 */
[----:B------:R-:W-:Y:S01]  /*6eb0*/  LEA.HI R14, R14, R0, RZ, 0x4 ;  /* 0x000000000e0e7211 */ /* 0x000fe200078f20ff */
[----:B--2--5:R-:W-:-:S03]  /*6ec0*/  IMAD R15, R5, -0x60, R8 ;  /* 0xffffffa0050f7824 */ /* 0x024fc600078e0208 */
[----:B------:R-:W-:Y:S02]  /*6ed0*/  LOP3.LUT R10, R14, 0x1ffffff0, RZ, 0xc0, !PT ;  /* 0x1ffffff00e0a7812 */ /* 0x000fe400078ec0ff */
[----:B------:R-:W-:Y:S02]  /*6ee0*/  SHF.R.S32.HI R14, RZ, 0x4, R14 ;  /* 0x00000004ff0e7819 */ /* 0x000fe4000001140e */
[----:B---3--:R-:W-:Y:S01]  /*6ef0*/  SHF.R.S32.HI R19, RZ, 0x1f, R18 ;  /* 0x0000001fff137819 */ /* 0x008fe20000011412 */
[----:B------:R-:W-:Y:S01]  /*6f00*/  IMAD.IADD R10, R0, 0x1, -R10 ;  /* 0x00000001000a7824 */ /* 0x000fe200078e0a0a */
[C---:B------:R-:W-:Y:S02]  /*6f10*/  IADD3 R2, P0, R14.reuse, R2, RZ ;  /* 0x000000020e027210 */ /* 0x040fe40007f1e0ff */
[----:B------:R-:W-:Y:S01]  /*6f20*/  ISETP.GE.AND P5, PT, R14, R15, PT ;  /* 0x0000000f0e00720c */ /* 0x000fe20003fa6270 */
[----:B------:R-:W-:Y:S01]  /*6f30*/  IMAD.SHL.U32 R10, R10, 0x8, RZ ;  /* 0x000000080a0a7824 */ /* 0x000fe200078e00ff */
[----:B------:R-:W-:Y:S01]  /*6f40*/  SHF.R.S32.HI R0, RZ, 0x1f, R9 ;  /* 0x0000001fff007819 */ /* 0x000fe20000011409 */
[----:B------:R-:W-:Y:S01]  /*6f50*/  IMAD R4, R19, c[0x0][0x308], RZ ;  /* 0x0000c20013047a24 */ /* 0x000fe200078e02ff */
[----:B------:R-:W-:-:S02]  /*6f60*/  LEA.HI.X.SX32 R3, R14, R3, 0x1, P0 ;  /* 0x000000030e037211 */ /* 0x000fc400000f0eff */
[----:B------:R-:W-:Y:S01]  /*6f70*/  SHF.R.S32.HI R11, RZ, 0x1f, R10 ;  /* 0x0000001fff0b7819 */ /* 0x000fe2000001140a */
[----:B------:R-:W-:Y:S01]  /*6f80*/  IMAD R4, R18, c[0x0][0x30c], R4 ;  /* 0x0000c30012047a24 */ /* 0x000fe200078e0204 */
[----:B------:R-:W-:Y:S01]  /*6f90*/  ISETP.GE.OR P0, PT, R10, c[0x0][0x2f4], P5 ;  /* 0x0000bd000a007a0c */ /* 0x000fe20002f06670 */
[----:B------:R-:W-:Y:S01]  /*6fa0*/  IMAD.WIDE R2, R5, 0x60, R2 ;  /* 0x0000006005027825 */ /* 0x000fe200078e0202 */
[----:B------:R-:W-:-:S03]  /*6fb0*/  SEL R17, R0, RZ, !P1 ;  /* 0x000000ff00117207 */ /* 0x000fc60004800000 */
[----:B------:R-:W-:-:S04]  /*6fc0*/  IMAD.WIDE.U32 R6, R18, c[0x0][0x308], R10 ;  /* 0x0000c20012067a25 */ /* 0x000fc800078e000a */
[----:B------:R-:W-:Y:S02]  /*6fd0*/  IMAD.IADD R7, R4, 0x1, R7 ;  /* 0x0000000104077824 */ /* 0x000fe400078e0207 */
[----:B------:R-:W-:Y:S02]  /*6fe0*/  IMAD R4, R17, c[0x0][0x310], RZ ;  /* 0x0000c40011047a24 */ /* 0x000fe400078e02ff */
[----:B------:R-:W-:-:S04]  /*6ff0*/  IMAD.WIDE.U32 R6, R16, c[0x0][0x310], R6 ;  /* 0x0000c40010067a25 */ /* 0x000fc800078e0006 */
[----:B------:R-:W-:-:S04]  /*7000*/  IMAD R4, R16, c[0x0][0x314], R4 ;  /* 0x0000c50010047a24 */ /* 0x000fc800078e0204 */
[----:B------:R-:W-:Y:S01]  /*7010*/  IMAD.IADD R5, R7, 0x1, R4 ;  /* 0x0000000107057824 */ /* 0x000fe200078e0204 */
        /* <DEDUP_REMOVED lines=8> */
[----:B------:R1:W-:Y:S02]  /*70a0*/  STG.E.128 [R12.64], RZ ;  /* 0x000000ff0c007986 */ /* 0x0003e4000c101d04 */
.L_x_117:
[----:B------:R-:W-:Y:S05]  /*70b0*/  BSYNC B0 ;  /* 0x0000000000007941 */ /* 0x000fea0003800000 */
.L_x_116:
        /* <DEDUP_REMOVED lines=15> */
[----:B------:R1:W-:Y:S02]  /*71b0*/  STG.E.128 [R12.64], RZ ;  /* 0x000000ff0c007986 */ /* 0x0003e4000c101d04 */
.L_x_119:
[----:B------:R-:W-:Y:S05]  /*71c0*/  BSYNC B0 ;  /* 0x0000000000007941 */ /* 0x000fea0003800000 */
.L_x_118:
        /* <DEDUP_REMOVED lines=16> */
.L_x_121:
[----:B------:R-:W-:Y:S05]  /*72d0*/  BSYNC B0 ;  /* 0x0000000000007941 */ /* 0x000fea0003800000 */
.L_x_120:
        /* <DEDUP_REMOVED lines=16> */
.L_x_123:
[----:B------:R-:W-:Y:S05]  /*73e0*/  BSYNC B0 ;  /* 0x0000000000007941 */ /* 0x000fea0003800000 */
.L_x_122:
        /* <DEDUP_REMOVED lines=16> */
.L_x_125:
[----:B------:R-:W-:Y:S05]  /*74f0*/  BSYNC B0 ;  /* 0x0000000000007941 */ /* 0x000fea0003800000 */
.L_x_124:
[----:B------:R-:W-:Y:S01]  /*7500*/  IADD3 R14, R14, 0x50, RZ ;  /* 0x000000500e0e7810 */ /* 0x000fe20007ffe0ff */
[----:B------:R-:W-:Y:S03]  /*7510*/  BSSY B0, `(.L_x_126) ;  /* 0x000000e000007945 */ /* 0x000fe60003800000 */
[----:B------:R-:W-:-:S04]  /*7520*/  ISETP.GE.AND P0, PT, R14, R15, PT ;  /* 0x0000000f0e00720c */ /* 0x000fc80003f06270 */
[----:B------:R-:W-:-:S13]  /*7530*/  ISETP.GE.OR P6, PT, R10, c[0x0][0x2f4], P0 ;  /* 0x0000bd000a007a0c */ /* 0x000fda00007c6670 */
[----:B------:R-:W-:Y:S05]  /*7540*/  @P6 BRA `(.L_x_127) ;  /* 0x000000a000006947 */ /* 0x000fea0003800000 */
[----:B------:R-:W-:-:S04]  /*7550*/  IADD3 R0, P6, R2, 0x50, RZ ;  /* 0x0000005002007810 */ /* 0x000fc80007fde0ff */
[----:B------:R-:W-:-:S05]  /*7560*/  IADD3.X R4, RZ, R3, RZ, P6, !PT ;  /* 0x00000003ff047210 */ /* 0x000fca00037fe4ff */
[----:B------:R-:W-:Y:S01]  /*7570*/  IMAD R8, R4, c[0x0][0x300], RZ ;  /* 0x0000c00004087a24 */ /* 0x000fe200078e02ff */
[----:B------:R-:W-:-:S05]  /*7580*/  MOV R4, R6 ;  /* 0x0000000600047202 */ /* 0x000fca0000000f00 */
[----:B------:R-:W-:-:S04]  /*7590*/  IMAD.WIDE.U32 R6, R0, c[0x0][0x300], R4 ;  /* 0x0000c00000067a25 */ /* 0x000fc800078e0004 */
[----:B------:R-:W-:Y:S01]  /*75a0*/  IMAD R0, R0, c[0x0][0x304], R8 ;  /* 0x0000c10000007a24 */ /* 0x000fe200078e0208 */
[----:B------:R-:W-:-:S04]  /*75b0*/  LEA R4, P6, R6, c[0x0][0x2e8], 0x1 ;  /* 0x0000ba0006047a11 */ /* 0x000fc800078c08ff */
[----:B------:R-:W-:-:S04]  /*75c0*/  IADD3 R0, R7, R0, RZ ;  /* 0x0000000007007210 */ /* 0x000fc80007ffe0ff */
[----:B------:R-:W-:-:S05]  /*75d0*/  LEA.HI.X R5, R6, c[0x0][0x2ec], R0, 0x1, P6 ;  /* 0x0000bb0006057a11 */ /* 0x000fca00030f0c00 */
[----:B------:R2:W-:Y:S02]  /*75e0*/  STG.E.128 [R4.64], RZ ;  /* 0x000000ff04007986 */ /* 0x0005e4000c101d04 */
.L_x_127:
[----:B------:R-:W-:Y:S05]  /*75f0*/  BSYNC B0 ;  /* 0x0000000000007941 */ /* 0x000fea0003800000 */
.L_x_126:
[----:B------:R-:W-:Y:S01]  /*7600*/  IMAD R0, R19, c[0x0][0x338], RZ ;  /* 0x0000ce0013007a24 */ /* 0x000fe200078e02ff */
[----:B------:R-:W-:Y:S01]  /*7610*/  ISETP.GE.OR P5, PT, R10, c[0x0][0x324], P5 ;  /* 0x0000c9000a007a0c */ /* 0x000fe20002fa6670 */
[C---:B------:R-:W-:Y:S01]  /*7620*/  IMAD.WIDE.U32 R6, R18.reuse, c[0x0][0x338], R10 ;  /* 0x0000ce0012067a25 */ /* 0x040fe200078e000a */
[----:B------:R-:W-:Y:S03]  /*7630*/  BSSY B0, `(.L_x_128) ;  /* 0x0000010000007945 */ /* 0x000fe60003800000 */
[----:B------:R-:W-:Y:S02]  /*7640*/  IMAD R0, R18, c[0x0][0x33c], R0 ;  /* 0x0000cf0012007a24 */ /* 0x000fe400078e0200 */
[----:B--2---:R-:W-:-:S03]  /*7650*/  IMAD R4, R17, c[0x0][0x340], RZ ;  /* 0x0000d00011047a24 */ /* 0x004fc600078e02ff */
        /* <DEDUP_REMOVED lines=12> */
[----:B------:R1:W-:Y:S02]  /*7720*/  STG.E.128 [R12.64], RZ ;  /* 0x000000ff0c007986 */ /* 0x0003e4000c101d04 */
.L_x_129:
[----:B------:R-:W-:Y:S05]  /*7730*/  BSYNC B0 ;  /* 0x0000000000007941 */ /* 0x000fea0003800000 */
.L_x_128:
        /* <DEDUP_REMOVED lines=14> */
.L_x_131:
[----:B------:R-:W-:Y:S05]  /*7820*/  BSYNC B0 ;  /* 0x0000000000007941 */ /* 0x000fea0003800000 */
.L_x_130:
        /* <DEDUP_REMOVED lines=14> */
.L_x_133:
[----:B------:R-:W-:Y:S05]  /*7910*/  BSYNC B0 ;  /* 0x0000000000007941 */ /* 0x000fea0003800000 */
.L_x_132:
        /* <DEDUP_REMOVED lines=14> */
.L_x_135:
[----:B------:R-:W-:Y:S05]  /*7a00*/  BSYNC B0 ;  /* 0x0000000000007941 */ /* 0x000fea0003800000 */
.L_x_134:
        /* <DEDUP_REMOVED lines=14> */
.L_x_137:
[----:B------:R-:W-:Y:S05]  /*7af0*/  BSYNC B0 ;  /* 0x0000000000007941 */ /* 0x000fea0003800000 */
.L_x_136:
[----:B------:R-:W-:-:S13]  /*7b00*/  ISETP.GE.OR P0, PT, R10, c[0x0][0x324], P0 ;  /* 0x0000c9000a007a0c */ /* 0x000fda0000706670 */
[----:B------:R-:W-:Y:S05]  /*7b10*/  @P0 EXIT ;  /* 0x000000000000094d */ /* 0x000fea0003800000 */
        /* <DEDUP_REMOVED lines=9> */
[----:B------:R-:W-:Y:S01]  /*7bb0*/  STG.E.128 [R2.64], RZ ;  /* 0x000000ff02007986 */ /* 0x000fe2000c101d04 */
[----:B------:R-:W-:Y:S05]  /*7bc0*/  EXIT ;  /* 0x000000000000794d */ /* 0x000fea0003800000 */
.L_x_138:
        /* <DEDUP_REMOVED lines=11> */
.L_x_2290:


//--------------------- .text._ZN7cutlass13device_kernelIN5flash19enable_sm80_to_sm89INS1_16FlashAttnBwdSm80INS1_25CollectiveMainloopBwdSm80ILi2ELi1EN4cute5tupleIJNS5_1CILi64EEENS7_ILi96EEENS7_ILi128EEEEEENS_10bfloat16_tEfNS_4arch4Sm80ELb0ELb0ELb0ELb1ELb1ELb0ELb0ELb0ELi2ELi2ELi2ELi2ELb1EEENS1_21CollectiveEpilogueBwdISB_SC_SE_Li256ELb1ELb0ELi4EEENS1_19SingleTileSchedulerILb1ELb0ELb0ELi96EEEEEEEEEvNT_6ParamsE --------------------------
	.section	.text._ZN7cutlass13device_kernelIN5flash19enable_sm80_to_sm89INS1_16FlashAttnBwdSm80INS1_25CollectiveMainloopBwdSm80ILi2ELi1EN4cute5tupleIJNS5_1CILi64EEENS7_ILi96EEENS7_ILi128EEEEEENS_10bfloat16_tEfNS_4arch4Sm80ELb0ELb0ELb0ELb1ELb1ELb0ELb0ELb0ELi2ELi2ELi2ELi2ELb1EEENS1_21CollectiveEpilogueBwdISB_SC_SE_Li256ELb1ELb0ELi4EEENS1_19SingleTileSchedulerILb1ELb0ELb0ELi96EEEEEEEEEvNT_6ParamsE,"ax",@progbits
	.sectioninfo	@"SHI_REGISTERS=255"
	.align	128
.text._ZN7cutlass13device_kernelIN5flash19enable_sm80_to_sm89INS1_16FlashAttnBwdSm80INS1_25CollectiveMainloopBwdSm80ILi2ELi1EN4cute5tupleIJNS5_1CILi64EEENS7_ILi96EEENS7_ILi128EEEEEENS_10bfloat16_tEfNS_4arch4Sm80ELb0ELb0ELb0ELb1ELb1ELb0ELb0ELb0ELi2ELi2ELi2ELi2ELb1EEENS1_21CollectiveEpilogueBwdISB_SC_SE_Li256ELb1ELb0ELi4EEENS1_19SingleTileSchedulerILb1ELb0ELb0ELi96EEEEEEEEEvNT_6ParamsE:
        .type           _ZN7cutlass13device_kernelIN5flash19enable_sm80_to_sm89INS1_16FlashAttnBwdSm80INS1_25CollectiveMainloopBwdSm80ILi2ELi1EN4cute5tupleIJNS5_1CILi64EEENS7_ILi96EEENS7_ILi128EEEEEENS_10bfloat16_tEfNS_4arch4Sm80ELb0ELb0ELb0ELb1ELb1ELb0ELb0ELb0ELi2ELi2ELi2ELi2ELb1EEENS1_21CollectiveEpilogueBwdISB_SC_SE_Li256ELb1ELb0ELi4EEENS1_19SingleTileSchedulerILb1ELb0ELb0ELi96EEEEEEEEEvNT_6ParamsE,@function
        .size           _ZN7cutlass13device_kernelIN5flash19enable_sm80_to_sm89INS1_16FlashAttnBwdSm80INS1_25CollectiveMainloopBwdSm80ILi2ELi1EN4cute5tupleIJNS5_1CILi64EEENS7_ILi96EEENS7_ILi128EEEEEENS_10bfloat16_tEfNS_4arch4Sm80ELb0ELb0ELb0ELb1ELb1ELb0ELb0ELb0ELi2ELi2ELi2ELi2ELb1EEENS1_21CollectiveEpilogueBwdISB_SC_SE_Li256ELb1ELb0ELi4EEENS1_19SingleTileSchedulerILb1ELb0ELb0ELi96EEEEEEEEEvNT_6ParamsE,(.L_x_2291 - _ZN7cutlass13device_kernelIN5flash19enable_sm80_to_sm89INS1_16FlashAttnBwdSm80INS1_25CollectiveMainloopBwdSm80ILi2ELi1EN4cute5tupleIJNS5_1CILi64EEENS7_ILi96EEENS7_ILi128EEEEEENS_10bfloat16_tEfNS_4arch4Sm80ELb0ELb0ELb0ELb1ELb1ELb0ELb0ELb0ELi2ELi2ELi2ELi2ELb1EEENS1_21CollectiveEpilogueBwdISB_SC_SE_Li256ELb1ELb0ELi4EEENS1_19SingleTileSchedulerILb1ELb0ELb0ELi96EEEEEEEEEvNT_6ParamsE)
        .other          _ZN7cutlass13device_kernelIN5flash19enable_sm80_to_sm89INS1_16FlashAttnBwdSm80INS1_25CollectiveMainloopBwdSm80ILi2ELi1EN4cute5tupleIJNS5_1CILi64EEENS7_ILi96EEENS7_ILi128EEEEEENS_10bfloat16_tEfNS_4arch4Sm80ELb0ELb0ELb0ELb1ELb1ELb0ELb0ELb0ELi2ELi2ELi2ELi2ELb1EEENS1_21CollectiveEpilogueBwdISB_SC_SE_Li256ELb1ELb0ELi4EEENS1_19SingleTileSchedulerILb1ELb0ELb0ELi96EEEEEEEEEvNT_6ParamsE,@"STO_CUDA_ENTRY STV_DEFAULT"
_ZN7cutlass13device_kernelIN5flash19enable_sm80_to_sm89INS1_16FlashAttnBwdSm80INS1_25CollectiveMainloopBwdSm80ILi2ELi1EN4cute5tupleIJNS5_1CILi64EEENS7_ILi96EEENS7_ILi128EEEEEENS_10bfloat16_tEfNS_4arch4Sm80ELb0ELb0ELb0ELb1ELb1ELb0ELb0ELb0ELi2ELi2ELi2ELi2ELb1EEENS1_21CollectiveEpilogueBwdISB_SC_SE_Li256ELb1ELb0ELi4EEENS1_19SingleTileSchedulerILb1ELb0ELb0ELi96EEEEEEEEEvNT_6ParamsE:
        /* <DEDUP_REMOVED lines=18> */
.L_x_140:
        /* <DEDUP_REMOVED lines=8> */
.L_x_142:
[----:B------:R-:W-:Y:S02]  /*01a0*/  MOV R0, c[0x0][0x3a4] ;  /* 0x0000e90000007a02 */ /* 0x000fe40000000f00 */
.L_x_141:
[----:B-1----:R-:W-:-:S05]  /*01b0*/  IMAD R2, R30, 0x60, RZ ;  /* 0x000000601e027824 */ /* 0x002fca00078e02ff */
[----:B-----5:R-:W-:-:S04]  /*01c0*/  ISETP.GE.AND P0, PT, R2, R0, PT ;  /* 0x000000000200720c */ /* 0x020fc80003f06270 */
[----:B------:R-:W-:-:S05]  /*01d0*/  SEL R0, R5, 0xffffffff, !P0 ;  /* 0xffffffff05007807 */ /* 0x000fca0004000000 */
[----:B------:R1:W-:Y:S01]  /*01e0*/  STL [R1+0x18], R0 ;  /* 0x0000180001007387 */ /* 0x0003e20000100800 */
[----:B------:R-:W-:Y:S05]  /*01f0*/  BRA `(.L_x_143) ;  /* 0x0000012000007947 */ /* 0x000fea0003800000 */
.L_x_139:
[----:B---34-:R-:W-:-:S04]  /*0200*/  ISETP.NE.U32.AND P0, PT, RZ, c[0x0][0x3c0], PT ;  /* 0x0000f000ff007a0c */ /* 0x018fc80003f05070 */
[----:B------:R-:W-:-:S13]  /*0210*/  ISETP.NE.AND.EX P0, PT, RZ, c[0x0][0x3c4], PT, P0 ;  /* 0x0000f100ff007a0c */ /* 0x000fda0003f05300 */
[----:B------:R-:W-:Y:S05]  /*0220*/  @!P0 BRA `(.L_x_144) ;  /* 0x0000002000008947 */ /* 0x000fea0003800000 */
[----:B------:R1:W5:Y:S01]  /*0230*/  LDG.E R0, [R2.64] ;  /* 0x0000000402007981 */ /* 0x000362000c1e1900 */
[----:B------:R-:W-:Y:S05]  /*0240*/  BRA `(.L_x_145) ;  /* 0x0000009000007947 */ /* 0x000fea0003800000 */
.L_x_144:
        /* <DEDUP_REMOVED lines=8> */
.L_x_146:
[----:B------:R-:W-:Y:S02]  /*02d0*/  MOV R0, c[0x0][0x3a4] ;  /* 0x0000e90000007a02 */ /* 0x000fe40000000f00 */
.L_x_145:
[----:B-1----:R-:W-:-:S05]  /*02e0*/  IMAD R2, R30, 0x60, RZ ;  /* 0x000000601e027824 */ /* 0x002fca00078e02ff */
[----:B-----5:R-:W-:-:S04]  /*02f0*/  ISETP.GE.AND P0, PT, R2, R0, PT ;  /* 0x000000000200720c */ /* 0x020fc80003f06270 */
[----:B------:R-:W-:-:S05]  /*0300*/  SEL R0, R5, 0xffffffff, !P0 ;  /* 0xffffffff05007807 */ /* 0x000fca0004000000 */
[----:B------:R1:W-:Y:S04]  /*0310*/  STL [R1+0x18], R0 ;  /* 0x0000180001007387 */ /* 0x0003e80000100800 */
.L_x_143:
        /* <DEDUP_REMOVED lines=30> */
.L_x_147:
[----:B-1----:R-:W-:-:S04]  /*0500*/  ISETP.NE.U32.AND P0, PT, RZ, c[0x0][0x2e0], PT ;  /* 0x0000b800ff007a0c */ /* 0x002fc80003f05070 */
[----:B------:R-:W-:-:S13]  /*0510*/  ISETP.NE.AND.EX P0, PT, RZ, c[0x0][0x2e4], PT, P0 ;  /* 0x0000b900ff007a0c */ /* 0x000fda0003f05300 */
[----:B------:R-:W-:Y:S05]  /*0520*/  @!P0 BRA `(.L_x_148) ;  /* 0x0000003000008947 */ /* 0x000fea0003800000 */
[----:B------:R-:W-:-:S05]  /*0530*/  IMAD.WIDE R2, R87, R8, c[0x0][0x2e0] ;  /* 0x0000b80057027625 */ /* 0x000fca00078e0208 */
[----:B------:R1:W5:Y:S01]  /*0540*/  LDG.E R9, [R2.64] ;  /* 0x0000000402097981 */ /* 0x000362000c1e1900 */
[----:B------:R-:W-:Y:S05]  /*0550*/  BRA `(.L_x_149) ;  /* 0x0000004000007947 */ /* 0x000fea0003800000 */
.L_x_148:
[----:B------:R-:W-:Y:S05]  /*0560*/  @!P3 BRA `(.L_x_149) ;  /* 0x000000300000b947 */ /* 0x000fea0003800000 */
[----:B------:R1:W2:Y:S04]  /*0570*/  LDG.E R0, [R2.64] ;  /* 0x0000000402007981 */ /* 0x0002a8000c1e1900 */
[----:B-1----:R-:W2:Y:S02]  /*0580*/  LDG.E R2, [R2.64+0x4] ;  /* 0x0000040402027981 */ /* 0x002ea4000c1e1900 */
[----:B--2---:R-:W-:Y:S02]  /*0590*/  IADD3 R9, -R0, R2, RZ ;  /* 0x0000000200097210 */ /* 0x004fe40007ffe1ff */
.L_x_149:
        /* <DEDUP_REMOVED lines=515> */
.L_x_153:
        /* <DEDUP_REMOVED lines=164> */
.L_x_151:
        /* <DEDUP_REMOVED lines=357> */
.L_x_152:
        /* <DEDUP_REMOVED lines=231> */
.L_x_150:
        /* <DEDUP_REMOVED lines=146> */
.L_x_155:
        /* <DEDUP_REMOVED lines=63> */
.L_x_157:
[----:B--2---:R-:W-:Y:S05]  /*61e0*/  BSYNC B0 ;  /* 0x0000000000007941 */ /* 0x004fea0003800000 */
.L_x_156:
        /* <DEDUP_REMOVED lines=16> */
.L_x_159:
[----:B------:R-:W-:Y:S05]  /*62f0*/  BSYNC B0 ;  /* 0x0000000000007941 */ /* 0x000fea0003800000 */
.L_x_158:
        /* <DEDUP_REMOVED lines=16> */
.L_x_161:
[----:B------:R-:W-:Y:S05]  /*6400*/  BSYNC B0 ;  /* 0x0000000000007941 */ /* 0x000fea0003800000 */
.L_x_160:
        /* <DEDUP_REMOVED lines=16> */
.L_x_163:
[----:B------:R-:W-:Y:S05]  /*6510*/  BSYNC B0 ;  /* 0x0000000000007941 */ /* 0x000fea0003800000 */
.L_x_162:
        /* <DEDUP_REMOVED lines=16> */
.L_x_165:
[----:B------:R-:W-:Y:S05]  /*6620*/  BSYNC B0 ;  /* 0x0000000000007941 */ /* 0x000fea0003800000 */
.L_x_164:
        /* <DEDUP_REMOVED lines=16> */
.L_x_167:
[----:B------:R-:W-:Y:S05]  /*6730*/  BSYNC B0 ;  /* 0x0000000000007941 */ /* 0x000fea0003800000 */
.L_x_166:
        /* <DEDUP_REMOVED lines=19> */
.L_x_169:
[----:B------:R-:W-:Y:S05]  /*6870*/  BSYNC B0 ;  /* 0x0000000000007941 */ /* 0x000fea0003800000 */
.L_x_168:
        /* <DEDUP_REMOVED lines=14> */
.L_x_171:
[----:B------:R-:W-:Y:S05]  /*6960*/  BSYNC B0 ;  /* 0x0000000000007941 */ /* 0x000fea0003800000 */
.L_x_170:
        /* <DEDUP_REMOVED lines=14> */
.L_x_173:
[----:B------:R-:W-:Y:S05]  /*6a50*/  BSYNC B0 ;  /* 0x0000000000007941 */ /* 0x000fea0003800000 */
.L_x_172:
        /* <DEDUP_REMOVED lines=14> */
.L_x_175:
[----:B------:R-:W-:Y:S05]  /*6b40*/  BSYNC B0 ;  /* 0x0000000000007941 */ /* 0x000fea0003800000 */
.L_x_174:
        /* <DEDUP_REMOVED lines=14> */
.L_x_177:
[----:B------:R-:W-:Y:S05]  /*6c30*/  BSYNC B0 ;  /* 0x0000000000007941 */ /* 0x000fea0003800000 */
.L_x_176:
        /* <DEDUP_REMOVED lines=14> */
.L_x_154:
        /* <DEDUP_REMOVED lines=19> */
.L_x_178:
        /* <DEDUP_REMOVED lines=38> */
.L_x_180:
[----:B------:R-:W-:Y:S05]  /*70b0*/  BSYNC B0 ;  /* 0x0000000000007941 */ /* 0x000fea0003800000 */
.L_x_179:
        /* <DEDUP_REMOVED lines=16> */
.L_x_182:
[----:B------:R-:W-:Y:S05]  /*71c0*/  BSYNC B0 ;  /* 0x0000000000007941 */ /* 0x000fea0003800000 */
.L_x_181:
        /* <DEDUP_REMOVED lines=16> */
.L_x_184:
[----:B------:R-:W-:Y:S05]  /*72d0*/  BSYNC B0 ;  /* 0x0000000000007941 */ /* 0x000fea0003800000 */
.L_x_183:
        /* <DEDUP_REMOVED lines=16> */
.L_x_186:
[----:B------:R-:W-:Y:S05]  /*73e0*/  BSYNC B0 ;  /* 0x0000000000007941 */ /* 0x000fea0003800000 */
.L_x_185:
        /* <DEDUP_REMOVED lines=16> */
.L_x_188:
[----:B------:R-:W-:Y:S05]  /*74f0*/  BSYNC B0 ;  /* 0x0000000000007941 */ /* 0x000fea0003800000 */
.L_x_187:
        /* <DEDUP_REMOVED lines=15> */
.L_x_190:
[----:B------:R-:W-:Y:S05]  /*75f0*/  BSYNC B0 ;  /* 0x0000000000007941 */ /* 0x000fea0003800000 */
.L_x_189:
        /* <DEDUP_REMOVED lines=19> */
.L_x_192:
[----:B------:R-:W-:Y:S05]  /*7730*/  BSYNC B0 ;  /* 0x0000000000007941 */ /* 0x000fea0003800000 */
.L_x_191:
        /* <DEDUP_REMOVED lines=14> */
.L_x_194:
[----:B------:R-:W-:Y:S05]  /*7820*/  BSYNC B0 ;  /* 0x0000000000007941 */ /* 0x000fea0003800000 */
.L_x_193:
        /* <DEDUP_REMOVED lines=14> */
.L_x_196:
[----:B------:R-:W-:Y:S05]  /*7910*/  BSYNC B0 ;  /* 0x0000000000007941 */ /* 0x000fea0003800000 */
.L_x_195:
        /* <DEDUP_REMOVED lines=14> */
.L_x_198:
[----:B------:R-:W-:Y:S05]  /*7a00*/  BSYNC B0 ;  /* 0x0000000000007941 */ /* 0x000fea0003800000 */
.L_x_197:
        /* <DEDUP_REMOVED lines=14> */
.L_x_200:
[----:B------:R-:W-:Y:S05]  /*7af0*/  BSYNC B0 ;  /* 0x0000000000007941 */ /* 0x000fea0003800000 */
.L_x_199:
        /* <DEDUP_REMOVED lines=13> */
.L_x_201:
        /* <DEDUP_REMOVED lines=11> */
.L_x_2291:


//--------------------- .text._ZN7cutlass13device_kernelIN5flash19enable_sm80_to_sm89INS1_16FlashAttnBwdSm80INS1_25CollectiveMainloopBwdSm80ILi2ELi1EN4cute5tupleIJNS5_1CILi64EEENS7_ILi96EEENS7_ILi128EEEEEENS_10bfloat16_tEfNS_4arch4Sm80ELb0ELb0ELb0ELb1ELb0ELb0ELb0ELb0ELi2ELi2ELi2ELi2ELb1EEENS1_24CollectiveEpilogueBwdGQAISB_fSE_Li256ELb1ELb0EEENS1_19SingleTileSchedulerILb1ELb0ELb0ELi96EEEEEEEEEvNT_6ParamsE --------------------------
	.section	.text._ZN7cutlass13device_kernelIN5flash19enable_sm80_to_sm89INS1_16FlashAttnBwdSm80INS1_25CollectiveMainloopBwdSm80ILi2ELi1EN4cute5tupleIJNS5_1CILi64EEENS7_ILi96EEENS7_ILi128EEEEEENS_10bfloat16_tEfNS_4arch4Sm80ELb0ELb0ELb0ELb1ELb0ELb0ELb0ELb0ELi2ELi2ELi2ELi2ELb1EEENS1_24CollectiveEpilogueBwdGQAISB_fSE_Li256ELb1ELb0EEENS1_19SingleTileSchedulerILb1ELb0ELb0ELi96EEEEEEEEEvNT_6ParamsE,"ax",@progbits
	.sectioninfo	@"SHI_REGISTERS=255"
	.align	128
.text._ZN7cutlass13device_kernelIN5flash19enable_sm80_to_sm89INS1_16FlashAttnBwdSm80INS1_25CollectiveMainloopBwdSm80ILi2ELi1EN4cute5tupleIJNS5_1CILi64EEENS7_ILi96EEENS7_ILi128EEEEEENS_10bfloat16_tEfNS_4arch4Sm80ELb0ELb0ELb0ELb1ELb0ELb0ELb0ELb0ELi2ELi2ELi2ELi2ELb1EEENS1_24CollectiveEpilogueBwdGQAISB_fSE_Li256ELb1ELb0EEENS1_19SingleTileSchedulerILb1ELb0ELb0ELi96EEEEEEEEEvNT_6ParamsE:
        .type           _ZN7cutlass13device_kernelIN5flash19enable_sm80_to_sm89INS1_16FlashAttnBwdSm80INS1_25CollectiveMainloopBwdSm80ILi2ELi1EN4cute5tupleIJNS5_1CILi64EEENS7_ILi96EEENS7_ILi128EEEEEENS_10bfloat16_tEfNS_4arch4Sm80ELb0ELb0ELb0ELb1ELb0ELb0ELb0ELb0ELi2ELi2ELi2ELi2ELb1EEENS1_24CollectiveEpilogueBwdGQAISB_fSE_Li256ELb1ELb0EEENS1_19SingleTileSchedulerILb1ELb0ELb0ELi96EEEEEEEEEvNT_6ParamsE,@function
        .size           _ZN7cutlass13device_kernelIN5flash19enable_sm80_to_sm89INS1_16FlashAttnBwdSm80INS1_25CollectiveMainloopBwdSm80ILi2ELi1EN4cute5tupleIJNS5_1CILi64EEENS7_ILi96EEENS7_ILi128EEEEEENS_10bfloat16_tEfNS_4arch4Sm80ELb0ELb0ELb0ELb1ELb0ELb0ELb0ELb0ELi2ELi2ELi2ELi2ELb1EEENS1_24CollectiveEpilogueBwdGQAISB_fSE_Li256ELb1ELb0EEENS1_19SingleTileSchedulerILb1ELb0ELb0ELi96EEEEEEEEEvNT_6ParamsE,(.L_x_2292 - _ZN7cutlass13device_kernelIN5flash19enable_sm80_to_sm89INS1_16FlashAttnBwdSm80INS1_25CollectiveMainloopBwdSm80ILi2ELi1EN4cute5tupleIJNS5_1CILi64EEENS7_ILi96EEENS7_ILi128EEEEEENS_10bfloat16_tEfNS_4arch4Sm80ELb0ELb0ELb0ELb1ELb0ELb0ELb0ELb0ELi2ELi2ELi2ELi2ELb1EEENS1_24CollectiveEpilogueBwdGQAISB_fSE_Li256ELb1ELb0EEENS1_19SingleTileSchedulerILb1ELb0ELb0ELi96EEEEEEEEEvNT_6ParamsE)
        .other          _ZN7cutlass13device_kernelIN5flash19enable_sm80_to_sm89INS1_16FlashAttnBwdSm80INS1_25CollectiveMainloopBwdSm80ILi2ELi1EN4cute5tupleIJNS5_1CILi64EEENS7_ILi96EEENS7_ILi128EEEEEENS_10bfloat16_tEfNS_4arch4Sm80ELb0ELb0ELb0ELb1ELb0ELb0ELb0ELb0ELi2ELi2ELi2ELi2ELb1EEENS1_24CollectiveEpilogueBwdGQAISB_fSE_Li256ELb1ELb0EEENS1_19SingleTileSchedulerILb1ELb0ELb0ELi96EEEEEEEEEvNT_6ParamsE,@"STO_CUDA_ENTRY STV_DEFAULT"
_ZN7cutlass13device_kernelIN5flash19enable_sm80_to_sm89INS1_16FlashAttnBwdSm80INS1_25CollectiveMainloopBwdSm80ILi2ELi1EN4cute5tupleIJNS5_1CILi64EEENS7_ILi96EEENS7_ILi128EEEEEENS_10bfloat16_tEfNS_4arch4Sm80ELb0ELb0ELb0ELb1ELb0ELb0ELb0ELb0ELi2ELi2ELi2ELi2ELb1EEENS1_24CollectiveEpilogueBwdGQAISB_fSE_Li256ELb1ELb0EEENS1_19SingleTileSchedulerILb1ELb0ELb0ELi96EEEEEEEEEvNT_6ParamsE:
        /* <DEDUP_REMOVED lines=18> */
.L_x_203:
        /* <DEDUP_REMOVED lines=8> */
.L_x_205:
[----:B------:R-:W-:Y:S02]  /*01a0*/  MOV R0, c[0x0][0x3ac] ;  /* 0x0000eb0000007a02 */ /* 0x000fe40000000f00 */
.L_x_204:
[----:B-1----:R-:W-:-:S05]  /*01b0*/  IMAD R2, R17, 0x60, RZ ;  /* 0x0000006011027824 */ /* 0x002fca00078e02ff */
[----:B-----5:R-:W-:-:S04]  /*01c0*/  ISETP.GE.AND P0, PT, R2, R0, PT ;  /* 0x000000000200720c */ /* 0x020fc80003f06270 */
[----:B------:R-:W-:-:S05]  /*01d0*/  SEL R0, R5, 0xffffffff, !P0 ;  /* 0xffffffff05007807 */ /* 0x000fca0004000000 */
[----:B------:R1:W-:Y:S01]  /*01e0*/  STL [R1+0x1c], R0 ;  /* 0x00001c0001007387 */ /* 0x0003e20000100800 */
[----:B------:R-:W-:Y:S05]  /*01f0*/  BRA `(.L_x_206) ;  /* 0x0000012000007947 */ /* 0x000fea0003800000 */
.L_x_202:
[----:B---34-:R-:W-:-:S04]  /*0200*/  ISETP.NE.U32.AND P0, PT, RZ, c[0x0][0x3c8], PT ;  /* 0x0000f200ff007a0c */ /* 0x018fc80003f05070 */
[----:B------:R-:W-:-:S13]  /*0210*/  ISETP.NE.AND.EX P0, PT, RZ, c[0x0][0x3cc], PT, P0 ;  /* 0x0000f300ff007a0c */ /* 0x000fda0003f05300 */
[----:B------:R-:W-:Y:S05]  /*0220*/  @!P0 BRA `(.L_x_207) ;  /* 0x0000002000008947 */ /* 0x000fea0003800000 */
[----:B------:R1:W5:Y:S01]  /*0230*/  LDG.E R0, [R2.64] ;  /* 0x0000000802007981 */ /* 0x000362000c1e1900 */
[----:B------:R-:W-:Y:S05]  /*0240*/  BRA `(.L_x_208) ;  /* 0x0000009000007947 */ /* 0x000fea0003800000 */
.L_x_207:
        /* <DEDUP_REMOVED lines=8> */
.L_x_209:
[----:B------:R-:W-:Y:S02]  /*02d0*/  MOV R0, c[0x0][0x3ac] ;  /* 0x0000eb0000007a02 */ /* 0x000fe40000000f00 */
.L_x_208:
[----:B-1----:R-:W-:-:S05]  /*02e0*/  IMAD R2, R17, 0x60, RZ ;  /* 0x0000006011027824 */ /* 0x002fca00078e02ff */
[----:B-----5:R-:W-:-:S04]  /*02f0*/  ISETP.GE.AND P0, PT, R2, R0, PT ;  /* 0x000000000200720c */ /* 0x020fc80003f06270 */
[----:B------:R-:W-:-:S05]  /*0300*/  SEL R0, R5, 0xffffffff, !P0 ;  /* 0xffffffff05007807 */ /* 0x000fca0004000000 */
[----:B------:R1:W-:Y:S04]  /*0310*/  STL [R1+0x1c], R0 ;  /* 0x00001c0001007387 */ /* 0x0003e80000100800 */
.L_x_206:
[----:B------:R-:W2:Y:S02]  /*0320*/  LDL R23, [R1+0x1c] ;  /* 0x00001c0001177983 */ /* 0x000ea40000100800 */
[----:B--2---:R-:W-:-:S13]  /*0330*/  ISETP.GE.AND P0, PT, R23, RZ, PT ;  /* 0x000000ff1700720c */ /* 0x004fda0003f06270 */
[----:B------:R-:W-:Y:S05]  /*0340*/  @!P0 EXIT ;  /* 0x000000000000894d */ /* 0x000fea0003800000 */
[----:B------:R-:W-:Y:S01]  /*0350*/  ISETP.NE.U32.AND P4, PT, RZ, c[0x0][0x2c8], PT ;  /* 0x0000b200ff007a0c */ /* 0x000fe20003f85070 */
[CC--:B------:R-:W-:Y:S01]  /*0360*/  IMAD.WIDE R4, R23.reuse, R14.reuse, c[0x0][0x2c8] ;  /* 0x0000b20017047625 */ /* 0x0c0fe200078e020e */
[----:B------:R-:W-:Y:S02]  /*0370*/  ISETP.NE.U32.AND P3, PT, RZ, c[0x0][0x2d0], PT ;  /* 0x0000b400ff007a0c */ /* 0x000fe40003f65070 */
[----:B------:R-:W-:Y:S02]  /*0380*/  ISETP.NE.AND.EX P4, PT, RZ, c[0x0][0x2cc], PT, P4 ;  /* 0x0000b300ff007a0c */ /* 0x000fe40003f85340 */
[----:B------:R-:W-:Y:S01]  /*0390*/  ISETP.NE.AND.EX P3, PT, RZ, c[0x0][0x2d4], PT, P3 ;  /* 0x0000b500ff007a0c */ /* 0x000fe20003f65330 */
[----:B------:R-:W-:-:S10]  /*03a0*/  IMAD.WIDE R2, R23, R14, c[0x0][0x2d0] ;  /* 0x0000b40017027625 */ /* 0x000fd400078e020e */
[----:B-1----:R-:W2:Y:S01]  /*03b0*/  @P4 LDG.E R0, [R4.64] ;  /* 0x0000000804004981 */ /* 0x002ea2000c1e1900 */
[----:B------:R-:W-:-:S03]  /*03c0*/  ISETP.NE.U32.AND P0, PT, RZ, c[0x0][0x2d8], PT ;  /* 0x0000b600ff007a0c */ /* 0x000fc60003f05070 */
[----:B------:R-:W3:Y:S01]  /*03d0*/  @P4 LDG.E R9, [R4.64] ;  /* 0x0000000804094981 */ /* 0x000ee2000c1e1900 */
[----:B------:R-:W-:-:S03]  /*03e0*/  ISETP.NE.AND.EX P0, PT, RZ, c[0x0][0x2dc], PT, P0 ;  /* 0x0000b700ff007a0c */ /* 0x000fc60003f05300 */
[----:B------:R-:W4:Y:S01]  /*03f0*/  @P3 LDG.E R8, [R2.64] ;  /* 0x0000000802083981 */ /* 0x000f22000c1e1900 */
[----:B------:R-:W-:-:S09]  /*0400*/  IMAD.MOV.U32 R245, RZ, RZ, c[0x0][0x168] ;  /* 0x00005a00fff57624 */ /* 0x000fd200078e00ff */
[----:B------:R-:W-:-:S05]  /*0410*/  @P0 IMAD.WIDE R6, R23, R14, c[0x0][0x2d8] ;  /* 0x0000b60017060625 */ /* 0x000fca00078e020e */
[----:B------:R1:W5:Y:S01]  /*0420*/  @P0 LDG.E R245, [R6.64] ;  /* 0x0000000806f50981 */ /* 0x000362000c1e1900 */
[----:B------:R-:W-:Y:S01]  /*0430*/  CS2R R10, SRZ ;  /* 0x00000000000a7805 */ /* 0x000fe2000001ff00 */
[----:B------:R-:W-:Y:S02]  /*0440*/  IMAD.MOV.U32 R12, RZ, RZ, RZ ;  /* 0x000000ffff0c7224 */ /* 0x000fe400078e00ff */
[----:B------:R-:W-:Y:S02]  /*0450*/  IMAD.MOV.U32 R13, RZ, RZ, c[0x0][0x198] ;  /* 0x00006600ff0d7624 */ /* 0x000fe400078e00ff */
[----:B--2---:R-:W-:-:S05]  /*0460*/  @P4 IMAD R0, R23, 0x40, R0 ;  /* 0x0000004017004824 */ /* 0x004fca00078e0200 */
[----:B-1----:R-:W-:-:S04]  /*0470*/  @P4 SHF.R.S32.HI R6, RZ, 0x1f, R0 ;  /* 0x0000001fff064819 */ /* 0x002fc80000011400 */
[----:B------:R-:W-:Y:S02]  /*0480*/  @P4 LEA.HI R0, R6, R0, RZ, 0x6 ;  /* 0x0000000006004211 */ /* 0x000fe400078f30ff */
[----:B------:R-:W-:Y:S01]  /*0490*/  CS2R R6, SRZ ;  /* 0x0000000000067805 */ /* 0x000fe2000001ff00 */
[--C-:B----4-:R-:W-:Y:S01]  /*04a0*/  @P3 SHF.R.S32.HI R11, RZ, 0x1f, R8.reuse ;  /* 0x0000001fff0b3819 */ /* 0x110fe20000011408 */
[--C-:B---3--:R-:W-:Y:S01]  /*04b0*/  @P4 IMAD.MOV.U32 R6, RZ, RZ, R9.reuse ;  /* 0x000000ffff064224 */ /* 0x108fe200078e0009 */
[----:B------:R-:W-:Y:S01]  /*04c0*/  @P4 SHF.R.S32.HI R7, RZ, 0x1f, R9 ;  /* 0x0000001fff074819 */ /* 0x000fe20000011409 */
[----:B------:R-:W-:Y:S01]  /*04d0*/  @P3 IMAD.MOV.U32 R10, RZ, RZ, R8 ;  /* 0x000000ffff0a3224 */ /* 0x000fe200078e0008 */
[----:B------:R-:W-:Y:S01]  /*04e0*/  @P4 LOP3.LUT R12, R0, 0xffffffc0, RZ, 0xc0, !PT ;  /* 0xffffffc0000c4812 */ /* 0x000fe200078ec0ff */
[----:B------:R-:W-:Y:S05]  /*04f0*/  @P0 BRA `(.L_x_210) ;  /* 0x0000004000000947 */ /* 0x000fea0003800000 */
[----:B------:R-:W-:Y:S05]  /*0500*/  @!P4 BRA `(.L_x_210) ;  /* 0x000000300000c947 */ /* 0x000fea0003800000 */
[----:B------:R1:W2:Y:S04]  /*0510*/  LDG.E R0, [R4.64] ;  /* 0x0000000804007981 */ /* 0x0002a8000c1e1900 */
[----:B-1----:R-:W2:Y:S02]  /*0520*/  LDG.E R4, [R4.64+0x4] ;  /* 0x0000040804047981 */ /* 0x002ea4000c1e1900 */
[----:B--2--5:R-:W-:-:S02]  /*0530*/  IADD3 R245, -R0, R4, RZ ;  /* 0x0000000400f57210 */ /* 0x024fc40007ffe1ff */
.L_x_210:
[----:B------:R-:W-:-:S04]  /*0540*/  ISETP.NE.U32.AND P0, PT, RZ, c[0x0][0x2e0], PT ;  /* 0x0000b800ff007a0c */ /* 0x000fc80003f05070 */
[----:B------:R-:W-:-:S13]  /*0550*/  ISETP.NE.AND.EX P0, PT, RZ, c[0x0][0x2e4], PT, P0 ;  /* 0x0000b900ff007a0c */ /* 0x000fda0003f05300 */
[----:B------:R-:W-:Y:S05]  /*0560*/  @!P0 BRA `(.L_x_211) ;  /* 0x0000003000008947 */ /* 0x000fea0003800000 */
[----:B------:R-:W-:-:S05]  /*0570*/  IMAD.WIDE R2, R23, R14, c[0x0][0x2e0] ;  /* 0x0000b80017027625 */ /* 0x000fca00078e020e */
[----:B------:R1:W5:Y:S01]  /*0580*/  LDG.E R13, [R2.64] ;  /* 0x00000008020d7981 */ /* 0x000362000c1e1900 */
[----:B------:R-:W-:Y:S05]  /*0590*/  BRA `(.L_x_212) ;  /* 0x0000004000007947 */ /* 0x000fea0003800000 */
.L_x_211:
[----:B------:R-:W-:Y:S05]  /*05a0*/  @!P3 BRA `(.L_x_212) ;  /* 0x000000300000b947 */ /* 0x000fea0003800000 */
[----:B------:R1:W2:Y:S04]  /*05b0*/  LDG.E R0, [R2.64] ;  /* 0x0000000802007981 */ /* 0x0002a8000c1e1900 */
[----:B-1----:R-:W2:Y:S02]  /*05c0*/  LDG.E R2, [R2.64+0x4] ;  /* 0x0000040802027981 */ /* 0x002ea4000c1e1900 */
[----:B--2---:R-:W-:Y:S02]  /*05d0*/  IADD3 R13, -R0, R2, RZ ;  /* 0x00000002000d7210 */ /* 0x004fe40007ffe1ff */
.L_x_212:
[----:B-----5:R-:W-:Y:S01]  /*05e0*/  ISETP.GE.AND P0, PT, R245, 0x1, PT ;  /* 0x00000001f500780c */ /* 0x020fe20003f06270 */
[----:B------:R-:W-:Y:S01]  /*05f0*/  CS2R R138, SRZ ;  /* 0x00000000008a7805 */ /* 0x000fe2000001ff00 */
[----:B------:R-:W-:Y:S01]  /*0600*/  PLOP3.LUT P1, PT, PT, PT, PT, 0x80, 0x0 ;  /* 0x000000000000781c */ /* 0x000fe20003f2f070 */
        /* <DEDUP_REMOVED lines=48> */
[----:B------:R-:W-:Y:S01]  /*0910*/  IMAD.MOV.U32 R0, RZ, RZ, c[0x0][0x248] ;  /* 0x00009200ff007624 */ /* 0x000fe200078e00ff */
[--C-:B------:R-:W-:Y:S01]  /*0920*/  SHF.R.S32.HI R5, RZ, 0x1f, R39.reuse ;  /* 0x0000001fff057819 */ /* 0x100fe20000011427 */
[----:B-1----:R-:W-:Y:S01]  /*0930*/  IMAD.SHL.U32 R3, R39, 0x4, RZ ;  /* 0x0000000427037824 */ /* 0x002fe200078e00ff */
[----:B------:R-:W-:Y:S01]  /*0940*/  SHF.R.S32.HI R36, RZ, 0x1f, R39 ;  /* 0x0000001fff247819 */ /* 0x000fe20000011427 */
[----:B------:R-:W-:Y:S01]  /*0950*/  IMAD.SHL.U32 R4, R12, 0x80, RZ ;  /* 0x000000800c047824 */ /* 0x000fe200078e00ff */
[----:B------:R-:W-:Y:S01]  /*0960*/  ISETP.NE.AND P2, PT, R0, 0x1, PT ;  /* 0x000000010000780c */ /* 0x000fe20003f45270 */
[----:B------:R-:W-:Y:S01]  /*0970*/  IMAD.MOV.U32 R18, RZ, RZ, R38 ;  /* 0x000000ffff127224 */ /* 0x000fe200078e0026 */
[----:B------:R-:W-:Y:S01]  /*0980*/  SHF.R.S32.HI R0, RZ, 0x1f, R12 ;  /* 0x0000001fff007819 */ /* 0x000fe2000001140c */
[----:B------:R-:W-:Y:S01]  /*0990*/  IMAD R35, R17, -0x60, R13 ;  /* 0xffffffa011237824 */ /* 0x000fe200078e020d */
[C---:B------:R-:W-:Y:S01]  /*09a0*/  IADD3 R2, P1, R3.reuse, R12, RZ ;  /* 0x0000000c03027210 */ /* 0x040fe20007f3e0ff */
[----:B------:R-:W-:Y:S01]  /*09b0*/  ULDC.64 UR4, c[0x0][0x1d8] ;  /* 0x0000760000047ab9 */ /* 0x000fe20000000a00 */
[C---:B------:R-:W-:Y:S01]  /*09c0*/  IADD3 R30, P0, R4.reuse, R39, RZ ;  /* 0x00000027041e7210 */ /* 0x040fe20007f1e0ff */
[----:B------:R-:W-:Y:S01]  /*09d0*/  USHF.L.U32 UR7, UR4, 0x6, URZ ;  /* 0x0000000604077899 */ /* 0x000fe2000800063f */
[----:B------:R-:W-:Y:S01]  /*09e0*/  LEA.HI.X.SX32 R3, R3, R0, 0x1, P1 ;  /* 0x0000000003037211 */ /* 0x000fe200008f0eff */
[----:B------:R-:W-:Y:S01]  /*09f0*/  UMOV UR6, 0x6 ;  /* 0x0000000600067882 */ /* 0x000fe20000000000 */
[----:B------:R-:W-:Y:S01]  /*0a00*/  IADD3 R0, R245, 0x3f, RZ ;  /* 0x0000003ff5007810 */ /* 0x000fe20007ffe0ff */
[----:B------:R-:W-:Y:S01]  /*0a10*/  USHF.L.U64.HI UR5, UR4, UR6, UR5 ;  /* 0x0000000604057299 */ /* 0x000fe20008010205 */
[----:B------:R-:W-:Y:S01]  /*0a20*/  LEA.HI.X.SX32 R31, R4, R5, 0x1, P0 ;  /* 0x00000005041f7211 */ /* 0x000fe200000f0eff */
[----:B------:R-:W-:Y:S01]  /*0a30*/  @P2 IMAD.HI.U32 R5, R38, c[0x0][0x24c], RZ ;  /* 0x0000930026052a27 */ /* 0x000fe200078e00ff */
[----:B------:R-:W-:Y:S01]  /*0a40*/  SHF.R.S32.HI R4, RZ, 0x1f, R0 ;  /* 0x0000001fff047819 */ /* 0x000fe20000011400 */
[----:B------:R-:W-:Y:S01]  /*0a50*/  CS2R R146, SRZ ;  /* 0x0000000000927805 */ /* 0x000fe2000001ff00 */
[-C--:B------:R-:W-:Y:S01]  /*0a60*/  LEA.HI R216, R36, R39.reuse, RZ, 0x3 ;  /* 0x0000002724d87211 */ /* 0x080fe200078f18ff */
[----:B------:R-:W-:Y:S01]  /*0a70*/  IMAD.MOV.U32 R222, RZ, RZ, 0x40 ;  /* 0x00000040ffde7424 */ /* 0x000fe200078e00ff */
[----:B------:R-:W-:Y:S01]  /*0a80*/  LEA.HI R251, R4, R0, RZ, 0x6 ;  /* 0x0000000004fb7211 */ /* 0x000fe200078f30ff */
[----:B------:R-:W-:Y:S01]  /*0a90*/  IMAD.WIDE.U32 R30, R38, c[0x0][0x238], R30 ;  /* 0x00008e00261e7a25 */ /* 0x000fe200078e001e */
[----:B------:R-:W-:Y:S01]  /*0aa0*/  LOP3.LUT R0, R216, 0xfffffff8, RZ, 0xc0, !PT ;  /* 0xfffffff8d8007812 */ /* 0x000fe200078ec0ff */
[----:B------:R-:W-:Y:S01]  /*0ab0*/  CS2R R144, SRZ ;  /* 0x0000000000907805 */ /* 0x000fe2000001ff00 */
[----:B------:R-:W-:Y:S01]  /*0ac0*/  SHF.R.S32.HI R252, RZ, 0x3, R216 ;  /* 0x00000003fffc7819 */ /* 0x000fe200000114d8 */
[----:B------:R-:W-:Y:S01]  /*0ad0*/  IMAD.MOV.U32 R223, RZ, RZ, 0x10 ;  /* 0x00000010ffdf7424 */ /* 0x000fe200078e00ff */
[----:B------:R-:W-:Y:S01]  /*0ae0*/  SHF.R.S32.HI R37, RZ, 0x1f, R38 ;  /* 0x0000001fff257819 */ /* 0x000fe20000011426 */
[----:B------:R-:W-:Y:S01]  /*0af0*/  IMAD.IADD R32, R39, 0x1, -R0 ;  /* 0x0000000127207824 */ /* 0x000fe200078e0a00 */
[----:B------:R-:W-:Y:S01]  /*0b00*/  SHF.R.S32.HI R12, RZ, 0x1f, R252 ;  /* 0x0000001fff0c7819 */ /* 0x000fe200000114fc */
[----:B------:R-:W-:Y:S01]  /*0b10*/  IMAD.MOV.U32 R226, RZ, RZ, 0x20 ;  /* 0x00000020ffe27424 */ /* 0x000fe200078e00ff */
[----:B------:R-:W-:Y:S01]  /*0b20*/  IADD3 R16, P0, R252, R6, RZ ;  /* 0x00000006fc107210 */ /* 0x000fe20007f1e0ff */
[C---:B------:R-:W-:Y:S01]  /*0b30*/  IMAD R4, R37.reuse, c[0x0][0x288], RZ ;  /* 0x0000a20025047a24 */ /* 0x040fe200078e02ff */
[----:B------:R-:W-:Y:S01]  /*0b40*/  @P2 SHF.R.U32.HI R18, RZ, c[0x0][0x250], R5 ;  /* 0x00009400ff122a19 */ /* 0x000fe20000011605 */
[----:B------:R-:W-:Y:S01]  /*0b50*/  IMAD R8, R37, c[0x0][0x270], RZ ;  /* 0x00009c0025087a24 */ /* 0x000fe200078e02ff */
[C---:B------:R-:W-:Y:S01]  /*0b60*/  SEL R24, R23.reuse, RZ, !P3 ;  /* 0x000000ff17187207 */ /* 0x040fe20005800000 */
[----:B------:R-:W-:Y:S01]  /*0b70*/  IMAD.SHL.U32 R20, R32, 0x8, RZ ;  /* 0x0000000820147824 */ /* 0x000fe200078e00ff */
[----:B------:R-:W-:Y:S01]  /*0b80*/  SHF.R.S32.HI R14, RZ, 0x1f, R18 ;  /* 0x0000001fff0e7819 */ /* 0x000fe20000011412 */
[----:B------:R-:W-:Y:S01]  /*0b90*/  IMAD.X R15, R12, 0x1, R7, P0 ;  /* 0x000000010c0f7824 */ /* 0x000fe200000e0607 */
[----:B------:R-:W-:Y:S01]  /*0ba0*/  IADD3 R6, P0, R252, R10, RZ ;  /* 0x0000000afc067210 */ /* 0x000fe20007f1e0ff */
[C---:B------:R-:W-:Y:S01]  /*0bb0*/  IMAD R7, R38.reuse, c[0x0][0x28c], R4 ;  /* 0x0000a30026077a24 */ /* 0x040fe200078e0204 */
[----:B------:R-:W-:Y:S01]  /*0bc0*/  SHF.R.S32.HI R21, RZ, 0x1f, R20 ;  /* 0x0000001fff157819 */ /* 0x000fe20000011414 */
[C---:B------:R-:W-:Y:S01]  /*0bd0*/  IMAD R8, R38.reuse, c[0x0][0x274], R8 ;  /* 0x00009d0026087a24 */ /* 0x040fe200078e0208 */
[----:B------:R-:W-:Y:S01]  /*0be0*/  SEL R33, R23, RZ, !P4 ;  /* 0x000000ff17217207 */ /* 0x000fe20006000000 */
[--C-:B------:R-:W-:Y:S01]  /*0bf0*/  IMAD.WIDE.U32 R4, R38, c[0x0][0x270], R2.reuse ;  /* 0x00009c0026047a25 */ /* 0x100fe200078e0002 */
[C---:B------:R-:W-:Y:S01]  /*0c00*/  IADD3 R34, R20.reuse, 0x40, RZ ;  /* 0x0000004014227810 */ /* 0x040fe20007ffe0ff */
[----:B------:R-:W-:Y:S01]  /*0c10*/  CS2R R142, SRZ ;  /* 0x00000000008e7805 */ /* 0x000fe2000001ff00 */
[----:B------:R-:W-:Y:S01]  /*0c20*/  ISETP.GE.AND P6, PT, R20, c[0x0][0x1cc], PT ;  /* 0x0000730014007a0c */ /* 0x000fe20003fc6270 */
[----:B------:R-:W-:Y:S01]  /*0c30*/  IMAD.WIDE.U32 R2, R38, c[0x0][0x288], R2 ;  /* 0x0000a20026027a25 */ /* 0x000fe200078e0002 */
[----:B------:R-:W-:Y:S01]  /*0c40*/  ISETP.GE.AND P2, PT, R34, c[0x0][0x1cc], PT ;  /* 0x0000730022007a0c */ /* 0x000fe20003f46270 */
[----:B------:R-:W-:Y:S01]  /*0c50*/  CS2R R140, SRZ ;  /* 0x00000000008c7805 */ /* 0x000fe2000001ff00 */
[----:B------:R-:W-:Y:S01]  /*0c60*/  CS2R R138, SRZ ;  /* 0x00000000008a7805 */ /* 0x000fe2000001ff00 */
[----:B------:R-:W-:Y:S01]  /*0c70*/  IMAD R0, R14, c[0x0][0x1e0], RZ ;  /* 0x000078000e007a24 */ /* 0x000fe200078e02ff */
[----:B------:R-:W-:Y:S01]  /*0c80*/  CS2R R136, SRZ ;  /* 0x0000000000887805 */ /* 0x000fe2000001ff00 */
[----:B------:R-:W-:Y:S01]  /*0c90*/  IMAD.IADD R9, R5, 0x1, R8 ;  /* 0x0000000105097824 */ /* 0x000fe200078e0208 */
[----:B------:R-:W-:Y:S01]  /*0ca0*/  CS2R R134, SRZ ;  /* 0x0000000000867805 */ /* 0x000fe2000001ff00 */
[----:B------:R-:W-:Y:S01]  /*0cb0*/  IMAD.MOV.U32 R8, RZ, RZ, R4 ;  /* 0x000000ffff087224 */ /* 0x000fe200078e0004 */
[----:B------:R-:W-:Y:S01]  /*0cc0*/  CS2R R132, SRZ ;  /* 0x0000000000847805 */ /* 0x000fe2000001ff00 */
[----:B------:R-:W-:Y:S01]  /*0cd0*/  IMAD.IADD R5, R3, 0x1, R7 ;  /* 0x0000000103057824 */ /* 0x000fe200078e0207 */
[----:B------:R-:W-:Y:S01]  /*0ce0*/  CS2R R130, SRZ ;  /* 0x0000000000827805 */ /* 0x000fe2000001ff00 */
[----:B------:R-:W-:Y:S01]  /*0cf0*/  IMAD.MOV.U32 R4, RZ, RZ, R2 ;  /* 0x000000ffff047224 */ /* 0x000fe200078e0002 */
[----:B------:R-:W-:Y:S01]  /*0d00*/  CS2R R128, SRZ ;  /* 0x0000000000807805 */ /* 0x000fe2000001ff00 */
[C---:B------:R-:W-:Y:S01]  /*0d10*/  IMAD R0, R18.reuse, c[0x0][0x1e4], R0 ;  /* 0x0000790012007a24 */ /* 0x040fe200078e0200 */
[----:B------:R-:W-:Y:S01]  /*0d20*/  CS2R R126, SRZ ;  /* 0x00000000007e7805 */ /* 0x000fe2000001ff00 */
[----:B------:R-:W-:Y:S01]  /*0d30*/  IMAD.WIDE.U32 R2, R18, c[0x0][0x1e0], R20 ;  /* 0x0000780012027a25 */ /* 0x000fe200078e0014 */
[----:B------:R-:W-:Y:S01]  /*0d40*/  CS2R R124, SRZ ;  /* 0x00000000007c7805 */ /* 0x000fe2000001ff00 */
[----:B------:R-:W-:Y:S01]  /*0d50*/  CS2R R122, SRZ ;  /* 0x00000000007a7805 */ /* 0x000fe2000001ff00 */
[----:B------:R-:W-:Y:S01]  /*0d60*/  CS2R R120, SRZ ;  /* 0x0000000000787805 */ /* 0x000fe2000001ff00 */
[----:B------:R-:W-:Y:S01]  /*0d70*/  IMAD.X R7, R12, 0x1, R11, P0 ;  /* 0x000000010c077824 */ /* 0x000fe200000e060b */
[----:B------:R-:W-:Y:S01]  /*0d80*/  SHF.R.S32.HI R11, RZ, 0x1f, R23 ;  /* 0x0000001fff0b7819 */ /* 0x000fe20000011417 */
[----:B------:R-:W-:Y:S01]  /*0d90*/  IMAD.IADD R10, R13, 0x1, -R252 ;  /* 0x000000010d0a7824 */ /* 0x000fe200078e0afc */
[----:B------:R-:W-:Y:S01]  /*0da0*/  CS2R R118, SRZ ;  /* 0x0000000000767805 */ /* 0x000fe2000001ff00 */
[----:B------:R-:W-:Y:S01]  /*0db0*/  IMAD.IADD R3, R3, 0x1, R0 ;  /* 0x0000000103037824 */ /* 0x000fe200078e0200 */
[-C--:B------:R-:W-:Y:S01]  /*0dc0*/  LEA.HI R0, R36, R39.reuse, RZ, 0x6 ;  /* 0x0000002724007211 */ /* 0x080fe200078f30ff */
[----:B------:R-:W-:Y:S01]  /*0dd0*/  IMAD.WIDE R12, R17, 0x60, R6 ;  /* 0x00000060110c7825 */ /* 0x000fe200078e0206 */
[C---:B------:R-:W-:Y:S01]  /*0de0*/  SEL R25, R11.reuse, RZ, !P3 ;  /* 0x000000ff0b197207 */ /* 0x040fe20005800000 */
[----:B------:R-:W-:Y:S01]  /*0df0*/  CS2R R116, SRZ ;  /* 0x0000000000747805 */ /* 0x000fe2000001ff00 */
[----:B------:R-:W-:Y:S01]  /*0e00*/  SHF.R.S32.HI R27, RZ, 0x6, R0 ;  /* 0x00000006ff1b7819 */ /* 0x000fe20000011400 */
[----:B------:R-:W-:Y:S01]  /*0e10*/  IMAD.SHL.U32 R6, R252, 0x40, RZ ;  /* 0x00000040fc067824 */ /* 0x000fe200078e00ff */
[----:B------:R-:W-:Y:S01]  /*0e20*/  SEL R29, R11, RZ, !P4 ;  /* 0x000000ff0b1d7207 */ /* 0x000fe20006000000 */
[----:B------:R-:W-:Y:S01]  /*0e30*/  IMAD R19, R17, -0x60, R10 ;  /* 0xffffffa011137824 */ /* 0x000fe200078e020a */
[----:B------:R-:W-:Y:S01]  /*0e40*/  CS2R R114, SRZ ;  /* 0x0000000000727805 */ /* 0x000fe2000001ff00 */
[----:B------:R-:W-:Y:S01]  /*0e50*/  IMAD.SHL.U32 R17, R32, 0x40, RZ ;  /* 0x0000004020117824 */ /* 0x000fe200078e00ff */
[----:B------:R-:W-:Y:S01]  /*0e60*/  LOP3.LUT R0, R6, 0x1c0, RZ, 0xc0, !PT ;  /* 0x000001c006007812 */ /* 0x000fe200078ec0ff */
[----:B------:R-:W-:Y:S01]  /*0e70*/  IMAD.SHL.U32 R22, R27, 0x200, RZ ;  /* 0x000002001b167824 */ /* 0x000fe200078e00ff */
[----:B------:R-:W-:Y:S01]  /*0e80*/  ISETP.LT.OR P4, PT, R19, 0x1, P6 ;  /* 0x000000011300780c */ /* 0x000fe20003781670 */
[----:B------:R-:W-:Y:S01]  /*0e90*/  IMAD R6, R25, c[0x0][0x1e8], RZ ;  /* 0x00007a0019067a24 */ /* 0x000fe200078e02ff */
[----:B------:R-:W-:Y:S01]  /*0ea0*/  LOP3.LUT R10, R0, 0x38, R20, 0xf8, !PT ;  /* 0x00000038000a7812 */ /* 0x000fe200078ef814 */
[C---:B------:R-:W-:Y:S01]  /*0eb0*/  IMAD.WIDE.U32 R2, R24.reuse, c[0x0][0x1e8], R2 ;  /* 0x00007a0018027a25 */ /* 0x040fe200078e0002 */
[----:B------:R-:W-:Y:S01]  /*0ec0*/  SHF.R.U32.HI R7, RZ, 0x3, R0 ;  /* 0x00000003ff077819 */ /* 0x000fe20000011600 */
[----:B------:R-:W-:Y:S01]  /*0ed0*/  CS2R R112, SRZ ;  /* 0x0000000000707805 */ /* 0x000fe2000001ff00 */
[----:B------:R-:W-:Y:S01]  /*0ee0*/  LOP3.LUT R0, R17, 0x1c0, RZ, 0xc0, !PT ;  /* 0x000001c011007812 */ /* 0x000fe200078ec0ff */
[----:B------:R-:W-:Y:S01]  /*0ef0*/  IMAD R6, R24, c[0x0][0x1ec], R6 ;  /* 0x00007b0018067a24 */ /* 0x000fe200078e0206 */
[----:B------:R-:W-:Y:S01]  /*0f00*/  LOP3.LUT R242, R22, R10, R7, 0xf6, !PT ;  /* 0x0000000a16f27212 */ /* 0x000fe200078ef607 */
[----:B------:R-:W-:Y:S01]  /*0f10*/  IMAD R7, R29, c[0x0][0x278], RZ ;  /* 0x00009e001d077a24 */ /* 0x000fe200078e02ff */
[----:B------:R-:W-:Y:S01]  /*0f20*/  LOP3.LUT R10, R0, 0x8, R216, 0xf8, !PT ;  /* 0x00000008000a7812 */ /* 0x000fe200078ef8d8 */
[----:B------:R-:W-:Y:S01]  /*0f30*/  IMAD.IADD R3, R3, 0x1, R6 ;  /* 0x0000000103037824 */ /* 0x000fe200078e0206 */
[----:B------:R-:W-:Y:S01]  /*0f40*/  SHF.R.U32.HI R0, RZ, 0x3, R0 ;  /* 0x00000003ff007819 */ /* 0x000fe20000011600 */
[----:B------:R-:W-:Y:S01]  /*0f50*/  IMAD R6, R29, c[0x0][0x290], RZ ;  /* 0x0000a4001d067a24 */ /* 0x000fe200078e02ff */
[----:B------:R-:W-:Y:S01]  /*0f60*/  ISETP.LT.OR P3, PT, R19, 0x1, P2 ;  /* 0x000000011300780c */ /* 0x000fe20001761670 */
[----:B------:R-:W-:Y:S01]  /*0f70*/  IMAD R11, R33, c[0x0][0x27c], R7 ;  /* 0x00009f00210b7a24 */ /* 0x000fe200078e0207 */
[----:B------:R-:W-:Y:S01]  /*0f80*/  LOP3.LUT R0, R22, R10, R0, 0xf6, !PT ;  /* 0x0000000a16007212 */ /* 0x000fe200078ef600 */
[----:B------:R-:W-:Y:S01]  /*0f90*/  IMAD R10, R15, c[0x0][0x178], RZ ;  /* 0x00005e000f0a7a24 */ /* 0x000fe200078e02ff */
[----:B------:R-:W-:Y:S01]  /*0fa0*/  ISETP.LT.OR P5, PT, R19, 0x21, P6 ;  /* 0x000000211300780c */ /* 0x000fe200037a1670 */
[----:B------:R-:W-:Y:S01]  /*0fb0*/  IMAD R23, R33, c[0x0][0x294], R6 ;  /* 0x0000a50021177a24 */ /* 0x000fe200078e0206 */
[----:B------:R-:W-:Y:S01]  /*0fc0*/  CS2R R110, SRZ ;  /* 0x00000000006e7805 */ /* 0x000fe2000001ff00 */
[----:B------:R-:W-:Y:S01]  /*0fd0*/  IMAD R7, R15, c[0x0][0x208], RZ ;  /* 0x000082000f077a24 */ /* 0x000fe200078e02ff */
[----:B------:R-:W-:Y:S01]  /*0fe0*/  CS2R R108, SRZ ;  /* 0x00000000006c7805 */ /* 0x000fe2000001ff00 */
[----:B------:R-:W-:Y:S01]  /*0ff0*/  IMAD R6, R14, c[0x0][0x1b0], RZ ;  /* 0x00006c000e067a24 */ /* 0x000fe200078e02ff */
[----:B------:R-:W-:Y:S01]  /*1000*/  CS2R R106, SRZ ;  /* 0x00000000006a7805 */ /* 0x000fe2000001ff00 */
[C---:B------:R-:W-:Y:S01]  /*1010*/  IMAD R26, R16.reuse, c[0x0][0x17c], R10 ;  /* 0x00005f00101a7a24 */ /* 0x040fe200078e020a */
[----:B------:R-:W-:Y:S01]  /*1020*/  CS2R R104, SRZ ;  /* 0x0000000000687805 */ /* 0x000fe2000001ff00 */
[----:B------:R-:W-:Y:S01]  /*1030*/  IMAD R10, R13, c[0x0][0x1d8], RZ ;  /* 0x000076000d0a7a24 */ /* 0x000fe200078e02ff */
[----:B------:R-:W-:Y:S01]  /*1040*/  CS2R R102, SRZ ;  /* 0x0000000000667805 */ /* 0x000fe2000001ff00 */
[----:B------:R-:W-:Y:S01]  /*1050*/  IMAD R28, R16, c[0x0][0x20c], R7 ;  /* 0x00008300101c7a24 */ /* 0x000fe200078e0207 */
[----:B------:R-:W-:Y:S01]  /*1060*/  CS2R R100, SRZ ;  /* 0x0000000000647805 */ /* 0x000fe2000001ff00 */
[----:B------:R-:W-:Y:S01]  /*1070*/  IMAD R22, R18, c[0x0][0x1b4], R6 ;  /* 0x00006d0012167a24 */ /* 0x000fe200078e0206 */
[----:B------:R-:W-:Y:S01]  /*1080*/  CS2R R98, SRZ ;  /* 0x0000000000627805 */ /* 0x000fe2000001ff00 */
[C---:B------:R-:W-:Y:S01]  /*1090*/  IMAD.WIDE.U32 R8, R33.reuse, c[0x0][0x278], R8 ;  /* 0x00009e0021087a25 */ /* 0x040fe200078e0008 */
[----:B------:R-:W-:Y:S01]  /*10a0*/  CS2R R96, SRZ ;  /* 0x0000000000607805 */ /* 0x000fe2000001ff00 */
[----:B------:R-:W-:Y:S01]  /*10b0*/  CS2R R94, SRZ ;  /* 0x00000000005e7805 */ /* 0x000fe2000001ff00 */
[----:B------:R-:W-:Y:S01]  /*10c0*/  CS2R R92, SRZ ;  /* 0x00000000005c7805 */ /* 0x000fe2000001ff00 */
[----:B------:R-:W-:Y:S01]  /*10d0*/  IMAD.WIDE.U32 R6, R33, c[0x0][0x290], R4 ;  /* 0x0000a40021067a25 */ /* 0x000fe200078e0004 */
[----:B------:R-:W-:Y:S01]  /*10e0*/  LEA R44, P1, R8, c[0x0][0x258], 0x2 ;  /* 0x00009600082c7a11 */ /* 0x000fe200078210ff */
[----:B------:R-:W-:Y:S01]  /*10f0*/  CS2R R90, SRZ ;  /* 0x00000000005a7805 */ /* 0x000fe2000001ff00 */
        /* <DEDUP_REMOVED lines=8> */
[----:B------:R-:W-:Y:S01]  /*1180*/  LEA R2, P0, R4, c[0x0][0x1c0], 0x1 ;  /* 0x0000700004027a11 */ /* 0x000fe200078008ff */
[----:B------:R-:W-:Y:S01]  /*1190*/  IMAD.IADD R5, R5, 0x1, R10 ;  /* 0x0000000105057824 */ /* 0x000fe200078e020a */
[----:B------:R-:W-:Y:S01]  /*11a0*/  CS2R R78, SRZ ;  /* 0x00000000004e7805 */ /* 0x000fe2000001ff00 */
[----:B------:R-:W-:Y:S01]  /*11b0*/  IMAD.SHL.U32 R242, R242, 0x2, RZ ;  /* 0x00000002f2f27824 */ /* 0x000fe200078e00ff */
[----:B------:R-:W-:Y:S01]  /*11c0*/  LEA.HI.X R45, R8, c[0x0][0x25c], R3, 0x2, P1 ;  /* 0x00009700082d7a11 */ /* 0x000fe200008f1403 */
[----:B------:R-:W-:Y:S01]  /*11d0*/  IMAD.WIDE.U32 R10, R18, c[0x0][0x1b0], R20 ;  /* 0x00006c00120a7a25 */ /* 0x000fe200078e0014 */
[----:B------:R-:W-:Y:S01]  /*11e0*/  LEA.HI.X R3, R4, c[0x0][0x1c4], R5, 0x1, P0 ;  /* 0x0000710004037a11 */ /* 0x000fe200000f0c05 */
[----:B------:R-:W-:Y:S01]  /*11f0*/  CS2R R76, SRZ ;  /* 0x00000000004c7805 */ /* 0x000fe2000001ff00 */
[C---:B------:R-:W-:Y:S01]  /*1200*/  LEA R42, P0, R6.reuse, c[0x0][0x280], 0x2 ;  /* 0x0000a000062a7a11 */ /* 0x040fe200078010ff */
[----:B------:R-:W-:Y:S01]  /*1210*/  IMAD.IADD R4, R7, 0x1, R23 ;  /* 0x0000000107047824 */ /* 0x000fe200078e0217 */
[----:B------:R-:W-:Y:S01]  /*1220*/  STL.64 [R1+0x8], R44 ;  /* 0x0000082c01007387 */ /* 0x000fe20000100a00 */
[----:B------:R-:W-:Y:S01]  /*1230*/  IMAD.U32 R5, RZ, RZ, UR7 ;  /* 0x00000007ff057e24 */ /* 0x000fe2000f8e00ff */
[----:B------:R-:W-:Y:S01]  /*1240*/  CS2R R74, SRZ ;  /* 0x00000000004a7805 */ /* 0x000fe2000001ff00 */
[----:B------:R-:W-:Y:S01]  /*1250*/  IMAD.IADD R7, R11, 0x1, R22 ;  /* 0x000000010b077824 */ /* 0x000fe200078e0216 */
[----:B------:R-:W-:Y:S01]  /*1260*/  @!PT LDS RZ, [RZ] ;  /* 0x00000000fffff984 */ /* 0x000fe20000000800 */
[----:B------:R-:W-:Y:S01]  /*1270*/  @!PT LDS RZ, [RZ] ;  /* 0x00000000fffff984 */ /* 0x000fe20000000800 */
[----:B------:R-:W-:Y:S01]  /*1280*/  @!PT LDS RZ, [RZ] ;  /* 0x00000000fffff984 */ /* 0x000fe20000000800 */
[----:B------:R1:W-:Y:S01]  /*1290*/  LDGSTS.E.BYPASS.LTC128B.128 [R242+0x6080], [R2.64], !P4 ;  /* 0x0608000002f27fae */ /* 0x0003e2000e101d48 */
[----:B------:R-:W-:Y:S01]  /*12a0*/  LEA.HI.X R43, R6, c[0x0][0x284], R4, 0x2, P0 ;  /* 0x0000a100062b7a11 */ /* 0x000fe200000f1404 */
[----:B------:R-:W-:Y:S01]  /*12b0*/  IMAD R8, R25, c[0x0][0x1b8], RZ ;  /* 0x00006e0019087a24 */ /* 0x000fe200078e02ff */
[----:B------:R-:W-:Y:S01]  /*12c0*/  IADD3 R4, P4, R2, UR7, RZ ;  /* 0x0000000702047c10 */ /* 0x000fe2000ff9e0ff */
[----:B------:R1:W-:Y:S01]  /*12d0*/  LDGSTS.E.BYPASS.LTC128B.128 [R242+0x9080], [R2.64+0x80], !P3 ;  /* 0x0908008002f27fae */ /* 0x0003e2000d901d48 */
[C---:B------:R-:W-:Y:S01]  /*12e0*/  ISETP.LT.OR P3, PT, R19.reuse, 0x21, P2 ;  /* 0x000000211300780c */ /* 0x040fe20001761670 */
[----:B------:R-:W-:Y:S01]  /*12f0*/  IMAD.MOV.U32 R6, RZ, RZ, R10 ;  /* 0x000000ffff067224 */ /* 0x000fe200078e000a */
[----:B------:R-:W-:Y:S01]  /*1300*/  ISETP.LT.OR P2, PT, R19, 0x41, P2 ;  /* 0x000000411300780c */ /* 0x000fe20001741670 */
[C---:B------:R-:W-:Y:S01]  /*1310*/  IMAD R8, R24.reuse, c[0x0][0x1bc], R8 ;  /* 0x00006f0018087a24 */ /* 0x040fe200078e0208 */
[----:B------:R-:W-:Y:S01]  /*1320*/  STL.64 [R1], R42 ;  /* 0x0000002a01007387 */ /* 0x000fe20000100a00 */
[----:B------:R-:W-:Y:S01]  /*1330*/  IMAD.WIDE.U32 R10, R24, c[0x0][0x1b8], R6 ;  /* 0x00006e00180a7a25 */ /* 0x000fe200078e0006 */
[----:B------:R-:W-:Y:S01]  /*1340*/  CS2R R72, SRZ ;  /* 0x0000000000487805 */ /* 0x000fe2000001ff00 */
[----:B------:R-:W-:Y:S01]  /*1350*/  CS2R R70, SRZ ;  /* 0x0000000000467805 */ /* 0x000fe2000001ff00 */
[----:B------:R-:W-:Y:S01]  /*1360*/  CS2R R68, SRZ ;  /* 0x0000000000447805 */ /* 0x000fe2000001ff00 */
[C-C-:B------:R-:W-:Y:S01]  /*1370*/  IMAD.WIDE.U32 R14, R16.reuse, c[0x0][0x178], R20.reuse ;  /* 0x00005e00100e7a25 */ /* 0x140fe200078e0014 */
[----:B------:R-:W-:Y:S01]  /*1380*/  CS2R R66, SRZ ;  /* 0x0000000000427805 */ /* 0x000fe2000001ff00 */
[----:B------:R-:W-:Y:S01]  /*1390*/  CS2R R64, SRZ ;  /* 0x0000000000407805 */ /* 0x000fe2000001ff00 */
[----:B------:R-:W-:Y:S01]  /*13a0*/  CS2R R62, SRZ ;  /* 0x00000000003e7805 */ /* 0x000fe2000001ff00 */
[----:B------:R-:W-:Y:S01]  /*13b0*/  IMAD R13, R13, c[0x0][0x1a8], RZ ;  /* 0x00006a000d0d7a24 */ /* 0x000fe200078e02ff */
[----:B------:R-:W-:Y:S01]  /*13c0*/  CS2R R60, SRZ ;  /* 0x00000000003c7805 */ /* 0x000fe2000001ff00 */
[----:B------:R-:W-:Y:S01]  /*13d0*/  IMAD.WIDE.U32 R16, R16, c[0x0][0x208], R20 ;  /* 0x0000820010107a25 */ /* 0x000fe200078e0014 */
[----:B------:R-:W-:Y:S01]  /*13e0*/  CS2R R58, SRZ ;  /* 0x00000000003a7805 */ /* 0x000fe2000001ff00 */
[----:B------:R-:W-:Y:S01]  /*13f0*/  CS2R R56, SRZ ;  /* 0x0000000000387805 */ /* 0x000fe2000001ff00 */
[----:B------:R-:W-:Y:S01]  /*1400*/  CS2R R54, SRZ ;  /* 0x0000000000367805 */ /* 0x000fe2000001ff00 */
[----:B------:R-:W-:Y:S01]  /*1410*/  IMAD R13, R12, c[0x0][0x1ac], R13 ;  /* 0x00006b000c0d7a24 */ /* 0x000fe200078e020d */
[----:B------:R-:W-:Y:S01]  /*1420*/  CS2R R52, SRZ ;  /* 0x0000000000347805 */ /* 0x000fe2000001ff00 */
[----:B------:R-:W-:Y:S01]  /*1430*/  IMAD.IADD R9, R17, 0x1, R28 ;  /* 0x0000000111097824 */ /* 0x000fe200078e021c */
[----:B------:R-:W-:Y:S01]  /*1440*/  LEA.HI R17, R36, R39, RZ, 0x2 ;  /* 0x0000002724117211 */ /* 0x000fe200078f10ff */
[----:B------:R-:W-:Y:S01]  /*1450*/  IMAD.SHL.U32 R218, R0, 0x2, RZ ;  /* 0x0000000200da7824 */ /* 0x000fe200078e00ff */
[----:B------:R-:W-:Y:S01]  /*1460*/  SHF.R.S32.HI R251, RZ, 0x6, R251 ;  /* 0x00000006fffb7819 */ /* 0x000fe200000114fb */
[----:B------:R-:W-:Y:S01]  /*1470*/  IMAD.MOV.U32 R228, RZ, RZ, 0x10 ;  /* 0x00000010ffe47424 */ /* 0x000fe200078e00ff */
[----:B-1----:R-:W-:Y:S01]  /*1480*/  IADD3 R2, P1, P0, R5, 0x80, R2 ;  /* 0x0000008005027810 */ /* 0x002fe2000783e002 */
[----:B------:R-:W-:Y:S01]  /*1490*/  IMAD.MOV.U32 R209, RZ, RZ, RZ ;  /* 0x000000ffffd17224 */ /* 0x000fe200078e00ff */
[----:B------:R-:W-:Y:S01]  /*14a0*/  IADD3.X R5, R3, UR5, RZ, P4, !PT ;  /* 0x0000000503057c10 */ /* 0x000fe2000a7fe4ff */
[----:B------:R-:W-:Y:S01]  /*14b0*/  UMOV UR11, 0x1 ;  /* 0x00000001000b7882 */ /* 0x000fe20000000000 */
[----:B------:R-:W-:-:S02]  /*14c0*/  IADD3.X R3, RZ, UR5, R3, P1, P0 ;  /* 0x00000005ff037c10 */ /* 0x000fc40008fe0403 */
[----:B------:R-:W-:Y:S01]  /*14d0*/  ISETP.LT.OR P0, PT, R19, 0x41, P6 ;  /* 0x000000411300780c */ /* 0x000fe20003701670 */
[----:B------:R1:W-:Y:S01]  /*14e0*/  LDGSTS.E.BYPASS.LTC128B.128 [R242+0x7080], [R4.64], !P5 ;  /* 0x0708000004f27fae */ /* 0x0003e2000e901d48 */
[----:B------:R-:W-:Y:S02]  /*14f0*/  IADD3 R6, P1, R4, UR7, RZ ;  /* 0x0000000704067c10 */ /* 0x000fe4000ff3e0ff */
[----:B------:R-:W-:Y:S01]  /*1500*/  ISETP.GE.AND P6, PT, R20, c[0x0][0x19c], PT ;  /* 0x0000670014007a0c */ /* 0x000fe20003fc6270 */
[----:B------:R2:W-:Y:S01]  /*1510*/  LDGSTS.E.BYPASS.LTC128B.128 [R242+0xa080], [R2.64], !P3 ;  /* 0x0a08000002f27fae */ /* 0x0005e2000d901d48 */
[----:B------:R-:W-:Y:S01]  /*1520*/  IADD3.X R7, R5, UR5, RZ, P1, !PT ;  /* 0x0000000505077c10 */ /* 0x000fe20008ffe4ff */
[----:B------:R-:W-:Y:S01]  /*1530*/  ULDC.64 UR4, c[0x0][0x1a8] ;  /* 0x00006a0000047ab9 */ /* 0x000fe20000000a00 */
[C---:B------:R-:W-:Y:S01]  /*1540*/  ISETP.LT.OR P3, PT, R19.reuse, 0x1, P6 ;  /* 0x000000011300780c */ /* 0x040fe20003761670 */
[----:B------:R-:W-:Y:S01]  /*1550*/  USHF.L.U32 UR7, UR4, 0x6, URZ ;  /* 0x0000000604077899 */ /* 0x000fe2000800063f */
[----:B------:R-:W-:Y:S01]  /*1560*/  ISETP.GE.AND P5, PT, R34, c[0x0][0x19c], PT ;  /* 0x0000670022007a0c */ /* 0x000fe20003fa6270 */
[----:B------:R-:W-:Y:S01]  /*1570*/  USHF.L.U64.HI UR5, UR4, UR6, UR5 ;  /* 0x0000000604057299 */ /* 0x000fe20008010205 */
[C---:B------:R-:W-:Y:S01]  /*1580*/  ISETP.LT.OR P1, PT, R19.reuse, 0x21, P6 ;  /* 0x000000211300780c */ /* 0x040fe20003721670 */
[----:B------:R3:W-:Y:S01]  /*1590*/  LDGSTS.E.BYPASS.LTC128B.128 [R242+0x8080], [R6.64], !P0 ;  /* 0x0808000006f27fae */ /* 0x0007e2000c101d48 */
[----:B------:R-:W-:-:S02]  /*15a0*/  ISETP.LT.OR P4, PT, R19, 0x1, P5 ;  /* 0x000000011300780c */ /* 0x000fc40002f81670 */
[C---:B------:R-:W-:Y:S01]  /*15b0*/  ISETP.LT.OR P0, PT, R19.reuse, 0x21, P5 ;  /* 0x000000211300780c */ /* 0x040fe20002f01670 */
[----:B------:R3:W-:Y:S01]  /*15c0*/  LDGSTS.E.BYPASS.LTC128B.128 [R242+0xb080], [R6.64+0x80], !P2 ;  /* 0x0b08008006f27fae */ /* 0x0007e2000d101d48 */
[C---:B------:R-:W-:Y:S02]  /*15d0*/  ISETP.LT.OR P6, PT, R19.reuse, 0x41, P6 ;  /* 0x000000411300780c */ /* 0x040fe400037c1670 */
[----:B------:R-:W-:Y:S01]  /*15e0*/  ISETP.LT.OR P5, PT, R19, 0x41, P5 ;  /* 0x000000411300780c */ /* 0x000fe20002fa1670 */
[----:B------:R-:W0:Y:S01]  /*15f0*/  LDGDEPBAR ;  /* 0x00000000000079af */ /* 0x000e220000000000 */
[----:B-1----:R-:W-:Y:S01]  /*1600*/  IMAD.IADD R5, R15, 0x1, R26 ;  /* 0x000000010f057824 */ /* 0x002fe200078e021a */
[----:B------:R-:W-:Y:S01]  /*1610*/  LEA.HI R15, R36, R39, RZ, 0x4 ;  /* 0x00000027240f7211 */ /* 0x000fe200078f20ff */
[----:B------:R-:W-:Y:S02]  /*1620*/  IMAD.MOV.U32 R4, RZ, RZ, R14 ;  /* 0x000000ffff047224 */ /* 0x000fe400078e000e */
[----:B--2---:R-:W-:-:S02]  /*1630*/  IMAD.IADD R3, R11, 0x1, R8 ;  /* 0x000000010b037824 */ /* 0x004fc400078e0208 */
[----:B------:R-:W-:Y:S02]  /*1640*/  IMAD.MOV.U32 R2, RZ, RZ, R10 ;  /* 0x000000ffff027224 */ /* 0x000fe400078e000a */
[----:B------:R-:W-:-:S04]  /*1650*/  IMAD.WIDE.U32 R4, R38, c[0x0][0x180], R4 ;  /* 0x0000600026047a25 */ /* 0x000fc800078e0004 */
[----:B------:R-:W-:-:S04]  /*1660*/  IMAD.WIDE.U32 R10, R12, c[0x0][0x1a8], R2 ;  /* 0x00006a000c0a7a25 */ /* 0x000fc800078e0002 */
[----:B------:R-:W-:Y:S02]  /*1670*/  IMAD R2, R37, c[0x0][0x180], RZ ;  /* 0x0000600025027a24 */ /* 0x000fe400078e02ff */
[----:B------:R-:W-:Y:S02]  /*1680*/  IMAD.IADD R3, R11, 0x1, R13 ;  /* 0x000000010b037824 */ /* 0x000fe400078e020d */
[----:B------:R-:W-:Y:S02]  /*1690*/  IMAD R2, R38, c[0x0][0x184], R2 ;  /* 0x0000610026027a24 */ /* 0x000fe400078e0202 */
[----:B---3--:R-:W-:Y:S02]  /*16a0*/  IMAD R6, R29, c[0x0][0x188], RZ ;  /* 0x000062001d067a24 */ /* 0x008fe400078e02ff */
[----:B------:R-:W-:Y:S01]  /*16b0*/  IMAD.IADD R5, R5, 0x1, R2 ;  /* 0x0000000105057824 */ /* 0x000fe200078e0202 */
[----:B------:R-:W-:Y:S01]  /*16c0*/  LEA R2, P2, R10, c[0x0][0x190], 0x1 ;  /* 0x000064000a027a11 */ /* 0x000fe200078408ff */
[----:B------:R-:W-:-:S02]  /*16d0*/  IMAD.MOV.U32 R8, RZ, RZ, R16 ;  /* 0x000000ffff087224 */ /* 0x000fc400078e0010 */
[----:B------:R-:W-:Y:S01]  /*16e0*/  IMAD R14, R37, c[0x0][0x210], RZ ;  /* 0x00008400250e7a24 */ /* 0x000fe200078e02ff */
[----:B------:R-:W-:Y:S01]  /*16f0*/  LEA.HI.X R3, R10, c[0x0][0x194], R3, 0x1, P2 ;  /* 0x000065000a037a11 */ /* 0x000fe200010f0c03 */
[----:B------:R-:W-:Y:S02]  /*1700*/  IMAD.U32 R10, RZ, RZ, UR7 ;  /* 0x00000007ff0a7e24 */ /* 0x000fe4000f8e00ff */
[C---:B------:R-:W-:Y:S02]  /*1710*/  IMAD R12, R33.reuse, c[0x0][0x18c], R6 ;  /* 0x00006300210c7a24 */ /* 0x040fe400078e0206 */
[----:B------:R1:W-:Y:S01]  /*1720*/  LDGSTS.E.BYPASS.LTC128B.128 [R242+0x80], [R2.64], !P3 ;  /* 0x0008000002f27fae */ /* 0x0003e2000d901d48 */
[----:B------:R-:W-:Y:S01]  /*1730*/  IADD3 R10, P3, P2, R10, 0x80, R2 ;  /* 0x000000800a0a7810 */ /* 0x000fe20007a7e002 */
[----:B------:R-:W-:Y:S02]  /*1740*/  IMAD.WIDE.U32 R6, R33, c[0x0][0x188], R4 ;  /* 0x0000620021067a25 */ /* 0x000fe400078e0004 */
[----:B------:R1:W-:Y:S01]  /*1750*/  LDGSTS.E.BYPASS.LTC128B.128 [R242+0x3080], [R2.64+0x80], !P4 ;  /* 0x0308008002f27fae */ /* 0x0003e2000e101d48 */
[----:B------:R-:W-:Y:S01]  /*1760*/  IADD3.X R11, RZ, UR5, R3, P3, P2 ;  /* 0x00000005ff0b7c10 */ /* 0x000fe20009fe4403 */
[----:B------:R-:W-:Y:S01]  /*1770*/  IMAD R14, R38, c[0x0][0x214], R14 ;  /* 0x00008500260e7a24 */ /* 0x000fe200078e020e */
[----:B------:R-:W-:Y:S01]  /*1780*/  ISETP.GE.AND P4, PT, R20, c[0x0][0x16c], PT ;  /* 0x00005b0014007a0c */ /* 0x000fe20003f86270 */
[----:B------:R-:W-:Y:S01]  /*1790*/  IMAD.WIDE.U32 R8, R38, c[0x0][0x210], R8 ;  /* 0x0000840026087a25 */ /* 0x000fe200078e0008 */
[----:B------:R-:W-:-:S02]  /*17a0*/  ISETP.GE.AND P3, PT, R34, c[0x0][0x16c], PT ;  /* 0x00005b0022007a0c */ /* 0x000fc40003f66270 */
[----:B------:R-:W-:Y:S01]  /*17b0*/  SEL R4, RZ, 0x1, P4 ;  /* 0x00000001ff047807 */ /* 0x000fe20002000000 */
[----:B------:R-:W-:Y:S01]  /*17c0*/  IMAD.IADD R12, R7, 0x1, R12 ;  /* 0x00000001070c7824 */ /* 0x000fe200078e020c */
[----:B------:R-:W-:Y:S01]  /*17d0*/  SEL R13, RZ, 0x2, P3 ;  /* 0x00000002ff0d7807 */ /* 0x000fe20001800000 */
[----:B------:R-:W-:Y:S02]  /*17e0*/  IMAD.IADD R5, R9, 0x1, R14 ;  /* 0x0000000109057824 */ /* 0x000fe400078e020e */
[----:B------:R-:W-:Y:S02]  /*17f0*/  IMAD R9, R29, c[0x0][0x218], RZ ;  /* 0x000086001d097a24 */ /* 0x000fe400078e02ff */
[----:B------:R-:W-:Y:S01]  /*1800*/  IMAD.IADD R7, R13, 0x1, R4 ;  /* 0x000000010d077824 */ /* 0x000fe200078e0204 */
[----:B------:R-:W-:Y:S01]  /*1810*/  SHF.R.S32.HI R13, RZ, 0x4, R15 ;  /* 0x00000004ff0d7819 */ /* 0x000fe2000001140f */
[----:B------:R-:W-:Y:S01]  /*1820*/  IMAD.MOV.U32 R4, RZ, RZ, R8 ;  /* 0x000000ffff047224 */ /* 0x000fe200078e0008 */
[----:B------:R-:W-:Y:S01]  /*1830*/  SHF.R.S32.HI R8, RZ, 0x2, R17 ;  /* 0x00000002ff087819 */ /* 0x000fe20000011411 */
[----:B------:R-:W-:-:S02]  /*1840*/  IMAD.MOV.U32 R14, RZ, RZ, c[0x0][0x208] ;  /* 0x00008200ff0e7624 */ /* 0x000fc400078e00ff */
[----:B------:R-:W-:-:S04]  /*1850*/  IMAD.WIDE.U32 R4, R33, c[0x0][0x218], R4 ;  /* 0x0000860021047a25 */ /* 0x000fc800078e0004 */
[----:B------:R-:W-:Y:S02]  /*1860*/  IMAD R16, R37, c[0x0][0x238], RZ ;  /* 0x00008e0025107a24 */ /* 0x000fe400078e02ff */
[----:B------:R-:W-:Y:S01]  /*1870*/  IMAD R29, R29, c[0x0][0x240], RZ ;  /* 0x000090001d1d7a24 */ /* 0x000fe200078e02ff */
[----:B-1----:R-:W-:Y:S01]  /*1880*/  IADD3 R2, P2, R2, UR7, RZ ;  /* 0x0000000702027c10 */ /* 0x002fe2000ff5e0ff */
[----:B------:R-:W-:Y:S02]  /*1890*/  IMAD R16, R38, c[0x0][0x23c], R16 ;  /* 0x00008f0026107a24 */ /* 0x000fe400078e0210 */
[----:B------:R-:W-:Y:S01]  /*18a0*/  IMAD R29, R33, c[0x0][0x244], R29 ;  /* 0x00009100211d7a24 */ /* 0x000fe200078e021d */
[----:B------:R-:W-:Y:S02]  /*18b0*/  IADD3.X R3, R3, UR5, RZ, P2, !PT ;  /* 0x0000000503037c10 */ /* 0x000fe400097fe4ff */
[----:B------:R-:W-:-:S03]  /*18c0*/  LEA R248, P2, R6, c[0x0][0x160], 0x1 ;  /* 0x0000580006f87a11 */ /* 0x000fc600078408ff */
[----:B------:R1:W-:Y:S01]  /*18d0*/  LDGSTS.E.BYPASS.LTC128B.128 [R242+0x1080], [R2.64], !P1 ;  /* 0x0108000002f27fae */ /* 0x0003e2000c901d48 */
[----:B------:R-:W-:Y:S01]  /*18e0*/  LEA.HI.X R249, R6, c[0x0][0x164], R12, 0x1, P2 ;  /* 0x0000590006f97a11 */ /* 0x000fe200010f0c0c */
[----:B------:R-:W-:Y:S01]  /*18f0*/  IMAD R6, R33, c[0x0][0x21c], R9 ;  /* 0x0000870021067a24 */ /* 0x000fe200078e0209 */
[----:B------:R-:W-:Y:S01]  /*1900*/  LOP3.LUT P2, RZ, R7, 0x2, RZ, 0xc0, !PT ;  /* 0x0000000207ff7812 */ /* 0x000fe2000784c0ff */
[----:B------:R2:W-:Y:S01]  /*1910*/  LDGSTS.E.BYPASS.LTC128B.128 [R242+0x4080], [R10.64], !P0 ;  /* 0x040800000af27fae */ /* 0x0005e2000c101d48 */
[----:B------:R-:W-:Y:S01]  /*1920*/  LEA R246, P0, R4, c[0x0][0x1f0], 0x1 ;  /* 0x00007c0004f67a11 */ /* 0x000fe200078008ff */
[----:B------:R-:W-:-:S05]  /*1930*/  IMAD.IADD R5, R5, 0x1, R6 ;  /* 0x0000000105057824 */ /* 0x000fca00078e0206 */
[----:B------:R-:W-:Y:S01]  /*1940*/  LEA.HI.X R247, R4, c[0x0][0x1f4], R5, 0x1, P0 ;  /* 0x00007d0004f77a11 */ /* 0x000fe200000f0c05 */
[----:B------:R-:W-:Y:S01]  /*1950*/  IMAD.MOV.U32 R4, RZ, RZ, 0x20 ;  /* 0x00000020ff047424 */ /* 0x000fe200078e00ff */
[----:B------:R-:W-:-:S04]  /*1960*/  LOP3.LUT P0, RZ, R32, 0x4, RZ, 0xc0, !PT ;  /* 0x0000000420ff7812 */ /* 0x000fc8000780c0ff */
[----:B------:R-:W-:Y:S02]  /*1970*/  SEL R222, R222, 0xffffffc0, !P0 ;  /* 0xffffffc0dede7807 */ /* 0x000fe40004000000 */
[----:B------:R-:W-:-:S03]  /*1980*/  ISETP.GE.AND P0, PT, R20, c[0x0][0x1fc], PT ;  /* 0x00007f0014007a0c */ /* 0x000fc60003f06270 */
[----:B------:R-:W-:Y:S01]  /*1990*/  IMAD.IADD R219, R218, 0x1, R222 ;  /* 0x00000001dadb7824 */ /* 0x000fe200078e02de */
[----:B------:R-:W-:Y:S02]  /*19a0*/  SEL R18, RZ, 0x1, P0 ;  /* 0x00000001ff127807 */ /* 0x000fe40000000000 */
[----:B-1----:R-:W-:-:S04]  /*19b0*/  IADD3 R2, P1, R2, UR7, RZ ;  /* 0x0000000702027c10 */ /* 0x002fc8000ff3e0ff */
[----:B------:R-:W-:Y:S01]  /*19c0*/  IADD3.X R3, R3, UR5, RZ, P1, !PT ;  /* 0x0000000503037c10 */ /* 0x000fe20008ffe4ff */
[----:B------:R-:W-:Y:S01]  /*19d0*/  ULDC.64 UR4, c[0x0][0x178] ;  /* 0x00005e0000047ab9 */ /* 0x000fe20000000a00 */
[----:B--2---:R-:W-:Y:S01]  /*19e0*/  LEA.HI R11, R36, R39, RZ, 0x5 ;  /* 0x00000027240b7211 */ /* 0x004fe200078f28ff */
[----:B------:R-:W-:Y:S01]  /*19f0*/  USHF.L.U64.HI UR5, UR4, UR6, UR5 ;  /* 0x0000000604057299 */ /* 0x000fe20008010205 */
[----:B------:R-:W-:Y:S01]  /*1a00*/  LOP3.LUT P1, RZ, R7, 0x1, RZ, 0xc0, !PT ;  /* 0x0000000107ff7812 */ /* 0x000fe2000782c0ff */
[----:B------:R1:W-:Y:S01]  /*1a10*/  LDGSTS.E.BYPASS.LTC128B.128 [R242+0x2080], [R2.64], !P6 ;  /* 0x0208000002f27fae */ /* 0x0003e2000f101d48 */
[----:B------:R-:W-:Y:S01]  /*1a20*/  USHF.L.U32 UR6, UR4, 0x6, URZ ;  /* 0x0000000604067899 */ /* 0x000fe2000800063f */
[----:B------:R-:W-:Y:S02]  /*1a30*/  SHF.R.S32.HI R7, RZ, 0x5, R11 ;  /* 0x00000005ff077819 */ /* 0x000fe4000001140b */
[----:B------:R1:W-:Y:S01]  /*1a40*/  LDGSTS.E.BYPASS.LTC128B.128 [R242+0x5080], [R2.64+0x80], !P5 ;  /* 0x0508008002f27fae */ /* 0x0003e2000e901d48 */
[C---:B------:R-:W-:Y:S01]  /*1a50*/  LOP3.LUT P5, RZ, R32.reuse, 0x2, RZ, 0xc0, !PT ;  /* 0x0000000220ff7812 */ /* 0x040fe200078ac0ff */
[----:B------:R-:W-:Y:S01]  /*1a60*/  IMAD.SHL.U32 R32, R32, 0x20, RZ ;  /* 0x0000002020207824 */ /* 0x000fe200078e00ff */
[----:B------:R-:W-:Y:S01]  /*1a70*/  SHF.R.S32.HI R10, RZ, 0x1f, R27 ;  /* 0x0000001fff0a7819 */ /* 0x000fe2000001141b */
[----:B------:R-:W0:Y:S01]  /*1a80*/  LDGDEPBAR ;  /* 0x00000000000079af */ /* 0x000e220000000000 */
[----:B------:R-:W-:Y:S01]  /*1a90*/  SEL R0, R4, 0xffffffe0, !P5 ;  /* 0xffffffe004007807 */ /* 0x000fe20006800000 */
[----:B------:R-:W-:Y:S01]  /*1aa0*/  UMOV UR4, URZ ;  /* 0x0000003f00047c82 */ /* 0x000fe20008000000 */
[----:B------:R-:W-:-:S02]  /*1ab0*/  IADD3 R4, P5, R248, UR6, RZ ;  /* 0x00000006f8047c10 */ /* 0x000fc4000ffbe0ff */
[----:B------:R-:W-:Y:S01]  /*1ac0*/  LEA.HI R10, R10, R27, RZ, 0x2 ;  /* 0x0000001b0a0a7211 */ /* 0x000fe200078f10ff */
[----:B------:R-:W-:Y:S01]  /*1ad0*/  IMAD.IADD R220, R218, 0x1, R0 ;  /* 0x00000001dadc7824 */ /* 0x000fe200078e0200 */
[----:B------:R-:W-:Y:S01]  /*1ae0*/  IADD3.X R5, R249, UR5, RZ, P5, !PT ;  /* 0x00000005f9057c10 */ /* 0x000fe2000affe4ff */
[----:B------:R-:W-:Y:S01]  /*1af0*/  IMAD.IADD R0, R0, 0x1, R219 ;  /* 0x0000000100007824 */ /* 0x000fe200078e02db */
[----:B------:R-:W-:Y:S01]  /*1b00*/  LOP3.LUT R10, R10, 0xfffffffc, RZ, 0xc0, !PT ;  /* 0xfffffffc0a0a7812 */ /* 0x000fe200078ec0ff */
[----:B------:R-:W-:-:S04]  /*1b10*/  IMAD.IADD R222, R222, 0x1, R220 ;  /* 0x00000001dede7824 */ /* 0x000fc800078e02dc */
[C---:B------:R-:W-:Y:S02]  /*1b20*/  IMAD.IADD R10, R27.reuse, 0x1, -R10 ;  /* 0x000000011b0a7824 */ /* 0x040fe400078e0a0a */
[----:B------:R-:W-:Y:S01]  /*1b30*/  IMAD.SHL.U32 R27, R27, 0x8, RZ ;  /* 0x000000081b1b7824 */ /* 0x000fe200078e00ff */
[----:B-1----:R-:W-:Y:S01]  /*1b40*/  SHF.R.S32.HI R2, RZ, 0x1f, R17 ;  /* 0x0000001fff027819 */ /* 0x002fe20000011411 */
[----:B------:R-:W-:-:S04]  /*1b50*/  DEPBAR.LE SB0, 0x1 ;  /* 0x000080400000791a */ /* 0x000fc80000000000 */
[----:B------:R-:W-:Y:S01]  /*1b60*/  BAR.SYNC.DEFER_BLOCKING 0x0 ;  /* 0x0000000000007b1d */ /* 0x000fe20000010000 */
[----:B------:R-:W-:Y:S01]  /*1b70*/  IMAD.IADD R3, R245, 0x1, -R252 ;  /* 0x00000001f5037824 */ /* 0x000fe200078e0afc */
[----:B------:R-:W-:Y:S02]  /*1b80*/  LEA.HI R6, R2, R8, RZ, 0x3 ;  /* 0x0000000802067211 */ /* 0x000fe400078f18ff */
[----:B------:R-:W-:Y:S02]  /*1b90*/  LEA.HI R2, R11, R7, RZ, 0x1 ;  /* 0x000000070b027211 */ /* 0x000fe400078f08ff */
[C---:B------:R-:W-:Y:S02]  /*1ba0*/  ISETP.LT.OR P6, PT, R3.reuse, 0x1, !P1 ;  /* 0x000000010300780c */ /* 0x040fe40004fc1670 */
[C---:B------:R-:W-:Y:S02]  /*1bb0*/  ISETP.LT.OR P5, PT, R3.reuse, 0x1, !P2 ;  /* 0x000000010300780c */ /* 0x040fe400057a1670 */
[----:B------:R-:W-:-:S02]  /*1bc0*/  ISETP.LT.OR P1, PT, R3, 0x21, !P1 ;  /* 0x000000210300780c */ /* 0x000fc40004f21670 */
[----:B------:R-:W-:Y:S02]  /*1bd0*/  LOP3.LUT R2, R2, 0xfffffffe, RZ, 0xc0, !PT ;  /* 0xfffffffe02027812 */ /* 0x000fe400078ec0ff */
[----:B------:R-:W-:-:S03]  /*1be0*/  ISETP.LT.OR P2, PT, R3, 0x21, !P2 ;  /* 0x000000210300780c */ /* 0x000fc60005741670 */
[----:B------:R-:W-:Y:S02]  /*1bf0*/  IMAD.IADD R7, R7, 0x1, -R2 ;  /* 0x0000000107077824 */ /* 0x000fe400078e0a02 */
[----:B------:R-:W-:Y:S02]  /*1c00*/  IMAD.MOV.U32 R2, RZ, RZ, 0x5 ;  /* 0x00000005ff027424 */ /* 0x000fe400078e00ff */
[----:B------:R-:W-:Y:S01]  /*1c10*/  IMAD.SHL.U32 R221, R7, 0x200, RZ ;  /* 0x0000020007dd7824 */ /* 0x000fe200078e00ff */
[----:B------:R-:W1:Y:S02]  /*1c20*/  LDSM.16.M88.2 R178, [R0+0x6080] ;  /* 0x0060800000b2783b */ /* 0x000e640000000100 */
[C---:B------:R-:W-:Y:S01]  /*1c30*/  SHF.L.U64.HI R2, R14.reuse, R2, c[0x0][0x20c] ;  /* 0x000083000e027619 */ /* 0x040fe20000010202 */
[----:B------:R-:W-:Y:S01]  /*1c40*/  IMAD.SHL.U32 R14, R14, 0x20, RZ ;  /* 0x000000200e0e7824 */ /* 0x000fe200078e00ff */
[----:B------:R-:W2:Y:S04]  /*1c50*/  LDSM.16.M88.2 R180, [R0+0x7080] ;  /* 0x0070800000b4783b */ /* 0x000ea80000000100 */
[C---:B------:R-:W-:Y:S01]  /*1c60*/  SHF.L.U64.HI R2, R14.reuse, 0x1, R2 ;  /* 0x000000010e027819 */ /* 0x040fe20000010202 */
[----:B------:R-:W3:Y:S01]  /*1c70*/  LDSM.16.M88.2 R182, [R0+0x8080] ;  /* 0x0080800000b6783b */ /* 0x000ee20000000100 */
[----:B------:R-:W-:-:S03]  /*1c80*/  IMAD.SHL.U32 R14, R14, 0x2, RZ ;  /* 0x000000020e0e7824 */ /* 0x000fc600078e00ff */
        /* <DEDUP_REMOVED lines=13> */
[----:B------:R-:W-:Y:S01]  /*1d60*/  LOP3.LUT R6, R6, 0xfffffffe, RZ, 0xc0, !PT ;  /* 0xfffffffe06067812 */ /* 0x000fe200078ec0ff */
[----:B------:R-:W-:Y:S01]  /*1d70*/  IMAD.U32 R8, RZ, RZ, UR6 ;  /* 0x00000006ff087e24 */ /* 0x000fe2000f8e00ff */
        /* <DEDUP_REMOVED lines=21> */
[C---:B------:R-:W-:Y:S02]  /*1ed0*/  ISETP.LT.OR P0, PT, R3.reuse, 0x1, P6 ;  /* 0x000000010300780c */ /* 0x040fe40003701670 */
[----:B------:R-:W-:Y:S01]  /*1ee0*/  ISETP.LT.OR P6, PT, R3, 0x21, P6 ;  /* 0x000000210300780c */ /* 0x000fe200037c1670 */
[----:B------:R5:W-:Y:S01]  /*1ef0*/  LDGSTS.E.BYPASS.LTC128B.128 [R242+0x7080], [R4.64], !P1 ;  /* 0x0708000004f27fae */ /* 0x000be2000c901d48 */
[----:B------:R-:W-:-:S04]  /*1f00*/  IADD3 R8, P5, P1, R8, 0x80, R248 ;  /* 0x0000008008087810 */ /* 0x000fc800079be0f8 */
[----:B------:R-:W-:Y:S02]  /*1f10*/  IADD3.X R9, RZ, UR5, R249, P5, P1 ;  /* 0x00000005ff097c10 */ /* 0x000fe4000afe24f9 */
[----:B------:R-:W-:-:S03]  /*1f20*/  IADD3 R12, P5, P1, R14, 0x80, R246 ;  /* 0x000000800e0c7810 */ /* 0x000fc600079be0f6 */
[----:B------:R1:W-:Y:S01]  /*1f30*/  LDGSTS.E.BYPASS.LTC128B.128 [R242+0x9080], [R8.64], !P2 ;  /* 0x0908000008f27fae */ /* 0x0003e2000d101d48 */
[----:B------:R-:W-:Y:S02]  /*1f40*/  IADD3.X R13, R2, RZ, R247, P5, P1 ;  /* 0x000000ff020d7210 */ /* 0x000fe40002fe24f7 */
[C---:B------:R-:W-:Y:S02]  /*1f50*/  ISETP.GE.AND P1, PT, R34.reuse, c[0x0][0x1fc], PT ;  /* 0x00007f0022007a0c */ /* 0x040fe40003f26270 */
[----:B------:R-:W-:Y:S02]  /*1f60*/  ISETP.GE.AND P5, PT, R34, c[0x0][0x1fc], PT ;  /* 0x00007f0022007a0c */ /* 0x000fe40003fa6270 */
[----:B------:R-:W-:Y:S02]  /*1f70*/  SEL R250, RZ, 0xffffffff, P1 ;  /* 0xfffffffffffa7807 */ /* 0x000fe40000800000 */
[C---:B------:R-:W-:Y:S02]  /*1f80*/  ISETP.LT.OR P1, PT, R3.reuse, 0x1, P5 ;  /* 0x000000010300780c */ /* 0x040fe40002f21670 */
[----:B------:R-:W-:Y:S01]  /*1f90*/  ISETP.LT.OR P5, PT, R3, 0x21, P5 ;  /* 0x000000210300780c */ /* 0x000fe20002fa1670 */
[----:B------:R-:W-:Y:S01]  /*1fa0*/  IMAD.SHL.U32 R250, R250, 0x2, RZ ;  /* 0x00000002fafa7824 */ /* 0x000fe200078e00ff */
[----:B------:R-:W-:Y:S01]  /*1fb0*/  LOP3.LUT R3, R27, 0x18, RZ, 0xc0, !PT ;  /* 0x000000181b037812 */ /* 0x000fe200078ec0ff */
[----:B-----5:R-:W-:-:S03]  /*1fc0*/  IMAD.IADD R5, R31, 0x1, R16 ;  /* 0x000000011f057824 */ /* 0x020fc600078e0210 */
[----:B------:R-:W-:Y:S01]  /*1fd0*/  LOP3.LUT R250, R250, 0x2, R18, 0xe2, !PT ;  /* 0x00000002fafa7812 */ /* 0x000fe200078ee212 */
[----:B------:R-:W-:-:S04]  /*1fe0*/  IMAD.MOV.U32 R4, RZ, RZ, R30 ;  /* 0x000000ffff047224 */ /* 0x000fc800078e001e */
[----:B------:R-:W-:Y:S01]  /*1ff0*/  IMAD.WIDE.U32 R40, R33, c[0x0][0x240], R4 ;  /* 0x0000900021287a25 */ /* 0x000fe200078e0004 */
[----:B-1----:R-:W-:-:S03]  /*2000*/  IADD3 R8, P2, R14, R246, RZ ;  /* 0x000000f60e087210 */ /* 0x002fc60007f5e0ff */
[----:B------:R-:W-:Y:S01]  /*2010*/  IMAD.SHL.U32 R5, R0, 0x20, RZ ;  /* 0x0000002000057824 */ /* 0x000fe200078e00ff */
[----:B------:R1:W-:Y:S01]  /*2020*/  STL.64 [R1+0x10], R40 ;  /* 0x0000102801007387 */ /* 0x0003e20000100a00 */
[----:B------:R-:W-:Y:S02]  /*2030*/  IMAD.SHL.U32 R4, R6, 0x20, RZ ;  /* 0x0000002006047824 */ /* 0x000fe400078e00ff */
[----:B------:R-:W-:Y:S01]  /*2040*/  IMAD.X R9, R2, 0x1, R247, P2 ;  /* 0x0000000102097824 */ /* 0x000fe200010e06f7 */
[----:B------:R-:W-:Y:S01]  /*2050*/  ISETP.GT.AND P2, PT, R39, 0xf, PT ;  /* 0x0000000f2700780c */ /* 0x000fe20003f44270 */
[----:B------:R-:W-:Y:S01]  /*2060*/  IMAD R14, R10, -0x8, R35 ;  /* 0xfffffff80a0e7824 */ /* 0x000fe200078e0223 */
[----:B------:R-:W-:Y:S01]  /*2070*/  LOP3.LUT R2, R11, 0xffffffe0, RZ, 0xc0, !PT ;  /* 0xffffffe00b027812 */ /* 0x000fe200078ec0ff */
[----:B------:R-:W-:Y:S01]  /*2080*/  IMAD.SHL.U32 R6, R6, 0x100, RZ ;  /* 0x0000010006067824 */ /* 0x000fe200078e00ff */
[C---:B------:R-:W-:Y:S02]  /*2090*/  LOP3.LUT R11, R3.reuse, 0xe0, R5, 0xf8, !PT ;  /* 0x000000e0030b7812 */ /* 0x040fe400078ef805 */
[----:B------:R-:W-:Y:S01]  /*20a0*/  LOP3.LUT R16, R3, 0x20, R4, 0xf8, !PT ;  /* 0x0000002003107812 */ /* 0x000fe200078ef804 */
[----:B------:R-:W-:Y:S01]  /*20b0*/  IMAD.IADD R2, R39, 0x1, -R2 ;  /* 0x0000000127027824 */ /* 0x000fe200078e0a02 */
[----:B------:R-:W-:Y:S01]  /*20c0*/  LOP3.LUT R5, R15, 0xfffffff0, RZ, 0xc0, !PT ;  /* 0xfffffff00f057812 */ /* 0x000fe200078ec0ff */
[----:B------:R-:W-:-:S03]  /*20d0*/  IMAD.SHL.U32 R4, R7, 0x10, RZ ;  /* 0x0000001007047824 */ /* 0x000fc600078e00ff */
        /* <DEDUP_REMOVED lines=16> */
[----:B------:R-:W-:-:S03]  /*21e0*/  ISETP.GE.AND P6, PT, R39, 0x10, PT ;  /* 0x000000102700780c */ /* 0x000fc60003fc6270 */
[----:B------:R1:W-:Y:S01]  /*21f0*/  LDGSTS.E.BYPASS.LTC128B.128 [R242+0x11080], [R12.64], !P5 ;  /* 0x110800000cf27fae */ /* 0x0003e2000e901d48 */
[----:B-----5:R-:W-:Y:S02]  /*2200*/  IMAD.SHL.U32 R10, R0, 0x4, RZ ;  /* 0x00000004000a7824 */ /* 0x020fe400078e00ff */
[C---:B------:R-:W-:Y:S02]  /*2210*/  IMAD.IADD R0, R39.reuse, 0x1, -R5 ;  /* 0x0000000127007824 */ /* 0x040fe400078e0a05 */
[----:B------:R-:W-:Y:S01]  /*2220*/  IMAD.IADD R5, R39, 0x1, -R3 ;  /* 0x0000000127057824 */ /* 0x000fe200078e0a03 */
[----:B------:R-:W-:Y:S01]  /*2230*/  LOP3.LUT R10, R11, 0x18, R10, 0x78, !PT ;  /* 0x000000180b0a7812 */ /* 0x000fe200078e780a */
[C---:B------:R-:W-:Y:S01]  /*2240*/  IMAD.SHL.U32 R3, R0.reuse, 0x20, RZ ;  /* 0x0000002000037824 */ /* 0x040fe200078e00ff */
[----:B------:R-:W-:Y:S01]  /*2250*/  SHF.R.S32.HI R2, RZ, 0x1f, R0 ;  /* 0x0000001fff027819 */ /* 0x000fe20000011400 */
[----:B------:R-:W-:Y:S01]  /*2260*/  IMAD R5, R5, 0x2, R221 ;  /* 0x0000000205057824 */ /* 0x000fe200078e02dd */
[----:B------:R-:W-:-:S02]  /*2270*/  LOP3.LUT P1, RZ, R0, 0x4, RZ, 0xc0, !PT ;  /* 0x0000000400ff7812 */ /* 0x000fc4000782c0ff */
[----:B------:R-:W-:Y:S01]  /*2280*/  LEA.HI R2, R2, R0, RZ, 0x3 ;  /* 0x0000000002027211 */ /* 0x000fe200078f18ff */
[----:B------:R-:W-:Y:S01]  /*2290*/  IMAD.IADD R235, R5, 0x1, R10 ;  /* 0x0000000105eb7824 */ /* 0x000fe200078e020a */
[----:B------:R-:W-:Y:S02]  /*22a0*/  LOP3.LUT R3, R224, 0x1e0, R3, 0xf8, !PT ;  /* 0x000001e0e0037812 */ /* 0x000fe400078ef803 */
[C---:B------:R-:W-:Y:S01]  /*22b0*/  LOP3.LUT R4, R2.reuse, 0xfffffff8, RZ, 0xc0, !PT ;  /* 0xfffffff802047812 */ /* 0x040fe200078ec0ff */
[----:B------:R-:W-:Y:S01]  /*22c0*/  IMAD.SHL.U32 R5, R2, 0x40, RZ ;  /* 0x0000004002057824 */ /* 0x000fe200078e00ff */
[----:B------:R-:W-:Y:S01]  /*22d0*/  SEL R223, R223, 0xfffffff0, !P1 ;  /* 0xfffffff0dfdf7807 */ /* 0x000fe20004800000 */
[----:B------:R-:W-:Y:S02]  /*22e0*/  IMAD.SHL.U32 R235, R235, 0x2, RZ ;  /* 0x00000002ebeb7824 */ /* 0x000fe400078e00ff */
[C---:B------:R-:W-:Y:S02]  /*22f0*/  IMAD.IADD R4, R0.reuse, 0x1, -R4 ;  /* 0x0000000100047824 */ /* 0x040fe400078e0a04 */
[----:B------:R-:W-:Y:S01]  /*2300*/  IMAD.SHL.U32 R0, R0, 0x4, RZ ;  /* 0x0000000400007824 */ /* 0x000fe200078e00ff */
[----:B------:R-:W-:-:S02]  /*2310*/  IADD3 R236, R235, 0x126c0, RZ ;  /* 0x000126c0ebec7810 */ /* 0x000fc40007ffe0ff */
        /* <DEDUP_REMOVED lines=9> */
[--C-:B------:R-:W-:Y:S02]  /*23b0*/  SHF.R.U32.HI R2, RZ, 0x3, R3.reuse ;  /* 0x00000003ff027819 */ /* 0x100fe40000011603 */
        /* <DEDUP_REMOVED lines=10> */
[----:B------:R-:W-:Y:S01]  /*2460*/  IMAD.SHL.U32 R217, R230, 0x2, RZ ;  /* 0x00000002e6d97824 */ /* 0x000fe200078e00ff */
[----:B------:R5:W-:Y:S01]  /*2470*/  @!P6 LDGSTS.E.BYPASS.LTC128B.128 [R0+0x12280], [R42.64] ;  /* 0x122800002a00efae */ /* 0x000be2000b901d48 */
[----:B------:R-:W-:Y:S01]  /*2480*/  SEL R227, R226, 0xffffffe0, !P0 ;  /* 0xffffffe0e2e37807 */ /* 0x000fe20004000000 */
[----:B------:R-:W-:Y:S01]  /*2490*/  IMAD.SHL.U32 R225, R224, 0x2, RZ ;  /* 0x00000002e0e17824 */ /* 0x000fe200078e00ff */
        /* <DEDUP_REMOVED lines=9> */
[----:B------:R-:W-:Y:S02]  /*2530*/  IMAD.IADD R226, R225, 0x1, R226 ;  /* 0x00000001e1e27824 */ /* 0x000fe400078e02e2 */
[----:B------:R-:W-:Y:S02]  /*2540*/  IMAD.IADD R233, R228, 0x1, R227 ;  /* 0x00000001e4e97824 */ /* 0x000fe400078e02e3 */
[----:B------:R-:W-:Y:S02]  /*2550*/  IMAD.IADD R232, R224, 0x1, R228 ;  /* 0x00000001e0e87824 */ /* 0x000fe400078e02e4 */
[----:B------:R-:W-:Y:S02]  /*2560*/  IMAD.IADD R231, R228, 0x1, R229 ;  /* 0x00000001e4e77824 */ /* 0x000fe400078e02e5 */
[----:B-----5:R-:W-:-:S05]  /*2570*/  IMAD.IADD R0, R41, 0x1, R29 ;  /* 0x0000000129007824 */ /* 0x020fca00078e021d */
[----:B--234-:R1:W-:Y:S02]  /*2580*/  STL [R1+0x18], R0 ;  /* 0x0000180001007387 */ /* 0x01c3e40000100800 */
.L_x_216:
[----:B------:R-:W-:Y:S04]  /*2590*/  DEPBAR.LE SB0, 0x1 ;  /* 0x000080400000791a */ /* 0x000fe80000000000 */
[----:B------:R-:W-:Y:S01]  /*25a0*/  BAR.SYNC.DEFER_BLOCKING 0x0 ;  /* 0x0000000000007b1d */ /* 0x000fe20000010000 */
[----:B-1----:R-:W-:Y:S01]  /*25b0*/  IMAD.U32 R0, RZ, RZ, UR4 ;  /* 0x00000004ff007e24 */ /* 0x002fe2000f8e00ff */
[----:B------:R-:W-:Y:S01]  /*25c0*/  IADD3 R234, R209, 0x1, RZ ;  /* 0x00000001d1ea7810 */ /* 0x000fe20007ffe0ff */
[----:B------:R-:W-:Y:S02]  /*25d0*/  IMAD.U32 R46, RZ, RZ, UR4 ;  /* 0x00000004ff2e7e24 */ /* 0x000fe4000f8e00ff */
[----:B------:R-:W-:Y:S01]  /*25e0*/  IMAD R0, R0, 0x2000, R224 ;  /* 0x0000200000007824 */ /* 0x000fe200078e02e0 */
[----:B------:R-:W-:Y:S01]  /*25f0*/  ISETP.GE.AND P1, PT, R234, R251, PT ;  /* 0x000000fbea00720c */ /* 0x000fe20003f26270 */
[----:B------:R-:W-:Y:S01]  /*2600*/  IMAD.U32 R47, RZ, RZ, UR4 ;  /* 0x00000004ff2f7e24 */ /* 0x000fe2000f8e00ff */
[----:B------:R-:W-:Y:S01]  /*2610*/  LEA R46, R46, R228, 0xd ;  /* 0x000000e42e2e7211 */ /* 0x000fe200078e68ff */
[----:B------:R-:W-:Y:S01]  /*2620*/  IMAD.U32 R40, RZ, RZ, UR4 ;  /* 0x00000004ff287e24 */ /* 0x000fe2000f8e00ff */
[----:B------:R-:W-:Y:S01]  /*2630*/  SHF.L.U32 R0, R0, 0x1, RZ ;  /* 0x0000000100007819 */ /* 0x000fe200000006ff */
[----:B------:R-:W-:Y:S01]  /*2640*/  IMAD.MOV.U32 R244, RZ, RZ, R209 ;  /* 0x000000fffff47224 */ /* 0x000fe200078e00d1 */
[C---:B------:R-:W-:Y:S01]  /*2650*/  IADD3 R148, R224.reuse, R46, R227 ;  /* 0x0000002ee0947210 */ /* 0x040fe20007ffe0e3 */
[----:B------:R-:W-:Y:S01]  /*2660*/  IMAD.IADD R152, R224, 0x1, R46 ;  /* 0x00000001e0987824 */ /* 0x000fe200078e022e */
[----:B------:R-:W-:Y:S02]  /*2670*/  LEA R40, R40, R227, 0xd ;  /* 0x000000e328287211 */ /* 0x000fe400078e68ff */
[----:B------:R-:W-:Y:S01]  /*2680*/  LEA R153, R47, R233, 0xd ;  /* 0x000000e92f997211 */ /* 0x000fe200078e68ff */
[----:B------:R-:W-:Y:S01]  /*2690*/  IMAD.SHL.U32 R148, R148, 0x2, RZ ;  /* 0x0000000294947824 */ /* 0x000fe200078e00ff */
[----:B------:R-:W-:Y:S01]  /*26a0*/  SHF.L.U32 R152, R152, 0x1, RZ ;  /* 0x0000000198987819 */ /* 0x000fe200000006ff */
[C---:B------:R-:W-:Y:S01]  /*26b0*/  IMAD.IADD R156, R224.reuse, 0x1, R40 ;  /* 0x00000001e09c7824 */ /* 0x040fe200078e0228 */
[----:B------:R-:W-:Y:S01]  /*26c0*/  IADD3 R153, R224, R153, RZ ;  /* 0x00000099e0997210 */ /* 0x000fe20007ffe0ff */
[----:B------:R-:W-:Y:S03]  /*26d0*/  LDSM.16.M88.2 R2, [R218+0x80] ;  /* 0x00008000da02783b */ /* 0x000fe60000000100 */
[----:B------:R-:W-:Y:S01]  /*26e0*/  SHF.L.U32 R156, R156, 0x1, RZ ;  /* 0x000000019c9c7819 */ /* 0x000fe200000006ff */
[----:B------:R-:W-:Y:S01]  /*26f0*/  IMAD.SHL.U32 R208, R153, 0x2, RZ ;  /* 0x0000000299d07824 */ /* 0x000fe200078e00ff */
        /* <DEDUP_REMOVED lines=31> */
[----:B------:R-:W5:Y:S03]  /*28f0*/  LDSM.16.M88.2 R36, [R222+0x2080] ;  /* 0x00208000de24783b */ /* 0x000f660000000100 */
[-C--:B------:R-:W-:Y:S01]  /*2900*/  HMMA.16816.F32.BF16 R4, R40, R44.reuse, R4 ;  /* 0x0000002c2804723c */ /* 0x080fe20000041804 */
[----:B------:R-:W-:Y:S07]  /*2910*/  LDSM.16.M88.2 R38, [R220+0x3080] ;  /* 0x00308000dc26783b */ /* 0x000fee0000000100 */
[C---:B------:R-:W-:Y:S08]  /*2920*/  HMMA.16816.F32.BF16 R8, R48.reuse, R44, R8 ;  /* 0x0000002c3008723c */ /* 0x040ff00000041808 */
[-C--:B---3--:R-:W-:Y:S08]  /*2930*/  HMMA.16816.F32.BF16 R12, R48, R30.reuse, R12 ;  /* 0x0000001e300c723c */ /* 0x088ff0000004180c */
[C---:B------:R-:W-:Y:S01]  /*2940*/  HMMA.16816.F32.BF16 R16, R40.reuse, R30, R16 ;  /* 0x0000001e2810723c */ /* 0x040fe20000041810 */
[----:B------:R-:W-:Y:S07]  /*2950*/  LDSM.16.M88.2 R30, [R218+0x3080] ;  /* 0x00308000da1e783b */ /* 0x000fee0000000100 */
[-C--:B------:R-:W-:Y:S01]  /*2960*/  HMMA.16816.F32.BF16 R20, R40, R46.reuse, R20 ;  /* 0x0000002e2814723c */ /* 0x080fe20000041814 */
[----:B------:R-:W3:Y:S07]  /*2970*/  LDSM.16.M88.4 R40, [R0+0x8080] ;  /* 0x008080000028783b */ /* 0x000eee0000000200 */
[----:B------:R-:W-:Y:S01]  /*2980*/  HMMA.16816.F32.BF16 R24, R48, R46, R24 ;  /* 0x0000002e3018723c */ /* 0x000fe20000041818 */
[----:B------:R4:W3:Y:S07]  /*2990*/  LDSM.16.M88.4 R44, [R0+0x9080] ;  /* 0x00908000002c783b */ /* 0x0008ee0000000200 */
[-C--:B-1----:R-:W-:Y:S08]  /*29a0*/  HMMA.16816.F32.BF16 R4, R148, R2.reuse, R4 ;  /* 0x000000029404723c */ /* 0x082ff00000041804 */
[C---:B--2---:R-:W-:Y:S01]  /*29b0*/  HMMA.16816.F32.BF16 R8, R32.reuse, R2, R8 ;  /* 0x000000022008723c */ /* 0x044fe20000041808 */
[----:B------:R-:W1:Y:S07]  /*29c0*/  LDSM.16.M88.2 R2, [R218+0x4080] ;  /* 0x00408000da02783b */ /* 0x000e6e0000000100 */
[-C--:B----4-:R-:W-:Y:S01]  /*29d0*/  HMMA.16816.F32.BF16 R12, R32, R28.reuse, R12 ;  /* 0x0000001c200c723c */ /* 0x090fe2000004180c */
[----:B------:R-:W-:Y:S05]  /*29e0*/  MOV R0, UR4 ;  /* 0x0000000400007c02 */ /* 0x000fea0008000f00 */
[----:B------:R-:W-:Y:S02]  /*29f0*/  IMAD R0, R0, 0x2000, R232 ;  /* 0x0000200000007824 */ /* 0x000fe400078e02e8 */
[C---:B------:R-:W-:Y:S01]  /*2a00*/  HMMA.16816.F32.BF16 R16, R148.reuse, R28, R16 ;  /* 0x0000001c9410723c */ /* 0x040fe20000041810 */
[----:B------:R-:W2:Y:S03]  /*2a10*/  LDSM.16.M88.2 R28, [R218+0x5080] ;  /* 0x00508000da1c783b */ /* 0x000ea60000000100 */
[----:B------:R-:W-:Y:S04]  /*2a20*/  SHF.L.U32 R0, R0, 0x1, RZ ;  /* 0x0000000100007819 */ /* 0x000fe800000006ff */
[-C--:B-----5:R-:W-:Y:S01]  /*2a30*/  HMMA.16816.F32.BF16 R20, R148, R36.reuse, R20 ;  /* 0x000000249414723c */ /* 0x0a0fe20000041814 */
[----:B------:R4:W5:Y:S04]  /*2a40*/  LDSM.16.M88.4 R48, [R0+0x8080] ;  /* 0x008080000030783b */ /* 0x0009680000000200 */
[----:B------:R-:W2:Y:S03]  /*2a50*/  LDSM.16.M88.4 R148, [R152+0x9080] ;  /* 0x009080009894783b */ /* 0x000ea60000000200 */
[----:B------:R-:W-:Y:S01]  /*2a60*/  HMMA.16816.F32.BF16 R24, R32, R36, R24 ;  /* 0x000000242018723c */ /* 0x000fe20000041818 */
[----:B------:R-:W5:Y:S04]  /*2a70*/  LDSM.16.M88.2 R32, [R220+0x4080] ;  /* 0x00408000dc20783b */ /* 0x000f680000000100 */
[----:B------:R-:W-:Y:S03]  /*2a80*/  LDSM.16.M88.2 R34, [R219+0x3080] ;  /* 0x00308000db22783b */ /* 0x000fe60000000100 */
[-C--:B---3--:R-:W-:Y:S08]  /*2a90*/  HMMA.16816.F32.BF16 R4, R40, R30.reuse, R4 ;  /* 0x0000001e2804723c */ /* 0x088ff00000041804 */
[C---:B------:R-:W-:Y:S01]  /*2aa0*/  HMMA.16816.F32.BF16 R8, R44.reuse, R30, R8 ;  /* 0x0000001e2c08723c */ /* 0x040fe20000041808 */
[----:B------:R-:W3:Y:S03]  /*2ab0*/  LDSM.16.M88.2 R30, [R220+0x5080] ;  /* 0x00508000dc1e783b */ /* 0x000ee60000000100 */
[----:B----4-:R-:W-:Y:S04]  /*2ac0*/  IMAD.U32 R0, RZ, RZ, UR4 ;  /* 0x00000004ff007e24 */ /* 0x010fe8000f8e00ff */
[-C--:B-1----:R-:W-:Y:S04]  /*2ad0*/  HMMA.16816.F32.BF16 R12, R44, R2.reuse, R12 ;  /* 0x000000022c0c723c */ /* 0x082fe8000004180c */
[----:B------:R-:W-:Y:S04]  /*2ae0*/  LEA R0, R0, R229, 0xd ;  /* 0x000000e500007211 */ /* 0x000fe800078e68ff */
[C---:B------:R-:W-:Y:S01]  /*2af0*/  HMMA.16816.F32.BF16 R16, R40.reuse, R2, R16 ;  /* 0x000000022810723c */ /* 0x040fe20000041810 */
[----:B------:R-:W-:Y:S03]  /*2b00*/  LDSM.16.M88.2 R2, [R219+0x4080] ;  /* 0x00408000db02783b */ /* 0x000fe60000000100 */
[----:B------:R-:W-:Y:S04]  /*2b10*/  IMAD.SHL.U32 R0, R0, 0x2, RZ ;  /* 0x0000000200007824 */ /* 0x000fe800078e00ff */
[-C--:B--2---:R-:W-:Y:S01]  /*2b20*/  HMMA.16816.F32.BF16 R20, R40, R28.reuse, R20 ;  /* 0x0000001c2814723c */ /* 0x084fe20000041814 */
[----:B------:R1:W2:Y:S04]  /*2b30*/  LDSM.16.M88.4 R152, [R0+0x8080] ;  /* 0x008080000098783b */ /* 0x0002a80000000200 */
[----:B------:R-:W-:Y:S03]  /*2b40*/  LDSM.16.M88.2 R40, [R222+0x5080] ;  /* 0x00508000de28783b */ /* 0x000fe60000000100 */
[----:B------:R-:W-:Y:S01]  /*2b50*/  HMMA.16816.F32.BF16 R24, R44, R28, R24 ;  /* 0x0000001c2c18723c */ /* 0x000fe20000041818 */
[----:B------:R-:W4:Y:S07]  /*2b60*/  LDSM.16.M88.2 R28, [R219+0x5080] ;  /* 0x00508000db1c783b */ /* 0x000f2e0000000100 */
[-C--:B-----5:R-:W-:Y:S08]  /*2b70*/  HMMA.16816.F32.BF16 R4, R48, R38.reuse, R4 ;  /* 0x000000263004723c */ /* 0x0a0ff00000041804 */
[C---:B------:R-:W-:Y:S01]  /*2b80*/  HMMA.16816.F32.BF16 R8, R148.reuse, R38, R8 ;  /* 0x000000269408723c */ /* 0x040fe20000041808 */
[----:B------:R-:W-:Y:S03]  /*2b90*/  LDSM.16.M88.4 R36, [R208+0x9080] ;  /* 0x00908000d024783b */ /* 0x000fe60000000200 */
[----:B-1----:R-:W-:Y:S04]  /*2ba0*/  MOV R0, UR4 ;  /* 0x0000000400007c02 */ /* 0x002fe80008000f00 */
[-C--:B------:R-:W-:Y:S04]  /*2bb0*/  HMMA.16816.F32.BF16 R12, R148, R32.reuse, R12 ;  /* 0x00000020940c723c */ /* 0x080fe8000004180c */
[----:B------:R-:W-:Y:S04]  /*2bc0*/  IMAD R0, R0, 0x2000, R231 ;  /* 0x0000200000007824 */ /* 0x000fe800078e02e7 */
[C---:B------:R-:W-:Y:S04]  /*2bd0*/  HMMA.16816.F32.BF16 R16, R48.reuse, R32, R16 ;  /* 0x000000203010723c */ /* 0x040fe80000041810 */
[----:B------:R-:W-:Y:S04]  /*2be0*/  SHF.L.U32 R0, R0, 0x1, RZ ;  /* 0x0000000100007819 */ /* 0x000fe800000006ff */
[-C--:B---3--:R-:W-:Y:S08]  /*2bf0*/  HMMA.16816.F32.BF16 R20, R48, R30.reuse, R20 ;  /* 0x0000001e3014723c */ /* 0x088ff00000041814 */
[----:B------:R-:W-:Y:S01]  /*2c00*/  HMMA.16816.F32.BF16 R24, R148, R30, R24 ;  /* 0x0000001e9418723c */ /* 0x000fe20000041818 */
[----:B------:R-:W-:Y:S07]  /*2c10*/  LDSM.16.M88.2 R30, [R222+0x4080] ;  /* 0x00408000de1e783b */ /* 0x000fee0000000100 */
[-C--:B--2---:R-:W-:Y:S08]  /*2c20*/  HMMA.16816.F32.BF16 R4, R152, R34.reuse, R4 ;  /* 0x000000229804723c */ /* 0x084ff00000041804 */
[C---:B------:R-:W-:Y:S01]  /*2c30*/  HMMA.16816.F32.BF16 R8, R156.reuse, R34, R8 ;  /* 0x000000229c08723c */ /* 0x040fe20000041808 */
[----:B------:R1:W-:Y:S07]  /*2c40*/  LDSM.16.M88.4 R32, [R0+0x8080] ;  /* 0x008080000020783b */ /* 0x0003ee0000000200 */
[-C--:B------:R-:W-:Y:S08]  /*2c50*/  HMMA.16816.F32.BF16 R12, R156, R2.reuse, R12 ;  /* 0x000000029c0c723c */ /* 0x080ff0000004180c */
[C---:B------:R-:W-:Y:S01]  /*2c60*/  HMMA.16816.F32.BF16 R16, R152.reuse, R2, R16 ;  /* 0x000000029810723c */ /* 0x040fe20000041810 */
[----:B------:R-:W2:Y:S07]  /*2c70*/  LDSM.16.M88.2 R2, [R222+0x3080] ;  /* 0x00308000de02783b */ /* 0x000eae0000000100 */
[-C--:B----4-:R-:W-:Y:S01]  /*2c80*/  HMMA.16816.F32.BF16 R20, R152, R28.reuse, R20 ;  /* 0x0000001c9814723c */ /* 0x090fe20000041814 */
[----:B-1----:R-:W-:Y:S05]  /*2c90*/  IMAD.U32 R0, RZ, RZ, UR4 ;  /* 0x00000004ff007e24 */ /* 0x002fea000f8e00ff */
[----:B------:R-:W-:Y:S02]  /*2ca0*/  LEA R0, R0, R243, 0x6 ;  /* 0x000000f300007211 */ /* 0x000fe400078e30ff */
[----:B------:R-:W-:Y:S03]  /*2cb0*/  HMMA.16816.F32.BF16 R24, R156, R28, R24 ;  /* 0x0000001c9c18723c */ /* 0x000fe60000041818 */
[----:B------:R1:W3:Y:S04]  /*2cc0*/  LDS R156, [R0.X4+0x12080] ;  /* 0x01208000009c7984 */ /* 0x0002e80000004800 */
[----:B------:R1:W4:Y:S04]  /*2cd0*/  LDS R157, [R0.X4+0x120a0] ;  /* 0x0120a000009d7984 */ /* 0x0003280000004800 */
[----:B------:R1:W1:Y:S04]  /*2ce0*/  LDS R159, [R0.X4+0x12100] ;  /* 0x01210000009f7984 */ /* 0x0002680000004800 */
[----:B------:R1:W1:Y:S01]  /*2cf0*/  LDS R158, [R0.X4+0x12120] ;  /* 0x01212000009e7984 */ /* 0x0002620000004800 */
[----:B------:R-:W-:Y:S04]  /*2d00*/  DEPBAR.LE SB0, 0x0 ;  /* 0x000080000000791a */ /* 0x000fe80000000000 */
[----:B------:R-:W-:Y:S01]  /*2d10*/  BAR.SYNC.DEFER_BLOCKING 0x0 ;  /* 0x0000000000007b1d */ /* 0x000fe20000010000 */
[-C--:B--2---:R-:W-:Y:S08]  /*2d20*/  HMMA.16816.F32.BF16 R4, R32, R2.reuse, R4 ;  /* 0x000000022004723c */ /* 0x084ff00000041804 */
[C---:B------:R-:W-:Y:S08]  /*2d30*/  HMMA.16816.F32.BF16 R8, R36.reuse, R2, R8 ;  /* 0x000000022408723c */ /* 0x040ff00000041808 */
[-C--:B------:R-:W-:Y:S01]  /*2d40*/  HMMA.16816.F32.BF16 R12, R36, R30.reuse, R12 ;  /* 0x0000001e240c723c */ /* 0x080fe2000004180c */
[----:B------:R2:W1:Y:S04]  /*2d50*/  LDSM.16.M88.4 R44, [R225+0xe080] ;  /* 0x00e08000e12c783b */ /* 0x0004680000000200 */
[----:B------:R2:W1:Y:S03]  /*2d60*/  LDSM.16.M88.4 R48, [R225+0xf080] ;  /* 0x00f08000e130783b */ /* 0x0004660000000200 */
[C---:B------:R-:W-:Y:S01]  /*2d70*/  HMMA.16816.F32.BF16 R16, R32.reuse, R30, R16 ;  /* 0x0000001e2010723c */ /* 0x040fe20000041810 */
[----:B------:R2:W1:Y:S04]  /*2d80*/  LDSM.16.M88.4 R148, [R226+0xe080] ;  /* 0x00e08000e294783b */ /* 0x0004680000000200 */
[----:B------:R2:W1:Y:S03]  /*2d90*/  LDSM.16.M88.4 R152, [R226+0xf080] ;  /* 0x00f08000e298783b */ /* 0x0004660000000200 */
[-C--:B------:R-:W-:Y:S08]  /*2da0*/  HMMA.16816.F32.BF16 R20, R32, R40.reuse, R20 ;  /* 0x000000282014723c */ /* 0x080ff00000041814 */
[----:B------:R-:W-:Y:S01]  /*2db0*/  HMMA.16816.F32.BF16 R24, R36, R40, R24 ;  /* 0x000000282418723c */ /* 0x000fe20000041818 */
[----:B------:R-:W-:-:S07]  /*2dc0*/  @P1 BRA `(.L_x_214) ;  /* 0x0000025000001947 */ /* 0x000fce0003800000 */
[----:B-1-34-:R-:W-:Y:S01]  /*2dd0*/  SHF.R.S32.HI R0, RZ, 0x1f, R234 ;  /* 0x0000001fff007819 */ /* 0x01afe200000114ea */
[----:B------:R-:W3:Y:S01]  /*2de0*/  LDL.64 R210, [R1+0x8] ;  /* 0x0000080001d27983 */ /* 0x000ee20000100a00 */
[----:B------:R-:W-:Y:S03]  /*2df0*/  IMAD.WIDE.U32 R28, R234, c[0x0][0x178], RZ ;  /* 0x00005e00ea1c7a25 */ /* 0x000fe600078e00ff */
[----:B------:R-:W1:Y:S01]  /*2e00*/  S2R R212, SR_TID.X ;  /* 0x0000000000d47919 */ /* 0x000e620000002100 */
[----:B------:R-:W-:Y:S01]  /*2e10*/  IMAD R0, R0, c[0x0][0x178], RZ ;  /* 0x00005e0000007a24 */ /* 0x000fe200078e02ff */
[----:B------:R-:W-:Y:S01]  /*2e20*/  LEA R2, P5, R28, R248, 0x7 ;  /* 0x000000f81c027211 */ /* 0x000fe200078a38ff */
[----:B------:R-:W-:Y:S02]  /*2e30*/  IMAD.U32 R30, RZ, RZ, UR6 ;  /* 0x00000006ff1e7e24 */ /* 0x000fe4000f8e00ff */
[----:B------:R-:W-:Y:S04]  /*2e40*/  IMAD R0, R234, c[0x0][0x17c], R0 ;  /* 0x00005f00ea007a24 */ /* 0x000fe800078e0200 */
[----:B------:R-:W-:Y:S01]  /*2e50*/  IMAD.IADD R3, R29, 0x1, R0 ;  /* 0x000000011d037824 */ /* 0x000fe200078e0200 */
[----:B------:R-:W-:Y:S01]  /*2e60*/  IADD3 R29, R242, 0x6080, RZ ;  /* 0x00006080f21d7810 */ /* 0x000fe20007ffe0ff */
[----:B------:R-:W-:Y:S03]  /*2e70*/  IMAD R0, R234, -0x40, R245 ;  /* 0xffffffc0ea007824 */ /* 0x000fe600078e02f5 */
[----:B------:R-:W-:Y:S01]  /*2e80*/  LEA.HI.X R3, R28, R249, R3, 0x7, P5 ;  /* 0x000000f91c037211 */ /* 0x000fe200028f3c03 */
[----:B------:R-:W-:Y:S01]  /*2e90*/  IMAD.IADD R28, R0, 0x1, -R252 ;  /* 0x00000001001c7824 */ /* 0x000fe200078e0afc */
[----:B------:R-:W-:Y:S01]  /*2ea0*/  IADD3 R30, P6, P5, R30, 0x80, R2 ;  /* 0x000000801e1e7810 */ /* 0x000fe20007dde002 */
[----:B------:R-:W-:Y:S03]  /*2eb0*/  IMAD.U32 R0, RZ, RZ, UR11 ;  /* 0x0000000bff007e24 */ /* 0x000fe6000f8e00ff */
[----:B------:R-:W-:Y:S02]  /*2ec0*/  IADD3.X R31, RZ, UR5, R3, P6, P5 ;  /* 0x00000005ff1f7c10 */ /* 0x000fe4000b7ea403 */
[C---:B------:R-:W-:Y:S02]  /*2ed0*/  ISETP.LT.OR P5, PT, R28.reuse, 0x1, P4 ;  /* 0x000000011c00780c */ /* 0x040fe400027a1670 */
[----:B------:R-:W-:Y:S02]  /*2ee0*/  ISETP.LT.OR P6, PT, R28, 0x1, P3 ;  /* 0x000000011c00780c */ /* 0x000fe40001fc1670 */
[----:B------:R-:W-:Y:S09]  /*2ef0*/  LEA R0, R0, R29, 0xe ;  /* 0x0000001d00007211 */ /* 0x000ff200078e70ff */
[----:B------:R-:W-:Y:S01]  /*2f00*/  @!PT LDS RZ, [RZ] ;  /* 0x00000000fffff984 */ /* 0x000fe20000000800 */
[----:B------:R-:W-:Y:S01]  /*2f10*/  @!PT LDS RZ, [RZ] ;  /* 0x00000000fffff984 */ /* 0x000fe20000000800 */
[----:B------:R-:W-:Y:S01]  /*2f20*/  @!PT LDS RZ, [RZ] ;  /* 0x00000000fffff984 */ /* 0x000fe20000000800 */
[----:B------:R4:W-:Y:S01]  /*2f30*/  LDGSTS.E.BYPASS.LTC128B.128 [R0], [R2.64], !P5 ;  /* 0x0000000002007fae */ /* 0x0009e2000e901d48 */
[----:B------:R-:W-:Y:S03]  /*2f40*/  IADD3 R32, P5, R2, UR6, RZ ;  /* 0x0000000602207c10 */ /* 0x000fe6000ffbe0ff */
[----:B------:R4:W-:Y:S01]  /*2f50*/  LDGSTS.E.BYPASS.LTC128B.128 [R0+0x2000], [R2.64+0x80], !P6 ;  /* 0x0200008002007fae */ /* 0x0009e2000f101d48 */
[C---:B------:R-:W-:Y:S02]  /*2f60*/  ISETP.LT.OR P6, PT, R28.reuse, 0x21, P4 ;  /* 0x000000211c00780c */ /* 0x040fe400027c1670 */
[----:B------:R-:W-:Y:S02]  /*2f70*/  IADD3.X R33, R3, UR5, RZ, P5, !PT ;  /* 0x0000000503217c10 */ /* 0x000fe4000affe4ff */
[----:B------:R-:W-:Y:S09]  /*2f80*/  ISETP.LT.OR P5, PT, R28, 0x21, P3 ;  /* 0x000000211c00780c */ /* 0x000ff20001fa1670 */
[----:B------:R2:W-:Y:S01]  /*2f90*/  LDGSTS.E.BYPASS.LTC128B.128 [R0+0x1000], [R32.64], !P6 ;  /* 0x0100000020007fae */ /* 0x0005e2000f101d48 */
[----:B-1----:R-:W-:Y:S03]  /*2fa0*/  IMAD.SHL.U32 R28, R212, 0x4, RZ ;  /* 0x00000004d41c7824 */ /* 0x002fe600078e00ff */
[----:B------:R2:W-:Y:S01]  /*2fb0*/  LDGSTS.E.BYPASS.LTC128B.128 [R0+0x3000], [R30.64], !P5 ;  /* 0x030000001e007fae */ /* 0x0005e2000e901d48 */
[----:B----4-:R-:W-:Y:S01]  /*2fc0*/  IMAD.U32 R2, RZ, RZ, UR11 ;  /* 0x0000000bff027e24 */ /* 0x010fe2000f8e00ff */
[----:B------:R-:W-:Y:S04]  /*2fd0*/  @!P2 LEA R3, R209, 0x40, 0x6 ;  /* 0x00000040d103a811 */ /* 0x000fe800078e30ff */
[----:B------:R-:W-:Y:S05]  /*2fe0*/  @!P2 LEA R28, R2, R28, 0x6 ;  /* 0x0000001c021ca211 */ /* 0x000fea00078e30ff */
[----:B------:R-:W-:Y:S02]  /*2ff0*/  @!P2 IMAD.SHL.U32 R28, R28, 0x4, RZ ;  /* 0x000000041c1ca824 */ /* 0x000fe400078e00ff */
[----:B---3--:R-:W-:Y:S05]  /*3000*/  @!P2 IMAD.WIDE R2, R3, 0x4, R210 ;  /* 0x000000040302a825 */ /* 0x008fea00078e02d2 */
[----:B------:R2:W-:Y:S02]  /*3010*/  @!P2 LDGSTS.E.BYPASS.LTC128B.128 [R28+0x12080], [R2.64] ;  /* 0x12080000021cafae */ /* 0x0005e4000b901d48 */
.L_x_214:
[-C--:B-1234-:R-:W-:Y:S01]  /*3020*/  HMMA.16816.F32.BF16 R28, R44, R160.reuse, RZ ;  /* 0x000000a02c1c723c */ /* 0x09efe200000418ff */
        /* <DEDUP_REMOVED lines=14> */
[C---:B------:R-:W-:Y:S02]  /*3110*/  HMMA.16816.F32.BF16 R40, R44.reuse, R162, RZ ;  /* 0x000000a22c28723c */ /* 0x040fe400000418ff */
[----:B------:R-:W-:Y:S02]  /*3120*/  ISETP.GT.AND P6, PT, R241, 0x20, PT ;  /* 0x00000020f100780c */ /* 0x000fe40003fc4270 */
[----:B------:R-:W-:Y:S02]  /*3130*/  FSEL R238, R11, -INF , P5 ;  /* 0xff8000000bee7808 */ /* 0x000fe40002800000 */
[----:B------:R-:W-:Y:S02]  /*3140*/  SEL R0, R0, 0xffffffc0, !P0 ;  /* 0xffffffc000007807 */ /* 0x000fe40004000000 */
[-C--:B------:R-:W-:Y:S01]  /*3150*/  HMMA.16816.F32.BF16 R44, R44, R164.reuse, RZ ;  /* 0x000000a42c2c723c */ /* 0x080fe200000418ff */
[----:B------:R-:W-:Y:S03]  /*3160*/  FSEL R18, R18, -INF , P6 ;  /* 0xff80000012127808 */ /* 0x000fe60003000000 */
[----:B------:R-:W-:Y:S02]  /*3170*/  IADD3 R2, R225, R0, RZ ;  /* 0x00000000e1027210 */ /* 0x000fe40007ffe0ff */
[----:B------:R-:W-:Y:S02]  /*3180*/  IADD3 R0, R0, R226, RZ ;  /* 0x000000e200007210 */ /* 0x000fe40007ffe0ff */
[----:B------:R-:W-:Y:S04]  /*3190*/  HMMA.16816.F32.BF16 R48, R48, R164, RZ ;  /* 0x000000a43030723c */ /* 0x000fe800000418ff */
[--C-:B-1----:R-:W-:Y:S01]  /*31a0*/  FFMA.FTZ R3, R5, c[0x0][0x29c], -R156.reuse ;  /* 0x0000a70005037a23 */ /* 0x102fe2000001089c */
[----:B------:R-:W-:Y:S02]  /*31b0*/  FSEL R12, R12, -INF , P6 ;  /* 0xff8000000c0c7808 */ /* 0x000fe40003000000 */
[----:B------:R-:W-:Y:S01]  /*31c0*/  FSEL R16, R16, -INF , P6 ;  /* 0xff80000010107808 */ /* 0x000fe20003000000 */
[-C--:B------:R-:W-:Y:S01]  /*31d0*/  HMMA.16816.F32.BF16 R28, R148, R166.reuse, R28 ;  /* 0x000000a6941c723c */ /* 0x080fe2000004181c */
[----:B------:R1:W-:Y:S04]  /*31e0*/  MUFU.EX2 R214, R3 ;  /* 0x0000000300d67308 */ /* 0x0003e80000000800 */
[----:B------:R-:W-:Y:S02]  /*31f0*/  FSEL R237, R14, -INF , P6 ;  /* 0xff8000000eed7808 */ /* 0x000fe40003000000 */
[----:B------:R-:W-:Y:S01]  /*3200*/  ISETP.GT.AND P6, PT, R241, 0x40, PT ;  /* 0x00000040f100780c */ /* 0x000fe20003fc4270 */
[C---:B------:R-:W-:Y:S04]  /*3210*/  HMMA.16816.F32.BF16 R32, R152.reuse, R166, R32 ;  /* 0x000000a69820723c */ /* 0x040fe80000041820 */
[----:B------:R-:W-:Y:S02]  /*3220*/  FSEL R26, R26, -INF , P6 ;  /* 0xff8000001a1a7808 */ /* 0x000fe40003000000 */
[----:B------:R-:W-:Y:S02]  /*3230*/  FSEL R22, R22, -INF , P6 ;  /* 0xff80000016167808 */ /* 0x000fe40003000000 */
[-C--:B------:R-:W-:Y:S08]  /*3240*/  HMMA.16816.F32.BF16 R36, R152, R168.reuse, R36 ;  /* 0x000000a89824723c */ /* 0x080ff00000041824 */
[C---:B------:R-:W-:Y:S04]  /*3250*/  HMMA.16816.F32.BF16 R40, R148.reuse, R168, R40 ;  /* 0x000000a89428723c */ /* 0x040fe80000041828 */
[----:B-1----:R-:W-:Y:S02]  /*3260*/  FSEL R3, R9, -INF , P5 ;  /* 0xff80000009037808 */ /* 0x002fe40002800000 */
[----:B------:R-:W-:Y:S01]  /*3270*/  LDSM.16.M88.4 R8, [R0+0x11080] ;  /* 0x011080000008783b */ /* 0x000fe20000000200 */
[----:B------:R-:W-:Y:S01]  /*3280*/  ISETP.GT.AND P5, PT, R241, 0x21, PT ;  /* 0x00000021f100780c */ /* 0x000fe20003fa4270 */
[-C--:B------:R-:W-:Y:S04]  /*3290*/  HMMA.16816.F32.BF16 R44, R148, R170.reuse, R44 ;  /* 0x000000aa942c723c */ /* 0x080fe8000004182c */
[----:B------:R-:W-:Y:S02]  /*32a0*/  FSEL R19, R19, -INF , P5 ;  /* 0xff80000013137808 */ /* 0x000fe40002800000 */
[----:B------:R-:W1:Y:S01]  /*32b0*/  LDSM.16.M88.4 R148, [R2+0xe080] ;  /* 0x00e080000294783b */ /* 0x000e620000000200 */
[----:B------:R-:W-:Y:S01]  /*32c0*/  FSEL R13, R13, -INF , P5 ;  /* 0xff8000000d0d7808 */ /* 0x000fe20002800000 */
[----:B------:R-:W-:Y:S04]  /*32d0*/  HMMA.16816.F32.BF16 R48, R152, R170, R48 ;  /* 0x000000aa9830723c */ /* 0x000fe80000041830 */
[----:B------:R-:W-:Y:S02]  /*32e0*/  FSEL R14, R15, -INF , P5 ;  /* 0xff8000000f0e7808 */ /* 0x000fe40002800000 */
[----:B------:R-:W2:Y:S02]  /*32f0*/  LDSM.16.M88.4 R152, [R2+0xf080] ;  /* 0x00f080000298783b */ /* 0x000ea40000000200 */
        /* <DEDUP_REMOVED lines=31> */
[----:B------:R2:W3:Y:S03]  /*34f0*/  LDSM.16.M88.4 R152, [R2+0x11080] ;  /* 0x011080000298783b */ /* 0x0004e60000000200 */
[--C-:B--2---:R-:W-:Y:S04]  /*3500*/  FFMA.FTZ R2, R16, c[0x0][0x29c], -R156.reuse ;  /* 0x0000a70010027a23 */ /* 0x104fe8000001089c */
[----:B------:R2:W-:Y:S01]  /*3510*/  MUFU.EX2 R215, R2 ;  /* 0x0000000200d77308 */ /* 0x0005e20000000800 */
[-C--:B-1----:R-:W-:Y:S08]  /*3520*/  HMMA.16816.F32.BF16 R28, R148, R196.reuse, R28 ;  /* 0x000000c4941c723c */ /* 0x082ff0000004181c */
[C---:B---3--:R-:W-:Y:S08]  /*3530*/  HMMA.16816.F32.BF16 R32, R152.reuse, R196, R32 ;  /* 0x000000c49820723c */ /* 0x048ff00000041820 */
[-C--:B------:R-:W-:Y:S04]  /*3540*/  HMMA.16816.F32.BF16 R36, R152, R198.reuse, R36 ;  /* 0x000000c69824723c */ /* 0x080fe80000041824 */
[----:B--2---:R-:W-:Y:S02]  /*3550*/  FSEL R2, R17, -INF , P5 ;  /* 0xff80000011027808 */ /* 0x004fe40002800000 */
[----:B------:R-:W-:Y:S02]  /*3560*/  ISETP.GT.AND P5, PT, R241, 0x41, PT ;  /* 0x00000041f100780c */ /* 0x000fe40003fa4270 */
[C---:B------:R-:W-:Y:S04]  /*3570*/  HMMA.16816.F32.BF16 R40, R148.reuse, R198, R40 ;  /* 0x000000c69428723c */ /* 0x040fe80000041828 */
[--C-:B------:R-:W-:Y:S01]  /*3580*/  FFMA.FTZ R2, R2, c[0x0][0x29c], -R156.reuse ;  /* 0x0000a70002027a23 */ /* 0x100fe2000001089c */
[----:B------:R-:W-:Y:S02]  /*3590*/  FSEL R21, R21, -INF , P5 ;  /* 0xff80000015157808 */ /* 0x000fe40002800000 */
[----:B------:R-:W-:Y:S01]  /*35a0*/  FSEL R27, R27, -INF , P5 ;  /* 0xff8000001b1b7808 */ /* 0x000fe20002800000 */
[-C--:B------:R-:W-:Y:S01]  /*35b0*/  HMMA.16816.F32.BF16 R44, R148, R200.reuse, R44 ;  /* 0x000000c8942c723c */ /* 0x080fe2000004182c */
[----:B------:R1:W2:Y:S03]  /*35c0*/  MUFU.EX2 R17, R2 ;  /* 0x0000000200117308 */ /* 0x0002a60000000800 */
[----:B------:R-:W-:Y:S02]  /*35d0*/  FSEL R25, R25, -INF , P5 ;  /* 0xff80000019197808 */ /* 0x000fe40002800000 */
[----:B------:R-:W-:Y:S02]  /*35e0*/  FSEL R23, R23, -INF , P5 ;  /* 0xff80000017177808 */ /* 0x000fe40002800000 */
[----:B------:R-:W-:Y:S04]  /*35f0*/  HMMA.16816.F32.BF16 R48, R152, R200, R48 ;  /* 0x000000c89830723c */ /* 0x000fe80000041830 */
[----:B-1----:R-:W-:Y:S02]  /*3600*/  FSEL R2, R20, -INF , P6 ;  /* 0xff80000014027808 */ /* 0x002fe40003000000 */
[----:B--2---:R-:W-:Y:S03]  /*3610*/  F2FP.BF16.PACK_AB R20, R17, R215 ;  /* 0x000000d71114723e */ /* 0x004fe600000010ff */
[--C-:B------:R-:W-:Y:S03]  /*3620*/  FFMA.FTZ R2, R2, c[0x0][0x29c], -R156.reuse ;  /* 0x0000a70002027a23 */ /* 0x100fe6000001089c */
[----:B------:R-:W-:Y:S01]  /*3630*/  FFMA.FTZ R156, R21, c[0x0][0x29c], -R156 ;  /* 0x0000a700159c7a23 */ /* 0x000fe2000001089c */
[----:B------:R-:W-:Y:S01]  /*3640*/  F2FP.BF16.PACK_AB R21, R214, R239 ;  /* 0x000000efd615723e */ /* 0x000fe200000010ff */
[----:B------:R1:W-:Y:S10]  /*3650*/  MUFU.EX2 R213, R2 ;  /* 0x0000000200d57308 */ /* 0x0003f40000000800 */
[----:B------:R-:W-:Y:S01]  /*3660*/  MUFU.EX2 R16, R156 ;  /* 0x0000009c00107308 */ /* 0x000fe20000000800 */
[--C-:B-1----:R-:W-:Y:S09]  /*3670*/  FFMA.FTZ R2, R6, c[0x0][0x29c], -R157.reuse ;  /* 0x0000a70006027a23 */ /* 0x102ff2000001089d */
[----:B------:R1:W-:Y:S02]  /*3680*/  MUFU.EX2 R211, R2 ;  /* 0x0000000200d37308 */ /* 0x0003e40000000800 */
[--C-:B-1----:R-:W-:Y:S02]  /*3690*/  FFMA.FTZ R2, R7, c[0x0][0x29c], -R157.reuse ;  /* 0x0000a70007027a23 */ /* 0x102fe4000001089d */
[----:B------:R1:W2:Y:S06]  /*36a0*/  LDSM.16.M88.4 R4, [R0+0x10080] ;  /* 0x010080000004783b */ /* 0x0002ac0000000200 */
[----:B------:R3:W4:Y:S01]  /*36b0*/  MUFU.EX2 R15, R2 ;  /* 0x00000002000f7308 */ /* 0x0007220000000800 */
[--C-:B-1----:R-:W-:Y:S02]  /*36c0*/  FFMA.FTZ R0, R22, c[0x0][0x29c], -R157.reuse ;  /* 0x0000a70016007a23 */ /* 0x102fe4000001089d */
[--C-:B------:R-:W-:Y:S07]  /*36d0*/  FFMA.FTZ R22, R26, c[0x0][0x29c], -R158.reuse ;  /* 0x0000a7001a167a23 */ /* 0x100fee000001089e */
[----:B------:R1:W-:Y:S01]  /*36e0*/  MUFU.EX2 R156, R0 ;  /* 0x00000000009c7308 */ /* 0x0003e20000000800 */
[----:B---3--:R-:W-:Y:S01]  /*36f0*/  FFMA.FTZ R2, R18, c[0x0][0x29c], -R157 ;  /* 0x0000a70012027a23 */ /* 0x008fe2000001089d */
[----:B----4-:R-:W-:Y:S08]  /*3700*/  F2FP.BF16.PACK_AB R18, R15, R211 ;  /* 0x000000d30f12723e */ /* 0x010ff000000010ff */
[----:B------:R3:W-:Y:S01]  /*3710*/  MUFU.EX2 R212, R2 ;  /* 0x0000000200d47308 */ /* 0x0007e20000000800 */
[-C--:B--2---:R-:W-:Y:S09]  /*3720*/  HMMA.16816.F32.BF16 R28, R4, R202.reuse, R28 ;  /* 0x000000ca041c723c */ /* 0x084ff2000004181c */
[----:B------:R-:W-:Y:S01]  /*3730*/  MUFU.EX2 R22, R22 ;  /* 0x0000001600167308 */ /* 0x000fe20000000800 */
[C---:B------:R-:W-:Y:S04]  /*3740*/  HMMA.16816.F32.BF16 R32, R8.reuse, R202, R32 ;  /* 0x000000ca0820723c */ /* 0x040fe80000041820 */
[----:B-1----:R-:W-:Y:S04]  /*3750*/  FFMA.FTZ R0, R208, c[0x0][0x29c], -R159 ;  /* 0x0000a700d0007a23 */ /* 0x002fe8000001089f */
[-C--:B------:R-:W-:Y:S01]  /*3760*/  HMMA.16816.F32.BF16 R36, R8, R204.reuse, R36 ;  /* 0x000000cc0824723c */ /* 0x080fe20000041824 */
[----:B------:R1:W-:Y:S03]  /*3770*/  MUFU.EX2 R209, R0 ;  /* 0x0000000000d17308 */ /* 0x0003e60000000800 */
[--C-:B---3--:R-:W-:Y:S01]  /*3780*/  FFMA.FTZ R2, R19, c[0x0][0x29c], -R157.reuse ;  /* 0x0000a70013027a23 */ /* 0x108fe2000001089d */
[----:B------:R-:W-:Y:S01]  /*3790*/  F2FP.BF16.PACK_AB R19, R16, R213 ;  /* 0x000000d51013723e */ /* 0x000fe200000010ff */
[----:B------:R-:W-:Y:S02]  /*37a0*/  FFMA.FTZ R157, R23, c[0x0][0x29c], -R157 ;  /* 0x0000a700179d7a23 */ /* 0x000fe4000001089d */
[C---:B------:R-:W-:Y:S03]  /*37b0*/  HMMA.16816.F32.BF16 R40, R4.reuse, R204, R40 ;  /* 0x000000cc0428723c */ /* 0x040fe60000041828 */
[----:B------:R2:W-:Y:S01]  /*37c0*/  MUFU.EX2 R210, R2 ;  /* 0x0000000200d27308 */ /* 0x0005e20000000800 */
[--C-:B------:R-:W-:Y:S04]  /*37d0*/  FFMA.FTZ R23, R14, c[0x0][0x29c], -R158.reuse ;  /* 0x0000a7000e177a23 */ /* 0x100fe8000001089e */
[-C--:B------:R-:W-:Y:S05]  /*37e0*/  HMMA.16816.F32.BF16 R44, R4, R206.reuse, R44 ;  /* 0x000000ce042c723c */ /* 0x080fea000004182c */
[----:B------:R-:W-:Y:S02]  /*37f0*/  MUFU.EX2 R23, R23 ;  /* 0x0000001700177308 */ /* 0x000fe40000000800 */
[--C-:B------:R-:W-:Y:S01]  /*3800*/  FFMA.FTZ R4, R240, c[0x0][0x29c], -R158.reuse ;  /* 0x0000a700f0047a23 */ /* 0x100fe2000001089e */
[----:B------:R-:W-:Y:S04]  /*3810*/  HMMA.16816.F32.BF16 R48, R8, R206, R48 ;  /* 0x000000ce0830723c */ /* 0x000fe80000041830 */
[--C-:B-1----:R-:W-:Y:S02]  /*3820*/  FFMA.FTZ R0, R3, c[0x0][0x29c], -R159.reuse ;  /* 0x0000a70003007a23 */ /* 0x102fe4000001089f */
[----:B------:R-:W1:Y:S01]  /*3830*/  LDS R3, [R243.X4+0x12280] ;  /* 0x01228000f3037984 */ /* 0x000e620000004800 */
[----:B------:R3:W-:Y:S01]  /*3840*/  MUFU.EX2 R148, R4 ;  /* 0x0000000400947308 */ /* 0x0007e20000000800 */
[--C-:B------:R-:W-:Y:S01]  /*3850*/  FFMA.FTZ R5, R238, c[0x0][0x29c], -R158.reuse ;  /* 0x0000a700ee057a23 */ /* 0x100fe2000001089e */
[----:B--2---:R-:W-:Y:S08]  /*3860*/  FSEL R2, R24, -INF , P6 ;  /* 0xff80000018027808 */ /* 0x004ff00003000000 */
[----:B------:R2:W4:Y:S01]  /*3870*/  MUFU.EX2 R208, R0 ;  /* 0x0000000000d07308 */ /* 0x0005220000000800 */
[--C-:B------:R-:W-:Y:S09]  /*3880*/  FFMA.FTZ R2, R2, c[0x0][0x29c], -R159.reuse ;  /* 0x0000a70002027a23 */ /* 0x100ff2000001089f */
[----:B------:R5:W-:Y:S01]  /*3890*/  MUFU.EX2 R149, R2 ;  /* 0x0000000200957308 */ /* 0x000be20000000800 */
[--C-:B---3--:R-:W-:Y:S02]  /*38a0*/  FFMA.FTZ R4, R237, c[0x0][0x29c], -R158.reuse ;  /* 0x0000a700ed047a23 */ /* 0x108fe4000001089e */
[----:B------:R-:W-:Y:S07]  /*38b0*/  FFMA.FTZ R158, R27, c[0x0][0x29c], -R158 ;  /* 0x0000a7001b9e7a23 */ /* 0x000fee000001089e */
[----:B------:R-:W-:Y:S01]  /*38c0*/  MUFU.EX2 R24, R4 ;  /* 0x0000000400187308 */ /* 0x000fe20000000800 */
[----:B--2---:R-:W-:Y:S01]  /*38d0*/  FFMA.FTZ R0, R12, c[0x0][0x29c], -R159 ;  /* 0x0000a7000c007a23 */ /* 0x004fe2000001089f */
[----:B----4-:R-:W-:Y:S01]  /*38e0*/  F2FP.BF16.PACK_AB R7, R208, R209 ;  /* 0x000000d1d007723e */ /* 0x010fe200000010ff */
[--C-:B-1----:R-:W-:Y:S07]  /*38f0*/  FADD.FTZ R29, R29, -R3.reuse ;  /* 0x800000031d1d7221 */ /* 0x102fee0000010000 */
[----:B------:R1:W-:Y:S01]  /*3900*/  MUFU.EX2 R151, R0 ;  /* 0x0000000000977308 */ /* 0x0003e20000000800 */
[--C-:B------:R-:W-:Y:S02]  /*3910*/  FADD.FTZ R41, R41, -R3.reuse ;  /* 0x8000000329297221 */ /* 0x100fe40000010000 */
[--C-:B------:R-:W-:Y:S01]  /*3920*/  FADD.FTZ R45, R45, -R3.reuse ;  /* 0x800000032d2d7221 */ /* 0x100fe20000010000 */
[----:B-----5:R-:W2:Y:S01]  /*3930*/  LDS R2, [R243.X4+0x12300] ;  /* 0x01230000f3027984 */ /* 0x020ea20000004800 */
[--C-:B------:R-:W-:Y:S02]  /*3940*/  FADD.FTZ R28, R28, -R3.reuse ;  /* 0x800000031c1c7221 */ /* 0x100fe40000010000 */
[--C-:B------:R-:W-:Y:S02]  /*3950*/  FADD.FTZ R40, R40, -R3.reuse ;  /* 0x8000000328287221 */ /* 0x100fe40000010000 */
[----:B------:R-:W-:Y:S01]  /*3960*/  FADD.FTZ R44, R44, -R3 ;  /* 0x800000032c2c7221 */ /* 0x000fe20000010000 */
[----:B------:R-:W3:Y:S01]  /*3970*/  MUFU.EX2 R157, R157 ;  /* 0x0000009d009d7308 */ /* 0x000ee20000000800 */
[----:B------:R-:W-:Y:S02]  /*3980*/  FMUL.FTZ R28, R239, R28 ;  /* 0x0000001cef1c7220 */ /* 0x000fe40000410000 */
[----:B------:R-:W-:Y:S02]  /*3990*/  FMUL.FTZ R14, R214, R29 ;  /* 0x0000001dd60e7220 */ /* 0x000fe40000410000 */
[----:B------:R-:W-:Y:S02]  /*39a0*/  FMUL.FTZ R40, R215, R40 ;  /* 0x00000028d7287220 */ /* 0x000fe40000410000 */
[----:B------:R-:W-:Y:S01]  /*39b0*/  FMUL.FTZ R17, R17, R41 ;  /* 0x0000002911117220 */ /* 0x000fe20000410000 */
[----:B------:R-:W-:Y:S01]  /*39c0*/  F2FP.BF16.PACK_AB R14, R14, R28 ;  /* 0x0000001c0e0e723e */ /* 0x000fe200000010ff */
[----:B------:R-:W-:Y:S01]  /*39d0*/  FMUL.FTZ R44, R213, R44 ;  /* 0x0000002cd52c7220 */ /* 0x000fe20000410000 */
[----:B------:R-:W-:Y:S01]  /*39e0*/  MUFU.EX2 R158, R158 ;  /* 0x0000009e009e7308 */ /* 0x000fe20000000800 */
[----:B------:R-:W-:Y:S01]  /*39f0*/  FMUL.FTZ R16, R16, R45 ;  /* 0x0000002d10107220 */ /* 0x000fe20000410000 */
[----:B------:R-:W-:Y:S01]  /*3a00*/  F2FP.BF16.PACK_AB R17, R17, R40 ;  /* 0x000000281111723e */ /* 0x000fe200000010ff */
[--C-:B-1----:R-:W-:Y:S01]  /*3a10*/  FFMA.FTZ R0, R13, c[0x0][0x29c], -R159.reuse ;  /* 0x0000a7000d007a23 */ /* 0x102fe2000001089f */
[----:B------:R-:W-:Y:S01]  /*3a20*/  F2FP.BF16.PACK_AB R13, R210, R212 ;  /* 0x000000d4d20d723e */ /* 0x000fe200000010ff */
[----:B------:R-:W-:Y:S01]  /*3a30*/  FFMA.FTZ R159, R25, c[0x0][0x29c], -R159 ;  /* 0x0000a700199f7a23 */ /* 0x000fe2000001089f */
[----:B------:R-:W-:Y:S04]  /*3a40*/  F2FP.BF16.PACK_AB R16, R16, R44 ;  /* 0x0000002c1010723e */ /* 0x000fe800000010ff */
[----:B------:R1:W4:Y:S01]  /*3a50*/  MUFU.EX2 R150, R0 ;  /* 0x0000000000967308 */ /* 0x0003220000000800 */
[----:B---3--:R-:W-:Y:S09]  /*3a60*/  F2FP.BF16.PACK_AB R12, R157, R156 ;  /* 0x0000009c9d0c723e */ /* 0x008ff200000010ff */
[----:B------:R-:W3:Y:S01]  /*3a70*/  MUFU.EX2 R25, R5 ;  /* 0x0000000500197308 */ /* 0x000ee20000000800 */
[--C-:B--2---:R-:W-:Y:S02]  /*3a80*/  FADD.FTZ R33, R33, -R2.reuse ;  /* 0x8000000221217221 */ /* 0x104fe40000010000 */
[--C-:B------:R-:W-:Y:S02]  /*3a90*/  FADD.FTZ R37, R37, -R2.reuse ;  /* 0x8000000225257221 */ /* 0x100fe40000010000 */
[--C-:B------:R-:W-:Y:S02]  /*3aa0*/  FADD.FTZ R49, R49, -R2.reuse ;  /* 0x8000000231317221 */ /* 0x100fe40000010000 */
[--C-:B------:R-:W-:Y:S03]  /*3ab0*/  FADD.FTZ R32, R32, -R2.reuse ;  /* 0x8000000220207221 */ /* 0x100fe60000010000 */
[----:B------:R-:W2:Y:S01]  /*3ac0*/  MUFU.EX2 R159, R159 ;  /* 0x0000009f009f7308 */ /* 0x000ea20000000800 */
[--C-:B------:R-:W-:Y:S01]  /*3ad0*/  FADD.FTZ R36, R36, -R2.reuse ;  /* 0x8000000224247221 */ /* 0x100fe20000010000 */
[----:B-1----:R-:W1:Y:S01]  /*3ae0*/  LDS R0, [R243.X4+0x122a0] ;  /* 0x0122a000f3007984 */ /* 0x002e620000004800 */
[----:B----4-:R-:W-:Y:S01]  /*3af0*/  F2FP.BF16.PACK_AB R6, R150, R151 ;  /* 0x000000979606723e */ /* 0x010fe200000010ff */
[----:B------:R-:W-:Y:S01]  /*3b00*/  FADD.FTZ R48, R48, -R2 ;  /* 0x8000000230307221 */ /* 0x000fe20000010000 */
[----:B------:R-:W-:Y:S01]  /*3b10*/  F2FP.BF16.PACK_AB R2, R23, R24 ;  /* 0x000000181702723e */ /* 0x000fe200000010ff */
[----:B------:R-:W-:Y:S02]  /*3b20*/  FMUL.FTZ R32, R209, R32 ;  /* 0x00000020d1207220 */ /* 0x000fe40000410000 */
[----:B------:R-:W-:Y:S02]  /*3b30*/  FMUL.FTZ R36, R151, R36 ;  /* 0x0000002497247220 */ /* 0x000fe40000410000 */
[----:B------:R-:W-:Y:S01]  /*3b40*/  FMUL.FTZ R10, R150, R37 ;  /* 0x00000025960a7220 */ /* 0x000fe20000410000 */
[----:B---3--:R-:W-:Y:S01]  /*3b50*/  F2FP.BF16.PACK_AB R3, R25, R148 ;  /* 0x000000941903723e */ /* 0x008fe200000010ff */
[----:B------:R-:W-:Y:S03]  /*3b60*/  FMUL.FTZ R5, R208, R33 ;  /* 0x00000021d0057220 */ /* 0x000fe60000410000 */
[----:B------:R-:W-:Y:S01]  /*3b70*/  F2FP.BF16.PACK_AB R10, R10, R36 ;  /* 0x000000240a0a723e */ /* 0x000fe200000010ff */
[----:B------:R-:W-:Y:S01]  /*3b80*/  FMUL.FTZ R48, R149, R48 ;  /* 0x0000003095307220 */ /* 0x000fe20000410000 */
[----:B------:R-:W-:Y:S02]  /*3b90*/  F2FP.BF16.PACK_AB R5, R5, R32 ;  /* 0x000000200505723e */ /* 0x000fe400000010ff */
[C---:B--2---:R-:W-:Y:S01]  /*3ba0*/  F2FP.BF16.PACK_AB R4, R159.reuse, R149 ;  /* 0x000000959f04723e */ /* 0x044fe200000010ff */
[----:B------:R-:W-:Y:S05]  /*3bb0*/  FMUL.FTZ R8, R159, R49 ;  /* 0x000000319f087220 */ /* 0x000fea0000410000 */
[----:B------:R-:W-:Y:S01]  /*3bc0*/  F2FP.BF16.PACK_AB R8, R8, R48 ;  /* 0x000000300808723e */ /* 0x000fe200000010ff */
        /* <DEDUP_REMOVED lines=9> */
[----:B------:R-:W-:Y:S01]  /*3c60*/  STS [R235+0x12480], R21 ;  /* 0x01248015eb007388 */ /* 0x000fe20000000800 */
[----:B------:R-:W-:Y:S02]  /*3c70*/  FMUL.FTZ R42, R212, R42 ;  /* 0x0000002ad42a7220 */ /* 0x000fe40000410000 */
[----:B------:R-:W-:Y:S01]  /*3c80*/  FMUL.FTZ R11, R210, R43 ;  /* 0x0000002bd20b7220 */ /* 0x000fe20000410000 */
[----:B------:R-:W-:Y:S01]  /*3c90*/  STS [R236], R18 ;  /* 0x00000012ec007388 */ /* 0x000fe20000000800 */
[----:B------:R-:W-:Y:S01]  /*3ca0*/  F2FP.BF16.PACK_AB R15, R15, R30 ;  /* 0x0000001e0f0f723e */ /* 0x000fe200000010ff */
[----:B------:R-:W-:Y:S02]  /*3cb0*/  FMUL.FTZ R46, R156, R46 ;  /* 0x0000002e9c2e7220 */ /* 0x000fe40000410000 */
[----:B------:R-:W-:Y:S01]  /*3cc0*/  STS [R235+0x12c80], R7 ;  /* 0x012c8007eb007388 */ /* 0x000fe20000000800 */
[----:B------:R-:W-:Y:S01]  /*3cd0*/  F2FP.BF16.PACK_AB R11, R11, R42 ;  /* 0x0000002a0b0b723e */ /* 0x000fe200000010ff */
[----:B------:R-:W-:Y:S02]  /*3ce0*/  FMUL.FTZ R9, R157, R47 ;  /* 0x0000002f9d097220 */ /* 0x000fe40000410000 */
[----:B------:R2:W-:Y:S03]  /*3cf0*/  STS [R236+0x800], R3 ;  /* 0x00080003ec007388 */ /* 0x0005e60000000800 */
[----:B------:R-:W-:Y:S01]  /*3d00*/  F2FP.BF16.PACK_AB R9, R9, R46 ;  /* 0x0000002e0909723e */ /* 0x000fe200000010ff */
[----:B------:R-:W-:Y:S04]  /*3d10*/  STS [R235+0x13480], R20 ;  /* 0x01348014eb007388 */ /* 0x000fe80000000800 */
[----:B------:R-:W-:Y:S04]  /*3d20*/  STS [R236+0x1000], R13 ;  /* 0x0010000dec007388 */ /* 0x000fe80000000800 */
[----:B------:R-:W-:Y:S04]  /*3d30*/  STS [R235+0x13c80], R6 ;  /* 0x013c8006eb007388 */ /* 0x000fe80000000800 */
[----:B------:R3:W-:Y:S04]  /*3d40*/  STS [R236+0x1800], R2 ;  /* 0x00180002ec007388 */ /* 0x0007e80000000800 */
[----:B------:R-:W-:Y:S04]  /*3d50*/  STS [R235+0x14480], R19 ;  /* 0x01448013eb007388 */ /* 0x000fe80000000800 */
[----:B------:R-:W-:Y:S01]  /*3d60*/  STS [R236+0x2000], R12 ;  /* 0x0020000cec007388 */ /* 0x000fe20000000800 */
[--C-:B-1----:R-:W-:Y:S02]  /*3d70*/  FADD.FTZ R35, R35, -R0.reuse ;  /* 0x8000000023237221 */ /* 0x102fe40000010000 */
[--C-:B------:R-:W-:Y:S01]  /*3d80*/  FADD.FTZ R34, R34, -R0.reuse ;  /* 0x8000000022227221 */ /* 0x100fe20000010000 */
[----:B------:R-:W-:Y:S01]  /*3d90*/  STS [R235+0x14c80], R4 ;  /* 0x014c8004eb007388 */ /* 0x000fe20000000800 */
[----:B--2---:R-:W-:Y:S02]  /*3da0*/  FMUL.FTZ R3, R25, R35 ;  /* 0x0000002319037220 */ /* 0x004fe40000410000 */
[----:B------:R-:W-:Y:S02]  /*3db0*/  FMUL.FTZ R34, R148, R34 ;  /* 0x0000002294227220 */ /* 0x000fe40000410000 */
[--C-:B------:R-:W-:Y:S02]  /*3dc0*/  FADD.FTZ R39, R39, -R0.reuse ;  /* 0x8000000027277221 */ /* 0x100fe40000010000 */
[--C-:B------:R-:W-:Y:S01]  /*3dd0*/  FADD.FTZ R38, R38, -R0.reuse ;  /* 0x8000000026267221 */ /* 0x100fe20000010000 */
[----:B------:R-:W-:Y:S01]  /*3de0*/  F2FP.BF16.PACK_AB R3, R3, R34 ;  /* 0x000000220303723e */ /* 0x000fe200000010ff */
[--C-:B------:R-:W-:Y:S02]  /*3df0*/  FADD.FTZ R51, R51, -R0.reuse ;  /* 0x8000000033337221 */ /* 0x100fe40000010000 */
[----:B------:R-:W-:Y:S01]  /*3e00*/  FMUL.FTZ R38, R24, R38 ;  /* 0x0000002618267220 */ /* 0x000fe20000410000 */
[----:B---3--:R-:W-:Y:S01]  /*3e10*/  F2FP.BF16.PACK_AB R2, R158, R22 ;  /* 0x000000169e02723e */ /* 0x008fe200000010ff */
[----:B------:R-:W-:Y:S02]  /*3e20*/  FADD.FTZ R50, R50, -R0 ;  /* 0x8000000032327221 */ /* 0x000fe40000010000 */
        /* <DEDUP_REMOVED lines=104> */
[----:B------:R-:W-:Y:S03]  /*44b0*/  IMAD.WIDE.U32 R4, R234, c[0x0][0x208], RZ ;  /* 0x00008200ea047a25 */ /* 0x000fe600078e00ff */
        /* <DEDUP_REMOVED lines=12> */
[----:B------:R-:W-:Y:S03]  /*4580*/  ISETP.LT.OR P6, PT, R0, 0x21, !P6 ;  /* 0x000000210000780c */ /* 0x000fe600077c1670 */
        /* <DEDUP_REMOVED lines=14> */
.L_x_215:
[-C--:B-1234-:R-:W-:Y:S01]  /*4670*/  HMMA.16816.F32.BF16 R4, R32, R16.reuse, RZ ;  /* 0x000000102004723c */ /* 0x09efe200000418ff */
[----:B------:R-:W2:Y:S01]  /*4680*/  LDL.64 R238, [R1+0x10] ;  /* 0x0000100001ee7983 */ /* 0x000ea20000100a00 */
[----:B------:R-:W-:Y:S02]  /*4690*/  UIADD3 UR10, UR4, 0x1, URZ ;  /* 0x00000001040a7890 */ /* 0x000fe4000fffe03f */
[----:B------:R-:W-:Y:S01]  /*46a0*/  IMAD.SHL.U32 R0, R244, 0x2000, RZ ;  /* 0x00002000f4007824 */ /* 0x000fe200078e00ff */
[----:B------:R-:W3:Y:S01]  /*46b0*/  LDL R2, [R1+0x18] ;  /* 0x0000180001027983 */ /* 0x000ee20000100800 */
[----:B------:R-:W-:Y:S02]  /*46c0*/  UISETP.GE.AND UP1, UPT, UR4, 0x1, UPT ;  /* 0x000000010400788c */ /* 0x000fe4000bf26270 */
[C---:B------:R-:W-:Y:S01]  /*46d0*/  HMMA.16816.F32.BF16 R8, R36.reuse, R16, RZ ;  /* 0x000000102408723c */ /* 0x040fe200000418ff */
[----:B------:R-:W-:Y:S01]  /*46e0*/  LDSM.16.MT88.4 R44, [R217+0x1080] ;  /* 0x00108000d92c783b */ /* 0x000fe20000004200 */
[----:B------:R-:W-:Y:S02]  /*46f0*/  UIADD3 UR7, UR11, 0x1, URZ ;  /* 0x000000010b077890 */ /* 0x000fe4000fffe03f */
[----:B------:R-:W-:Y:S01]  /*4700*/  UISETP.GE.AND UP0, UPT, UR11, 0x1, UPT ;  /* 0x000000010b00788c */ /* 0x000fe2000bf06270 */
[----:B------:R-:W-:Y:S03]  /*4710*/  LDSM.16.M88.4 R48, [R221+0x1800] ;  /* 0x00180000dd30783b */ /* 0x000fe60000000200 */
[-C--:B------:R-:W-:Y:S01]  /*4720*/  HMMA.16816.F32.BF16 R12, R36, R18.reuse, RZ ;  /* 0x00000012240c723c */ /* 0x080fe200000418ff */
[----:B------:R-:W-:Y:S01]  /*4730*/  LDSM.16.M88.4 R148, [R223+0x1000] ;  /* 0x00100000df94783b */ /* 0x000fe20000000200 */
[----:B------:R-:W-:Y:S03]  /*4740*/  USEL UR11, UR7, URZ, !UP0 ;  /* 0x0000003f070b7287 */ /* 0x000fe6000c000000 */
[----:B------:R-:W0:Y:S03]  /*4750*/  LDGDEPBAR ;  /* 0x00000000000079af */ /* 0x000e260000000000 */
[C---:B------:R-:W-:Y:S08]  /*4760*/  HMMA.16816.F32.BF16 R16, R32.reuse, R18, RZ ;  /* 0x000000122010723c */ /* 0x040ff000000418ff */
[-C--:B------:R-:W-:Y:S08]  /*4770*/  HMMA.16816.F32.BF16 R20, R32, R40.reuse, RZ ;  /* 0x000000282014723c */ /* 0x080ff000000418ff */
[C---:B------:R-:W-:Y:S08]  /*4780*/  HMMA.16816.F32.BF16 R24, R36.reuse, R40, RZ ;  /* 0x000000282418723c */ /* 0x040ff000000418ff */
[-C--:B------:R-:W-:Y:S01]  /*4790*/  HMMA.16816.F32.BF16 R28, R36, R42.reuse, RZ ;  /* 0x0000002a241c723c */ /* 0x080fe200000418ff */
[----:B------:R-:W1:Y:S07]  /*47a0*/  LDSM.16.M88.4 R36, [R221+0x1000] ;  /* 0x00100000dd24783b */ /* 0x000e6e0000000200 */
[----:B------:R-:W-:Y:S01]  /*47b0*/  HMMA.16816.F32.BF16 R32, R32, R42, RZ ;  /* 0x0000002a2020723c */ /* 0x000fe200000418ff */
[----:B------:R-:W4:Y:S07]  /*47c0*/  LDSM.16.MT88.4 R40, [R217+0x4080] ;  /* 0x00408000d928783b */ /* 0x000f2e0000004200 */
        /* <DEDUP_REMOVED lines=10> */
[----:B------:R-:W5:Y:S07]  /*4870*/  LDSM.16.MT88.4 R152, [R217+0x1880] ;  /* 0x00188000d998783b */ /* 0x000f6e0000004200 */
[-C--:B-1----:R-:W-:Y:S08]  /*4880*/  HMMA.16816.F32.BF16 R4, R36, R44.reuse, R4 ;  /* 0x0000002c2404723c */ /* 0x082ff00000041804 */
[C---:B------:R-:W-:Y:S08]  /*4890*/  HMMA.16816.F32.BF16 R8, R48.reuse, R44, R8 ;  /* 0x0000002c3008723c */ /* 0x040ff00000041808 */
[-C--:B------:R-:W-:Y:S08]  /*48a0*/  HMMA.16816.F32.BF16 R12, R48, R46.reuse, R12 ;  /* 0x0000002e300c723c */ /* 0x080ff0000004180c */
[C---:B------:R-:W-:Y:S01]  /*48b0*/  HMMA.16816.F32.BF16 R16, R36.reuse, R46, R16 ;  /* 0x0000002e2410723c */ /* 0x040fe20000041810 */
[----:B------:R-:W-:Y:S07]  /*48c0*/  LDSM.16.M88.4 R44, [R221+0x2800] ;  /* 0x00280000dd2c783b */ /* 0x000fee0000000200 */
[-C--:B----4-:R-:W-:Y:S08]  /*48d0*/  HMMA.16816.F32.BF16 R20, R36, R40.reuse, R20 ;  /* 0x000000282414723c */ /* 0x090ff00000041814 */
[C---:B------:R-:W-:Y:S08]  /*48e0*/  HMMA.16816.F32.BF16 R24, R48.reuse, R40, R24 ;  /* 0x000000283018723c */ /* 0x040ff00000041818 */
[-C--:B------:R-:W-:Y:S01]  /*48f0*/  HMMA.16816.F32.BF16 R28, R48, R42.reuse, R28 ;  /* 0x0000002a301c723c */ /* 0x080fe2000004181c */
[----:B------:R-:W-:Y:S07]  /*4900*/  LDSM.16.MT88.4 R48, [R217+0x5080] ;  /* 0x00508000d930783b */ /* 0x000fee0000004200 */
[----:B------:R-:W-:Y:S01]  /*4910*/  HMMA.16816.F32.BF16 R32, R36, R42, R32 ;  /* 0x0000002a2420723c */ /* 0x000fe20000041820 */
[----:B------:R-:W-:Y:S04]  /*4920*/  LDSM.16.M88.4 R36, [R221+0x2000] ;  /* 0x00200000dd24783b */ /* 0x000fe80000000200 */
[----:B------:R-:W1:Y:S03]  /*4930*/  LDSM.16.MT88.4 R40, [R217+0x2080] ;  /* 0x00208000d928783b */ /* 0x000e660000004200 */
[-C--:B-----5:R-:W-:Y:S08]  /*4940*/  HMMA.16816.F32.BF16 R4, R148, R152.reuse, R4 ;  /* 0x000000989404723c */ /* 0x0a0ff00000041804 */
[C---:B------:R-:W-:Y:S08]  /*4950*/  HMMA.16816.F32.BF16 R8, R156.reuse, R152, R8 ;  /* 0x000000989c08723c */ /* 0x040ff00000041808 */
[-C--:B------:R-:W-:Y:S08]  /*4960*/  HMMA.16816.F32.BF16 R12, R156, R154.reuse, R12 ;  /* 0x0000009a9c0c723c */ /* 0x080ff0000004180c */
[C---:B------:R-:W-:Y:S01]  /*4970*/  HMMA.16816.F32.BF16 R16, R148.reuse, R154, R16 ;  /* 0x0000009a9410723c */ /* 0x040fe20000041810 */
[----:B------:R-:W-:Y:S07]  /*4980*/  LDSM.16.MT88.4 R152, [R217+0x2880] ;  /* 0x00288000d998783b */ /* 0x000fee0000004200 */
[-C--:B------:R-:W-:Y:S08]  /*4990*/  HMMA.16816.F32.BF16 R20, R148, R208.reuse, R20 ;  /* 0x000000d09414723c */ /* 0x080ff00000041814 */
[C---:B------:R-:W-:Y:S08]  /*49a0*/  HMMA.16816.F32.BF16 R24, R156.reuse, R208, R24 ;  /* 0x000000d09c18723c */ /* 0x040ff00000041818 */
[-C--:B------:R-:W-:Y:S01]  /*49b0*/  HMMA.16816.F32.BF16 R28, R156, R210.reuse, R28 ;  /* 0x000000d29c1c723c */ /* 0x080fe2000004181c */
[----:B------:R-:W-:Y:S07]  /*49c0*/  LDSM.16.M88.4 R156, [R223+0x2800] ;  /* 0x00280000df9c783b */ /* 0x000fee0000000200 */
[----:B------:R-:W-:Y:S01]  /*49d0*/  HMMA.16816.F32.BF16 R32, R148, R210, R32 ;  /* 0x000000d29420723c */ /* 0x000fe20000041820 */
[----:B------:R-:W4:Y:S04]  /*49e0*/  LDSM.16.M88.4 R148, [R223+0x2000] ;  /* 0x00200000df94783b */ /* 0x000f280000000200 */
[----:B------:R-:W5:Y:S03]  /*49f0*/  LDSM.16.MT88.4 R208, [R217+0x5880] ;  /* 0x00588000d9d0783b */ /* 0x000f660000004200 */
[-C--:B-1----:R-:W-:Y:S08]  /*4a00*/  HMMA.16816.F32.BF16 R4, R36, R40.reuse, R4 ;  /* 0x000000282404723c */ /* 0x082ff00000041804 */
[C---:B------:R-:W-:Y:S08]  /*4a10*/  HMMA.16816.F32.BF16 R8, R44.reuse, R40, R8 ;  /* 0x000000282c08723c */ /* 0x040ff00000041808 */
[-C--:B------:R-:W-:Y:S08]  /*4a20*/  HMMA.16816.F32.BF16 R12, R44, R42.reuse, R12 ;  /* 0x0000002a2c0c723c */ /* 0x080ff0000004180c */
[C---:B------:R-:W-:Y:S08]  /*4a30*/  HMMA.16816.F32.BF16 R16, R36.reuse, R42, R16 ;  /* 0x0000002a2410723c */ /* 0x040ff00000041810 */
[-C--:B------:R-:W-:Y:S08]  /*4a40*/  HMMA.16816.F32.BF16 R20, R36, R48.reuse, R20 ;  /* 0x000000302414723c */ /* 0x080ff00000041814 */
[C---:B------:R-:W-:Y:S04]  /*4a50*/  HMMA.16816.F32.BF16 R24, R44.reuse, R48, R24 ;  /* 0x000000302c18723c */ /* 0x040fe80000041818 */
[C---:B--2---:R-:W-:Y:S04]  /*4a60*/  IADD3 R3, P1, R0.reuse, R238, RZ ;  /* 0x000000ee00037210 */ /* 0x044fe80007f3e0ff */
[-C--:B------:R-:W-:Y:S01]  /*4a70*/  HMMA.16816.F32.BF16 R28, R44, R50.reuse, R28 ;  /* 0x000000322c1c723c */ /* 0x080fe2000004181c */
[----:B------:R-:W-:Y:S03]  /*4a80*/  LDSM.16.MT88.4 R44, [R216+0x18080] ;  /* 0x01808000d82c783b */ /* 0x000fe60000004200 */
[----:B---3--:R-:W-:Y:S02]  /*4a90*/  LEA.HI.X.SX32 R0, R0, R2, 0x1, P1 ;  /* 0x0000000200007211 */ /* 0x008fe400008f0eff */
[C---:B------:R-:W-:Y:S02]  /*4aa0*/  LEA R2, P1, R3.reuse, c[0x0][0x220], 0x2 ;  /* 0x0000880003027a11 */ /* 0x040fe400078210ff */
[----:B------:R-:W-:Y:S01]  /*4ab0*/  HMMA.16816.F32.BF16 R32, R36, R50, R32 ;  /* 0x000000322420723c */ /* 0x000fe20000041820 */
[----:B------:R-:W-:Y:S03]  /*4ac0*/  LDSM.16.MT88.4 R36, [R216+0x17880] ;  /* 0x01788000d824783b */ /* 0x000fe60000004200 */
[----:B------:R-:W-:Y:S01]  /*4ad0*/  LEA.HI.X R3, R3, c[0x0][0x224], R0, 0x2, P1 ;  /* 0x0000890003037a11 */ /* 0x000fe200008f1400 */
[----:B------:R-:W-:Y:S01]  /*4ae0*/  IMAD.U32 R0, RZ, RZ, UR4 ;  /* 0x00000004ff007e24 */ /* 0x000fe2000f8e00ff */
[----:B------:R-:W-:Y:S01]  /*4af0*/  ISETP.GE.AND P1, PT, R234, R251, PT ;  /* 0x000000fbea00720c */ /* 0x000fe20003f26270 */
[----:B------:R-:W-:Y:S01]  /*4b00*/  USEL UR4, UR10, URZ, !UP1 ;  /* 0x0000003f0a047287 */ /* 0x000fe2000c800000 */
[-C--:B----4-:R-:W-:Y:S05]  /*4b10*/  HMMA.16816.F32.BF16 R4, R148, R152.reuse, R4 ;  /* 0x000000989404723c */ /* 0x090fea0000041804 */
[----:B------:R-:W-:Y:S03]  /*4b20*/  IMAD R0, R0, 0x2000, R230 ;  /* 0x0000200000007824 */ /* 0x000fe600078e02e6 */
[C---:B------:R-:W-:Y:S04]  /*4b30*/  HMMA.16816.F32.BF16 R8, R156.reuse, R152, R8 ;  /* 0x000000989c08723c */ /* 0x040fe80000041808 */
[----:B------:R-:W-:Y:S04]  /*4b40*/  IMAD.SHL.U32 R0, R0, 0x2, RZ ;  /* 0x0000000200007824 */ /* 0x000fe800078e00ff */
[-C--:B------:R-:W-:Y:S01]  /*4b50*/  HMMA.16816.F32.BF16 R12, R156, R154.reuse, R12 ;  /* 0x0000009a9c0c723c */ /* 0x080fe2000004180c */
[----:B------:R-:W-:Y:S06]  /*4b60*/  LDSM.16.MT88.4 R40, [R0+0x8880] ;  /* 0x008880000028783b */ /* 0x000fec0000004200 */
[----:B------:R-:W-:Y:S01]  /*4b70*/  RED.E.ADD.F32.FTZ.RN.STRONG.GPU [R2.64], R4 ;  /* 0x000000040200798e */ /* 0x000fe2000c10e788 */
[C---:B------:R-:W-:Y:S03]  /*4b80*/  HMMA.16816.F32.BF16 R16, R148.reuse, R154, R16 ;  /* 0x0000009a9410723c */ /* 0x040fe60000041810 */
[----:B------:R-:W-:Y:S04]  /*4b90*/  RED.E.ADD.F32.FTZ.RN.STRONG.GPU [R2.64+0x400], R5 ;  /* 0x000400050200798e */ /* 0x000fe8000c10e788 */
[----:B------:R-:W-:Y:S01]  /*4ba0*/  RED.E.ADD.F32.FTZ.RN.STRONG.GPU [R2.64+0x800], R6 ;  /* 0x000800060200798e */ /* 0x000fe2000c10e788 */
[-C--:B-----5:R-:W-:Y:S03]  /*4bb0*/  HMMA.16816.F32.BF16 R20, R148, R208.reuse, R20 ;  /* 0x000000d09414723c */ /* 0x0a0fe60000041814 */
        /* <DEDUP_REMOVED lines=22> */
[----:B------:R-:W-:Y:S04]  /*4d20*/  RED.E.ADD.F32.FTZ.RN.STRONG.GPU [R2.64+0x4400], R21 ;  /* 0x004400150200798e */ /* 0x000fe8000c10e788 */
[----:B------:R-:W-:Y:S04]  /*4d30*/  RED.E.ADD.F32.FTZ.RN.STRONG.GPU [R2.64+0x4800], R22 ;  /* 0x004800160200798e */ /* 0x000fe8000c10e788 */
[----:B------:R-:W-:Y:S01]  /*4d40*/  RED.E.ADD.F32.FTZ.RN.STRONG.GPU [R2.64+0x4c00], R23 ;  /* 0x004c00170200798e */ /* 0x000fe2000c10e788 */
[-C--:B-1----:R-:W-:Y:S03]  /*4d50*/  HMMA.16816.F32.BF16 R100, R4, R8.reuse, R100 ;  /* 0x000000080464723c */ /* 0x082fe60000041864 */
[----:B------:R-:W1:Y:S04]  /*4d60*/  LDSM.16.MT88.4 R20, [R0+0x8080] ;  /* 0x008080000014783b */ /* 0x000e680000004200 */
[----:B------:R-:W-:Y:S04]  /*4d70*/  RED.E.ADD.F32.FTZ.RN.STRONG.GPU [R2.64+0x5000], R24 ;  /* 0x005000180200798e */ /* 0x000fe8000c10e788 */
[----:B------:R-:W-:Y:S04]  /*4d80*/  RED.E.ADD.F32.FTZ.RN.STRONG.GPU [R2.64+0x5400], R25 ;  /* 0x005400190200798e */ /* 0x000fe8000c10e788 */
[----:B------:R-:W-:Y:S01]  /*4d90*/  RED.E.ADD.F32.FTZ.RN.STRONG.GPU [R2.64+0x5800], R26 ;  /* 0x0058001a0200798e */ /* 0x000fe2000c10e788 */
[-C--:B--2---:R-:W-:Y:S03]  /*4da0*/  HMMA.16816.F32.BF16 R104, R12, R8.reuse, R104 ;  /* 0x000000080c68723c */ /* 0x084fe60000041868 */
[----:B------:R-:W-:Y:S04]  /*4db0*/  RED.E.ADD.F32.FTZ.RN.STRONG.GPU [R2.64+0x5c00], R27 ;  /* 0x005c001b0200798e */ /* 0x000fe8000c10e788 */
[----:B------:R-:W-:Y:S01]  /*4dc0*/  LDSM.16.MT88.4 R24, [R216+0x15880] ;  /* 0x01588000d818783b */ /* 0x000fe20000004200 */
[C---:B---3--:R-:W-:Y:S03]  /*4dd0*/  HMMA.16816.F32.BF16 R108, R16.reuse, R8, R108 ;  /* 0x00000008106c723c */ /* 0x048fe6000004186c */
[----:B------:R-:W-:Y:S04]  /*4de0*/  RED.E.ADD.F32.FTZ.RN.STRONG.GPU [R2.64+0x6000], R32 ;  /* 0x006000200200798e */ /* 0x000fe8000c10e788 */
[----:B------:R-:W-:Y:S01]  /*4df0*/  RED.E.ADD.F32.FTZ.RN.STRONG.GPU [R2.64+0x6400], R33 ;  /* 0x006400210200798e */ /* 0x000fe2000c10e788 */
[-C--:B------:R-:W-:Y:S03]  /*4e00*/  HMMA.16816.F32.BF16 R112, R16, R10.reuse, R112 ;  /* 0x0000000a1070723c */ /* 0x080fe60000041870 */
[----:B------:R-:W-:Y:S04]  /*4e10*/  RED.E.ADD.F32.FTZ.RN.STRONG.GPU [R2.64+0x6800], R34 ;  /* 0x006800220200798e */ /* 0x000fe8000c10e788 */
[----:B------:R-:W-:Y:S01]  /*4e20*/  RED.E.ADD.F32.FTZ.RN.STRONG.GPU [R2.64+0x6c00], R35 ;  /* 0x006c00230200798e */ /* 0x000fe2000c10e788 */
[-C--:B------:R-:W-:Y:S03]  /*4e30*/  HMMA.16816.F32.BF16 R116, R12, R10.reuse, R116 ;  /* 0x0000000a0c74723c */ /* 0x080fe60000041874 */
[----:B------:R-:W-:Y:S04]  /*4e40*/  LDSM.16.MT88.4 R32, [R216+0x16880] ;  /* 0x01688000d820783b */ /* 0x000fe80000004200 */
[----:B------:R-:W-:Y:S01]  /*4e50*/  RED.E.ADD.F32.FTZ.RN.STRONG.GPU [R2.64+0x7000], R28 ;  /* 0x0070001c0200798e */ /* 0x000fe2000c10e788 */
[C---:B------:R-:W-:Y:S03]  /*4e60*/  HMMA.16816.F32.BF16 R120, R4.reuse, R10, R120 ;  /* 0x0000000a0478723c */ /* 0x040fe60000041878 */
[----:B------:R-:W-:Y:S04]  /*4e70*/  LDSM.16.MT88.4 R8, [R0+0x7080] ;  /* 0x007080000008783b */ /* 0x000fe80000004200 */
[----:B------:R-:W-:Y:S01]  /*4e80*/  RED.E.ADD.F32.FTZ.RN.STRONG.GPU [R2.64+0x7400], R29 ;  /* 0x0074001d0200798e */ /* 0x000fe2000c10e788 */
[-C--:B-1----:R-:W-:Y:S03]  /*4e90*/  HMMA.16816.F32.BF16 R124, R4, R20.reuse, R124 ;  /* 0x00000014047c723c */ /* 0x082fe6000004187c */
[----:B------:R-:W-:Y:S04]  /*4ea0*/  RED.E.ADD.F32.FTZ.RN.STRONG.GPU [R2.64+0x7800], R30 ;  /* 0x0078001e0200798e */ /* 0x000fe8000c10e788 */
[----:B------:R-:W-:Y:S01]  /*4eb0*/  RED.E.ADD.F32.FTZ.RN.STRONG.GPU [R2.64+0x7c00], R31 ;  /* 0x007c001f0200798e */ /* 0x000fe2000c10e788 */
[-C--:B------:R-:W-:Y:S03]  /*4ec0*/  HMMA.16816.F32.BF16 R128, R12, R20.reuse, R128 ;  /* 0x000000140c80723c */ /* 0x080fe60000041880 */
[----:B------:R-:W1:Y:S05]  /*4ed0*/  LDSM.16.MT88.4 R28, [R0+0x6880] ;  /* 0x00688000001c783b */ /* 0x000e6a0000004200 */
        /* <DEDUP_REMOVED lines=98> */
.L_x_213:
[----:B------:R-:W-:Y:S05]  /*5500*/  @P1 EXIT ;  /* 0x000000000000194d */ /* 0x000fea0003800000 */
[----:B------:R-:W2:Y:S01]  /*5510*/  LDL.LU R9, [R1+0x1c] ;  /* 0x00001c0001097983 */ /* 0x000ea20000300800 */
[----:B------:R-:W-:-:S04]  /*5520*/  ISETP.NE.U32.AND P2, PT, RZ, c[0x0][0x360], PT ;  /* 0x0000d800ff007a0c */ /* 0x000fc80003f45070 */
[----:B------:R-:W-:-:S13]  /*5530*/  ISETP.NE.AND.EX P2, PT, RZ, c[0x0][0x364], PT, P2 ;  /* 0x0000d900ff007a0c */ /* 0x000fda0003f45320 */
[----:B-1----:R-:W-:-:S04]  /*5540*/  @P2 IMAD.MOV.U32 R2, RZ, RZ, 0x4 ;  /* 0x00000004ff022424 */ /* 0x002fc800078e00ff */
[----:B--2---:R-:W-:-:S05]  /*5550*/  @P2 IMAD.WIDE R2, R9, R2, c[0x0][0x360] ;  /* 0x0000d80009022625 */ /* 0x004fca00078e0202 */
[----:B------:R1:W2:Y:S01]  /*5560*/  @P2 LDG.E R0, [R2.64] ;  /* 0x0000000802002981 */ /* 0x0002a2000c1e1900 */
[----:B------:R-:W3:Y:S03]  /*5570*/  S2UR UR5, SR_CTAID.X ;  /* 0x00000000000579c3 */ /* 0x000ee60000002500 */
[----:B------:R-:W4:Y:S04]  /*5580*/  S2R R5, SR_TID.X ;  /* 0x0000000000057919 */ /* 0x000f280000002100 */
[----:B-1----:R-:W1:Y:S01]  /*5590*/  S2R R3, SR_CTAID.Y ;  /* 0x0000000000037919 */ /* 0x002e620000002600 */
[----:B------:R-:W-:Y:S01]  /*55a0*/  MOV R2, c[0x0][0x338] ;  /* 0x0000ce0000027a02 */ /* 0x000fe20000000f00 */
[----:B---3--:R-:W-:Y:S01]  /*55b0*/  UIMAD UR5, UR5, 0x3000, URZ ;  /* 0x00003000050578a4 */ /* 0x008fe2000f8e023f */
[----:B----4-:R-:W-:Y:S01]  /*55c0*/  SHF.R.S32.HI R6, RZ, 0x1f, R5 ;  /* 0x0000001fff067819 */ /* 0x010fe20000011405 */
[----:B------:R-:W-:Y:S01]  /*55d0*/  BAR.SYNC.DEFER_BLOCKING 0x1, 0x100 ;  /* 0x0044000000007b1d */ /* 0x000fe20000010000 */
[----:B------:R-:W-:Y:S01]  /*55e0*/  ISETP.NE.AND P0, PT, R2, 0x1, PT ;  /* 0x000000010200780c */ /* 0x000fe20003f05270 */
[----:B------:R-:W-:-:S12]  /*55f0*/  USHF.R.S32.HI UR4, URZ, 0x1f, UR5 ;  /* 0x0000001f3f047899 */ /* 0x000fd80008011405 */
[----:B-1----:R-:W-:-:S04]  /*5600*/  @P0 IMAD.HI.U32 R4, R3, c[0x0][0x33c], RZ ;  /* 0x0000cf0003040a27 */ /* 0x002fc800078e00ff */
[----:B--2---:R-:W-:-:S04]  /*5610*/  @P2 IMAD R0, R9, 0x60, R0 ;  /* 0x0000006009002824 */ /* 0x004fc800078e0200 */
[----:B------:R-:W-:-:S05]  /*5620*/  @P2 IMAD.HI R0, R0, 0x2aaaaaab, RZ ;  /* 0x2aaaaaab00002827 */ /* 0x000fca00078e02ff */
[----:B------:R-:W-:-:S04]  /*5630*/  @P2 SHF.R.U32.HI R2, RZ, 0x1f, R0 ;  /* 0x0000001fff022819 */ /* 0x000fc80000011600 */
[----:B------:R-:W-:Y:S01]  /*5640*/  @P2 LEA.HI.SX32 R2, R0, R2, 0x1c ;  /* 0x0000000200022211 */ /* 0x000fe200078fe2ff */
[----:B------:R-:W-:Y:S01]  /*5650*/  IMAD.MOV.U32 R0, RZ, RZ, R3 ;  /* 0x000000ffff007224 */ /* 0x000fe200078e0003 */
[----:B------:R-:W-:-:S03]  /*5660*/  @P0 SHF.R.U32.HI R0, RZ, c[0x0][0x340], R4 ;  /* 0x0000d000ff000a19 */ /* 0x000fc60000011604 */
[----:B------:R-:W-:Y:S01]  /*5670*/  @P2 IMAD R2, R2, 0x3000, RZ ;  /* 0x0000300002022824 */ /* 0x000fe200078e02ff */
[----:B------:R-:W-:-:S04]  /*5680*/  SHF.R.S32.HI R4, RZ, 0x1f, R0 ;  /* 0x0000001fff047819 */ /* 0x000fc80000011400 */
[----:B------:R-:W-:Y:S02]  /*5690*/  @P2 SHF.R.S32.HI R3, RZ, 0x1f, R2 ;  /* 0x0000001fff032819 */ /* 0x000fe40000011402 */
[----:B------:R-:W-:-:S06]  /*56a0*/  @!P2 CS2R R2, SRZ ;  /* 0x000000000002a805 */ /* 0x000fcc000001ff00 */
[----:B------:R-:W-:Y:S01]  /*56b0*/  IADD3 R2, P1, P0, R2, UR5, R5 ;  /* 0x0000000502027c10 */ /* 0x000fe2000f83e005 */
[C---:B------:R-:W-:Y:S02]  /*56c0*/  IMAD R5, R4.reuse, c[0x0][0x328], RZ ;  /* 0x0000ca0004057a24 */ /* 0x040fe400078e02ff */
[----:B------:R-:W-:Y:S01]  /*56d0*/  IMAD R4, R4, c[0x0][0x300], RZ ;  /* 0x0000c00004047a24 */ /* 0x000fe200078e02ff */
[----:B------:R-:W-:Y:S01]  /*56e0*/  IADD3.X R3, R3, UR4, R6, P1, P0 ;  /* 0x0000000403037c10 */ /* 0x000fe20008fe0406 */
[C---:B------:R-:W-:Y:S01]  /*56f0*/  IMAD R7, R0.reuse, c[0x0][0x32c], R5 ;  /* 0x0000cb0000077a24 */ /* 0x040fe200078e0205 */
[----:B------:R-:W-:Y:S01]  /*5700*/  SHF.R.S32.HI R6, RZ, 0x1f, R9 ;  /* 0x0000001fff067819 */ /* 0x000fe20000011409 */
[C---:B------:R-:W-:Y:S02]  /*5710*/  IMAD R8, R0.reuse, c[0x0][0x304], R4 ;  /* 0x0000c10000087a24 */ /* 0x040fe400078e0204 */
[----:B------:R-:W-:-:S04]  /*5720*/  IMAD.WIDE.U32 R4, R0, c[0x0][0x328], R2 ;  /* 0x0000ca0000047a25 */ /* 0x000fc800078e0002 */
[----:B------:R-:W-:Y:S01]  /*5730*/  IMAD.WIDE.U32 R2, R0, c[0x0][0x300], R2 ;  /* 0x0000c00000027a25 */ /* 0x000fe200078e0002 */
[----:B------:R-:W-:Y:S02]  /*5740*/  SEL R0, R6, RZ, !P2 ;  /* 0x000000ff06007207 */ /* 0x000fe40005000000 */
[----:B------:R-:W-:Y:S01]  /*5750*/  IADD3 R5, R5, R7, RZ ;  /* 0x0000000705057210 */ /* 0x000fe20007ffe0ff */
[----:B------:R-:W-:Y:S01]  /*5760*/  IMAD.IADD R3, R3, 0x1, R8 ;  /* 0x0000000103037824 */ /* 0x000fe200078e0208 */
[----:B------:R-:W-:Y:S01]  /*5770*/  SEL R6, R9, RZ, !P2 ;  /* 0x000000ff09067207 */ /* 0x000fe20005000000 */
[C---:B------:R-:W-:Y:S02]  /*5780*/  IMAD R10, R0.reuse, c[0x0][0x330], RZ ;  /* 0x0000cc00000a7a24 */ /* 0x040fe400078e02ff */
[----:B------:R-:W-:Y:S02]  /*5790*/  IMAD R0, R0, c[0x0][0x308], RZ ;  /* 0x0000c20000007a24 */ /* 0x000fe400078e02ff */
[----:B------:R-:W-:-:S02]  /*57a0*/  IMAD R10, R6, c[0x0][0x334], R10 ;  /* 0x0000cd00060a7a24 */ /* 0x000fc400078e020a */
[----:B------:R-:W-:-:S04]  /*57b0*/  IMAD.WIDE.U32 R8, R6, c[0x0][0x330], R4 ;  /* 0x0000cc0006087a25 */ /* 0x000fc800078e0004 */
[----:B------:R-:W-:Y:S01]  /*57c0*/  IMAD R0, R6, c[0x0][0x30c], R0 ;  /* 0x0000c30006007a24 */ /* 0x000fe200078e0200 */
[----:B------:R-:W-:Y:S01]  /*57d0*/  LEA R4, P1, R8, c[0x0][0x310], 0x2 ;  /* 0x0000c40008047a11 */ /* 0x000fe200078210ff */
[----:B------:R-:W-:Y:S01]  /*57e0*/  IMAD.WIDE.U32 R6, R6, c[0x0][0x308], R2 ;  /* 0x0000c20006067a25 */ /* 0x000fe200078e0002 */
[----:B------:R-:W-:-:S03]  /*57f0*/  IADD3 R3, R9, R10, RZ ;  /* 0x0000000a09037210 */ /* 0x000fc60007ffe0ff */
[----:B------:R-:W-:Y:S01]  /*5800*/  IMAD.IADD R0, R7, 0x1, R0 ;  /* 0x0000000107007824 */ /* 0x000fe200078e0200 */
[----:B------:R-:W-:Y:S02]  /*5810*/  LEA.HI.X R5, R8, c[0x0][0x314], R3, 0x2, P1 ;  /* 0x0000c50008057a11 */ /* 0x000fe400008f1403 */
[----:B------:R-:W-:-:S03]  /*5820*/  LEA R2, P0, R6, c[0x0][0x2e8], 0x2 ;  /* 0x0000ba0006027a11 */ /* 0x000fc600078010ff */
        /* <DEDUP_REMOVED lines=49> */
[----:B------:R-:W-:Y:S04]  /*5b40*/  RED.E.ADD.F32.FTZ.RN.STRONG.GPU [R2.64], R100 ;  /* 0x000000640200798e */ /* 0x000fe8000c10e788 */
        /* <DEDUP_REMOVED lines=48> */
.L_x_217:
        /* <DEDUP_REMOVED lines=11> */
.L_x_2292:


//--------------------- .text._ZN7cutlass13device_kernelIN5flash19enable_sm80_to_sm89INS1_16FlashAttnBwdSm80INS1_25CollectiveMainloopBwdSm80ILi2ELi1EN4cute5tupleIJNS5_1CILi64EEENS7_ILi96EEENS7_ILi128EEEEEENS_10bfloat16_tEfNS_4arch4Sm80ELb0ELb0ELb0ELb1ELb1ELb0ELb0ELb0ELi2ELi2ELi2ELi2ELb1EEENS1_24CollectiveEpilogueBwdGQAISB_fSE_Li256ELb1ELb1EEENS1_19SingleTileSchedulerILb1ELb0ELb0ELi96EEEEEEEEEvNT_6ParamsE --------------------------
	.section	.text._ZN7cutlass13device_kernelIN5flash19enable_sm80_to_sm89INS1_16FlashAttnBwdSm80INS1_25CollectiveMainloopBwdSm80ILi2ELi1EN4cute5tupleIJNS5_1CILi64EEENS7_ILi96EEENS7_ILi128EEEEEENS_10bfloat16_tEfNS_4arch4Sm80ELb0ELb0ELb0ELb1ELb1ELb0ELb0ELb0ELi2ELi2ELi2ELi2ELb1EEENS1_24CollectiveEpilogueBwdGQAISB_fSE_Li256ELb1ELb1EEENS1_19SingleTileSchedulerILb1ELb0ELb0ELi96EEEEEEEEEvNT_6ParamsE,"ax",@progbits
	.sectioninfo	@"SHI_REGISTERS=255"
	.align	128
.text._ZN7cutlass13device_kernelIN5flash19enable_sm80_to_sm89INS1_16FlashAttnBwdSm80INS1_25CollectiveMainloopBwdSm80ILi2ELi1EN4cute5tupleIJNS5_1CILi64EEENS7_ILi96EEENS7_ILi128EEEEEENS_10bfloat16_tEfNS_4arch4Sm80ELb0ELb0ELb0ELb1ELb1ELb0ELb0ELb0ELi2ELi2ELi2ELi2ELb1EEENS1_24CollectiveEpilogueBwdGQAISB_fSE_Li256ELb1ELb1EEENS1_19SingleTileSchedulerILb1ELb0ELb0ELi96EEEEEEEEEvNT_6ParamsE:
        .type           _ZN7cutlass13device_kernelIN5flash19enable_sm80_to_sm89INS1_16FlashAttnBwdSm80INS1_25CollectiveMainloopBwdSm80ILi2ELi1EN4cute5tupleIJNS5_1CILi64EEENS7_ILi96EEENS7_ILi128EEEEEENS_10bfloat16_tEfNS_4arch4Sm80ELb0ELb0ELb0ELb1ELb1ELb0ELb0ELb0ELi2ELi2ELi2ELi2ELb1EEENS1_24CollectiveEpilogueBwdGQAISB_fSE_Li256ELb1ELb1EEENS1_19SingleTileSchedulerILb1ELb0ELb0ELi96EEEEEEEEEvNT_6ParamsE,@function
        .size           _ZN7cutlass13device_kernelIN5flash19enable_sm80_to_sm89INS1_16FlashAttnBwdSm80INS1_25CollectiveMainloopBwdSm80ILi2ELi1EN4cute5tupleIJNS5_1CILi64EEENS7_ILi96EEENS7_ILi128EEEEEENS_10bfloat16_tEfNS_4arch4Sm80ELb0ELb0ELb0ELb1ELb1ELb0ELb0ELb0ELi2ELi2ELi2ELi2ELb1EEENS1_24CollectiveEpilogueBwdGQAISB_fSE_Li256ELb1ELb1EEENS1_19SingleTileSchedulerILb1ELb0ELb0ELi96EEEEEEEEEvNT_6ParamsE,(.L_x_2293 - _ZN7cutlass13device_kernelIN5flash19enable_sm80_to_sm89INS1_16FlashAttnBwdSm80INS1_25CollectiveMainloopBwdSm80ILi2ELi1EN4cute5tupleIJNS5_1CILi64EEENS7_ILi96EEENS7_ILi128EEEEEENS_10bfloat16_tEfNS_4arch4Sm80ELb0ELb0ELb0ELb1ELb1ELb0ELb0ELb0ELi2ELi2ELi2ELi2ELb1EEENS1_24CollectiveEpilogueBwdGQAISB_fSE_Li256ELb1ELb1EEENS1_19SingleTileSchedulerILb1ELb0ELb0ELi96EEEEEEEEEvNT_6ParamsE)
        .other          _ZN7cutlass13device_kernelIN5flash19enable_sm80_to_sm89INS1_16FlashAttnBwdSm80INS1_25CollectiveMainloopBwdSm80ILi2ELi1EN4cute5tupleIJNS5_1CILi64EEENS7_ILi96EEENS7_ILi128EEEEEENS_10bfloat16_tEfNS_4arch4Sm80ELb0ELb0ELb0ELb1ELb1ELb0ELb0ELb0ELi2ELi2ELi2ELi2ELb1EEENS1_24CollectiveEpilogueBwdGQAISB_fSE_Li256ELb1ELb1EEENS1_19SingleTileSchedulerILb1ELb0ELb0ELi96EEEEEEEEEvNT_6ParamsE,@"STO_CUDA_ENTRY STV_DEFAULT"
_ZN7cutlass13device_kernelIN5flash19enable_sm80_to_sm89INS1_16FlashAttnBwdSm80INS1_25CollectiveMainloopBwdSm80ILi2ELi1EN4cute5tupleIJNS5_1CILi64EEENS7_ILi96EEENS7_ILi128EEEEEENS_10bfloat16_tEfNS_4arch4Sm80ELb0ELb0ELb0ELb1ELb1ELb0ELb0ELb0ELi2ELi2ELi2ELi2ELb1EEENS1_24CollectiveEpilogueBwdGQAISB_fSE_Li256ELb1ELb1EEENS1_19SingleTileSchedulerILb1ELb0ELb0ELi96EEEEEEEEEvNT_6ParamsE:
        /* <DEDUP_REMOVED lines=18> */
.L_x_219:
        /* <DEDUP_REMOVED lines=8> */
.L_x_221:
[----:B------:R-:W-:Y:S02]  /*01a0*/  MOV R0, c[0x0][0x3ac] ;  /* 0x0000eb0000007a02 */ /* 0x000fe40000000f00 */
.L_x_220:
[----:B-1----:R-:W-:-:S05]  /*01b0*/  IMAD R2, R17, 0x60, RZ ;  /* 0x0000006011027824 */ /* 0x002fca00078e02ff */
[----:B-----5:R-:W-:-:S04]  /*01c0*/  ISETP.GE.AND P0, PT, R2, R0, PT ;  /* 0x000000000200720c */ /* 0x020fc80003f06270 */
[----:B------:R-:W-:-:S05]  /*01d0*/  SEL R0, R5, 0xffffffff, !P0 ;  /* 0xffffffff05007807 */ /* 0x000fca0004000000 */
[----:B------:R1:W-:Y:S01]  /*01e0*/  STL [R1+0x1c], R0 ;  /* 0x00001c0001007387 */ /* 0x0003e20000100800 */
[----:B------:R-:W-:Y:S05]  /*01f0*/  BRA `(.L_x_222) ;  /* 0x0000012000007947 */ /* 0x000fea0003800000 */
.L_x_218:
[----:B---34-:R-:W-:-:S04]  /*0200*/  ISETP.NE.U32.AND P0, PT, RZ, c[0x0][0x3c8], PT ;  /* 0x0000f200ff007a0c */ /* 0x018fc80003f05070 */
[----:B------:R-:W-:-:S13]  /*0210*/  ISETP.NE.AND.EX P0, PT, RZ, c[0x0][0x3cc], PT, P0 ;  /* 0x0000f300ff007a0c */ /* 0x000fda0003f05300 */
[----:B------:R-:W-:Y:S05]  /*0220*/  @!P0 BRA `(.L_x_223) ;  /* 0x0000002000008947 */ /* 0x000fea0003800000 */
[----:B------:R1:W5:Y:S01]  /*0230*/  LDG.E R0, [R2.64] ;  /* 0x0000000802007981 */ /* 0x000362000c1e1900 */
[----:B------:R-:W-:Y:S05]  /*0240*/  BRA `(.L_x_224) ;  /* 0x0000009000007947 */ /* 0x000fea0003800000 */
.L_x_223:
        /* <DEDUP_REMOVED lines=8> */
.L_x_225:
[----:B------:R-:W-:Y:S02]  /*02d0*/  MOV R0, c[0x0][0x3ac] ;  /* 0x0000eb0000007a02 */ /* 0x000fe40000000f00 */
.L_x_224:
[----:B-1----:R-:W-:-:S05]  /*02e0*/  IMAD R2, R17, 0x60, RZ ;  /* 0x0000006011027824 */ /* 0x002fca00078e02ff */
[----:B-----5:R-:W-:-:S04]  /*02f0*/  ISETP.GE.AND P0, PT, R2, R0, PT ;  /* 0x000000000200720c */ /* 0x020fc80003f06270 */
[----:B------:R-:W-:-:S05]  /*0300*/  SEL R0, R5, 0xffffffff, !P0 ;  /* 0xffffffff05007807 */ /* 0x000fca0004000000 */
[----:B------:R1:W-:Y:S04]  /*0310*/  STL [R1+0x1c], R0 ;  /* 0x00001c0001007387 */ /* 0x0003e80000100800 */
.L_x_222:
        /* <DEDUP_REMOVED lines=34> */
.L_x_226:
[----:B------:R-:W-:-:S04]  /*0540*/  ISETP.NE.U32.AND P0, PT, RZ, c[0x0][0x2e0], PT ;  /* 0x0000b800ff007a0c */ /* 0x000fc80003f05070 */
[----:B------:R-:W-:-:S13]  /*0550*/  ISETP.NE.AND.EX P0, PT, RZ, c[0x0][0x2e4], PT, P0 ;  /* 0x0000b900ff007a0c */ /* 0x000fda0003f05300 */
[----:B------:R-:W-:Y:S05]  /*0560*/  @!P0 BRA `(.L_x_227) ;  /* 0x0000003000008947 */ /* 0x000fea0003800000 */
[----:B------:R-:W-:-:S05]  /*0570*/  IMAD.WIDE R2, R23, R14, c[0x0][0x2e0] ;  /* 0x0000b80017027625 */ /* 0x000fca00078e020e */
[----:B------:R1:W5:Y:S01]  /*0580*/  LDG.E R13, [R2.64] ;  /* 0x00000008020d7981 */ /* 0x000362000c1e1900 */
[----:B------:R-:W-:Y:S05]  /*0590*/  BRA `(.L_x_228) ;  /* 0x0000004000007947 */ /* 0x000fea0003800000 */
.L_x_227:
[----:B------:R-:W-:Y:S05]  /*05a0*/  @!P3 BRA `(.L_x_228) ;  /* 0x000000300000b947 */ /* 0x000fea0003800000 */
[----:B------:R1:W2:Y:S04]  /*05b0*/  LDG.E R0, [R2.64] ;  /* 0x0000000802007981 */ /* 0x0002a8000c1e1900 */
[----:B-1----:R-:W2:Y:S02]  /*05c0*/  LDG.E R2, [R2.64+0x4] ;  /* 0x0000040802027981 */ /* 0x002ea4000c1e1900 */
[----:B--2---:R-:W-:Y:S02]  /*05d0*/  IADD3 R13, -R0, R2, RZ ;  /* 0x00000002000d7210 */ /* 0x004fe40007ffe1ff */
.L_x_228:
        /* <DEDUP_REMOVED lines=507> */
.L_x_232:
        /* <DEDUP_REMOVED lines=169> */
.L_x_230:
        /* <DEDUP_REMOVED lines=357> */
.L_x_231:
        /* <DEDUP_REMOVED lines=233> */
.L_x_229:
[----:B------:R-:W-:Y:S05]  /*5500*/  @P1 EXIT ;  /* 0x000000000000194d */ /* 0x000fea0003800000 */
[----:B------:R-:W2:Y:S01]  /*5510*/  LDL.LU R8, [R1+0x1c] ;  /* 0x00001c0001087983 */ /* 0x000ea20000300800 */
[----:B------:R-:W-:-:S04]  /*5520*/  ISETP.NE.U32.AND P1, PT, RZ, c[0x0][0x360], PT ;  /* 0x0000d800ff007a0c */ /* 0x000fc80003f25070 */
[----:B------:R-:W-:-:S13]  /*5530*/  ISETP.NE.AND.EX P1, PT, RZ, c[0x0][0x364], PT, P1 ;  /* 0x0000d900ff007a0c */ /* 0x000fda0003f25310 */
[----:B-1----:R-:W-:Y:S01]  /*5540*/  @P1 IMAD.MOV.U32 R2, RZ, RZ, 0x4 ;  /* 0x00000004ff021424 */ /* 0x002fe200078e00ff */
[----:B------:R-:W1:Y:S01]  /*5550*/  S2UR UR6, SR_CTAID.X ;  /* 0x00000000000679c3 */ /* 0x000e620000002500 */
[----:B------:R-:W3:Y:S02]  /*5560*/  S2R R5, SR_CTAID.Y ;  /* 0x0000000000057919 */ /* 0x000ee40000002600 */
[----:B--2---:R-:W-:-:S06]  /*5570*/  @P1 IMAD.WIDE R2, R8, R2, c[0x0][0x360] ;  /* 0x0000d80008021625 */ /* 0x004fcc00078e0202 */
[----:B------:R2:W4:Y:S01]  /*5580*/  @P1 LDG.E R2, [R2.64] ;  /* 0x0000000802021981 */ /* 0x000522000c1e1900 */
[----:B------:R-:W-:Y:S01]  /*5590*/  IMAD.MOV.U32 R0, RZ, RZ, c[0x0][0x338] ;  /* 0x0000ce00ff007624 */ /* 0x000fe200078e00ff */
[----:B------:R-:W-:Y:S01]  /*55a0*/  ULDC UR5, c[0x0][0x358] ;  /* 0x0000d60000057ab9 */ /* 0x000fe20000000800 */
[----:B---3--:R-:W-:Y:S01]  /*55b0*/  IMAD.MOV.U32 R7, RZ, RZ, R5 ;  /* 0x000000ffff077224 */ /* 0x008fe200078e0005 */
[----:B------:R-:W3:Y:S01]  /*55c0*/  S2R R4, SR_TID.X ;  /* 0x0000000000047919 */ /* 0x000ee20000002100 */
[----:B-1----:R-:W-:-:S03]  /*55d0*/  UIMAD UR5, UR6, UR5, URZ ;  /* 0x00000005060572a4 */ /* 0x002fc6000f8e023f */
[----:B------:R-:W-:Y:S01]  /*55e0*/  BAR.SYNC.DEFER_BLOCKING 0x1, 0x100 ;  /* 0x0044000000007b1d */ /* 0x000fe20000010000 */
[----:B------:R-:W-:Y:S01]  /*55f0*/  ISETP.NE.AND P0, PT, R0, 0x1, PT ;  /* 0x000000010000780c */ /* 0x000fe20003f05270 */
[C---:B------:R-:W-:Y:S01]  /*5600*/  IMAD R0, R8.reuse, c[0x0][0x2f4], RZ ;  /* 0x0000bd0008007a24 */ /* 0x040fe200078e02ff */
[----:B------:R-:W-:Y:S02]  /*5610*/  SHF.R.S32.HI R16, RZ, 0x1f, R8 ;  /* 0x0000001fff107819 */ /* 0x000fe40000011408 */
[----:B------:R-:W-:Y:S01]  /*5620*/  SEL R12, R8, RZ, !P1 ;  /* 0x000000ff080c7207 */ /* 0x000fe20004800000 */
[----:B------:R-:W-:Y:S01]  /*5630*/  ULDC UR4, c[0x0][0x2f4] ;  /* 0x0000bd0000047ab9 */ /* 0x000fe20000000800 */
[----:B------:R-:W-:Y:S01]  /*5640*/  SHF.R.S32.HI R15, RZ, 0x1f, R0 ;  /* 0x0000001fff0f7819 */ /* 0x000fe20000011400 */
[----:B------:R-:W-:Y:S01]  /*5650*/  UIMAD UR5, UR5, UR4, URZ ;  /* 0x00000004050572a4 */ /* 0x000fe2000f8e023f */
[----:B------:R-:W-:Y:S01]  /*5660*/  BSSY B0, `(.L_x_233) ;  /* 0x000001c000007945 */ /* 0x000fe20003800000 */
[----:B------:R-:W-:-:S02]  /*5670*/  SEL R16, R16, RZ, !P1 ;  /* 0x000000ff10107207 */ /* 0x000fc40004800000 */
[----:B------:R-:W-:Y:S02]  /*5680*/  USHF.R.S32.HI UR4, URZ, 0x1f, UR5 ;  /* 0x0000001f3f047899 */ /* 0x000fe40008011405 */
[----:B--2---:R-:W-:-:S05]  /*5690*/  @P0 IMAD.HI.U32 R3, R5, c[0x0][0x33c], RZ ;  /* 0x0000cf0005030a27 */ /* 0x004fca00078e00ff */
[----:B------:R-:W-:-:S04]  /*56a0*/  @P0 SHF.R.U32.HI R7, RZ, c[0x0][0x340], R3 ;  /* 0x0000d000ff070a19 */ /* 0x000fc80000011603 */
[--C-:B------:R-:W-:Y:S01]  /*56b0*/  IADD3 R0, P2, P0, R0, UR5, R7.reuse ;  /* 0x0000000500007c10 */ /* 0x100fe2000f85e007 */
[--C-:B------:R-:W-:Y:S01]  /*56c0*/  IMAD.MOV R6, RZ, RZ, -R7.reuse ;  /* 0x000000ffff067224 */ /* 0x100fe200078e0a07 */
[----:B------:R-:W-:-:S03]  /*56d0*/  SHF.R.S32.HI R13, RZ, 0x1f, R7 ;  /* 0x0000001fff0d7819 */ /* 0x000fc60000011407 */
[----:B------:R-:W-:Y:S01]  /*56e0*/  IMAD.SHL.U32 R14, R0, 0x4, RZ ;  /* 0x00000004000e7824 */ /* 0x000fe200078e00ff */
[----:B------:R-:W-:Y:S01]  /*56f0*/  IADD3.X R15, R15, UR4, R13, P2, P0 ;  /* 0x000000040f0f7c10 */ /* 0x000fe200097e040d */
[----:B------:R-:W-:Y:S01]  /*5700*/  IMAD R6, R6, c[0x0][0x338], R5 ;  /* 0x0000ce0006067a24 */ /* 0x000fe200078e0205 */
[----:B---3--:R-:W-:Y:S02]  /*5710*/  ISETP.NE.AND P2, PT, R4, RZ, PT ;  /* 0x000000ff0400720c */ /* 0x008fe40003f45270 */
[----:B------:R-:W-:Y:S02]  /*5720*/  SHF.L.U64.HI R15, R0, 0x2, R15 ;  /* 0x00000002000f7819 */ /* 0x000fe4000001020f */
[----:B------:R-:W-:-:S04]  /*5730*/  IADD3 R4, P0, R14, c[0x0][0x350], RZ ;  /* 0x0000d4000e047a10 */ /* 0x000fc80007f1e0ff */
[----:B------:R-:W-:Y:S01]  /*5740*/  IADD3.X R5, R15, c[0x0][0x354], RZ, P0, !PT ;  /* 0x0000d5000f057a10 */ /* 0x000fe200007fe4ff */
[----:B----4-:R-:W-:-:S04]  /*5750*/  @P1 IMAD R2, R8, 0x60, R2 ;  /* 0x0000006008021824 */ /* 0x010fc800078e0202 */
[----:B------:R-:W-:-:S05]  /*5760*/  @P1 IMAD.HI R2, R2, 0x2aaaaaab, RZ ;  /* 0x2aaaaaab02021827 */ /* 0x000fca00078e02ff */
[----:B------:R-:W-:-:S04]  /*5770*/  @P1 SHF.R.U32.HI R3, RZ, 0x1f, R2 ;  /* 0x0000001fff031819 */ /* 0x000fc80000011602 */
[----:B------:R-:W-:-:S05]  /*5780*/  @P1 LEA.HI.SX32 R2, R2, R3, 0x1c ;  /* 0x0000000302021211 */ /* 0x000fca00078fe2ff */
[----:B------:R-:W-:-:S05]  /*5790*/  @P1 IMAD R2, R2, 0x3000, RZ ;  /* 0x0000300002021824 */ /* 0x000fca00078e02ff */
[----:B------:R-:W-:Y:S02]  /*57a0*/  @P1 SHF.R.S32.HI R3, RZ, 0x1f, R2 ;  /* 0x0000001fff031819 */ /* 0x000fe40000011402 */
[----:B------:R-:W-:Y:S01]  /*57b0*/  @!P1 CS2R R2, SRZ ;  /* 0x0000000000029805 */ /* 0x000fe2000001ff00 */
[----:B------:R-:W-:Y:S05]  /*57c0*/  @P2 BRA `(.L_x_234) ;  /* 0x0000005000002947 */ /* 0x000fea0003800000 */
.L_x_235:
[----:B------:R-:W2:Y:S01]  /*57d0*/  LDG.E.STRONG.GPU R0, [R4.64] ;  /* 0x0000000804007981 */ /* 0x000ea2000c1ef900 */
[----:B------:R-:W-:Y:S01]  /*57e0*/  YIELD ;  /* 0x0000000000007946 */ /* 0x000fe20003800000 */
[----:B--2---:R-:W-:Y:S01]  /*57f0*/  ISETP.NE.AND P0, PT, R0, R6, PT ;  /* 0x000000060000720c */ /* 0x004fe20003f05270 */
[----:B------:R-:W-:-:S12]  /*5800*/  CCTL.IVALL ;  /* 0x00000000ff00798f */ /* 0x000fd80002000000 */
[----:B------:R-:W-:Y:S05]  /*5810*/  @P0 BRA `(.L_x_235) ;  /* 0xffffffb000000947 */ /* 0x000fea000383ffff */
.L_x_234:
[----:B------:R-:W-:Y:S05]  /*5820*/  BSYNC B0 ;  /* 0x0000000000007941 */ /* 0x000fea0003800000 */
.L_x_233:
[----:B------:R-:W-:Y:S01]  /*5830*/  MOV R17, 0xffffffff ;  /* 0xffffffff00117802 */ /* 0x000fe20000000f00 */
[----:B------:R-:W-:Y:S05]  /*5840*/  BRA.CONV ~URZ, `(.L_x_236) ;  /* 0x000000237f007947 */ /* 0x000fea000b800000 */
[----:B------:R-:W-:Y:S02]  /*5850*/  MOV R8, 0x5870 ;  /* 0x0000587000087802 */ /* 0x000fe40000000f00 */
[----:B------:R-:W-:Y:S05]  /*5860*/  CALL.REL.NOINC `($__internal_1_$__cuda_sm70_warpsync) ;  /* 0x00000aa000007944 */ /* 0x000fea0003c00000 */
.L_x_236:
[----:B------:R-:W1:Y:S01]  /*5870*/  S2R R0, SR_TID.X ;  /* 0x0000000000007919 */ /* 0x000e620000002100 */
[----:B------:R-:W-:Y:S01]  /*5880*/  UIMAD UR5, UR6, 0x3000, URZ ;  /* 0x00003000060578a4 */ /* 0x000fe2000f8e023f */
[----:B------:R-:W-:-:S06]  /*5890*/  NOP ;  /* 0x0000000000007918 */ /* 0x000fcc0000000000 */
[----:B------:R-:W-:Y:S01]  /*58a0*/  USHF.R.S32.HI UR4, URZ, 0x1f, UR5 ;  /* 0x0000001f3f047899 */ /* 0x000fe20008011405 */
[--C-:B-1----:R-:W-:Y:S02]  /*58b0*/  SHF.R.S32.HI R8, RZ, 0x1f, R0.reuse ;  /* 0x0000001fff087819 */ /* 0x102fe40000011400 */
[----:B------:R-:W-:Y:S01]  /*58c0*/  IADD3 R10, P1, P0, R2, UR5, R0 ;  /* 0x00000005020a7c10 */ /* 0x000fe2000f83e000 */
[----:B------:R-:W-:-:S03]  /*58d0*/  IMAD R0, R13, c[0x0][0x328], RZ ;  /* 0x0000ca000d007a24 */ /* 0x000fc600078e02ff */
[----:B------:R-:W-:Y:S01]  /*58e0*/  IADD3.X R11, R3, UR4, R8, P1, P0 ;  /* 0x00000004030b7c10 */ /* 0x000fe20008fe0408 */
[C---:B------:R-:W-:Y:S02]  /*58f0*/  IMAD R0, R7.reuse, c[0x0][0x32c], R0 ;  /* 0x0000cb0007007a24 */ /* 0x040fe400078e0200 */
[----:B------:R-:W-:Y:S02]  /*5900*/  IMAD R8, R16, c[0x0][0x330], RZ ;  /* 0x0000cc0010087a24 */ /* 0x000fe400078e02ff */
[----:B------:R-:W-:-:S05]  /*5910*/  IMAD.WIDE.U32 R2, R7, c[0x0][0x328], R10 ;  /* 0x0000ca0007027a25 */ /* 0x000fca00078e000a */
[----:B------:R-:W-:Y:S01]  /*5920*/  IADD3 R3, R3, R0, RZ ;  /* 0x0000000003037210 */ /* 0x000fe20007ffe0ff */
[----:B------:R-:W-:-:S04]  /*5930*/  IMAD R0, R12, c[0x0][0x334], R8 ;  /* 0x0000cd000c007a24 */ /* 0x000fc800078e0208 */
        /* <DEDUP_REMOVED lines=54> */
[----:B-1----:R-:W-:Y:S05]  /*5ca0*/  CALL.REL.NOINC `($__internal_1_$__cuda_sm70_warpsync) ;  /* 0x0000066000007944 */ /* 0x002fea0003c00000 */
.L_x_237:
        /* <DEDUP_REMOVED lines=12> */
.L_x_239:
[----:B------:R-:W-:Y:S05]  /*5d70*/  BSYNC B0 ;  /* 0x0000000000007941 */ /* 0x000fea0003800000 */
.L_x_238:
[----:B--2---:R-:W-:Y:S01]  /*5d80*/  IADD3 R4, P0, R14, c[0x0][0x348], RZ ;  /* 0x0000d2000e047a10 */ /* 0x004fe20007f1e0ff */
[----:B------:R-:W-:Y:S03]  /*5d90*/  BSSY B0, `(.L_x_240) ;  /* 0x0000008000007945 */ /* 0x000fe60003800000 */
[----:B------:R-:W-:Y:S01]  /*5da0*/  IADD3.X R5, R15, c[0x0][0x34c], RZ, P0, !PT ;  /* 0x0000d3000f057a10 */ /* 0x000fe200007fe4ff */
[----:B------:R-:W-:Y:S05]  /*5db0*/  @P2 BRA `(.L_x_241) ;  /* 0x0000005000002947 */ /* 0x000fea0003800000 */
.L_x_242:
[----:B------:R-:W2:Y:S01]  /*5dc0*/  LDG.E.STRONG.GPU R0, [R4.64] ;  /* 0x0000000804007981 */ /* 0x000ea2000c1ef900 */
[----:B------:R-:W-:Y:S01]  /*5dd0*/  YIELD ;  /* 0x0000000000007946 */ /* 0x000fe20003800000 */
[----:B--2---:R-:W-:Y:S01]  /*5de0*/  ISETP.NE.AND P0, PT, R0, R6, PT ;  /* 0x000000060000720c */ /* 0x004fe20003f05270 */
[----:B------:R-:W-:-:S12]  /*5df0*/  CCTL.IVALL ;  /* 0x00000000ff00798f */ /* 0x000fd80002000000 */
[----:B------:R-:W-:Y:S05]  /*5e00*/  @P0 BRA `(.L_x_242) ;  /* 0xffffffb000000947 */ /* 0x000fea000383ffff */
.L_x_241:
[----:B------:R-:W-:Y:S05]  /*5e10*/  BSYNC B0 ;  /* 0x0000000000007941 */ /* 0x000fea0003800000 */
.L_x_240:
[----:B------:R-:W-:Y:S05]  /*5e20*/  BRA.CONV ~URZ, `(.L_x_243) ;  /* 0x000000237f007947 */ /* 0x000fea000b800000 */
[----:B------:R-:W-:Y:S02]  /*5e30*/  MOV R8, 0x5e50 ;  /* 0x00005e5000087802 */ /* 0x000fe40000000f00 */
[----:B-1----:R-:W-:Y:S05]  /*5e40*/  CALL.REL.NOINC `($__internal_1_$__cuda_sm70_warpsync) ;  /* 0x000004c000007944 */ /* 0x002fea0003c00000 */
.L_x_243:
[----:B-1----:R-:W-:Y:S01]  /*5e50*/  MOV R2, R10 ;  /* 0x0000000a00027202 */ /* 0x002fe20000000f00 */
[----:B------:R-:W-:Y:S01]  /*5e60*/  IMAD R0, R13, c[0x0][0x300], RZ ;  /* 0x0000c0000d007a24 */ /* 0x000fe200078e02ff */
[----:B------:R-:W-:Y:S01]  /*5e70*/  MOV R3, R11 ;  /* 0x0000000b00037202 */ /* 0x000fe20000000f00 */
[----:B------:R-:W-:Y:S01]  /*5e80*/  IMAD R6, R16, c[0x0][0x308], RZ ;  /* 0x0000c20010067a24 */ /* 0x000fe200078e02ff */
[----:B------:R-:W-:-:S06]  /*5e90*/  NOP ;  /* 0x0000000000007918 */ /* 0x000fcc0000000000 */
[----:B------:R-:W-:-:S04]  /*5ea0*/  IMAD.WIDE.U32 R2, R7, c[0x0][0x300], R2 ;  /* 0x0000c00007027a25 */ /* 0x000fc800078e0002 */
[----:B------:R-:W-:-:S05]  /*5eb0*/  IMAD R0, R7, c[0x0][0x304], R0 ;  /* 0x0000c10007007a24 */ /* 0x000fca00078e0200 */
        /* <DEDUP_REMOVED lines=57> */
.L_x_244:
        /* <DEDUP_REMOVED lines=12> */
        .weak           $__internal_1_$__cuda_sm70_warpsync
        .type           $__internal_1_$__cuda_sm70_warpsync,@function
        .size           $__internal_1_$__cuda_sm70_warpsync,(.L_x_2293 - $__internal_1_$__cuda_sm70_warpsync)
$__internal_1_$__cuda_sm70_warpsync:
[----:B------:R-:W-:Y:S01]  /*6310*/  MOV R9, 0x0 ;  /* 0x0000000000097802 */ /* 0x000fe20000000f00 */
[----:B------:R-:W-:Y:S04]  /*6320*/  WARPSYNC R17 ;  /* 0x0000001100007348 */ /* 0x000fe80003800000 */
[----:B------:R-:W-:Y:S05]  /*6330*/  RET.REL.NODEC R8 `(_ZN7cutlass13device_kernelIN5flash19enable_sm80_to_sm89INS1_16FlashAttnBwdSm80INS1_25CollectiveMainloopBwdSm80ILi2ELi1EN4cute5tupleIJNS5_1CILi64EEENS7_ILi96EEENS7_ILi128EEEEEENS_10bfloat16_tEfNS_4arch4Sm80ELb0ELb0ELb0ELb1ELb1ELb0ELb0ELb0ELi2ELi2ELi2ELi2ELb1EEENS1_24CollectiveEpilogueBwdGQAISB_fSE_Li256ELb1ELb1EEENS1_19SingleTileSchedulerILb1ELb0ELb0ELi96EEEEEEEEEvNT_6ParamsE) ;  /* 0xffff9cc008007950 */ /* 0x000fea0003c3ffff */
.L_x_245:
        /* <DEDUP_REMOVED lines=12> */
.L_x_2293:


//--------------------- .text._ZN7cutlass13device_kernelIN5flash19enable_sm80_to_sm89INS1_16FlashAttnBwdSm80INS1_25CollectiveMainloopBwdSm80ILi2ELi1EN4cute5tupleIJNS5_1CILi64EEENS7_ILi96EEENS7_ILi128EEEEEENS_10bfloat16_tEfNS_4arch4Sm80ELb0ELb1ELb0ELb0ELb0ELb0ELb0ELb0ELi2ELi2ELi2ELi2ELb1EEENS1_21CollectiveEpilogueBwdISB_SC_SE_Li256ELb0ELb0ELi4EEENS1_19SingleTileSchedulerILb0ELb0ELb0ELi96EEEEEEEEEvNT_6ParamsE --------------------------
	.section	.text._ZN7cutlass13device_kernelIN5flash19enable_sm80_to_sm89INS1_16FlashAttnBwdSm80INS1_25CollectiveMainloopBwdSm80ILi2ELi1EN4cute5tupleIJNS5_1CILi64EEENS7_ILi96EEENS7_ILi128EEEEEENS_10bfloat16_tEfNS_4arch4Sm80ELb0ELb1ELb0ELb0ELb0ELb0ELb0ELb0ELi2ELi2ELi2ELi2ELb1EEENS1_21CollectiveEpilogueBwdISB_SC_SE_Li256ELb0ELb0ELi4EEENS1_19SingleTileSchedulerILb0ELb0ELb0ELi96EEEEEEEEEvNT_6ParamsE,"ax",@progbits
	.sectioninfo	@"SHI_REGISTERS=255"
	.align	128
.text._ZN7cutlass13device_kernelIN5flash19enable_sm80_to_sm89INS1_16FlashAttnBwdSm80INS1_25CollectiveMainloopBwdSm80ILi2ELi1EN4cute5tupleIJNS5_1CILi64EEENS7_ILi96EEENS7_ILi128EEEEEENS_10bfloat16_tEfNS_4arch4Sm80ELb0ELb1ELb0ELb0ELb0ELb0ELb0ELb0ELi2ELi2ELi2ELi2ELb1EEENS1_21CollectiveEpilogueBwdISB_SC_SE_Li256ELb0ELb0ELi4EEENS1_19SingleTileSchedulerILb0ELb0ELb0ELi96EEEEEEEEEvNT_6ParamsE:
        .type           _ZN7cutlass13device_kernelIN5flash19enable_sm80_to_sm89INS1_16FlashAttnBwdSm80INS1_25CollectiveMainloopBwdSm80ILi2ELi1EN4cute5tupleIJNS5_1CILi64EEENS7_ILi96EEENS7_ILi128EEEEEENS_10bfloat16_tEfNS_4arch4Sm80ELb0ELb1ELb0ELb0ELb0ELb0ELb0ELb0ELi2ELi2ELi2ELi2ELb1EEENS1_21CollectiveEpilogueBwdISB_SC_SE_Li256ELb0ELb0ELi4EEENS1_19SingleTileSchedulerILb0ELb0ELb0ELi96EEEEEEEEEvNT_6ParamsE,@function
        .size           _ZN7cutlass13device_kernelIN5flash19enable_sm80_to_sm89INS1_16FlashAttnBwdSm80INS1_25CollectiveMainloopBwdSm80ILi2ELi1EN4cute5tupleIJNS5_1CILi64EEENS7_ILi96EEENS7_ILi128EEEEEENS_10bfloat16_tEfNS_4arch4Sm80ELb0ELb1ELb0ELb0ELb0ELb0ELb0ELb0ELi2ELi2ELi2ELi2ELb1EEENS1_21CollectiveEpilogueBwdISB_SC_SE_Li256ELb0ELb0ELi4EEENS1_19SingleTileSchedulerILb0ELb0ELb0ELi96EEEEEEEEEvNT_6ParamsE,(.L_x_2295 - _ZN7cutlass13device_kernelIN5flash19enable_sm80_to_sm89INS1_16FlashAttnBwdSm80INS1_25CollectiveMainloopBwdSm80ILi2ELi1EN4cute5tupleIJNS5_1CILi64EEENS7_ILi96EEENS7_ILi128EEEEEENS_10bfloat16_tEfNS_4arch4Sm80ELb0ELb1ELb0ELb0ELb0ELb0ELb0ELb0ELi2ELi2ELi2ELi2ELb1EEENS1_21CollectiveEpilogueBwdISB_SC_SE_Li256ELb0ELb0ELi4EEENS1_19SingleTileSchedulerILb0ELb0ELb0ELi96EEEEEEEEEvNT_6ParamsE)
        .other          _ZN7cutlass13device_kernelIN5flash19enable_sm80_to_sm89INS1_16FlashAttnBwdSm80INS1_25CollectiveMainloopBwdSm80ILi2ELi1EN4cute5tupleIJNS5_1CILi64EEENS7_ILi96EEENS7_ILi128EEEEEENS_10bfloat16_tEfNS_4arch4Sm80ELb0ELb1ELb0ELb0ELb0ELb0ELb0ELb0ELi2ELi2ELi2ELi2ELb1EEENS1_21CollectiveEpilogueBwdISB_SC_SE_Li256ELb0ELb0ELi4EEENS1_19SingleTileSchedulerILb0ELb0ELb0ELi96EEEEEEEEEvNT_6ParamsE,@"STO_CUDA_ENTRY STV_DEFAULT"
_ZN7cutlass13device_kernelIN5flash19enable_sm80_to_sm89INS1_16FlashAttnBwdSm80INS1_25CollectiveMainloopBwdSm80ILi2ELi1EN4cute5tupleIJNS5_1CILi64EEENS7_ILi96EEENS7_ILi128EEEEEENS_10bfloat16_tEfNS_4arch4Sm80ELb0ELb1ELb0ELb0ELb0ELb0ELb0ELb0ELi2ELi2ELi2ELi2ELb1EEENS1_21CollectiveEpilogueBwdISB_SC_SE_Li256ELb0ELb0ELi4EEENS1_19SingleTileSchedulerILb0ELb0ELb0ELi96EEEEEEEEEvNT_6ParamsE:
[----:B------:R-:W-:-:S03]  /*0000*/  MOV R1, c[0x0][0x28] ;  /* 0x00000a0000017a02 */ /* 0x000fc60000000f00 */
[----:B------:R-:W1:Y:S01]  /*0010*/  S2R R31, SR_CTAID.Z ;  /* 0x00000000001f7919 */ /* 0x000e620000002700 */
[----:B------:R-:W-:Y:S02]  /*0020*/  IADD3 R1, R1, -0x18, RZ ;  /* 0xffffffe801017810 */ /* 0x000fe40007ffe0ff */
[----:B-1----:R-:W-:-:S13]  /*0030*/  ISETP.GE.AND P0, PT, R31, RZ, PT ;  /* 0x000000ff1f00720c */ /* 0x002fda0003f06270 */
[----:B------:R-:W-:Y:S05]  /*0040*/  @!P0 EXIT ;  /* 0x000000000000894d */ /* 0x000fea0003800000 */
[----:B------:R-:W1:Y:S01]  /*0050*/  S2UR UR10, SR_CTAID.X ;  /* 0x00000000000a79c3 */ /* 0x000e620000002500 */
[----:B------:R-:W2:Y:S01]  /*0060*/  S2R R242, SR_TID.X ;  /* 0x0000000000f27919 */ /* 0x000ea20000002100 */
[----:B------:R-:W-:Y:S02]  /*0070*/  ULDC UR6, c[0x0][0x168] ;  /* 0x00005a0000067ab9 */ /* 0x000fe40000000800 */
[----:B------:R-:W-:-:S04]  /*0080*/  UIADD3 UR5, UR6, 0x3f, URZ ;  /* 0x0000003f06057890 */ /* 0x000fc8000fffe03f */
[----:B------:R-:W-:Y:S01]  /*0090*/  USHF.R.S32.HI UR4, URZ, 0x1f, UR5 ;  /* 0x0000001f3f047899 */ /* 0x000fe20008011405 */
[----:B------:R-:W3:Y:S03]  /*00a0*/  S2UR UR16, SR_CTAID.Y ;  /* 0x00000000001079c3 */ /* 0x000ee60000002600 */
[----:B------:R-:W-:-:S04]  /*00b0*/  ULEA.HI UR4, UR4, UR5, URZ, 0x6 ;  /* 0x0000000504047291 */ /* 0x000fc8000f8f303f */
[----:B------:R-:W-:Y:S01]  /*00c0*/  USHF.R.S32.HI UR12, URZ, 0x6, UR4 ;  /* 0x000000063f0c7899 */ /* 0x000fe20008011404 */
[----:B-1----:R-:W-:-:S13]  /*00d0*/  ISETP.LE.AND P0, PT, RZ, UR10, PT ;  /* 0x0000000aff007c0c */ /* 0x002fda000bf03270 */
[----:B---3--:R-:W-:Y:S05]  /*00e0*/  @!P0 BRA `(.L_x_246) ;  /* 0x000000b000008947 */ /* 0x008fea0003800000 */
[----:B--2---:R-:W-:Y:S02]  /*00f0*/  UIMAD UR5, UR10, 0x60, UR6 ;  /* 0x000000600a0578a4 */ /* 0x004fe4000f8e0206 */
[----:B------:R-:W-:Y:S02]  /*0100*/  ULDC UR4, c[0x0][0x198] ;  /* 0x0000660000047ab9 */ /* 0x000fe40000000800 */
[----:B------:R-:W-:-:S04]  /*0110*/  UIADD3 UR5, UR5, 0x9f, URZ ;  /* 0x0000009f05057890 */ /* 0x000fc8000fffe03f */
[----:B------:R-:W-:-:S03]  /*0120*/  UIADD3 UR4, UR5, -UR4, URZ ;  /* 0x8000000405047290 */ /* 0x000fc6000fffe03f */
[----:B------:R-:W-:Y:S02]  /*0130*/  ULDC UR5, c[0x0][0x2a0] ;  /* 0x0000a80000057ab9 */ /* 0x000fe40000000800 */
[----:B------:R-:W-:-:S04]  /*0140*/  UIADD3 UR5, UR4, UR5, URZ ;  /* 0x0000000504057290 */ /* 0x000fc8000fffe03f */
[----:B------:R-:W-:-:S04]  /*0150*/  USHF.R.S32.HI UR4, URZ, 0x1f, UR5 ;  /* 0x0000001f3f047899 */ /* 0x000fc80008011405 */
[----:B------:R-:W-:-:S04]  /*0160*/  ULEA.HI UR4, UR4, UR5, URZ, 0x6 ;  /* 0x0000000504047291 */ /* 0x000fc8000f8f303f */
[----:B------:R-:W-:-:S04]  /*0170*/  USHF.R.S32.HI UR4, URZ, 0x6, UR4 ;  /* 0x000000063f047899 */ /* 0x000fc80008011404 */
[----:B------:R-:W-:-:S04]  /*0180*/  UISETP.LT.AND UP0, UPT, UR12, UR4, UPT ;  /* 0x000000040c00728c */ /* 0x000fc8000bf01270 */
[----:B------:R-:W-:Y:S02]  /*0190*/  USEL UR12, UR12, UR4, UP0 ;  /* 0x000000040c0c7287 */ /* 0x000fe40008000000 */
.L_x_246:
[----:B--2---:R-:W-:Y:S01]  /*01a0*/  UIMAD UR6, UR10, 0x60, UR6 ;  /* 0x000000600a0678a4 */ /* 0x004fe2000f8e0206 */
[----:B------:R-:W-:Y:S01]  /*01b0*/  PLOP3.LUT P1, PT, PT, PT, PT, 0x80, 0x0 ;  /* 0x000000000000781c */ /* 0x000fe20003f2f070 */
[----:B------:R-:W-:Y:S01]  /*01c0*/  ULDC UR5, c[0x0][0x198] ;  /* 0x0000660000057ab9 */ /* 0x000fe20000000800 */
[----:B------:R-:W-:Y:S01]  /*01d0*/  CS2R R122, SRZ ;  /* 0x00000000007a7805 */ /* 0x000fe2000001ff00 */
[----:B------:R-:W-:Y:S01]  /*01e0*/  UIADD3 UR5, UR6, -UR5, URZ ;  /* 0x8000000506057290 */ /* 0x000fe2000fffe03f */
[----:B------:R-:W-:Y:S01]  /*01f0*/  CS2R R120, SRZ ;  /* 0x0000000000787805 */ /* 0x000fe2000001ff00 */
[----:B------:R-:W-:Y:S01]  /*0200*/  ULDC UR4, c[0x0][0x2a4] ;  /* 0x0000a90000047ab9 */ /* 0x000fe20000000800 */
[----:B------:R-:W-:Y:S01]  /*0210*/  CS2R R126, SRZ ;  /* 0x00000000007e7805 */ /* 0x000fe2000001ff00 */
[----:B------:R-:W-:Y:S01]  /*0220*/  UIADD3 UR5, UR5, -UR4, URZ ;  /* 0x8000000405057290 */ /* 0x000fe2000fffe03f */
[----:B------:R-:W-:Y:S01]  /*0230*/  IMAD.MOV.U32 R9, RZ, RZ, RZ ;  /* 0x000000ffff097224 */ /* 0x000fe200078e00ff */
[----:B------:R-:W-:Y:S01]  /*0240*/  ULDC.64 UR14, c[0x0][0x118] ;  /* 0x00004600000e7ab9 */ /* 0x000fe20000000a00 */
[----:B------:R-:W-:Y:S01]  /*0250*/  IMAD.MOV.U32 R124, RZ, RZ, RZ ;  /* 0x000000ffff7c7224 */ /* 0x000fe200078e00ff */
[----:B------:R-:W-:Y:S01]  /*0260*/  USHF.R.S32.HI UR4, URZ, 0x1f, UR5 ;  /* 0x0000001f3f047899 */ /* 0x000fe20008011405 */
[----:B------:R-:W-:Y:S01]  /*0270*/  MOV R11, RZ ;  /* 0x000000ff000b7202 */ /* 0x000fe20000000f00 */
[----:B------:R-:W-:Y:S01]  /*0280*/  IMAD.MOV.U32 R130, RZ, RZ, RZ ;  /* 0x000000ffff827224 */ /* 0x000fe200078e00ff */
[----:B------:R-:W-:Y:S01]  /*0290*/  CS2R R12, SRZ ;  /* 0x00000000000c7805 */ /* 0x000fe2000001ff00 */
[----:B------:R-:W-:Y:S01]  /*02a0*/  ULEA.HI UR4, UR4, UR5, URZ, 0x6 ;  /* 0x0000000504047291 */ /* 0x000fe2000f8f303f */
[----:B------:R-:W-:Y:S01]  /*02b0*/  MOV R128, RZ ;  /* 0x000000ff00807202 */ /* 0x000fe20000000f00 */
[----:B------:R-:W-:Y:S01]  /*02c0*/  IMAD.MOV.U32 R118, RZ, RZ, RZ ;  /* 0x000000ffff767224 */ /* 0x000fe200078e00ff */
[----:B------:R-:W-:Y:S01]  /*02d0*/  CS2R R14, SRZ ;  /* 0x00000000000e7805 */ /* 0x000fe2000001ff00 */
[----:B------:R-:W-:Y:S01]  /*02e0*/  USHF.R.S32.HI UR11, URZ, 0x6, UR4 ;  /* 0x000000063f0b7899 */ /* 0x000fe20008011404 */
[----:B------:R-:W-:Y:S01]  /*02f0*/  MOV R116, RZ ;  /* 0x000000ff00747202 */ /* 0x000fe20000000f00 */
[----:B------:R-:W-:Y:S01]  /*0300*/  IMAD.MOV.U32 R114, RZ, RZ, RZ ;  /* 0x000000ffff727224 */ /* 0x000fe200078e00ff */
[----:B------:R-:W-:Y:S01]  /*0310*/  CS2R R16, SRZ ;  /* 0x0000000000107805 */ /* 0x000fe2000001ff00 */
[----:B------:R-:W-:Y:S01]  /*0320*/  UISETP.LT.AND UP0, UPT, URZ, UR11, UPT ;  /* 0x0000000b3f00728c */ /* 0x000fe2000bf01270 */
[----:B------:R-:W-:Y:S01]  /*0330*/  MOV R112, RZ ;  /* 0x000000ff00707202 */ /* 0x000fe20000000f00 */
[----:B------:R-:W-:Y:S01]  /*0340*/  IMAD.MOV.U32 R110, RZ, RZ, RZ ;  /* 0x000000ffff6e7224 */ /* 0x000fe200078e00ff */
[----:B------:R-:W-:Y:S01]  /*0350*/  CS2R R18, SRZ ;  /* 0x0000000000127805 */ /* 0x000fe2000001ff00 */
[----:B------:R-:W-:Y:S01]  /*0360*/  USEL UR11, URZ, UR11, !UP0 ;  /* 0x0000000b3f0b7287 */ /* 0x000fe2000c000000 */
[----:B------:R-:W-:Y:S01]  /*0370*/  MOV R108, RZ ;  /* 0x000000ff006c7202 */ /* 0x000fe20000000f00 */
[----:B------:R-:W-:Y:S01]  /*0380*/  IMAD.MOV.U32 R98, RZ, RZ, RZ ;  /* 0x000000ffff627224 */ /* 0x000fe200078e00ff */
[----:B------:R-:W-:Y:S01]  /*0390*/  CS2R R20, SRZ ;  /* 0x0000000000147805 */ /* 0x000fe2000001ff00 */
[----:B------:R-:W-:Y:S01]  /*03a0*/  UISETP.GT.AND UP0, UPT, UR12, UR11, UPT ;  /* 0x0000000b0c00728c */ /* 0x000fe2000bf04270 */
[----:B------:R-:W-:Y:S01]  /*03b0*/  MOV R96, RZ ;  /* 0x000000ff00607202 */ /* 0x000fe20000000f00 */
[----:B------:R-:W-:Y:S01]  /*03c0*/  IMAD.MOV.U32 R102, RZ, RZ, RZ ;  /* 0x000000ffff667224 */ /* 0x000fe200078e00ff */
[----:B------:R-:W-:Y:S01]  /*03d0*/  CS2R R22, SRZ ;  /* 0x0000000000167805 */ /* 0x000fe2000001ff00 */
[----:B------:R-:W-:Y:S01]  /*03e0*/  MOV R100, RZ ;  /* 0x000000ff00647202 */ /* 0x000fe20000000f00 */
[----:B------:R-:W-:Y:S01]  /*03f0*/  IMAD.MOV.U32 R106, RZ, RZ, RZ ;  /* 0x000000ffff6a7224 */ /* 0x000fe200078e00ff */
[----:B------:R-:W-:Y:S01]  /*0400*/  PLOP3.LUT P0, PT, PT, PT, UP0, 0x80, 0x0 ;  /* 0x000000000000781c */ /* 0x000fe20003f0f008 */
        /* <DEDUP_REMOVED lines=36> */
[--C-:B------:R-:W-:Y:S01]  /*0650*/  SHF.R.S32.HI R26, RZ, 0x1f, R242.reuse ;  /* 0x0000001fff1a7819 */ /* 0x100fe200000114f2 */
[----:B------:R-:W-:Y:S01]  /*0660*/  IMAD.U32 R0, RZ, RZ, UR16 ;  /* 0x00000010ff007e24 */ /* 0x000fe2000f8e00ff */
[--C-:B------:R-:W-:Y:S01]  /*0670*/  SHF.R.S32.HI R243, RZ, 0x1f, R242.reuse ;  /* 0x0000001ffff37819 */ /* 0x100fe200000114f2 */
[----:B------:R-:W-:Y:S01]  /*0680*/  ULDC.64 UR4, c[0x0][0x248] ;  /* 0x0000920000047ab9 */ /* 0x000fe20000000a00 */
[-C--:B------:R-:W-:Y:S01]  /*0690*/  LEA.HI R24, R26, R242.reuse, RZ, 0x3 ;  /* 0x000000f21a187211 */ /* 0x080fe200078f18ff */
[----:B------:R-:W-:Y:S01]  /*06a0*/  UISETP.NE.AND UP0, UPT, UR4, 0x1, UPT ;  /* 0x000000010400788c */ /* 0x000fe2000bf05270 */
[----:B------:R-:W1:Y:S01]  /*06b0*/  S2R R18, SR_CTAID.X ;  /* 0x0000000000127919 */ /* 0x000e620000002500 */
[----:B------:R-:W-:Y:S01]  /*06c0*/  IMAD.WIDE.U32 R22, R0, c[0x0][0x238], R242 ;  /* 0x00008e0000167a25 */ /* 0x000fe200078e00f2 */
[----:B------:R-:W-:Y:S01]  /*06d0*/  LEA.HI R0, R26, R242, RZ, 0x6 ;  /* 0x000000f21a007211 */ /* 0x000fe200078f30ff */
[----:B------:R-:W-:Y:S01]  /*06e0*/  UIMAD.WIDE.U32 UR18, UR16, UR5, URZ ;  /* 0x00000005101272a5 */ /* 0x000fe2000f8e003f */
[----:B------:R-:W-:Y:S01]  /*06f0*/  SHF.R.S32.HI R240, RZ, 0x3, R24 ;  /* 0x00000003fff07819 */ /* 0x000fe20000011418 */
[----:B------:R-:W-:Y:S01]  /*0700*/  ULDC UR9, c[0x0][0x250] ;  /* 0x0000940000097ab9 */ /* 0x000fe20000000800 */
[----:B------:R-:W-:Y:S01]  /*0710*/  LOP3.LUT R2, R24, 0xfffffff8, RZ, 0xc0, !PT ;  /* 0xfffffff818027812 */ /* 0x000fe200078ec0ff */
[----:B------:R-:W-:Y:S01]  /*0720*/  UMOV UR8, UR16 ;  /* 0x0000001000087c82 */ /* 0x000fe20008000000 */
[----:B------:R-:W-:Y:S01]  /*0730*/  SHF.R.S32.HI R20, RZ, 0x6, R0 ;  /* 0x00000006ff147819 */ /* 0x000fe20000011400 */
[----:B------:R-:W-:Y:S01]  /*0740*/  IMAD.SHL.U32 R0, R240, 0x40, RZ ;  /* 0x00000040f0007824 */ /* 0x000fe200078e00ff */
[----:B------:R-:W-:Y:S01]  /*0750*/  @UP0 UMOV UR13, UR19 ;  /* 0x00000013000d0c82 */ /* 0x000fe20008000000 */
[----:B------:R-:W-:Y:S01]  /*0760*/  IMAD.IADD R21, R242, 0x1, -R2 ;  /* 0x00000001f2157824 */ /* 0x000fe200078e0a02 */
[----:B------:R-:W-:Y:S01]  /*0770*/  @UP0 USHF.R.U32.HI UR8, URZ, UR9, UR13 ;  /* 0x000000093f080299 */ /* 0x000fe2000801160d */
[----:B------:R-:W-:Y:S01]  /*0780*/  IMAD.SHL.U32 R12, R20, 0x200, RZ ;  /* 0x00000200140c7824 */ /* 0x000fe200078e00ff */
[----:B------:R-:W-:Y:S01]  /*0790*/  LOP3.LUT R0, R0, 0x1c0, RZ, 0xc0, !PT ;  /* 0x000001c000007812 */ /* 0x000fe200078ec0ff */
[C---:B------:R-:W-:Y:S01]  /*07a0*/  IMAD.SHL.U32 R14, R21.reuse, 0x8, RZ ;  /* 0x00000008150e7824 */ /* 0x040fe200078e00ff */
[----:B------:R-:W-:Y:S01]  /*07b0*/  SHF.R.S32.HI R241, RZ, 0x1f, R240 ;  /* 0x0000001ffff17819 */ /* 0x000fe200000114f0 */
[----:B------:R-:W-:Y:S01]  /*07c0*/  USHF.R.S32.HI UR9, URZ, 0x1f, UR8 ;  /* 0x0000001f3f097899 */ /* 0x000fe20008011408 */
[----:B------:R-:W-:Y:S01]  /*07d0*/  IMAD.SHL.U32 R3, R21, 0x40, RZ ;  /* 0x0000004015037824 */ /* 0x000fe200078e00ff */
[----:B------:R-:W-:Y:S01]  /*07e0*/  ULDC.64 UR6, c[0x0][0x1e0] ;  /* 0x0000780000067ab9 */ /* 0x000fe20000000a00 */
[----:B------:R-:W-:Y:S01]  /*07f0*/  LOP3.LUT R2, R0, 0x38, R14, 0xf8, !PT ;  /* 0x0000003800027812 */ /* 0x000fe200078ef80e */
[----:B------:R-:W-:Y:S01]  /*0800*/  ULDC.64 UR4, c[0x0][0x1b0] ;  /* 0x00006c0000047ab9 */ /* 0x000fe20000000a00 */
[----:B------:R-:W-:Y:S01]  /*0810*/  SHF.R.U32.HI R0, RZ, 0x3, R0 ;  /* 0x00000003ff007819 */ /* 0x000fe20000011600 */
[----:B------:R-:W-:Y:S01]  /*0820*/  UIMAD UR6, UR9, UR6, URZ ;  /* 0x00000006090672a4 */ /* 0x000fe2000f8e023f */
[----:B------:R-:W-:Y:S01]  /*0830*/  SHF.R.S32.HI R15, RZ, 0x1f, R14 ;  /* 0x0000001fff0f7819 */ /* 0x000fe2000001140e */
[----:B------:R-:W-:Y:S01]  /*0840*/  UIMAD UR4, UR9, UR4, URZ ;  /* 0x00000004090472a4 */ /* 0x000fe2000f8e023f */
[----:B------:R-:W-:Y:S01]  /*0850*/  LOP3.LUT R234, R12, R2, R0, 0xf6, !PT ;  /* 0x000000020cea7212 */ /* 0x000fe200078ef600 */
[C---:B------:R-:W-:Y:S01]  /*0860*/  IMAD R0, R241.reuse, c[0x0][0x208], RZ ;  /* 0x00008200f1007a24 */ /* 0x040fe200078e02ff */
[----:B------:R-:W-:Y:S01]  /*0870*/  UIMAD UR6, UR8, UR7, UR6 ;  /* 0x00000007080672a4 */ /* 0x000fe2000f8e0206 */
[----:B------:R-:W-:Y:S01]  /*0880*/  IMAD R2, R241, c[0x0][0x178], RZ ;  /* 0x00005e00f1027a24 */ /* 0x000fe200078e02ff */
[----:B------:R-:W-:Y:S01]  /*0890*/  UIMAD UR4, UR8, UR5, UR4 ;  /* 0x00000005080472a4 */ /* 0x000fe2000f8e0204 */
[----:B------:R-:W-:Y:S01]  /*08a0*/  IMAD.U32 R10, RZ, RZ, UR8 ;  /* 0x00000008ff0a7e24 */ /* 0x000fe2000f8e00ff */
[----:B------:R-:W-:Y:S01]  /*08b0*/  USHF.R.S32.HI UR13, URZ, 0x1f, UR16 ;  /* 0x0000001f3f0d7899 */ /* 0x000fe20008011410 */
[C---:B------:R-:W-:Y:S01]  /*08c0*/  IMAD R11, R240.reuse, c[0x0][0x20c], R0 ;  /* 0x00008300f00b7a24 */ /* 0x040fe200078e0200 */
[----:B------:R-:W-:Y:S01]  /*08d0*/  LOP3.LUT R0, R3, 0x1c0, RZ, 0xc0, !PT ;  /* 0x000001c003007812 */ /* 0x000fe200078ec0ff */
[----:B------:R-:W-:Y:S01]  /*08e0*/  IMAD.WIDE.U32 R8, R240, c[0x0][0x208], R14 ;  /* 0x00008200f0087a25 */ /* 0x000fe200078e000e */
[----:B------:R-:W-:Y:S01]  /*08f0*/  SHF.R.S32.HI R27, RZ, 0x1f, R31 ;  /* 0x0000001fff1b7819 */ /* 0x000fe2000001141f */
[----:B------:R-:W-:Y:S01]  /*0900*/  UIMAD UR10, UR10, -0x60, URZ ;  /* 0xffffffa00a0a78a4 */ /* 0x000fe2000f8e023f */
[----:B------:R-:W-:Y:S01]  /*0910*/  LOP3.LUT R13, R0, 0x8, R24, 0xf8, !PT ;  /* 0x00000008000d7812 */ /* 0x000fe200078ef818 */
[----:B------:R-:W-:Y:S01]  /*0920*/  IMAD R4, R240, c[0x0][0x17c], R2 ;  /* 0x00005f00f0047a24 */ /* 0x000fe200078e0202 */
[----:B------:R-:W-:Y:S01]  /*0930*/  SHF.R.U32.HI R0, RZ, 0x3, R0 ;  /* 0x00000003ff007819 */ /* 0x000fe20000011600 */
[----:B------:R-:W-:Y:S01]  /*0940*/  IMAD.WIDE.U32 R2, R10, c[0x0][0x1e0], R14 ;  /* 0x000078000a027a25 */ /* 0x000fe200078e000e */
[----:B------:R-:W-:Y:S01]  /*0950*/  IADD3 R25, R14, 0x40, RZ ;  /* 0x000000400e197810 */ /* 0x000fe20007ffe0ff */
[----:B------:R-:W-:Y:S01]  /*0960*/  ULDC.64 UR18, c[0x0][0x1a8] ;  /* 0x00006a0000127ab9 */ /* 0x000fe20000000a00 */
[----:B------:R-:W-:Y:S01]  /*0970*/  LOP3.LUT R0, R12, R13, R0, 0xf6, !PT ;  /* 0x0000000d0c007212 */ /* 0x000fe200078ef600 */
[----:B------:R-:W-:Y:S01]  /*0980*/  IMAD.IADD R9, R9, 0x1, R11 ;  /* 0x0000000109097824 */ /* 0x000fe200078e020b */
[----:B------:R-:W-:Y:S01]  /*0990*/  IADD3 R5, R3, UR6, RZ ;  /* 0x0000000603057c10 */ /* 0x000fe2000fffe0ff */
[--C-:B------:R-:W-:Y:S01]  /*09a0*/  IMAD.WIDE.U32 R10, R10, c[0x0][0x1b0], R14.reuse ;  /* 0x00006c000a0a7a25 */ /* 0x100fe200078e000e */
[----:B------:R-:W-:Y:S01]  /*09b0*/  ULDC.64 UR6, c[0x0][0x180] ;  /* 0x0000600000067ab9 */ /* 0x000fe20000000a00 */
[----:B------:R-:W-:Y:S01]  /*09c0*/  ISETP.GE.AND P6, PT, R14, c[0x0][0x1cc], PT ;  /* 0x000073000e007a0c */ /* 0x000fe20003fc6270 */
[----:B------:R-:W-:Y:S01]  /*09d0*/  UIMAD UR6, UR13, UR6, URZ ;  /* 0x000000060d0672a4 */ /* 0x000fe2000f8e023f */
[----:B------:R-:W-:Y:S01]  /*09e0*/  IMAD.WIDE.U32 R6, R240, c[0x0][0x178], R14 ;  /* 0x00005e00f0067a25 */ /* 0x000fe200078e000e */
[----:B------:R-:W-:Y:S01]  /*09f0*/  IADD3 R3, R11, UR4, RZ ;  /* 0x000000040b037c10 */ /* 0x000fe2000fffe0ff */
[----:B------:R-:W-:Y:S01]  /*0a00*/  ULDC.64 UR4, c[0x0][0x210] ;  /* 0x0000840000047ab9 */ /* 0x000fe20000000a00 */
[----:B------:R-:W-:Y:S01]  /*0a10*/  ISETP.GE.AND P5, PT, R25, c[0x0][0x1cc], PT ;  /* 0x0000730019007a0c */ /* 0x000fe20003fa6270 */
[----:B------:R-:W-:Y:S01]  /*0a20*/  IMAD.IADD R7, R7, 0x1, R4 ;  /* 0x0000000107077824 */ /* 0x000fe200078e0204 */
[----:B------:R-:W-:Y:S01]  /*0a30*/  UIMAD UR4, UR13, UR4, URZ ;  /* 0x000000040d0472a4 */ /* 0x000fe2000f8e023f */
[----:B------:R-:W-:Y:S01]  /*0a40*/  IMAD.U32 R11, RZ, RZ, UR16 ;  /* 0x00000010ff0b7e24 */ /* 0x000fe2000f8e00ff */
[----:B------:R-:W-:Y:S01]  /*0a50*/  UIMAD UR7, UR16, UR7, UR6 ;  /* 0x00000007100772a4 */ /* 0x000fe2000f8e0206 */
[----:B------:R-:W-:Y:S01]  /*0a60*/  IMAD.MOV.U32 R4, RZ, RZ, R2 ;  /* 0x000000ffff047224 */ /* 0x000fe200078e0002 */
[----:B------:R-:W-:Y:S01]  /*0a70*/  UIMAD UR6, UR16, UR5, UR4 ;  /* 0x00000005100672a4 */ /* 0x000fe2000f8e0204 */
[----:B------:R-:W-:Y:S01]  /*0a80*/  IMAD.MOV.U32 R2, RZ, RZ, R10 ;  /* 0x000000ffff027224 */ /* 0x000fe200078e000a */
[----:B------:R-:W-:Y:S01]  /*0a90*/  ULDC.64 UR8, c[0x0][0x208] ;  /* 0x0000820000087ab9 */ /* 0x000fe20000000a00 */
[----:B------:R-:W-:Y:S01]  /*0aa0*/  IMAD R10, R27, c[0x0][0x1e8], RZ ;  /* 0x00007a001b0a7a24 */ /* 0x000fe200078e02ff */
[----:B------:R-:W-:Y:S01]  /*0ab0*/  ULDC.64 UR4, c[0x0][0x1d8] ;  /* 0x0000760000047ab9 */ /* 0x000fe20000000a00 */
[----:B------:R-:W-:Y:S01]  /*0ac0*/  IMAD.WIDE.U32 R6, R11, c[0x0][0x180], R6 ;  /* 0x000060000b067a25 */ /* 0x000fe200078e0006 */
[----:B------:R-:W-:Y:S01]  /*0ad0*/  USHF.L.U32 UR20, UR4, 0x6, URZ ;  /* 0x0000000604147899 */ /* 0x000fe2000800063f */
[----:B------:R-:W-:Y:S01]  /*0ae0*/  CS2R R130, SRZ ;  /* 0x0000000000827805 */ /* 0x000fe2000001ff00 */
[----:B------:R-:W-:Y:S01]  /*0af0*/  CS2R R128, SRZ ;  /* 0x0000000000807805 */ /* 0x000fe2000001ff00 */
[----:B------:R-:W-:Y:S01]  /*0b00*/  IMAD R11, R27, c[0x0][0x1b8], RZ ;  /* 0x00006e001b0b7a24 */ /* 0x000fe200078e02ff */
[----:B------:R-:W-:Y:S01]  /*0b10*/  IADD3 R13, R7, UR7, RZ ;  /* 0x00000007070d7c10 */ /* 0x000fe2000fffe0ff */
[----:B------:R-:W-:Y:S01]  /*0b20*/  IMAD.U32 R12, RZ, RZ, UR16 ;  /* 0x00000010ff0c7e24 */ /* 0x000fe2000f8e00ff */
[----:B------:R-:W-:Y:S01]  /*0b30*/  UMOV UR7, 0x6 ;  /* 0x0000000600077882 */ /* 0x000fe20000000000 */
[----:B-1----:R-:W-:Y:S01]  /*0b40*/  IMAD.WIDE R18, R18, 0x60, R240 ;  /* 0x0000006012127825 */ /* 0x002fe200078e02f0 */
[----:B------:R-:W-:Y:S01]  /*0b50*/  USHF.L.U64.HI UR17, UR18, UR7, UR19 ;  /* 0x0000000712117299 */ /* 0x000fe20008010213 */
[----:B------:R-:W-:Y:S01]  /*0b60*/  CS2R R126, SRZ ;  /* 0x00000000007e7805 */ /* 0x000fe2000001ff00 */
[----:B------:R-:W-:Y:S01]  /*0b70*/  USHF.L.U32 UR19, UR8, 0x6, URZ ;  /* 0x0000000608137899 */ /* 0x000fe2000800063f */
[C---:B------:R-:W-:Y:S01]  /*0b80*/  IMAD R10, R31.reuse, c[0x0][0x1ec], R10 ;  /* 0x00007b001f0a7a24 */ /* 0x040fe200078e020a */
[----:B------:R-:W-:Y:S01]  /*0b90*/  USHF.L.U64.HI UR21, UR8, UR7, UR9 ;  /* 0x0000000708157299 */ /* 0x000fe20008010209 */
[C---:B------:R-:W-:Y:S01]  /*0ba0*/  IMAD.WIDE.U32 R4, R31.reuse, c[0x0][0x1e8], R4 ;  /* 0x00007a001f047a25 */ /* 0x040fe200078e0004 */
[----:B------:R-:W-:Y:S01]  /*0bb0*/  USHF.L.U32 UR18, UR18, 0x6, URZ ;  /* 0x0000000612127899 */ /* 0x000fe2000800063f */
[----:B------:R-:W-:Y:S01]  /*0bc0*/  CS2R R124, SRZ ;  /* 0x00000000007c7805 */ /* 0x000fe2000001ff00 */
[----:B------:R-:W-:Y:S01]  /*0bd0*/  UIMAD UR21, UR21, UR11, URZ ;  /* 0x0000000b151572a4 */ /* 0x000fe2000f8e023f */
[C---:B------:R-:W-:Y:S01]  /*0be0*/  IMAD R11, R31.reuse, c[0x0][0x1bc], R11 ;  /* 0x00006f001f0b7a24 */ /* 0x040fe200078e020b */
[----:B------:R-:W-:Y:S01]  /*0bf0*/  CS2R R122, SRZ ;  /* 0x00000000007a7805 */ /* 0x000fe2000001ff00 */
[----:B------:R-:W-:Y:S01]  /*0c00*/  IMAD.WIDE.U32 R2, R31, c[0x0][0x1b8], R2 ;  /* 0x00006e001f027a25 */ /* 0x000fe200078e0002 */
[----:B------:R-:W-:Y:S01]  /*0c10*/  CS2R R120, SRZ ;  /* 0x0000000000787805 */ /* 0x000fe2000001ff00 */
[----:B------:R-:W-:Y:S01]  /*0c20*/  CS2R R118, SRZ ;  /* 0x0000000000767805 */ /* 0x000fe2000001ff00 */
[----:B------:R-:W-:Y:S01]  /*0c30*/  CS2R R116, SRZ ;  /* 0x0000000000747805 */ /* 0x000fe2000001ff00 */
[----:B------:R-:W-:Y:S01]  /*0c40*/  IMAD.U32 R15, RZ, RZ, UR10 ;  /* 0x0000000aff0f7e24 */ /* 0x000fe2000f8e00ff */
[----:B------:R-:W-:Y:S01]  /*0c50*/  CS2R R114, SRZ ;  /* 0x0000000000727805 */ /* 0x000fe2000001ff00 */
[----:B------:R-:W-:Y:S01]  /*0c60*/  IMAD.WIDE.U32 R8, R12, c[0x0][0x210], R8 ;  /* 0x000084000c087a25 */ /* 0x000fe200078e0008 */
[----:B------:R-:W-:Y:S01]  /*0c70*/  CS2R R112, SRZ ;  /* 0x0000000000707805 */ /* 0x000fe2000001ff00 */
[----:B------:R-:W-:Y:S01]  /*0c80*/  CS2R R110, SRZ ;  /* 0x00000000006e7805 */ /* 0x000fe2000001ff00 */
[----:B------:R-:W-:Y:S01]  /*0c90*/  IADD3 R15, R15, c[0x0][0x198], -R240 ;  /* 0x000066000f0f7a10 */ /* 0x000fe20007ffe8f0 */
[----:B------:R-:W-:Y:S01]  /*0ca0*/  IMAD.MOV.U32 R12, RZ, RZ, R6 ;  /* 0x000000ffff0c7224 */ /* 0x000fe200078e0006 */
[----:B------:R-:W-:Y:S01]  /*0cb0*/  CS2R R108, SRZ ;  /* 0x00000000006c7805 */ /* 0x000fe2000001ff00 */
[----:B------:R-:W-:Y:S01]  /*0cc0*/  IMAD.IADD R5, R5, 0x1, R10 ;  /* 0x0000000105057824 */ /* 0x000fe200078e020a */
[----:B------:R-:W-:Y:S01]  /*0cd0*/  ISETP.LT.OR P3, PT, R15, 0x1, P6 ;  /* 0x000000010f00780c */ /* 0x000fe20003761670 */
[----:B------:R-:W-:Y:S01]  /*0ce0*/  IMAD R6, R19, c[0x0][0x1d8], RZ ;  /* 0x0000760013067a24 */ /* 0x000fe200078e02ff */
[----:B------:R-:W-:Y:S01]  /*0cf0*/  ISETP.LT.OR P2, PT, R15, 0x1, P5 ;  /* 0x000000010f00780c */ /* 0x000fe20002f41670 */
[----:B------:R-:W-:Y:S01]  /*0d00*/  IMAD R7, R19, c[0x0][0x1a8], RZ ;  /* 0x00006a0013077a24 */ /* 0x000fe200078e02ff */
[----:B------:R-:W-:Y:S01]  /*0d10*/  CS2R R106, SRZ ;  /* 0x00000000006a7805 */ /* 0x000fe2000001ff00 */
[----:B------:R-:W-:Y:S01]  /*0d20*/  IMAD.IADD R3, R3, 0x1, R11 ;  /* 0x0000000103037824 */ /* 0x000fe200078e020b */
[----:B------:R-:W-:Y:S01]  /*0d30*/  IADD3 R11, R9, UR6, RZ ;  /* 0x00000006090b7c10 */ /* 0x000fe2000fffe0ff */
[----:B------:R-:W-:Y:S01]  /*0d40*/  IMAD.MOV.U32 R10, RZ, RZ, R8 ;  /* 0x000000ffff0a7224 */ /* 0x000fe200078e0008 */
[----:B------:R-:W-:Y:S01]  /*0d50*/  USHF.L.U64.HI UR6, UR4, UR7, UR5 ;  /* 0x0000000704067299 */ /* 0x000fe20008010205 */
[C---:B------:R-:W-:Y:S01]  /*0d60*/  IMAD R16, R18.reuse, c[0x0][0x1dc], R6 ;  /* 0x0000770012107a24 */ /* 0x040fe200078e0206 */
[----:B------:R-:W-:Y:S01]  /*0d70*/  USHF.R.S32.HI UR7, URZ, 0x1f, UR11 ;  /* 0x0000001f3f077899 */ /* 0x000fe2000801140b */
[C---:B------:R-:W-:Y:S01]  /*0d80*/  IMAD R17, R18.reuse, c[0x0][0x1ac], R7 ;  /* 0x00006b0012117a24 */ /* 0x040fe200078e0207 */
[----:B------:R-:W-:Y:S01]  /*0d90*/  ULDC.64 UR4, c[0x0][0x178] ;  /* 0x00005e0000047ab9 */ /* 0x000fe20000000a00 */
[C---:B------:R-:W-:Y:S01]  /*0da0*/  IMAD.WIDE.U32 R8, R18.reuse, c[0x0][0x1d8], R4 ;  /* 0x0000760012087a25 */ /* 0x040fe200078e0004 */
[----:B------:R-:W-:Y:S01]  /*0db0*/  UIMAD UR21, UR7, UR19, UR21 ;  /* 0x00000013071572a4 */ /* 0x000fe2000f8e0215 */
[----:B------:R-:W-:Y:S01]  /*0dc0*/  CS2R R104, SRZ ;  /* 0x0000000000687805 */ /* 0x000fe2000001ff00 */
[----:B------:R-:W-:Y:S01]  /*0dd0*/  CS2R R102, SRZ ;  /* 0x0000000000667805 */ /* 0x000fe2000001ff00 */
[----:B------:R-:W-:Y:S01]  /*0de0*/  IMAD.WIDE.U32 R6, R18, c[0x0][0x1a8], R2 ;  /* 0x00006a0012067a25 */ /* 0x000fe200078e0002 */
[----:B------:R-:W-:Y:S01]  /*0df0*/  LEA R4, P1, R8, c[0x0][0x1c0], 0x1 ;  /* 0x0000700008047a11 */ /* 0x000fe200078208ff */
        /* <DEDUP_REMOVED lines=11> */
[----:B------:R-:W-:Y:S01]  /*0eb0*/  IADD3 R6, P0, R4, UR20, RZ ;  /* 0x0000001404067c10 */ /* 0x000fe2000ff1e0ff */
[----:B------:R-:W-:Y:S01]  /*0ec0*/  IMAD R7, R27, c[0x0][0x218], RZ ;  /* 0x000086001b077a24 */ /* 0x000fe200078e02ff */
[----:B------:R-:W-:Y:S01]  /*0ed0*/  @!PT LDS RZ, [RZ] ;  /* 0x00000000fffff984 */ /* 0x000fe20000000800 */
[----:B------:R-:W-:Y:S01]  /*0ee0*/  @!PT LDS RZ, [RZ] ;  /* 0x00000000fffff984 */ /* 0x000fe20000000800 */
[----:B------:R-:W-:Y:S01]  /*0ef0*/  @!PT LDS RZ, [RZ] ;  /* 0x00000000fffff984 */ /* 0x000fe20000000800 */
[----:B------:R1:W-:Y:S01]  /*0f00*/  LDGSTS.E.BYPASS.LTC128B.128 [R234+0x6080], [R4.64], !P3 ;  /* 0x0608000004ea7fae */ /* 0x0003e2000d901d4e */
[----:B------:R-:W-:Y:S01]  /*0f10*/  IMAD.U32 R8, RZ, RZ, UR20 ;  /* 0x00000014ff087e24 */ /* 0x000fe2000f8e00ff */
[----:B------:R-:W-:Y:S01]  /*0f20*/  ISETP.LT.OR P3, PT, R15, 0x21, P6 ;  /* 0x000000210f00780c */ /* 0x000fe20003761670 */
[----:B------:R-:W-:Y:S01]  /*0f30*/  IMAD R7, R31, c[0x0][0x21c], R7 ;  /* 0x000087001f077a24 */ /* 0x000fe200078e0207 */
[----:B------:R1:W-:Y:S01]  /*0f40*/  LDGSTS.E.BYPASS.LTC128B.128 [R234+0x9080], [R4.64+0x80], !P2 ;  /* 0x0908008004ea7fae */ /* 0x0003e2000d101d4e */
[C---:B------:R-:W-:Y:S01]  /*0f50*/  ISETP.LT.OR P2, PT, R15.reuse, 0x21, P5 ;  /* 0x000000210f00780c */ /* 0x040fe20002f41670 */
[----:B------:R-:W-:Y:S01]  /*0f60*/  IMAD.U32 R9, RZ, RZ, UR19 ;  /* 0x00000013ff097e24 */ /* 0x000fe2000f8e00ff */
[----:B------:R-:W-:Y:S01]  /*0f70*/  ISETP.LT.OR P6, PT, R15, 0x41, P6 ;  /* 0x000000410f00780c */ /* 0x000fe200037c1670 */
[----:B------:R-:W-:Y:S01]  /*0f80*/  IMAD.IADD R245, R249, 0x1, R7 ;  /* 0x00000001f9f57824 */ /* 0x000fe200078e0207 */
[----:B------:R-:W-:Y:S01]  /*0f90*/  IADD3.X R7, R5, UR6, RZ, P0, !PT ;  /* 0x0000000605077c10 */ /* 0x000fe200087fe4ff */
[----:B------:R-:W-:Y:S01]  /*0fa0*/  IMAD.MOV.U32 R244, RZ, RZ, R248 ;  /* 0x000000fffff47224 */ /* 0x000fe200078e00f8 */
[----:B------:R-:W-:Y:S01]  /*0fb0*/  ISETP.LT.OR P5, PT, R15, 0x41, P5 ;  /* 0x000000410f00780c */ /* 0x000fe20002fa1670 */
[----:B------:R-:W-:Y:S01]  /*0fc0*/  IMAD R10, R27, c[0x0][0x188], RZ ;  /* 0x000062001b0a7a24 */ /* 0x000fe200078e02ff */
[----:B------:R-:W-:Y:S01]  /*0fd0*/  UMOV UR19, 0x5 ;  /* 0x0000000500137882 */ /* 0x000fe20000000000 */
[C---:B------:R-:W-:Y:S01]  /*0fe0*/  IMAD.WIDE.U32 R246, R31.reuse, c[0x0][0x188], R12 ;  /* 0x000062001ff67a25 */ /* 0x040fe200078e000c */
[----:B------:R2:W-:Y:S01]  /*0ff0*/  LDGSTS.E.BYPASS.LTC128B.128 [R234+0x7080], [R6.64], !P3 ;  /* 0x0708000006ea7fae */ /* 0x0005e2000d901d4e */
[----:B------:R-:W-:Y:S01]  /*1000*/  ISETP.GE.AND P3, PT, R14, c[0x0][0x19c], PT ;  /* 0x000067000e007a0c */ /* 0x000fe20003f66270 */
[----:B------:R-:W-:Y:S01]  /*1010*/  USHF.L.U64.HI UR9, UR8, UR19, UR9 ;  /* 0x0000001308097299 */ /* 0x000fe20008010209 */
[----:B------:R-:W-:Y:S01]  /*1020*/  IMAD R10, R31, c[0x0][0x18c], R10 ;  /* 0x000063001f0a7a24 */ /* 0x000fe200078e020a */
[----:B------:R-:W-:Y:S01]  /*1030*/  USHF.L.U32 UR8, UR8, 0x5, URZ ;  /* 0x0000000508087899 */ /* 0x000fe2000800063f */
[----:B------:R-:W-:Y:S01]  /*1040*/  ISETP.LT.OR P4, PT, R15, 0x1, P3 ;  /* 0x000000010f00780c */ /* 0x000fe20001f81670 */
[----:B------:R-:W-:Y:S01]  /*1050*/  IMAD.MOV.U32 R218, RZ, RZ, 0x40 ;  /* 0x00000040ffda7424 */ /* 0x000fe200078e00ff */
[----:B------:R-:W-:Y:S01]  /*1060*/  ULDC UR19, c[0x0][0x2a8] ;  /* 0x0000aa0000137ab9 */ /* 0x000fe20000000800 */
[----:B------:R-:W-:Y:S01]  /*1070*/  IMAD.IADD R250, R247, 0x1, R10 ;  /* 0x00000001f7fa7824 */ /* 0x000fe200078e020a */
[----:B------:R-:W-:Y:S01]  /*1080*/  CS2R R92, SRZ ;  /* 0x00000000005c7805 */ /* 0x000fe2000001ff00 */
[----:B------:R-:W-:Y:S01]  /*1090*/  IMAD.MOV.U32 R221, RZ, RZ, 0x20 ;  /* 0x00000020ffdd7424 */ /* 0x000fe200078e00ff */
[----:B------:R-:W-:Y:S01]  /*10a0*/  CS2R R90, SRZ ;  /* 0x00000000005a7805 */ /* 0x000fe2000001ff00 */
[----:B------:R-:W-:Y:S01]  /*10b0*/  IMAD.SHL.U32 R213, R0, 0x2, RZ ;  /* 0x0000000200d57824 */ /* 0x000fe200078e00ff */
[----:B------:R-:W-:Y:S01]  /*10c0*/  CS2R R88, SRZ ;  /* 0x0000000000587805 */ /* 0x000fe2000001ff00 */
[----:B------:R-:W-:Y:S01]  /*10d0*/  IMAD.SHL.U32 R238, R242, 0x4, RZ ;  /* 0x00000004f2ee7824 */ /* 0x000fe200078e00ff */
[----:B------:R-:W-:Y:S01]  /*10e0*/  CS2R R86, SRZ ;  /* 0x0000000000567805 */ /* 0x000fe2000001ff00 */
[----:B-1----:R-:W-:Y:S01]  /*10f0*/  IADD3 R4, P1, P0, R8, 0x80, R4 ;  /* 0x0000008008047810 */ /* 0x002fe2000783e004 */
[----:B------:R-:W-:Y:S01]  /*1100*/  IMAD.WIDE.U32 R8, R9, UR11, R244 ;  /* 0x0000000b09087c25 */ /* 0x000fe2000f8e00f4 */
[----:B------:R-:W-:Y:S01]  /*1110*/  CS2R R84, SRZ ;  /* 0x0000000000547805 */ /* 0x000fe2000001ff00 */
[----:B------:R-:W-:Y:S01]  /*1120*/  SHF.R.S32.HI R239, RZ, 0x1f, R238 ;  /* 0x0000001fffef7819 */ /* 0x000fe200000114ee */
[----:B------:R-:W-:Y:S01]  /*1130*/  CS2R R78, SRZ ;  /* 0x00000000004e7805 */ /* 0x000fe2000001ff00 */
[----:B------:R-:W-:Y:S01]  /*1140*/  IADD3.X R5, RZ, UR6, R5, P1, P0 ;  /* 0x00000006ff057c10 */ /* 0x000fe20008fe0405 */
[----:B------:R-:W-:Y:S01]  /*1150*/  IMAD.U32 R18, RZ, RZ, UR8 ;  /* 0x00000008ff127e24 */ /* 0x000fe2000f8e00ff */
[----:B------:R-:W-:Y:S01]  /*1160*/  LEA R16, P0, R8, c[0x0][0x1f0], 0x1 ;  /* 0x00007c0008107a11 */ /* 0x000fe200078008ff */
[----:B------:R-:W-:Y:S01]  /*1170*/  IMAD.WIDE.U32 R28, R31, c[0x0][0x278], RZ ;  /* 0x00009e001f1c7a25 */ /* 0x000fe200078e00ff */
[----:B------:R-:W-:Y:S01]  /*1180*/  CS2R R76, SRZ ;  /* 0x00000000004c7805 */ /* 0x000fe2000001ff00 */
[----:B------:R1:W-:Y:S01]  /*1190*/  LDGSTS.E.BYPASS.LTC128B.128 [R234+0xa080], [R4.64], !P2 ;  /* 0x0a08000004ea7fae */ /* 0x0003e2000d101d4e */
[----:B------:R-:W-:Y:S01]  /*11a0*/  ISETP.GE.AND P2, PT, R25, c[0x0][0x19c], PT ;  /* 0x0000670019007a0c */ /* 0x000fe20003f46270 */
[----:B------:R-:W-:Y:S01]  /*11b0*/  IMAD.MOV.U32 R223, RZ, RZ, 0x10 ;  /* 0x00000010ffdf7424 */ /* 0x000fe200078e00ff */
        /* <DEDUP_REMOVED lines=22> */
[----:B------:R-:W-:Y:S01]  /*1320*/  UISETP.GE.AND UP6, UPT, UR10, 0x1, UPT ;  /* 0x000000010a00788c */ /* 0x000fe2000bfc6270 */
[----:B-1----:R-:W-:Y:S01]  /*1330*/  IADD3 R4, P1, R6, UR20, RZ ;  /* 0x0000001406047c10 */ /* 0x002fe2000ff3e0ff */
[----:B------:R-:W-:Y:S01]  /*1340*/  UISETP.GE.AND UP5, UPT, UR10, 0x2, UPT ;  /* 0x000000020a00788c */ /* 0x000fe2000bfa6270 */
[----:B--2---:R-:W-:Y:S01]  /*1350*/  IADD3 R6, R9, UR21, RZ ;  /* 0x0000001509067c10 */ /* 0x004fe2000fffe0ff */
[----:B------:R-:W-:Y:S01]  /*1360*/  UIMAD.WIDE.U32 UR20, UR11, UR4, URZ ;  /* 0x000000040b1472a5 */ /* 0x000fe2000f8e003f */
[----:B------:R-:W-:Y:S01]  /*1370*/  IADD3.X R5, R7, UR6, RZ, P1, !PT ;  /* 0x0000000607057c10 */ /* 0x000fe20008ffe4ff */
[----:B------:R-:W-:Y:S01]  /*1380*/  UIMAD UR6, UR7, UR4, URZ ;  /* 0x00000004070672a4 */ /* 0x000fe2000f8e023f */
[C---:B------:R-:W-:Y:S01]  /*1390*/  ISETP.LT.OR P1, PT, R15.reuse, 0x1, P2 ;  /* 0x000000010f00780c */ /* 0x040fe20001721670 */
[----:B------:R-:W-:Y:S01]  /*13a0*/  UISETP.GE.AND UP4, UPT, UR10, 0x21, UPT ;  /* 0x000000210a00788c */ /* 0x000fe2000bf86270 */
[----:B------:R-:W-:Y:S01]  /*13b0*/  LEA.HI.X R17, R8, c[0x0][0x1f4], R6, 0x1, P0 ;  /* 0x00007d0008117a11 */ /* 0x000fe200000f0c06 */
[----:B------:R1:W-:Y:S01]  /*13c0*/  LDGSTS.E.BYPASS.LTC128B.128 [R234+0x8080], [R4.64], !P6 ;  /* 0x0808000004ea7fae */ /* 0x0003e2000f101d4e */
[----:B------:R-:W-:Y:S01]  /*13d0*/  IMAD.U32 R8, RZ, RZ, UR18 ;  /* 0x00000012ff087e24 */ /* 0x000fe2000f8e00ff */
[----:B------:R-:W-:Y:S01]  /*13e0*/  UIMAD UR6, UR11, UR5, UR6 ;  /* 0x000000050b0672a4 */ /* 0x000fe2000f8e0206 */
[----:B------:R-:W-:Y:S01]  /*13f0*/  IMAD.U32 R6, RZ, RZ, UR20 ;  /* 0x00000014ff067e24 */ /* 0x000fe2000f8e00ff */
[----:B------:R1:W-:Y:S01]  /*1400*/  LDGSTS.E.BYPASS.LTC128B.128 [R234+0xb080], [R4.64+0x80], !P5 ;  /* 0x0b08008004ea7fae */ /* 0x0003e2000e901d4e */
[C---:B------:R-:W-:Y:S01]  /*1410*/  ISETP.LT.OR P6, PT, R15.reuse, 0x21, P3 ;  /* 0x000000210f00780c */ /* 0x040fe20001fc1670 */
[----:B------:R-:W-:Y:S01]  /*1420*/  UIADD3 UR6, UR21, UR6, URZ ;  /* 0x0000000615067290 */ /* 0x000fe2000fffe03f */
[----:B------:R-:W-:Y:S01]  /*1430*/  IMAD.U32 R7, RZ, RZ, UR21 ;  /* 0x00000015ff077e24 */ /* 0x000fe2000f8e00ff */
[----:B------:R-:W0:Y:S01]  /*1440*/  LDGDEPBAR ;  /* 0x00000000000079af */ /* 0x000e220000000000 */
[----:B------:R-:W-:Y:S01]  /*1450*/  ISETP.GE.AND P5, PT, R14, c[0x0][0x16c], PT ;  /* 0x00005b000e007a0c */ /* 0x000fe20003fa6270 */
[----:B------:R-:W-:Y:S01]  /*1460*/  ULDC UR21, c[0x0][0x198] ;  /* 0x0000660000157ab9 */ /* 0x000fe20000000800 */
[----:B------:R-:W-:Y:S01]  /*1470*/  ISETP.LT.OR P3, PT, R15, 0x41, P3 ;  /* 0x000000410f00780c */ /* 0x000fe20001f61670 */
[----:B------:R2:W-:Y:S01]  /*1480*/  LDGSTS.E.BYPASS.LTC128B.128 [R234+0x80], [R2.64], !P4 ;  /* 0x0008000002ea7fae */ /* 0x0005e2000e101d4e */
[----:B------:R-:W-:Y:S01]  /*1490*/  IMAD.U32 R7, RZ, RZ, UR6 ;  /* 0x00000006ff077e24 */ /* 0x000fe2000f8e00ff */
[----:B------:R-:W-:-:S02]  /*14a0*/  ULDC.64 UR6, c[0x0][0x270] ;  /* 0x00009c0000067ab9 */ /* 0x000fc40000000a00 */
[----:B------:R2:W-:Y:S01]  /*14b0*/  LDGSTS.E.BYPASS.LTC128B.128 [R234+0x3080], [R2.64+0x80], !P1 ;  /* 0x0308008002ea7fae */ /* 0x0005e2000c901d4e */
[----:B------:R-:W-:Y:S01]  /*14c0*/  IADD3 R8, P1, P0, R8, 0x80, R2 ;  /* 0x0000008008087810 */ /* 0x000fe2000783e002 */
[----:B------:R-:W-:Y:S02]  /*14d0*/  UIMAD UR6, UR13, UR6, URZ ;  /* 0x000000060d0672a4 */ /* 0x000fe4000f8e023f */
[----:B------:R-:W-:Y:S01]  /*14e0*/  UIADD3 UR21, UR10, UR21, URZ ;  /* 0x000000150a157290 */ /* 0x000fe2000fffe03f */
[----:B------:R-:W-:Y:S01]  /*14f0*/  IADD3.X R9, RZ, UR17, R3, P1, P0 ;  /* 0x00000011ff097c10 */ /* 0x000fe20008fe0403 */
[----:B------:R-:W-:Y:S01]  /*1500*/  ULDC UR20, c[0x0][0x2a0] ;  /* 0x0000a80000147ab9 */ /* 0x000fe20000000800 */
[C---:B------:R-:W-:Y:S01]  /*1510*/  ISETP.LT.OR P1, PT, R15.reuse, 0x21, P2 ;  /* 0x000000210f00780c */ /* 0x040fe20001721670 */
[----:B------:R-:W-:Y:S01]  /*1520*/  ULOP3.LUT UR20, URZ, UR20, URZ, 0x33, !UPT ;  /* 0x000000143f147292 */ /* 0x000fe2000f8e333f */
[----:B------:R-:W-:Y:S01]  /*1530*/  ISETP.LT.OR P2, PT, R15, 0x41, P2 ;  /* 0x000000410f00780c */ /* 0x000fe20001741670 */
[----:B------:R-:W-:-:S02]  /*1540*/  UISETP.GE.AND UP3, UPT, UR10, 0x22, UPT ;  /* 0x000000220a00788c */ /* 0x000fc4000bf66270 */
[----:B------:R-:W-:Y:S02]  /*1550*/  UISETP.GE.AND UP2, UPT, UR10, 0x41, UPT ;  /* 0x000000410a00788c */ /* 0x000fe4000bf46270 */
[----:B------:R-:W-:Y:S01]  /*1560*/  UISETP.GE.AND UP1, UPT, UR10, 0x42, UPT ;  /* 0x000000420a00788c */ /* 0x000fe2000bf26270 */
[----:B-1----:R-:W-:-:S04]  /*1570*/  IADD3 R4, P4, R2, UR18, RZ ;  /* 0x0000001202047c10 */ /* 0x002fc8000ff9e0ff */
[----:B------:R-:W-:Y:S02]  /*1580*/  IADD3.X R5, R3, UR17, RZ, P4, !PT ;  /* 0x0000001103057c10 */ /* 0x000fe4000a7fe4ff */
[----:B------:R-:W-:-:S03]  /*1590*/  ISETP.GE.AND P4, PT, R25, c[0x0][0x16c], PT ;  /* 0x00005b0019007a0c */ /* 0x000fc60003f86270 */
[----:B------:R1:W-:Y:S01]  /*15a0*/  LDGSTS.E.BYPASS.LTC128B.128 [R234+0x1080], [R4.64], !P6 ;  /* 0x0108000004ea7fae */ /* 0x0003e2000f101d4e */
[----:B------:R-:W-:Y:S02]  /*15b0*/  SEL R10, RZ, 0x2, P4 ;  /* 0x00000002ff0a7807 */ /* 0x000fe40002000000 */
[C---:B--2---:R-:W-:Y:S01]  /*15c0*/  LEA R2, P0, R6.reuse, R246, 0x6 ;  /* 0x000000f606027211 */ /* 0x044fe200078030ff */
[----:B------:R2:W-:Y:S01]  /*15d0*/  LDGSTS.E.BYPASS.LTC128B.128 [R234+0x4080], [R8.64], !P1 ;  /* 0x0408000008ea7fae */ /* 0x0005e2000c901d4e */
[----:B------:R-:W-:Y:S02]  /*15e0*/  SEL R3, RZ, 0x1, P5 ;  /* 0x00000001ff037807 */ /* 0x000fe40002800000 */
[----:B------:R-:W-:Y:S02]  /*15f0*/  LEA.HI.X R7, R6, R250, R7, 0x6, P0 ;  /* 0x000000fa06077211 */ /* 0x000fe400000f3407 */
[----:B------:R-:W-:Y:S01]  /*1600*/  LEA R12, P0, R2, c[0x0][0x160], 0x1 ;  /* 0x00005800020c7a11 */ /* 0x000fe200078008ff */
[----:B------:R-:W-:-:S02]  /*1610*/  IMAD.IADD R6, R10, 0x1, R3 ;  /* 0x000000010a067824 */ /* 0x000fc400078e0203 */
[----:B------:R-:W-:Y:S01]  /*1620*/  IMAD.U32 R10, RZ, RZ, UR8 ;  /* 0x00000008ff0a7e24 */ /* 0x000fe2000f8e00ff */
[----:B------:R-:W-:Y:S01]  /*1630*/  LEA.HI.X R13, R2, c[0x0][0x164], R7, 0x1, P0 ;  /* 0x00005900020d7a11 */ /* 0x000fe200000f0c07 */
[----:B------:R-:W-:Y:S01]  /*1640*/  IMAD.U32 R7, RZ, RZ, UR4 ;  /* 0x00000004ff077e24 */ /* 0x000fe2000f8e00ff */
[----:B------:R-:W-:Y:S01]  /*1650*/  IADD3 R2, P1, R4, UR18, RZ ;  /* 0x0000001204027c10 */ /* 0x000fe2000ff3e0ff */
[----:B------:R-:W-:Y:S01]  /*1660*/  UIMAD UR18, UR16, UR7, UR6 ;  /* 0x00000007101272a4 */ /* 0x000fe2000f8e0206 */
[C---:B------:R-:W-:Y:S02]  /*1670*/  LOP3.LUT P6, RZ, R6.reuse, 0x2, RZ, 0xc0, !PT ;  /* 0x0000000206ff7812 */ /* 0x040fe400078cc0ff */
[----:B------:R-:W-:Y:S01]  /*1680*/  IADD3.X R3, R5, UR17, RZ, P1, !PT ;  /* 0x0000001105037c10 */ /* 0x000fe20008ffe4ff */
[----:B------:R-:W-:Y:S01]  /*1690*/  USHF.L.U32 UR17, UR11, 0x6, URZ ;  /* 0x000000060b117899 */ /* 0x000fe2000800063f */
[----:B------:R-:W-:Y:S01]  /*16a0*/  LOP3.LUT P1, RZ, R6, 0x1, RZ, 0xc0, !PT ;  /* 0x0000000106ff7812 */ /* 0x000fe2000782c0ff */
[----:B------:R-:W-:-:S02]  /*16b0*/  ULDC.64 UR6, c[0x0][0x238] ;  /* 0x00008e0000067ab9 */ /* 0x000fc40000000a00 */
[----:B------:R3:W-:Y:S01]  /*16c0*/  LDGSTS.E.BYPASS.LTC128B.128 [R234+0x2080], [R2.64], !P3 ;  /* 0x0208000002ea7fae */ /* 0x0007e2000d901d4e */
[----:B------:R-:W-:Y:S01]  /*16d0*/  UIMAD UR6, UR13, UR6, URZ ;  /* 0x000000060d0672a4 */ /* 0x000fe2000f8e023f */
[----:B------:R-:W-:Y:S01]  /*16e0*/  IMAD.U32 R15, RZ, RZ, UR17 ;  /* 0x00000011ff0f7e24 */ /* 0x000fe2000f8e00ff */
[----:B------:R-:W-:Y:S01]  /*16f0*/  ISETP.GT.AND P3, PT, R242, 0xf, PT ;  /* 0x0000000ff200780c */ /* 0x000fe20003f64270 */
[----:B------:R3:W-:Y:S01]  /*1700*/  LDGSTS.E.BYPASS.LTC128B.128 [R234+0x5080], [R2.64+0x80], !P2 ;  /* 0x0508008002ea7fae */ /* 0x0007e2000d101d4e */
[----:B-1----:R-:W-:Y:S01]  /*1710*/  IMAD.U32 R4, RZ, RZ, UR5 ;  /* 0x00000005ff047e24 */ /* 0x002fe2000f8e00ff */
[----:B------:R-:W-:Y:S01]  /*1720*/  LOP3.LUT P2, RZ, R21, 0x2, RZ, 0xc0, !PT ;  /* 0x0000000215ff7812 */ /* 0x000fe2000784c0ff */
[----:B------:R-:W-:Y:S01]  /*1730*/  UIMAD UR7, UR16, UR7, UR6 ;  /* 0x00000007100772a4 */ /* 0x000fe2000f8e0206 */
[----:B------:R-:W0:Y:S01]  /*1740*/  LDGDEPBAR ;  /* 0x00000000000079af */ /* 0x000e220000000000 */
[----:B--2---:R-:W-:Y:S01]  /*1750*/  LEA R8, P0, R7, R12, 0x6 ;  /* 0x0000000c07087211 */ /* 0x004fe200078030ff */
[----:B------:R-:W-:Y:S01]  /*1760*/  USHF.L.U64.HI UR5, UR4, 0x5, UR5 ;  /* 0x0000000504057899 */ /* 0x000fe20008010205 */
[----:B------:R-:W-:-:S02]  /*1770*/  SEL R0, R221, 0xffffffe0, !P2 ;  /* 0xffffffe0dd007807 */ /* 0x000fc40005000000 */
[----:B------:R-:W-:Y:S01]  /*1780*/  LEA.HI.X R9, R7, R13, R4, 0x6, P0 ;  /* 0x0000000d07097211 */ /* 0x000fe200000f3404 */
[----:B------:R-:W-:Y:S01]  /*1790*/  IMAD.U32 R4, RZ, RZ, UR16 ;  /* 0x00000010ff047e24 */ /* 0x000fe2000f8e00ff */
[----:B------:R-:W-:Y:S01]  /*17a0*/  LOP3.LUT P0, RZ, R21, 0x4, RZ, 0xc0, !PT ;  /* 0x0000000415ff7812 */ /* 0x000fe2000780c0ff */
[----:B------:R-:W-:Y:S01]  /*17b0*/  IMAD.IADD R215, R213, 0x1, R0 ;  /* 0x00000001d5d77824 */ /* 0x000fe200078e0200 */
[----:B------:R-:W-:Y:S01]  /*17c0*/  IADD3 R23, R23, UR7, RZ ;  /* 0x0000000717177c10 */ /* 0x000fe2000fffe0ff */
[----:B------:R-:W-:Y:S01]  /*17d0*/  ULDC.64 UR6, c[0x0][0x288] ;  /* 0x0000a20000067ab9 */ /* 0x000fe20000000a00 */
[----:B------:R-:W-:Y:S01]  /*17e0*/  SEL R218, R218, 0xffffffc0, !P0 ;  /* 0xffffffc0dada7807 */ /* 0x000fe20004000000 */
[----:B------:R-:W-:Y:S01]  /*17f0*/  UIMAD UR13, UR13, UR6, URZ ;  /* 0x000000060d0d72a4 */ /* 0x000fe2000f8e023f */
[----:B------:R-:W-:Y:S01]  /*1800*/  IMAD.WIDE.U32 R4, R4, c[0x0][0x288], R238 ;  /* 0x0000a20004047a25 */ /* 0x000fe200078e00ee */
[----:B------:R-:W-:Y:S02]  /*1810*/  USHF.R.S32.HI UR6, URZ, 0x1f, UR17 ;  /* 0x0000001f3f067899 */ /* 0x000fe40008011411 */
[----:B------:R-:W-:Y:S01]  /*1820*/  UIMAD UR7, UR16, UR7, UR13 ;  /* 0x00000007100772a4 */ /* 0x000fe2000f8e020d */
[----:B------:R-:W-:-:S02]  /*1830*/  IMAD.IADD R214, R213, 0x1, R218 ;  /* 0x00000001d5d67824 */ /* 0x000fc400078e02da */
[----:B------:R-:W-:Y:S01]  /*1840*/  IMAD.SHL.U32 R21, R21, 0x20, RZ ;  /* 0x0000002015157824 */ /* 0x000fe200078e00ff */
[----:B------:R-:W-:Y:S01]  /*1850*/  ULDC UR13, c[0x0][0x2a0] ;  /* 0x0000a800000d7ab9 */ /* 0x000fe20000000800 */
[----:B------:R-:W-:Y:S01]  /*1860*/  IMAD.IADD R0, R0, 0x1, R214 ;  /* 0x0000000100007824 */ /* 0x000fe200078e02d6 */
[----:B------:R-:W-:Y:S01]  /*1870*/  ULOP3.LUT UR13, URZ, UR13, URZ, 0x33, !UPT ;  /* 0x0000000d3f0d7292 */ /* 0x000fe2000f8e333f */
[----:B---3--:R-:W-:Y:S01]  /*1880*/  IMAD.U32 R2, RZ, RZ, UR16 ;  /* 0x00000010ff027e24 */ /* 0x008fe2000f8e00ff */
[----:B------:R-:W-:-:S04]  /*1890*/  DEPBAR.LE SB0, 0x1 ;  /* 0x000080400000791a */ /* 0x000fc80000000000 */
[----:B------:R-:W-:Y:S01]  /*18a0*/  BAR.SYNC.DEFER_BLOCKING 0x0 ;  /* 0x0000000000007b1d */ /* 0x000fe20000010000 */
[----:B------:R-:W-:Y:S01]  /*18b0*/  IMAD.WIDE.U32 R6, R2, c[0x0][0x270], R238 ;  /* 0x00009c0002067a25 */ /* 0x000fe200078e00ee */
[----:B------:R-:W-:-:S03]  /*18c0*/  IADD3 R2, -R240, c[0x0][0x168], -R15 ;  /* 0x00005a00f0027a10 */ /* 0x000fc60007ffe90f */
[----:B------:R-:W-:Y:S01]  /*18d0*/  IMAD.U32 R3, RZ, RZ, UR9 ;  /* 0x00000009ff037e24 */ /* 0x000fe2000f8e00ff */
[----:B------:R-:W-:Y:S01]  /*18e0*/  ISETP.LT.OR P0, PT, R2, 0x1, !P1 ;  /* 0x000000010200780c */ /* 0x000fe20004f01670 */
[----:B------:R-:W-:Y:S01]  /*18f0*/  IMAD.IADD R218, R218, 0x1, R215 ;  /* 0x00000001dada7824 */ /* 0x000fe200078e02d7 */
[C---:B------:R-:W-:Y:S01]  /*1900*/  ISETP.LT.OR P2, PT, R2.reuse, 0x1, !P6 ;  /* 0x000000010200780c */ /* 0x040fe20007741670 */
[----:B------:R-:W-:Y:S01]  /*1910*/  ULDC UR16, c[0x0][0x2a0] ;  /* 0x0000a80000107ab9 */ /* 0x000fe20000000800 */
[C---:B------:R-:W-:Y:S01]  /*1920*/  ISETP.LT.OR P1, PT, R2.reuse, 0x21, !P1 ;  /* 0x000000210200780c */ /* 0x040fe20004f21670 */
[----:B------:R-:W-:Y:S01]  /*1930*/  ULOP3.LUT UR16, URZ, UR16, URZ, 0x33, !UPT ;  /* 0x000000103f107292 */ /* 0x000fe2000f8e333f */
[----:B------:R-:W-:Y:S02]  /*1940*/  ISETP.LT.OR P6, PT, R2, 0x21, !P6 ;  /* 0x000000210200780c */ /* 0x000fe400077c1670 */
[----:B------:R-:W-:Y:S01]  /*1950*/  IADD3 R7, R7, UR18, RZ ;  /* 0x0000001207077c10 */ /* 0x000fe2000fffe0ff */
[----:B------:R-:W-:Y:S01]  /*1960*/  UMOV UR18, 0x1 ;  /* 0x0000000100127882 */ /* 0x000fe20000000000 */
[----:B------:R-:W-:Y:S01]  /*1970*/  LEA.HI R2, R26, R242, RZ, 0x5 ;  /* 0x000000f21a027211 */ /* 0x000fe200078f28ff */
[----:B------:R-:W1:Y:S04]  /*1980*/  LDSM.16.M88.2 R170, [R0+0x6080] ;  /* 0x0060800000aa783b */ /* 0x000e680000000100 */
[----:B------:R-:W2:Y:S04]  /*1990*/  LDSM.16.M88.2 R172, [R0+0x7080] ;  /* 0x0070800000ac783b */ /* 0x000ea80000000100 */
[----:B------:R-:W3:Y:S04]  /*19a0*/  LDSM.16.M88.2 R174, [R0+0x8080] ;  /* 0x0080800000ae783b */ /* 0x000ee80000000100 */
[----:B------:R-:W4:Y:S04]  /*19b0*/  LDSM.16.M88.2 R194, [R0+0x9080] ;  /* 0x0090800000c2783b */ /* 0x000f280000000100 */
[----:B------:R-:W1:Y:S04]  /*19c0*/  LDSM.16.M88.2 R196, [R0+0xa080] ;  /* 0x00a0800000c4783b */ /* 0x000e680000000100 */
[----:B------:R5:W1:Y:S04]  /*19d0*/  LDSM.16.M88.2 R198, [R0+0xb080] ;  /* 0x00b0800000c6783b */ /* 0x000a680000000100 */
[----:B------:R-:W1:Y:S04]  /*19e0*/  LDSM.16.M88.2 R152, [R213+0x6080] ;  /* 0x00608000d598783b */ /* 0x000e680000000100 */
[----:B------:R-:W1:Y:S04]  /*19f0*/  LDSM.16.M88.2 R154, [R213+0x7080] ;  /* 0x00708000d59a783b */ /* 0x000e680000000100 */
[----:B------:R-:W1:Y:S04]  /*1a00*/  LDSM.16.M88.2 R156, [R213+0x8080] ;  /* 0x00808000d59c783b */ /* 0x000e680000000100 */
[----:B------:R-:W1:Y:S04]  /*1a10*/  LDSM.16.M88.2 R158, [R215+0x6080] ;  /* 0x00608000d79e783b */ /* 0x000e680000000100 */
[----:B------:R-:W1:Y:S01]  /*1a20*/  LDSM.16.M88.2 R160, [R215+0x7080] ;  /* 0x00708000d7a0783b */ /* 0x000e620000000100 */
[----:B-----5:R-:W-:-:S03]  /*1a30*/  IMAD R0, R27, c[0x0][0x278], RZ ;  /* 0x00009e001b007a24 */ /* 0x020fc600078e02ff */
[----:B------:R-:W1:Y:S01]  /*1a40*/  LDSM.16.M88.2 R162, [R215+0x8080] ;  /* 0x00808000d7a2783b */ /* 0x000e620000000100 */
[----:B------:R-:W-:-:S03]  /*1a50*/  IMAD R0, R31, c[0x0][0x27c], R0 ;  /* 0x00009f001f007a24 */ /* 0x000fc600078e0200 */
[----:B------:R-:W1:Y:S04]  /*1a60*/  LDSM.16.M88.2 R176, [R213+0x9080] ;  /* 0x00908000d5b0783b */ /* 0x000e680000000100 */
        /* <DEDUP_REMOVED lines=11> */
[----:B------:R-:W-:Y:S06]  /*1b20*/  BAR.SYNC.DEFER_BLOCKING 0x0 ;  /* 0x0000000000007b1d */ /* 0x000fec0000010000 */
[----:B------:R-:W-:Y:S01]  /*1b30*/  @!PT LDS RZ, [RZ] ;  /* 0x00000000fffff984 */ /* 0x000fe20000000800 */
[----:B------:R-:W-:Y:S01]  /*1b40*/  @!PT LDS RZ, [RZ] ;  /* 0x00000000fffff984 */ /* 0x000fe20000000800 */
[----:B------:R-:W-:Y:S01]  /*1b50*/  @!PT LDS RZ, [RZ] ;  /* 0x00000000fffff984 */ /* 0x000fe20000000800 */
[----:B------:R5:W-:Y:S01]  /*1b60*/  LDGSTS.E.BYPASS.LTC128B.128 [R234+0x6080], [R12.64], !P0 ;  /* 0x060800000cea7fae */ /* 0x000be2000c101d4e */
[----:B------:R-:W-:-:S03]  /*1b70*/  LEA R18, P0, R18, R16, 0x1 ;  /* 0x0000001012127211 */ /* 0x000fc600078008ff */
[----:B------:R5:W-:Y:S01]  /*1b80*/  LDGSTS.E.BYPASS.LTC128B.128 [R234+0x8080], [R12.64+0x80], !P2 ;  /* 0x080800800cea7fae */ /* 0x000be2000d101d4e */
[----:B------:R-:W-:Y:S01]  /*1b90*/  LEA.HI.X R19, R10, R17, R3, 0x1, P0 ;  /* 0x000000110a137211 */ /* 0x000fe200000f0c03 */
[----:B------:R-:W-:Y:S01]  /*1ba0*/  IMAD R3, R27, c[0x0][0x290], RZ ;  /* 0x0000a4001b037a24 */ /* 0x000fe200078e02ff */
[----:B------:R-:W-:Y:S01]  /*1bb0*/  @!P3 IADD3 R6, P2, P0, R6, UR17, R28 ;  /* 0x000000110606bc10 */ /* 0x000fe2000f85e01c */
[----:B------:R-:W-:Y:S01]  /*1bc0*/  IMAD.IADD R10, R29, 0x1, R0 ;  /* 0x000000011d0a7824 */ /* 0x000fe200078e0200 */
[----:B------:R1:W-:Y:S01]  /*1bd0*/  LDGSTS.E.BYPASS.LTC128B.128 [R234+0x7080], [R8.64], !P1 ;  /* 0x0708000008ea7fae */ /* 0x0003e2000c901d4e */
[----:B------:R-:W-:-:S03]  /*1be0*/  IMAD R3, R31, c[0x0][0x294], R3 ;  /* 0x0000a5001f037a24 */ /* 0x000fc600078e0203 */
[----:B------:R-:W-:Y:S01]  /*1bf0*/  @!P3 IADD3.X R0, R7, UR6, R10, P2, P0 ;  /* 0x000000060700bc10 */ /* 0x000fe200097e040a */
[----:B------:R1:W-:Y:S01]  /*1c00*/  LDGSTS.E.BYPASS.LTC128B.128 [R234+0x9080], [R8.64+0x80], !P6 ;  /* 0x0908008008ea7fae */ /* 0x0003e2000f101d4e */
[----:B------:R-:W-:Y:S02]  /*1c10*/  @!P3 LEA R10, P0, R6, c[0x0][0x258], 0x2 ;  /* 0x00009600060aba11 */ /* 0x000fe400078010ff */
[----:B------:R-:W-:Y:S02]  /*1c20*/  ISETP.GE.AND P6, PT, R14, c[0x0][0x1fc], PT ;  /* 0x00007f000e007a0c */ /* 0x000fe40003fc6270 */
[----:B------:R-:W-:Y:S02]  /*1c30*/  @!P3 LEA.HI.X R11, R6, c[0x0][0x25c], R0, 0x2, P0 ;  /* 0x00009700060bba11 */ /* 0x000fe400000f1400 */
[----:B------:R-:W-:Y:S02]  /*1c40*/  ISETP.GE.AND P0, PT, R14, c[0x0][0x1fc], PT ;  /* 0x00007f000e007a0c */ /* 0x000fe40003f06270 */
[----:B------:R-:W-:Y:S01]  /*1c50*/  LEA.HI R6, R26, R242, RZ, 0x4 ;  /* 0x000000f21a067211 */ /* 0x000fe200078f20ff */
[----:B-----5:R-:W-:-:S04]  /*1c60*/  IMAD.WIDE.U32 R12, R31, c[0x0][0x290], RZ ;  /* 0x0000a4001f0c7a25 */ /* 0x020fc800078e00ff */
[----:B------:R-:W-:Y:S01]  /*1c70*/  IMAD.IADD R28, R13, 0x1, R3 ;  /* 0x000000010d1c7824 */ /* 0x000fe200078e0203 */
[----:B------:R-:W-:Y:S01]  /*1c80*/  IADD3 R13, R5, UR7, RZ ;  /* 0x00000007050d7c10 */ /* 0x000fe2000fffe0ff */
[----:B------:R-:W-:Y:S01]  /*1c90*/  UMOV UR7, 0x1 ;  /* 0x0000000100077882 */ /* 0x000fe20000000000 */
[----:B------:R-:W-:Y:S01]  /*1ca0*/  SHF.R.S32.HI R5, RZ, 0x5, R2 ;  /* 0x00000005ff057819 */ /* 0x000fe20000011402 */
[----:B------:R-:W-:Y:S01]  /*1cb0*/  UISETP.LE.AND UP0, UPT, UR7, UR19, UPT ;  /* 0x000000130700728c */ /* 0x000fe2000bf03270 */
[----:B------:R-:W-:Y:S01]  /*1cc0*/  IADD3 R7, P2, P1, R4, UR17, R12 ;  /* 0x0000001104077c10 */ /* 0x000fe2000f95e00c */
[----:B------:R-:W-:Y:S01]  /*1cd0*/  STL [R1+0x8], R28 ;  /* 0x0000081c01007387 */ /* 0x000fe20000100800 */
[----:B------:R-:W-:Y:S01]  /*1ce0*/  LEA.HI R0, R2, R5, RZ, 0x1 ;  /* 0x0000000502007211 */ /* 0x000fe200078f08ff */
[----:B------:R-:W-:Y:S01]  /*1cf0*/  USHF.L.U32 UR17, UR4, 0x5, URZ ;  /* 0x0000000504117899 */ /* 0x000fe2000800063f */
[----:B-1----:R-:W-:Y:S01]  /*1d00*/  LEA.HI R8, R26, R242, RZ, 0x2 ;  /* 0x000000f21a087211 */ /* 0x002fe200078f10ff */
[----:B------:R-:W-:Y:S01]  /*1d10*/  UP2UR UR19, UPR, URZ, 0x1 ;  /* 0x000000013f137883 */ /* 0x000fe20008000000 */
[----:B------:R-:W-:Y:S01]  /*1d20*/  LOP3.LUT R0, R0, 0xfffffffe, RZ, 0xc0, !PT ;  /* 0xfffffffe00007812 */ /* 0x000fe200078ec0ff */
[----:B------:R-:W-:Y:S01]  /*1d30*/  UMOV UR4, URZ ;  /* 0x0000003f00047c82 */ /* 0x000fe20008000000 */
[----:B------:R-:W-:-:S02]  /*1d40*/  SHF.R.S32.HI R3, RZ, 0x2, R8 ;  /* 0x00000002ff037819 */ /* 0x000fc40000011408 */
[----:B------:R-:W-:Y:S01]  /*1d50*/  SHF.R.S32.HI R9, RZ, 0x1f, R8 ;  /* 0x0000001fff097819 */ /* 0x000fe20000011408 */
[----:B------:R-:W-:Y:S01]  /*1d60*/  IMAD.IADD R5, R5, 0x1, -R0 ;  /* 0x0000000105057824 */ /* 0x000fe200078e0a00 */
[----:B------:R-:W-:Y:S02]  /*1d70*/  IADD3 R0, -R15, c[0x0][0x168], -R240 ;  /* 0x00005a000f007a10 */ /* 0x000fe40007ffe9f0 */
[----:B------:R-:W-:Y:S01]  /*1d80*/  LEA.HI R9, R9, R3, RZ, 0x3 ;  /* 0x0000000309097211 */ /* 0x000fe200078f18ff */
[----:B------:R-:W-:Y:S01]  /*1d90*/  IMAD.SHL.U32 R217, R5, 0x200, RZ ;  /* 0x0000020005d97824 */ /* 0x000fe200078e00ff */
[----:B------:R-:W-:Y:S01]  /*1da0*/  IADD3.X R14, R13, UR6, R28, P2, P1 ;  /* 0x000000060d0e7c10 */ /* 0x000fe200097e241c */
[----:B------:R-:W-:Y:S01]  /*1db0*/  @!P3 IMAD.SHL.U32 R13, R242, 0x10, RZ ;  /* 0x00000010f20db824 */ /* 0x000fe200078e00ff */
[----:B------:R-:W-:Y:S01]  /*1dc0*/  ISETP.GE.AND P2, PT, R25, c[0x0][0x1fc], PT ;  /* 0x00007f0019007a0c */ /* 0x000fe20003f46270 */
[----:B------:R-:W-:Y:S01]  /*1dd0*/  ULDC UR6, c[0x0][0x168] ;  /* 0x00005a0000067ab9 */ /* 0x000fe20000000800 */
[----:B------:R-:W-:Y:S01]  /*1de0*/  LOP3.LUT R9, R9, 0xfffffff8, RZ, 0xc0, !PT ;  /* 0xfffffff809097812 */ /* 0x000fe200078ec0ff */
[----:B------:R-:W-:Y:S01]  /*1df0*/  UIADD3 UR6, UR21, -UR6, UR7 ;  /* 0x8000000615067290 */ /* 0x000fe2000fffe007 */
[C---:B------:R-:W-:Y:S01]  /*1e00*/  ISETP.LT.OR P1, PT, R0.reuse, 0x1, P6 ;  /* 0x000000010000780c */ /* 0x040fe20003721670 */
[----:B------:R1:W-:Y:S01]  /*1e10*/  @!P3 LDGSTS.E.BYPASS.LTC128B.128 [R13+0x12080], [R10.64] ;  /* 0x120800000a0dbfae */ /* 0x0003e2000b901d4e */
[----:B------:R-:W-:Y:S01]  /*1e20*/  SEL R15, RZ, 0x1, P0 ;  /* 0x00000001ff0f7807 */ /* 0x000fe20000000000 */
[----:B------:R-:W-:Y:S01]  /*1e30*/  IMAD.IADD R3, R3, 0x1, -R9 ;  /* 0x0000000103037824 */ /* 0x000fe200078e0a09 */
[----:B------:R-:W-:Y:S01]  /*1e40*/  SHF.R.S32.HI R4, RZ, 0x4, R6 ;  /* 0x00000004ff047819 */ /* 0x000fe20000011406 */
[----:B------:R-:W0:Y:S01]  /*1e50*/  LDGDEPBAR ;  /* 0x00000000000079af */ /* 0x000e220000000000 */
[----:B------:R-:W-:-:S02]  /*1e60*/  ISETP.LT.OR P0, PT, R0, 0x1, P2 ;  /* 0x000000010000780c */ /* 0x000fc40001701670 */
[----:B------:R-:W-:Y:S02]  /*1e70*/  LEA.HI R12, R6, R4, RZ, 0x1 ;  /* 0x00000004060c7211 */ /* 0x000fe400078f08ff */
[----:B------:R-:W-:Y:S02]  /*1e80*/  SHF.R.S32.HI R9, RZ, 0x1f, R20 ;  /* 0x0000001fff097819 */ /* 0x000fe40000011414 */
[----:B------:R-:W-:Y:S01]  /*1e90*/  LOP3.LUT R12, R12, 0xfffffffe, RZ, 0xc0, !PT ;  /* 0xfffffffe0c0c7812 */ /* 0x000fe200078ec0ff */
[----:B------:R2:W-:Y:S01]  /*1ea0*/  LDGSTS.E.BYPASS.LTC128B.128 [R234+0xe080], [R16.64], !P1 ;  /* 0x0e08000010ea7fae */ /* 0x0005e2000c901d4e */
[----:B------:R-:W-:Y:S02]  /*1eb0*/  LEA.HI R9, R9, R20, RZ, 0x2 ;  /* 0x0000001409097211 */ /* 0x000fe400078f10ff */
[----:B------:R-:W-:Y:S01]  /*1ec0*/  LOP3.LUT R2, R2, 0xffffffe0, RZ, 0xc0, !PT ;  /* 0xffffffe002027812 */ /* 0x000fe200078ec0ff */
[----:B------:R-:W-:Y:S01]  /*1ed0*/  IMAD.IADD R4, R4, 0x1, -R12 ;  /* 0x0000000104047824 */ /* 0x000fe200078e0a0c */
[----:B------:R-:W-:Y:S01]  /*1ee0*/  LOP3.LUT R9, R9, 0x1ffffffc, RZ, 0xc0, !PT ;  /* 0x1ffffffc09097812 */ /* 0x000fe200078ec0ff */
[----:B------:R2:W-:Y:S01]  /*1ef0*/  LDGSTS.E.BYPASS.LTC128B.128 [R234+0x10080], [R16.64+0x80], !P0 ;  /* 0x1008008010ea7fae */ /* 0x0005e2000c101d4e */
[----:B------:R-:W-:Y:S01]  /*1f00*/  LEA R12, P0, R7, c[0x0][0x280], 0x2 ;  /* 0x0000a000070c7a11 */ /* 0x000fe200078010ff */
[----:B------:R-:W-:Y:S01]  /*1f10*/  IMAD.IADD R2, R242, 0x1, -R2 ;  /* 0x00000001f2027824 */ /* 0x000fe200078e0a02 */
[----:B------:R-:W-:Y:S01]  /*1f20*/  ISETP.GE.AND P1, PT, R25, c[0x0][0x1fc], PT ;  /* 0x00007f0019007a0c */ /* 0x000fe20003f26270 */
[----:B------:R-:W-:Y:S01]  /*1f30*/  IMAD.SHL.U32 R216, R4, 0x8, RZ ;  /* 0x0000000804d87824 */ /* 0x000fe200078e00ff */
[----:B------:R-:W-:-:S02]  /*1f40*/  ISETP.LT.OR P6, PT, R0, 0x21, P6 ;  /* 0x000000210000780c */ /* 0x000fc400037c1670 */
[----:B------:R-:W-:Y:S01]  /*1f50*/  SHF.R.S32.HI R233, RZ, 0x1f, R2 ;  /* 0x0000001fffe97819 */ /* 0x000fe20000011402 */
[C---:B-1----:R-:W-:Y:S01]  /*1f60*/  IMAD.SHL.U32 R10, R20.reuse, 0x8, RZ ;  /* 0x00000008140a7824 */ /* 0x042fe200078e00ff */
[----:B------:R-:W-:Y:S01]  /*1f70*/  LEA.HI.X R13, R7, c[0x0][0x284], R14, 0x2, P0 ;  /* 0x0000a100070d7a11 */ /* 0x000fe200000f140e */
[----:B------:R-:W-:Y:S01]  /*1f80*/  IMAD.IADD R20, R20, 0x1, -R9 ;  /* 0x0000000114147824 */ /* 0x000fe200078e0a09 */
[----:B------:R-:W-:Y:S01]  /*1f90*/  ISETP.LT.OR P2, PT, R0, 0x21, P2 ;  /* 0x000000210000780c */ /* 0x000fe20001741670 */
[----:B------:R-:W-:Y:S01]  /*1fa0*/  IMAD.SHL.U32 R9, R4, 0x20, RZ ;  /* 0x0000002004097824 */ /* 0x000fe200078e00ff */
[----:B------:R-:W-:Y:S01]  /*1fb0*/  LOP3.LUT R7, R10, 0x18, RZ, 0xc0, !PT ;  /* 0x000000180a077812 */ /* 0x000fe200078ec0ff */
[----:B------:R-:W-:Y:S01]  /*1fc0*/  IMAD.SHL.U32 R10, R3, 0x20, RZ ;  /* 0x00000020030a7824 */ /* 0x000fe200078e00ff */
[----:B------:R-:W-:Y:S01]  /*1fd0*/  LEA.HI R233, R233, R2, RZ, 0x2 ;  /* 0x00000002e9e97211 */ /* 0x000fe200078f10ff */
[----:B------:R-:W-:Y:S01]  /*1fe0*/  IMAD.SHL.U32 R0, R5, 0x10, RZ ;  /* 0x0000001005007824 */ /* 0x000fe200078e00ff */
[----:B------:R-:W-:Y:S01]  /*1ff0*/  LOP3.LUT R11, R7, 0x20, R9, 0xf8, !PT ;  /* 0x00000020070b7812 */ /* 0x000fe200078ef809 */
[----:B------:R1:W-:Y:S01]  /*2000*/  LDGSTS.E.BYPASS.LTC128B.128 [R234+0xf080], [R18.64], !P6 ;  /* 0x0f08000012ea7fae */ /* 0x0003e2000f101d4e */
[----:B------:R-:W-:-:S02]  /*2010*/  LOP3.LUT R9, R6, 0xfffffff0, RZ, 0xc0, !PT ;  /* 0xfffffff006097812 */ /* 0x000fc400078ec0ff */
[----:B------:R-:W-:Y:S01]  /*2020*/  LOP3.LUT R10, R7, 0xe0, R10, 0xf8, !PT ;  /* 0x000000e0070a7812 */ /* 0x000fe200078ef80a */
[C---:B------:R-:W-:Y:S01]  /*2030*/  IMAD.SHL.U32 R7, R3.reuse, 0x4, RZ ;  /* 0x0000000403077824 */ /* 0x040fe200078e00ff */
[----:B------:R-:W-:Y:S01]  /*2040*/  SEL R237, RZ, 0xffffffff, P1 ;  /* 0xffffffffffed7807 */ /* 0x000fe20000800000 */
[----:B------:R1:W-:Y:S01]  /*2050*/  LDGSTS.E.BYPASS.LTC128B.128 [R234+0x11080], [R18.64+0x80], !P2 ;  /* 0x1108008012ea7fae */ /* 0x0003e2000d101d4e */
[----:B------:R-:W-:Y:S02]  /*2060*/  LOP3.LUT P1, RZ, R3, 0x1, RZ, 0xc0, !PT ;  /* 0x0000000103ff7812 */ /* 0x000fe4000782c0ff */
[----:B------:R-:W-:Y:S01]  /*2070*/  LOP3.LUT R6, R233, 0x7ffffffc, RZ, 0xc0, !PT ;  /* 0x7ffffffce9067812 */ /* 0x000fe200078ec0ff */
[----:B------:R-:W-:Y:S01]  /*2080*/  IMAD.SHL.U32 R237, R237, 0x2, RZ ;  /* 0x00000002eded7824 */ /* 0x000fe200078e00ff */
[----:B------:R-:W-:Y:S02]  /*2090*/  LEA.HI.SX32 R233, R233, R0, 0x1e ;  /* 0x00000000e9e97211 */ /* 0x000fe400078ff2ff */
[----:B------:R-:W-:Y:S01]  /*20a0*/  LOP3.LUT R3, R0, 0x10, RZ, 0xc0, !PT ;  /* 0x0000001000037812 */ /* 0x000fe200078ec0ff */
[----:B------:R-:W-:Y:S01]  /*20b0*/  IMAD.IADD R0, R242, 0x1, -R9 ;  /* 0x00000001f2007824 */ /* 0x000fe200078e0a09 */
[----:B------:R-:W-:Y:S01]  /*20c0*/  LOP3.LUT R8, R8, 0x3ffffffc, RZ, 0xc0, !PT ;  /* 0x3ffffffc08087812 */ /* 0x000fe200078ec0ff */
[----:B------:R-:W-:Y:S01]  /*20d0*/  IMAD.IADD R2, R2, 0x1, -R6 ;  /* 0x0000000102027824 */ /* 0x000fe200078e0a06 */
[----:B------:R-:W-:Y:S01]  /*20e0*/  LOP3.LUT R10, R10, 0x18, R7, 0x78, !PT ;  /* 0x000000180a0a7812 */ /* 0x000fe200078e7807 */
[----:B------:R-:W-:Y:S01]  /*20f0*/  IMAD.SHL.U32 R7, R0, 0x20, RZ ;  /* 0x0000002000077824 */ /* 0x000fe200078e00ff */
[----:B------:R-:W-:Y:S01]  /*2100*/  SHF.R.S32.HI R6, RZ, 0x1f, R0 ;  /* 0x0000001fff067819 */ /* 0x000fe20000011400 */
[----:B------:R-:W-:Y:S01]  /*2110*/  IMAD R20, R20, 0x4, R2 ;  /* 0x0000000414147824 */ /* 0x000fe200078e0202 */
[----:B------:R-:W-:Y:S01]  /*2120*/  LOP3.LUT P0, RZ, R0, 0x4, RZ, 0xc0, !PT ;  /* 0x0000000400ff7812 */ /* 0x000fe2000780c0ff */
[----:B------:R-:W-:Y:S01]  /*2130*/  IMAD.IADD R8, R242, 0x1, -R8 ;  /* 0x00000001f2087824 */ /* 0x000fe200078e0a08 */
[----:B------:R-:W-:Y:S01]  /*2140*/  LEA.HI R6, R6, R0, RZ, 0x3 ;  /* 0x0000000006067211 */ /* 0x000fe200078f18ff */
[----:B------:R-:W-:Y:S01]  /*2150*/  IMAD.SHL.U32 R9, R0, 0x4, RZ ;  /* 0x0000000400097824 */ /* 0x000fe200078e00ff */
[----:B------:R-:W-:Y:S01]  /*2160*/  LOP3.LUT R21, R3, 0xe0, R21, 0xf8, !PT ;  /* 0x000000e003157812 */ /* 0x000fe200078ef815 */
[----:B------:R-:W-:Y:S01]  /*2170*/  IMAD.SHL.U32 R236, R20, 0x2, RZ ;  /* 0x0000000214ec7824 */ /* 0x000fe200078e00ff */
[C---:B------:R-:W-:Y:S01]  /*2180*/  LOP3.LUT R2, R6.reuse, 0xfffffff8, RZ, 0xc0, !PT ;  /* 0xfffffff806027812 */ /* 0x040fe200078ec0ff */
[----:B------:R-:W-:Y:S01]  /*2190*/  IMAD.SHL.U32 R6, R6, 0x40, RZ ;  /* 0x0000004006067824 */ /* 0x000fe200078e00ff */
[----:B------:R-:W-:-:S02]  /*21a0*/  LOP3.LUT R216, R216, 0x8, RZ, 0xc0, !PT ;  /* 0x00000008d8d87812 */ /* 0x000fc400078ec0ff */
[----:B------:R-:W-:Y:S01]  /*21b0*/  ISETP.GE.AND P6, PT, R242, 0x10, PT ;  /* 0x00000010f200780c */ /* 0x000fe20003fc6270 */
[----:B------:R-:W-:Y:S01]  /*21c0*/  IMAD.IADD R220, R0, 0x1, -R2 ;  /* 0x0000000100dc7824 */ /* 0x000fe200078e0a02 */
[----:B------:R-:W-:Y:S01]  /*21d0*/  SEL R219, R223, 0xfffffff0, !P0 ;  /* 0xfffffff0dfdb7807 */ /* 0x000fe20004000000 */
[----:B------:R-:W-:Y:S01]  /*21e0*/  IMAD.SHL.U32 R0, R4, 0x100, RZ ;  /* 0x0000010004007824 */ /* 0x000fe200078e00ff */
[----:B------:R-:W-:Y:S01]  /*21f0*/  LOP3.LUT R4, R216, 0x1e0, R7, 0xf8, !PT ;  /* 0x000001e0d8047812 */ /* 0x000fe200078ef807 */
[----:B------:R-:W-:Y:S01]  /*2200*/  IMAD.SHL.U32 R3, R220, 0x40, RZ ;  /* 0x00000040dc037824 */ /* 0x000fe200078e00ff */
[----:B------:R-:W-:Y:S01]  /*2210*/  IADD3 R230, -R236, UR6, RZ ;  /* 0x00000006ece67c10 */ /* 0x000fe2000fffe1ff */
[----:B------:R-:W-:Y:S01]  /*2220*/  IMAD R2, R8, 0x2, R217 ;  /* 0x0000000208027824 */ /* 0x000fe200078e02d9 */
[----:B------:R-:W-:Y:S02]  /*2230*/  LOP3.LUT R0, R21, 0x100, R0, 0xf8, !PT ;  /* 0x0000010015007812 */ /* 0x000fe400078ef800 */
[----:B------:R-:W-:Y:S01]  /*2240*/  LOP3.LUT R3, R3, 0x1c0, RZ, 0xc0, !PT ;  /* 0x000001c003037812 */ /* 0x000fe200078ec0ff */
[----:B------:R-:W-:Y:S01]  /*2250*/  IMAD.IADD R228, R2, 0x1, R10 ;  /* 0x0000000102e47824 */ /* 0x000fe200078e020a */
[----:B------:R-:W-:-:S02]  /*2260*/  LOP3.LUT R2, R4, 0x38, R9, 0x78, !PT ;  /* 0x0000003804027812 */ /* 0x000fc400078e7809 */
[----:B------:R-:W-:Y:S01]  /*2270*/  LOP3.LUT R4, R0, 0x8, R24, 0xf8, !PT ;  /* 0x0000000800047812 */ /* 0x000fe200078ef818 */
[----:B------:R-:W-:Y:S01]  /*2280*/  IMAD.SHL.U32 R228, R228, 0x2, RZ ;  /* 0x00000002e4e47824 */ /* 0x000fe200078e00ff */
[----:B------:R-:W-:Y:S02]  /*2290*/  LOP3.LUT R212, R0, 0x1c0, RZ, 0xc0, !PT ;  /* 0x000001c000d47812 */ /* 0x000fe400078ec0ff */
[--C-:B------:R-:W-:Y:S02]  /*22a0*/  SHF.R.U32.HI R0, RZ, 0x3, R3.reuse ;  /* 0x00000003ff007819 */ /* 0x100fe40000011603 */
[----:B------:R-:W-:Y:S02]  /*22b0*/  LOP3.LUT R217, R2, R217, RZ, 0xfc, !PT ;  /* 0x000000d902d97212 */ /* 0x000fe400078efcff */
[C---:B------:R-:W-:Y:S02]  /*22c0*/  LOP3.LUT R216, R0.reuse, R3, R216, 0x1e, !PT ;  /* 0x0000000300d87212 */ /* 0x040fe400078e1ed8 */
[----:B------:R-:W-:-:S02]  /*22d0*/  LOP3.LUT R3, R0, R11, R3, 0x1e, !PT ;  /* 0x0000000b00037212 */ /* 0x000fc400078e1e03 */
[----:B------:R-:W-:Y:S02]  /*22e0*/  LOP3.LUT R0, R6, 0xfffffe00, RZ, 0xc0, !PT ;  /* 0xfffffe0006007812 */ /* 0x000fe400078ec0ff */
[----:B------:R-:W-:Y:S02]  /*22f0*/  IADD3 R229, R228, 0x126c0, RZ ;  /* 0x000126c0e4e57810 */ /* 0x000fe40007ffe0ff */
[----:B------:R-:W-:Y:S01]  /*2300*/  LOP3.LUT R222, R3, R0, RZ, 0xfc, !PT ;  /* 0x0000000003de7212 */ /* 0x000fe200078efcff */
[----:B------:R-:W-:Y:S01]  /*2310*/  IMAD R2, R5, 0x400, R0 ;  /* 0x0000040005027824 */ /* 0x000fe200078e0200 */
[----:B------:R-:W-:Y:S01]  /*2320*/  SHF.R.U32.HI R212, RZ, 0x3, R212 ;  /* 0x00000003ffd47819 */ /* 0x000fe200000116d4 */
[----:B------:R-:W-:Y:S01]  /*2330*/  @!P6 IMAD.SHL.U32 R0, R242, 0x10, RZ ;  /* 0x00000010f200e824 */ /* 0x000fe200078e00ff */
[----:B------:R-:W-:Y:S01]  /*2340*/  LEA R217, R217, 0x15480, 0x1 ;  /* 0x00015480d9d97811 */ /* 0x000fe200078e08ff */
[----:B------:R-:W-:Y:S01]  /*2350*/  IMAD.IADD R216, R2, 0x1, R216 ;  /* 0x0000000102d87824 */ /* 0x000fe200078e02d8 */
[----:B------:R-:W-:-:S02]  /*2360*/  IADD3 R2, R228, 0x12480, RZ ;  /* 0x00012480e4027810 */ /* 0x000fc40007ffe0ff */
[----:B------:R5:W-:Y:S01]  /*2370*/  @!P6 LDGSTS.E.BYPASS.LTC128B.128 [R0+0x12280], [R12.64] ;  /* 0x122800000c00efae */ /* 0x000be2000b901d4e */
[----:B------:R-:W-:Y:S01]  /*2380*/  LOP3.LUT R212, R212, R4, RZ, 0x3c, !PT ;  /* 0x00000004d4d47212 */ /* 0x000fe200078e3cff */
[----:B------:R-:W-:Y:S01]  /*2390*/  IMAD R219, R219, 0x2, R217 ;  /* 0x00000002dbdb7824 */ /* 0x000fe200078e02d9 */
[----:B------:R-:W-:Y:S01]  /*23a0*/  @P1 IADD3 R229, R2, 0x1c0, RZ ;  /* 0x000001c002e51810 */ /* 0x000fe20007ffe0ff */
[----:B------:R-:W-:Y:S01]  /*23b0*/  IMAD.WIDE.U32 R2, R31, c[0x0][0x240], R22 ;  /* 0x000090001f027a25 */ /* 0x000fe200078e0016 */
[----:B------:R-:W0:Y:S01]  /*23c0*/  LDGDEPBAR ;  /* 0x00000000000079af */ /* 0x000e220000000000 */
[----:B------:R-:W-:Y:S02]  /*23d0*/  R2P PR, R220, 0x6 ;  /* 0x00000006dc007804 */ /* 0x000fe40000000000 */
[----:B------:R-:W-:Y:S01]  /*23e0*/  LOP3.LUT R237, R237, 0x2, R15, 0xe2, !PT ;  /* 0x00000002eded7812 */ /* 0x000fe200078ee20f */
[----:B------:R1:W-:Y:S01]  /*23f0*/  STL.64 [R1], R2 ;  /* 0x0000000201007387 */ /* 0x0003e20000100a00 */
[----:B------:R-:W-:Y:S01]  /*2400*/  IADD3 R251, R230, UR20, RZ ;  /* 0x00000014e6fb7c10 */ /* 0x000fe2000fffe0ff */
[----:B------:R-:W-:Y:S01]  /*2410*/  IMAD.SHL.U32 R212, R212, 0x2, RZ ;  /* 0x00000002d4d47824 */ /* 0x000fe200078e00ff */
[----:B------:R-:W-:Y:S01]  /*2420*/  SEL R221, R221, 0xffffffe0, !P2 ;  /* 0xffffffe0dddd7807 */ /* 0x000fe20005000000 */
[----:B------:R-:W0:Y:S01]  /*2430*/  LDGDEPBAR ;  /* 0x00000000000079af */ /* 0x000e220000000000 */
[----:B------:R-:W-:-:S02]  /*2440*/  SEL R223, R223, 0xfffffff0, !P1 ;  /* 0xfffffff0dfdf7807 */ /* 0x000fc40004800000 */
[----:B------:R-:W-:Y:S01]  /*2450*/  IADD3 R252, R230, c[0x0][0x2a4], RZ ;  /* 0x0000a900e6fc7a10 */ /* 0x000fe20007ffe0ff */
[--C-:B------:R-:W-:Y:S01]  /*2460*/  IMAD.IADD R224, R216, 0x1, R221.reuse ;  /* 0x00000001d8e07824 */ /* 0x100fe200078e02dd */
[C---:B------:R-:W-:Y:S01]  /*2470*/  IADD3 R235, -R236.reuse, UR21, RZ ;  /* 0x00000015eceb7c10 */ /* 0x040fe2000fffe1ff */
[C---:B------:R-:W-:Y:S01]  /*2480*/  IMAD.IADD R227, R223.reuse, 0x1, R221 ;  /* 0x00000001dfe37824 */ /* 0x040fe200078e02dd */
[----:B------:R-:W-:Y:S01]  /*2490*/  IADD3 R236, -R236, UR10, RZ ;  /* 0x0000000aecec7c10 */ /* 0x000fe2000fffe1ff */
[----:B------:R-:W-:Y:S01]  /*24a0*/  IMAD.IADD R226, R216, 0x1, R223 ;  /* 0x00000001d8e27824 */ /* 0x000fe200078e02df */
[----:B------:R-:W-:Y:S01]  /*24b0*/  ULDC UR10, c[0x0][0x168] ;  /* 0x00005a00000a7ab9 */ /* 0x000fe20000000800 */
[----:B------:R-:W-:Y:S02]  /*24c0*/  IMAD.IADD R225, R223, 0x1, R224 ;  /* 0x00000001dfe17824 */ /* 0x000fe400078e02e0 */
[----:B-----5:R-:W-:-:S04]  /*24d0*/  IMAD R0, R27, c[0x0][0x240], RZ ;  /* 0x000090001b007a24 */ /* 0x020fc800078e02ff */
[----:B------:R-:W-:-:S04]  /*24e0*/  IMAD R0, R31, c[0x0][0x244], R0 ;  /* 0x000091001f007a24 */ /* 0x000fc800078e0200 */
[----:B-1----:R-:W-:Y:S01]  /*24f0*/  IMAD.IADD R2, R3, 0x1, R0 ;  /* 0x0000000103027824 */ /* 0x002fe200078e0200 */
[----:B------:R-:W-:-:S04]  /*2500*/  IADD3 R0, R234, 0x6080, RZ ;  /* 0x00006080ea007810 */ /* 0x000fc80007ffe0ff */
[----:B------:R1:W-:Y:S04]  /*2510*/  STL [R1+0xc], R2 ;  /* 0x00000c0201007387 */ /* 0x0003e80000100800 */
[----:B--234-:R1:W-:Y:S02]  /*2520*/  STL [R1+0x10], R0 ;  /* 0x0000100001007387 */ /* 0x01c3e40000100800 */
.L_x_266:
[----:B------:R-:W-:Y:S04]  /*2530*/  DEPBAR.LE SB0, 0x1 ;  /* 0x000080400000791a */ /* 0x000fe80000000000 */
[----:B------:R-:W-:Y:S01]  /*2540*/  BAR.SYNC.DEFER_BLOCKING 0x0 ;  /* 0x0000000000007b1d */ /* 0x000fe20000010000 */
[----:B-1----:R-:W-:Y:S01]  /*2550*/  IMAD.U32 R0, RZ, RZ, UR4 ;  /* 0x00000004ff007e24 */ /* 0x002fe2000f8e00ff */
[----:B------:R-:W-:Y:S01]  /*2560*/  UISETP.NE.AND UP0, UPT, UR19, URZ, UPT ;  /* 0x0000003f1300728c */ /* 0x000fe2000bf05270 */
[----:B------:R-:W-:Y:S02]  /*2570*/  IMAD.U32 R146, RZ, RZ, UR4 ;  /* 0x00000004ff927e24 */ /* 0x000fe4000f8e00ff */
[----:B------:R-:W-:Y:S03]  /*2580*/  IMAD R0, R0, 0x2000, R216 ;  /* 0x0000200000007824 */ /* 0x000fe600078e02d8 */
[----:B------:R-:W-:Y:S02]  /*2590*/  LEA R146, R146, R223, 0xd ;  /* 0x000000df92927211 */ /* 0x000fe400078e68ff */
[----:B------:R-:W-:Y:S02]  /*25a0*/  SHF.L.U32 R0, R0, 0x1, RZ ;  /* 0x0000000100007819 */ /* 0x000fe400000006ff */
[----:B------:R-:W-:Y:S01]  /*25b0*/  PLOP3.LUT P0, PT, PT, PT, UP0, 0x40, 0x0 ;  /* 0x000000000000781c */ /* 0x000fe20003f0e808 */
[C---:B------:R-:W-:Y:S01]  /*25c0*/  IMAD.IADD R147, R216.reuse, 0x1, R146 ;  /* 0x00000001d8937824 */ /* 0x040fe200078e0292 */
[----:B------:R-:W-:Y:S04]  /*25d0*/  IADD3 R146, R216, R146, R221 ;  /* 0x00000092d8927210 */ /* 0x000fe80007ffe0dd */
[----:B------:R-:W-:Y:S01]  /*25e0*/  SHF.L.U32 R147, R147, 0x1, RZ ;  /* 0x0000000193937819 */ /* 0x000fe200000006ff */
[----:B------:R-:W-:Y:S01]  /*25f0*/  IMAD.SHL.U32 R146, R146, 0x2, RZ ;  /* 0x0000000292927824 */ /* 0x000fe200078e00ff */
        /* <DEDUP_REMOVED lines=8> */
[----:B------:R-:W4:Y:S04]  /*2680*/  LDSM.16.M88.2 R136, [R215+0x1080] ;  /* 0x00108000d788783b */ /* 0x000f280000000100 */
[----:B------:R-:W-:Y:S04]  /*2690*/  LDSM.16.M88.2 R138, [R214+0x80] ;  /* 0x00008000d68a783b */ /* 0x000fe80000000100 */
[----:B------:R-:W-:Y:S01]  /*26a0*/  LDSM.16.M88.2 R144, [R214+0x1080] ;  /* 0x00108000d690783b */ /* 0x000fe20000000100 */
[-C--:B-1----:R-:W-:Y:S03]  /*26b0*/  HMMA.16816.F32.BF16 R4, R20, R2.reuse, RZ ;  /* 0x000000021404723c */ /* 0x082fe600000418ff */
[----:B------:R-:W-:Y:S05]  /*26c0*/  LDSM.16.M88.4 R148, [R146+0x6080] ;  /* 0x006080009294783b */ /* 0x000fea0000000200 */
[C---:B--2---:R-:W-:Y:S01]  /*26d0*/  HMMA.16816.F32.BF16 R8, R24.reuse, R2, RZ ;  /* 0x000000021808723c */ /* 0x044fe200000418ff */
[----:B------:R-:W1:Y:S07]  /*26e0*/  LDSM.16.M88.2 R2, [R215+0x2080] ;  /* 0x00208000d702783b */ /* 0x000e6e0000000100 */
[-C--:B---3--:R-:W-:Y:S08]  /*26f0*/  HMMA.16816.F32.BF16 R12, R24, R16.reuse, RZ ;  /* 0x00000010180c723c */ /* 0x088ff000000418ff */
[C---:B------:R-:W-:Y:S08]  /*2700*/  HMMA.16816.F32.BF16 R16, R20.reuse, R16, RZ ;  /* 0x000000101410723c */ /* 0x040ff000000418ff */
[-C--:B----4-:R-:W-:Y:S08]  /*2710*/  HMMA.16816.F32.BF16 R20, R20, R28.reuse, RZ ;  /* 0x0000001c1414723c */ /* 0x090ff000000418ff */
[----:B------:R-:W-:Y:S07]  /*2720*/  HMMA.16816.F32.BF16 R24, R24, R28, RZ ;  /* 0x0000001c1818723c */ /* 0x000fee00000418ff */
[----:B------:R-:W-:Y:S01]  /*2730*/  IMAD.U32 R28, RZ, RZ, UR4 ;  /* 0x00000004ff1c7e24 */ /* 0x000fe2000f8e00ff */
[-C--:B-----5:R-:W-:Y:S05]  /*2740*/  HMMA.16816.F32.BF16 R4, R80, R30.reuse, R4 ;  /* 0x0000001e5004723c */ /* 0x0a0fea0000041804 */
[----:B------:R-:W-:Y:S03]  /*2750*/  LEA R28, R28, R221, 0xd ;  /* 0x000000dd1c1c7211 */ /* 0x000fe600078e68ff */
[C---:B------:R-:W-:Y:S04]  /*2760*/  HMMA.16816.F32.BF16 R8, R132.reuse, R30, R8 ;  /* 0x0000001e8408723c */ /* 0x040fe80000041808 */
[----:B------:R-:W-:Y:S04]  /*2770*/  IMAD.IADD R28, R216, 0x1, R28 ;  /* 0x00000001d81c7824 */ /* 0x000fe800078e021c */
[-C--:B------:R-:W-:Y:S04]  /*2780*/  HMMA.16816.F32.BF16 R12, R132, R136.reuse, R12 ;  /* 0x00000088840c723c */ /* 0x080fe8000004180c */
[----:B------:R-:W-:Y:S04]  /*2790*/  SHF.L.U32 R200, R28, 0x1, RZ ;  /* 0x000000011cc87819 */ /* 0x000fe800000006ff */
[C---:B------:R-:W-:Y:S01]  /*27a0*/  HMMA.16816.F32.BF16 R16, R80.reuse, R136, R16 ;  /* 0x000000885010723c */ /* 0x040fe20000041810 */
[----:B------:R-:W2:Y:S04]  /*27b0*/  LDSM.16.M88.4 R28, [R200+0x6080] ;  /* 0x00608000c81c783b */ /* 0x000ea80000000200 */
[----:B------:R-:W3:Y:S02]  /*27c0*/  LDSM.16.M88.4 R140, [R200+0x7080] ;  /* 0x00708000c88c783b */ /* 0x000ee40000000200 */
[----:B------:R-:W-:Y:S01]  /*27d0*/  IMAD.U32 R136, RZ, RZ, UR4 ;  /* 0x00000004ff887e24 */ /* 0x000fe2000f8e00ff */
[-C--:B-1----:R-:W-:Y:S01]  /*27e0*/  HMMA.16816.F32.BF16 R20, R80, R2.reuse, R20 ;  /* 0x000000025014723c */ /* 0x082fe20000041814 */
[----:B------:R-:W1:Y:S03]  /*27f0*/  LDSM.16.M88.2 R80, [R214+0x2080] ;  /* 0x00208000d650783b */ /* 0x000e660000000100 */
[----:B------:R-:W-:Y:S01]  /*2800*/  LEA R136, R136, R227, 0xd ;  /* 0x000000e388887211 */ /* 0x000fe200078e68ff */
[----:B------:R-:W4:Y:S03]  /*2810*/  LDSM.16.M88.2 R82, [R218+0x80] ;  /* 0x00008000da52783b */ /* 0x000f260000000100 */
[----:B------:R-:W-:Y:S01]  /*2820*/  HMMA.16816.F32.BF16 R24, R132, R2, R24 ;  /* 0x000000028418723c */ /* 0x000fe20000041818 */
[----:B------:R-:W-:Y:S03]  /*2830*/  LDSM.16.M88.2 R2, [R218+0x1080] ;  /* 0x00108000da02783b */ /* 0x000fe60000000100 */
[----:B------:R-:W-:Y:S05]  /*2840*/  IADD3 R136, R216, R136, RZ ;  /* 0x00000088d8887210 */ /* 0x000fea0007ffe0ff */
[----:B------:R-:W-:Y:S02]  /*2850*/  IMAD.SHL.U32 R201, R136, 0x2, RZ ;  /* 0x0000000288c97824 */ /* 0x000fe400078e00ff */
[----:B------:R-:W-:Y:S04]  /*2860*/  LDSM.16.M88.2 R136, [R218+0x2080] ;  /* 0x00208000da88783b */ /* 0x000fe80000000100 */
[----:B------:R-:W5:Y:S01]  /*2870*/  LDSM.16.M88.4 R132, [R201+0x7080] ;  /* 0x00708000c984783b */ /* 0x000f620000000200 */
[-C--:B--2---:R-:W-:Y:S08]  /*2880*/  HMMA.16816.F32.BF16 R4, R28, R138.reuse, R4 ;  /* 0x0000008a1c04723c */ /* 0x084ff00000041804 */
[C---:B---3--:R-:W-:Y:S01]  /*2890*/  HMMA.16816.F32.BF16 R8, R140.reuse, R138, R8 ;  /* 0x0000008a8c08723c */ /* 0x048fe20000041808 */
[----:B------:R-:W-:Y:S07]  /*28a0*/  LDSM.16.M88.2 R138, [R215+0x4080] ;  /* 0x00408000d78a783b */ /* 0x000fee0000000100 */
[-C--:B------:R-:W-:Y:S08]  /*28b0*/  HMMA.16816.F32.BF16 R12, R140, R144.reuse, R12 ;  /* 0x000000908c0c723c */ /* 0x080ff0000004180c */
[C---:B------:R-:W-:Y:S01]  /*28c0*/  HMMA.16816.F32.BF16 R16, R28.reuse, R144, R16 ;  /* 0x000000901c10723c */ /* 0x040fe20000041810 */
[----:B------:R-:W-:Y:S07]  /*28d0*/  LDSM.16.M88.4 R144, [R147+0x9080] ;  /* 0x009080009390783b */ /* 0x000fee0000000200 */
[-C--:B-1----:R-:W-:Y:S01]  /*28e0*/  HMMA.16816.F32.BF16 R20, R28, R80.reuse, R20 ;  /* 0x000000501c14723c */ /* 0x082fe20000041814 */
[----:B------:R-:W-:Y:S07]  /*28f0*/  LDSM.16.M88.4 R28, [R0+0x8080] ;  /* 0x00808000001c783b */ /* 0x000fee0000000200 */
[----:B------:R-:W-:Y:S01]  /*2900*/  HMMA.16816.F32.BF16 R24, R140, R80, R24 ;  /* 0x000000508c18723c */ /* 0x000fe20000041818 */
[----:B------:R-:W1:Y:S04]  /*2910*/  LDSM.16.M88.2 R80, [R213+0x3080] ;  /* 0x00308000d550783b */ /* 0x000e680000000100 */
[----:B------:R2:W3:Y:S03]  /*2920*/  LDSM.16.M88.4 R140, [R0+0x9080] ;  /* 0x00908000008c783b */ /* 0x0004e60000000200 */
[-C--:B----4-:R-:W-:Y:S08]  /*2930*/  HMMA.16816.F32.BF16 R4, R148, R82.reuse, R4 ;  /* 0x000000529404723c */ /* 0x090ff00000041804 */
[C---:B-----5:R-:W-:Y:S01]  /*2940*/  HMMA.16816.F32.BF16 R8, R132.reuse, R82, R8 ;  /* 0x000000528408723c */ /* 0x060fe20000041808 */
[----:B------:R-:W4:Y:S07]  /*2950*/  LDSM.16.M88.2 R82, [R213+0x4080] ;  /* 0x00408000d552783b */ /* 0x000f2e0000000100 */
[-C--:B------:R-:W-:Y:S01]  /*2960*/  HMMA.16816.F32.BF16 R12, R132, R2.reuse, R12 ;  /* 0x00000002840c723c */ /* 0x080fe2000004180c */
[----:B--2---:R-:W-:Y:S07]  /*2970*/  MOV R0, UR4 ;  /* 0x0000000400007c02 */ /* 0x004fee0008000f00 */
[C---:B------:R-:W-:Y:S01]  /*2980*/  HMMA.16816.F32.BF16 R16, R148.reuse, R2, R16 ;  /* 0x000000029410723c */ /* 0x040fe20000041810 */
[----:B------:R-:W2:Y:S03]  /*2990*/  LDSM.16.M88.2 R2, [R213+0x5080] ;  /* 0x00508000d502783b */ /* 0x000ea60000000100 */
[----:B------:R-:W-:Y:S04]  /*29a0*/  IMAD R0, R0, 0x2000, R226 ;  /* 0x0000200000007824 */ /* 0x000fe800078e02e2 */
[-C--:B------:R-:W-:Y:S01]  /*29b0*/  HMMA.16816.F32.BF16 R20, R148, R136.reuse, R20 ;  /* 0x000000889414723c */ /* 0x080fe20000041814 */
[----:B------:R-:W-:Y:S03]  /*29c0*/  LDSM.16.M88.2 R148, [R214+0x5080] ;  /* 0x00508000d694783b */ /* 0x000fe60000000100 */
[----:B------:R-:W-:Y:S04]  /*29d0*/  SHF.L.U32 R0, R0, 0x1, RZ ;  /* 0x0000000100007819 */ /* 0x000fe800000006ff */
[----:B------:R-:W-:Y:S01]  /*29e0*/  HMMA.16816.F32.BF16 R24, R132, R136, R24 ;  /* 0x000000888418723c */ /* 0x000fe20000041818 */
[----:B------:R-:W-:Y:S04]  /*29f0*/  LDSM.16.M88.2 R136, [R215+0x3080] ;  /* 0x00308000d788783b */ /* 0x000fe80000000100 */
[----:B------:R5:W2:Y:S03]  /*2a00*/  LDSM.16.M88.4 R132, [R0+0x8080] ;  /* 0x008080000084783b */ /* 0x000aa60000000200 */
[-C--:B-1----:R-:W-:Y:S08]  /*2a10*/  HMMA.16816.F32.BF16 R4, R28, R80.reuse, R4 ;  /* 0x000000501c04723c */ /* 0x082ff00000041804 */
[C---:B---3--:R-:W-:Y:S01]  /*2a20*/  HMMA.16816.F32.BF16 R8, R140.reuse, R80, R8 ;  /* 0x000000508c08723c */ /* 0x048fe20000041808 */
[----:B------:R-:W1:Y:S07]  /*2a30*/  LDSM.16.M88.2 R80, [R215+0x5080] ;  /* 0x00508000d750783b */ /* 0x000e6e0000000100 */
[-C--:B----4-:R-:W-:Y:S01]  /*2a40*/  HMMA.16816.F32.BF16 R12, R140, R82.reuse, R12 ;  /* 0x000000528c0c723c */ /* 0x090fe2000004180c */
[----:B-----5:R-:W-:Y:S07]  /*2a50*/  IMAD.U32 R0, RZ, RZ, UR4 ;  /* 0x00000004ff007e24 */ /* 0x020fee000f8e00ff */
[C---:B------:R-:W-:Y:S01]  /*2a60*/  HMMA.16816.F32.BF16 R16, R28.reuse, R82, R16 ;  /* 0x000000521c10723c */ /* 0x040fe20000041810 */
[----:B------:R-:W-:Y:S03]  /*2a70*/  LDSM.16.M88.2 R82, [R214+0x4080] ;  /* 0x00408000d652783b */ /* 0x000fe60000000100 */
[----:B------:R-:W-:Y:S04]  /*2a80*/  LEA R0, R0, R224, 0xd ;  /* 0x000000e000007211 */ /* 0x000fe800078e68ff */
[-C--:B--2---:R-:W-:Y:S04]  /*2a90*/  HMMA.16816.F32.BF16 R20, R28, R2.reuse, R20 ;  /* 0x000000021c14723c */ /* 0x084fe80000041814 */
[----:B------:R-:W-:Y:S04]  /*2aa0*/  IMAD.SHL.U32 R0, R0, 0x2, RZ ;  /* 0x0000000200007824 */ /* 0x000fe800078e00ff */
[----:B------:R-:W-:Y:S01]  /*2ab0*/  HMMA.16816.F32.BF16 R24, R140, R2, R24 ;  /* 0x000000028c18723c */ /* 0x000fe20000041818 */
[----:B------:R-:W-:Y:S04]  /*2ac0*/  LDSM.16.M88.2 R2, [R214+0x3080] ;  /* 0x00308000d602783b */ /* 0x000fe80000000100 */
[----:B------:R2:W3:Y:S03]  /*2ad0*/  LDSM.16.M88.4 R28, [R0+0x8080] ;  /* 0x00808000001c783b */ /* 0x0004e60000000200 */
[-C--:B------:R-:W-:Y:S01]  /*2ae0*/  HMMA.16816.F32.BF16 R4, R132, R136.reuse, R4 ;  /* 0x000000888404723c */ /* 0x080fe20000041804 */
[----:B------:R-:W4:Y:S07]  /*2af0*/  LDSM.16.M88.4 R140, [R200+0x9080] ;  /* 0x00908000c88c783b */ /* 0x000f2e0000000200 */
[C---:B------:R-:W-:Y:S08]  /*2b00*/  HMMA.16816.F32.BF16 R8, R144.reuse, R136, R8 ;  /* 0x000000889008723c */ /* 0x040ff00000041808 */
[-C--:B------:R-:W-:Y:S01]  /*2b10*/  HMMA.16816.F32.BF16 R12, R144, R138.reuse, R12 ;  /* 0x0000008a900c723c */ /* 0x080fe2000004180c */
[----:B--2---:R-:W-:Y:S07]  /*2b20*/  MOV R0, UR4 ;  /* 0x0000000400007c02 */ /* 0x004fee0008000f00 */
[C---:B------:R-:W-:Y:S01]  /*2b30*/  HMMA.16816.F32.BF16 R16, R132.reuse, R138, R16 ;  /* 0x0000008a8410723c */ /* 0x040fe20000041810 */
[----:B------:R-:W-:Y:S03]  /*2b40*/  LDSM.16.M88.4 R136, [R201+0x9080] ;  /* 0x00908000c988783b */ /* 0x000fe60000000200 */
[----:B------:R-:W-:Y:S04]  /*2b50*/  IMAD R0, R0, 0x2000, R225 ;  /* 0x0000200000007824 */ /* 0x000fe800078e02e1 */
[-C--:B-1----:R-:W-:Y:S04]  /*2b60*/  HMMA.16816.F32.BF16 R20, R132, R80.reuse, R20 ;  /* 0x000000508414723c */ /* 0x082fe80000041814 */
[----:B------:R-:W-:Y:S04]  /*2b70*/  SHF.L.U32 R0, R0, 0x1, RZ ;  /* 0x0000000100007819 */ /* 0x000fe800000006ff */
[----:B------:R-:W-:Y:S01]  /*2b80*/  HMMA.16816.F32.BF16 R24, R144, R80, R24 ;  /* 0x000000509018723c */ /* 0x000fe20000041818 */
[----:B------:R-:W-:Y:S04]  /*2b90*/  LDSM.16.M88.2 R80, [R218+0x3080] ;  /* 0x00308000da50783b */ /* 0x000fe80000000100 */
[----:B------:R1:W2:Y:S03]  /*2ba0*/  LDSM.16.M88.4 R132, [R0+0x8080] ;  /* 0x008080000084783b */ /* 0x0002a60000000200 */
[-C--:B---3--:R-:W-:Y:S01]  /*2bb0*/  HMMA.16816.F32.BF16 R4, R28, R2.reuse, R4 ;  /* 0x000000021c04723c */ /* 0x088fe20000041804 */
[----:B------:R-:W3:Y:S04]  /*2bc0*/  LDSM.16.M88.2 R144, [R218+0x4080] ;  /* 0x00408000da90783b */ /* 0x000ee80000000100 */
[----:B------:R-:W5:Y:S03]  /*2bd0*/  LDSM.16.M88.2 R146, [R218+0x5080] ;  /* 0x00508000da92783b */ /* 0x000f660000000100 */
[C---:B----4-:R-:W-:Y:S08]  /*2be0*/  HMMA.16816.F32.BF16 R8, R140.reuse, R2, R8 ;  /* 0x000000028c08723c */ /* 0x050ff00000041808 */
[-C--:B------:R-:W-:Y:S01]  /*2bf0*/  HMMA.16816.F32.BF16 R12, R140, R82.reuse, R12 ;  /* 0x000000528c0c723c */ /* 0x080fe2000004180c */
[----:B-1----:R-:W-:Y:S07]  /*2c00*/  IMAD.U32 R0, RZ, RZ, UR4 ;  /* 0x00000004ff007e24 */ /* 0x002fee000f8e00ff */
[C---:B------:R-:W-:Y:S04]  /*2c10*/  HMMA.16816.F32.BF16 R16, R28.reuse, R82, R16 ;  /* 0x000000521c10723c */ /* 0x040fe80000041810 */
[-C--:B------:R-:W-:Y:S04]  /*2c20*/  LEA R0, R0, R233.reuse, 0x6 ;  /* 0x000000e900007211 */ /* 0x080fe800078e30ff */
[-C--:B------:R-:W-:Y:S01]  /*2c30*/  HMMA.16816.F32.BF16 R20, R28, R148.reuse, R20 ;  /* 0x000000941c14723c */ /* 0x080fe20000041814 */
[----:B------:R-:W1:Y:S04]  /*2c40*/  LDS R150, [R0.X4+0x12100] ;  /* 0x0121000000967984 */ /* 0x000e680000004800 */
[----:B------:R-:W4:Y:S03]  /*2c50*/  LDS R200, [R0.X4+0x12120] ;  /* 0x0121200000c87984 */ /* 0x000f260000004800 */
[----:B------:R-:W-:Y:S01]  /*2c60*/  HMMA.16816.F32.BF16 R24, R140, R148, R24 ;  /* 0x000000948c18723c */ /* 0x000fe20000041818 */
[----:B------:R-:W1:Y:S04]  /*2c70*/  LDS R149, [R0.X4+0x12080] ;  /* 0x0120800000957984 */ /* 0x000e680000004800 */
[----:B------:R5:W1:Y:S03]  /*2c80*/  LDS R148, [R0.X4+0x120a0] ;  /* 0x0120a00000947984 */ /* 0x000a660000004800 */
[-C--:B--2---:R-:W-:Y:S08]  /*2c90*/  HMMA.16816.F32.BF16 R4, R132, R80.reuse, R4 ;  /* 0x000000508404723c */ /* 0x084ff00000041804 */
[C---:B------:R-:W-:Y:S08]  /*2ca0*/  HMMA.16816.F32.BF16 R8, R136.reuse, R80, R8 ;  /* 0x000000508808723c */ /* 0x040ff00000041808 */
[-C--:B---3--:R-:W-:Y:S01]  /*2cb0*/  HMMA.16816.F32.BF16 R12, R136, R144.reuse, R12 ;  /* 0x00000090880c723c */ /* 0x088fe2000004180c */
[----:B-----5:R-:W-:Y:S07]  /*2cc0*/  IMAD.U32 R0, RZ, RZ, UR11 ;  /* 0x0000000bff007e24 */ /* 0x020fee000f8e00ff */
[C---:B------:R-:W-:Y:S04]  /*2cd0*/  HMMA.16816.F32.BF16 R16, R132.reuse, R144, R16 ;  /* 0x000000908410723c */ /* 0x040fe80000041810 */
[----:B------:R-:W-:Y:S04]  /*2ce0*/  LEA R0, R0, R233, 0x6 ;  /* 0x000000e900007211 */ /* 0x000fe800078e30ff */
[-C--:B------:R-:W-:Y:S04]  /*2cf0*/  HMMA.16816.F32.BF16 R20, R132, R146.reuse, R20 ;  /* 0x000000928414723c */ /* 0x080fe80000041814 */
[C---:B------:R-:W-:Y:S04]  /*2d00*/  IADD3 R145, R0.reuse, R251, RZ ;  /* 0x000000fb00917210 */ /* 0x040fe80007ffe0ff */
[----:B------:R-:W-:Y:S07]  /*2d10*/  HMMA.16816.F32.BF16 R24, R136, R146, R24 ;  /* 0x000000928818723c */ /* 0x000fee0000041818 */
[----:B------:R-:W-:Y:S05]  /*2d20*/  IMAD.IADD R146, R0, 0x1, R252 ;  /* 0x0000000100927824 */ /* 0x000fea00078e02fc */
[----:B------:R-:W-:Y:S01]  /*2d30*/  IMNMX R146, R235, R146, PT ;  /* 0x00000092eb927217 */ /* 0x000fe20003800200 */
[----:B------:R-:W-:-:S05]  /*2d40*/  @P0 BRA `(.L_x_248) ;  /* 0x000001b000000947 */ /* 0x000fca0003800000 */
[----:B-1--4-:R-:W-:Y:S01]  /*2d50*/  IMAD.MOV.U32 R2, RZ, RZ, c[0x0][0x168] ;  /* 0x00005a00ff027624 */ /* 0x012fe200078e00ff */
[----:B------:R-:W-:Y:S04]  /*2d60*/  BSSY B0, `(.L_x_249) ;  /* 0x0000012000007945 */ /* 0x000fe80003800000 */
[----:B------:R-:W-:Y:S04]  /*2d70*/  IADD3 R2, R0, c[0x0][0x198], -R2 ;  /* 0x0000660000027a10 */ /* 0x000fe80007ffe802 */
[----:B------:R-:W-:Y:S11]  /*2d80*/  ISETP.GT.AND P0, PT, R2, -0x1, PT ;  /* 0xffffffff0200780c */ /* 0x000ff60003f04270 */
[----:B------:R-:W-:Y:S02]  /*2d90*/  @!UPT UIADD3 URZ, URZ, URZ, URZ ;  /* 0x0000003f3f3ff290 */ /* 0x000fe4000fffe03f */
[----:B------:R-:W-:-:S05]  /*2da0*/  @P0 BRA `(.L_x_250) ;  /* 0x0000008000000947 */ /* 0x000fca0003800000 */
[----:B------:R-:W-:Y:S01]  /*2db0*/  LOP3.LUT R2, RZ, R2, RZ, 0x33, !PT ;  /* 0x00000002ff027212 */ /* 0x000fe200078e33ff */
[----:B------:R-:W-:Y:S05]  /*2dc0*/  IMAD.MOV.U32 R3, RZ, RZ, 0x1 ;  /* 0x00000001ff037424 */ /* 0x000fea00078e00ff */
[----:B------:R-:W-:Y:S11]  /*2dd0*/  ISETP.NE.AND P0, PT, R3, c[0x0][0x2a8], PT ;  /* 0x0000aa0003007a0c */ /* 0x000ff60003f05270 */
[----:B------:R-:W-:Y:S02]  /*2de0*/  @!UPT UIADD3 URZ, URZ, URZ, URZ ;  /* 0x0000003f3f3ff290 */ /* 0x000fe4000fffe03f */
[----:B------:R-:W-:Y:S05]  /*2df0*/  @P0 IMAD.HI.U32 R3, R2, c[0x0][0x2ac], RZ ;  /* 0x0000ab0002030a27 */ /* 0x000fea00078e00ff */
[----:B------:R-:W-:Y:S04]  /*2e00*/  @P0 SHF.R.U32.HI R2, RZ, c[0x0][0x2b0], R3 ;  /* 0x0000ac00ff020a19 */ /* 0x000fe80000011603 */
[----:B------:R-:W-:Y:S01]  /*2e10*/  LOP3.LUT R2, RZ, R2, RZ, 0x33, !PT ;  /* 0x00000002ff027212 */ /* 0x000fe200078e33ff */
[----:B------:R-:W-:-:S05]  /*2e20*/  BRA `(.L_x_251) ;  /* 0x0000005000007947 */ /* 0x000fca0003800000 */
.L_x_250:
[----:B------:R-:W-:Y:S04]  /*2e30*/  MOV R3, 0x1 ;  /* 0x0000000100037802 */ /* 0x000fe80000000f00 */
[----:B------:R-:W-:Y:S11]  /*2e40*/  ISETP.NE.AND P0, PT, R3, c[0x0][0x2a8], PT ;  /* 0x0000aa0003007a0c */ /* 0x000ff60003f05270 */
[----:B------:R-:W-:Y:S02]  /*2e50*/  @!UPT UIADD3 URZ, URZ, URZ, URZ ;  /* 0x0000003f3f3ff290 */ /* 0x000fe4000fffe03f */
[----:B------:R-:W-:Y:S05]  /*2e60*/  @P0 IMAD.HI.U32 R3, R2, c[0x0][0x2ac], RZ ;  /* 0x0000ab0002030a27 */ /* 0x000fea00078e00ff */
[----:B------:R-:W-:Y:S02]  /*2e70*/  @P0 SHF.R.U32.HI R2, RZ, c[0x0][0x2b0], R3 ;  /* 0x0000ac00ff020a19 */ /* 0x000fe40000011603 */
.L_x_251:
[----:B------:R-:W-:Y:S05]  /*2e80*/  BSYNC B0 ;  /* 0x0000000000007941 */ /* 0x000fea0003800000 */
.L_x_249:
[----:B------:R-:W-:Y:S01]  /*2e90*/  IADD3 R3, R0, c[0x0][0x2a4], R230 ;  /* 0x0000a90000037a10 */ /* 0x000fe20007ffe0e6 */
[----:B------:R-:W-:Y:S01]  /*2ea0*/  IMAD R2, R2, c[0x0][0x2a8], R236 ;  /* 0x0000aa0002027a24 */ /* 0x000fe200078e02ec */
[----:B------:R-:W-:Y:S02]  /*2eb0*/  IADD3 R145, R0, UR16, R230 ;  /* 0x0000001000917c10 */ /* 0x000fe4000fffe0e6 */
[----:B------:R-:W-:Y:S02]  /*2ec0*/  IMNMX R3, R235, R3, PT ;  /* 0x00000003eb037217 */ /* 0x000fe40003800200 */
[----:B------:R-:W-:Y:S02]  /*2ed0*/  IADD3 R146, R2, c[0x0][0x2a8], RZ ;  /* 0x0000aa0002927a10 */ /* 0x000fe40007ffe0ff */
[----:B------:R-:W-:Y:S02]  /*2ee0*/  IMNMX R145, R145, R2, !PT ;  /* 0x0000000291917217 */ /* 0x000fe40007800200 */
[----:B------:R-:W-:Y:S02]  /*2ef0*/  IMNMX R146, R3, R146, PT ;  /* 0x0000009203927217 */ /* 0x000fe40003800200 */
.L_x_248:
[----:B-1--4-:R-:W-:Y:S01]  /*2f00*/  IADD3 R2, R0, 0x8, RZ ;  /* 0x0000000800027810 */ /* 0x012fe20007ffe0ff */
[----:B------:R-:W-:Y:S03]  /*2f10*/  UISETP.NE.AND UP0, UPT, UR19, URZ, UPT ;  /* 0x0000003f1300728c */ /* 0x000fe6000bf05270 */
[C-C-:B------:R-:W-:Y:S02]  /*2f20*/  IADD3 R140, R2.reuse, c[0x0][0x2a4], R230.reuse ;  /* 0x0000a900028c7a10 */ /* 0x140fe40007ffe0e6 */
[----:B------:R-:W-:Y:S02]  /*2f30*/  IADD3 R3, R2, UR13, R230 ;  /* 0x0000000d02037c10 */ /* 0x000fe4000fffe0e6 */
[----:B------:R-:W-:Y:S02]  /*2f40*/  PLOP3.LUT P0, PT, PT, PT, UP0, 0x40, 0x0 ;  /* 0x000000000000781c */ /* 0x000fe40003f0e808 */
[----:B------:R-:W-:Y:S11]  /*2f50*/  IMNMX R140, R235, R140, PT ;  /* 0x0000008ceb8c7217 */ /* 0x000ff60003800200 */
[----:B------:R-:W-:-:S05]  /*2f60*/  @P0 BRA `(.L_x_252) ;  /* 0x0000018000000947 */ /* 0x000fca0003800000 */
[----:B------:R-:W-:Y:S01]  /*2f70*/  IMAD.MOV.U32 R28, RZ, RZ, c[0x0][0x168] ;  /* 0x00005a00ff1c7624 */ /* 0x000fe200078e00ff */
        /* <DEDUP_REMOVED lines=13> */
.L_x_254:
[----:B------:R-:W-:Y:S04]  /*3050*/  MOV R28, 0x1 ;  /* 0x00000001001c7802 */ /* 0x000fe80000000f00 */
[----:B------:R-:W-:Y:S11]  /*3060*/  ISETP.NE.AND P0, PT, R28, c[0x0][0x2a8], PT ;  /* 0x0000aa001c007a0c */ /* 0x000ff60003f05270 */
[----:B------:R-:W-:Y:S02]  /*3070*/  @!UPT UIADD3 URZ, URZ, URZ, URZ ;  /* 0x0000003f3f3ff290 */ /* 0x000fe4000fffe03f */
[----:B------:R-:W-:Y:S05]  /*3080*/  @P0 IMAD.HI.U32 R28, R2, c[0x0][0x2ac], RZ ;  /* 0x0000ab00021c0a27 */ /* 0x000fea00078e00ff */
[----:B------:R-:W-:Y:S02]  /*3090*/  @P0 SHF.R.U32.HI R2, RZ, c[0x0][0x2b0], R28 ;  /* 0x0000ac00ff020a19 */ /* 0x000fe4000001161c */
.L_x_255:
[----:B------:R-:W-:Y:S05]  /*30a0*/  BSYNC B0 ;  /* 0x0000000000007941 */ /* 0x000fea0003800000 */
.L_x_253:
[----:B------:R-:W-:Y:S05]  /*30b0*/  IMAD R2, R2, c[0x0][0x2a8], R236 ;  /* 0x0000aa0002027a24 */ /* 0x000fea00078e02ec */
[----:B------:R-:W-:Y:S02]  /*30c0*/  IADD3 R28, R2, c[0x0][0x2a8], RZ ;  /* 0x0000aa00021c7a10 */ /* 0x000fe40007ffe0ff */
[----:B------:R-:W-:Y:S02]  /*30d0*/  IMNMX R3, R3, R2, !PT ;  /* 0x0000000203037217 */ /* 0x000fe40007800200 */
[----:B------:R-:W-:Y:S02]  /*30e0*/  IMNMX R140, R140, R28, PT ;  /* 0x0000001c8c8c7217 */ /* 0x000fe40003800200 */
.L_x_252:
[----:B------:R-:W-:Y:S01]  /*30f0*/  IADD3 R2, R0, 0x20, RZ ;  /* 0x0000002000027810 */ /* 0x000fe20007ffe0ff */
        /* <DEDUP_REMOVED lines=20> */
.L_x_258:
[----:B------:R-:W-:Y:S04]  /*3240*/  MOV R28, 0x1 ;  /* 0x00000001001c7802 */ /* 0x000fe80000000f00 */
[----:B------:R-:W-:Y:S11]  /*3250*/  ISETP.NE.AND P0, PT, R28, c[0x0][0x2a8], PT ;  /* 0x0000aa001c007a0c */ /* 0x000ff60003f05270 */
[----:B------:R-:W-:Y:S02]  /*3260*/  @!UPT UIADD3 URZ, URZ, URZ, URZ ;  /* 0x0000003f3f3ff290 */ /* 0x000fe4000fffe03f */
[----:B------:R-:W-:Y:S05]  /*3270*/  @P0 IMAD.HI.U32 R28, R2, c[0x0][0x2ac], RZ ;  /* 0x0000ab00021c0a27 */ /* 0x000fea00078e00ff */
[----:B------:R-:W-:Y:S02]  /*3280*/  @P0 SHF.R.U32.HI R2, RZ, c[0x0][0x2b0], R28 ;  /* 0x0000ac00ff020a19 */ /* 0x000fe4000001161c */
.L_x_259:
[----:B------:R-:W-:Y:S05]  /*3290*/  BSYNC B0 ;  /* 0x0000000000007941 */ /* 0x000fea0003800000 */
.L_x_257:
[----:B------:R-:W-:Y:S05]  /*32a0*/  IMAD R2, R2, c[0x0][0x2a8], R236 ;  /* 0x0000aa0002027a24 */ /* 0x000fea00078e02ec */
[----:B------:R-:W-:Y:S02]  /*32b0*/  IADD3 R28, R2, c[0x0][0x2a8], RZ ;  /* 0x0000aa00021c7a10 */ /* 0x000fe40007ffe0ff */
[----:B------:R-:W-:Y:S02]  /*32c0*/  IMNMX R143, R143, R2, !PT ;  /* 0x000000028f8f7217 */ /* 0x000fe40007800200 */
[----:B------:R-:W-:Y:S02]  /*32d0*/  IMNMX R144, R144, R28, PT ;  /* 0x0000001c90907217 */ /* 0x000fe40003800200 */
.L_x_256:
        /* <DEDUP_REMOVED lines=21> */
.L_x_262:
[----:B------:R-:W-:Y:S04]  /*3430*/  MOV R2, 0x1 ;  /* 0x0000000100027802 */ /* 0x000fe80000000f00 */
[----:B------:R-:W-:Y:S11]  /*3440*/  ISETP.NE.AND P0, PT, R2, c[0x0][0x2a8], PT ;  /* 0x0000aa0002007a0c */ /* 0x000ff60003f05270 */
[----:B------:R-:W-:Y:S02]  /*3450*/  @!UPT UIADD3 URZ, URZ, URZ, URZ ;  /* 0x0000003f3f3ff290 */ /* 0x000fe4000fffe03f */
[----:B------:R-:W-:Y:S05]  /*3460*/  @P0 IMAD.HI.U32 R2, R0, c[0x0][0x2ac], RZ ;  /* 0x0000ab0000020a27 */ /* 0x000fea00078e00ff */
[----:B------:R-:W-:Y:S02]  /*3470*/  @P0 SHF.R.U32.HI R0, RZ, c[0x0][0x2b0], R2 ;  /* 0x0000ac00ff000a19 */ /* 0x000fe40000011602 */
.L_x_263:
[----:B------:R-:W-:Y:S05]  /*3480*/  BSYNC B0 ;  /* 0x0000000000007941 */ /* 0x000fea0003800000 */
.L_x_261:
[----:B------:R-:W-:Y:S05]  /*3490*/  IMAD R0, R0, c[0x0][0x2a8], R236 ;  /* 0x0000aa0000007a24 */ /* 0x000fea00078e02ec */
[----:B------:R-:W-:Y:S02]  /*34a0*/  IADD3 R2, R0, c[0x0][0x2a8], RZ ;  /* 0x0000aa0000027a10 */ /* 0x000fe40007ffe0ff */
[----:B------:R-:W-:Y:S02]  /*34b0*/  IMNMX R141, R141, R0, !PT ;  /* 0x000000008d8d7217 */ /* 0x000fe40007800200 */
[----:B------:R-:W-:Y:S02]  /*34c0*/  IMNMX R142, R142, R2, PT ;  /* 0x000000028e8e7217 */ /* 0x000fe40003800200 */
.L_x_260:
[----:B------:R-:W-:Y:S04]  /*34d0*/  DEPBAR.LE SB0, 0x0 ;  /* 0x000080000000791a */ /* 0x000fe80000000000 */
[----:B------:R-:W-:Y:S01]  /*34e0*/  BAR.SYNC.DEFER_BLOCKING 0x0 ;  /* 0x0000000000007b1d */ /* 0x000fe20000010000 */
[----:B------:R-:W-:Y:S01]  /*34f0*/  IMAD.MOV.U32 R2, RZ, RZ, 0x20 ;  /* 0x00000020ff027424 */ /* 0x000fe200078e00ff */
[----:B------:R-:W-:Y:S01]  /*3500*/  LOP3.LUT P0, RZ, R220, 0x2, RZ, 0xc0, !PT ;  /* 0x00000002dcff7812 */ /* 0x000fe2000780c0ff */
[----:B------:R-:W-:Y:S01]  /*3510*/  IMAD.SHL.U32 R0, R216, 0x2, RZ ;  /* 0x00000002d8007824 */ /* 0x000fe200078e00ff */
[----:B------:R-:W-:Y:S02]  /*3520*/  UIADD3 UR20, UR11, 0x1, URZ ;  /* 0x000000010b147890 */ /* 0x000fe4000fffe03f */
[----:B------:R-:W-:Y:S02]  /*3530*/  SEL R2, R2, 0xffffffe0, !P0 ;  /* 0xffffffe002027807 */ /* 0x000fe40004000000 */
[----:B------:R-:W-:Y:S03]  /*3540*/  UISETP.GE.AND UP0, UPT, UR20, UR12, UPT ;  /* 0x0000000c1400728c */ /* 0x000fe6000bf06270 */
[----:B------:R-:W-:Y:S03]  /*3550*/  IMAD.IADD R2, R0, 0x1, R2 ;  /* 0x0000000100027824 */ /* 0x000fe600078e0202 */
[----:B------:R-:W-:Y:S01]  /*3560*/  PLOP3.LUT P0, PT, PT, PT, UP0, 0x80, 0x0 ;  /* 0x000000000000781c */ /* 0x000fe20003f0f008 */
[----:B------:R1:W2:Y:S04]  /*3570*/  LDSM.16.M88.4 R28, [R0+0xe080] ;  /* 0x00e08000001c783b */ /* 0x0002a80000000200 */
[----:B------:R1:W3:Y:S04]  /*3580*/  LDSM.16.M88.4 R80, [R0+0xf080] ;  /* 0x00f080000050783b */ /* 0x0002e80000000200 */
[----:B------:R1:W4:Y:S04]  /*3590*/  LDSM.16.M88.4 R132, [R2+0xe080] ;  /* 0x00e080000284783b */ /* 0x0003280000000200 */
[----:B------:R1:W1:Y:S01]  /*35a0*/  LDSM.16.M88.4 R136, [R2+0xf080] ;  /* 0x00f080000288783b */ /* 0x0002620000000200 */
[----:B------:R-:W-:-:S05]  /*35b0*/  @P0 BRA `(.L_x_264) ;  /* 0x000003b000000947 */ /* 0x000fca0003800000 */
[----:B------:R-:W5:Y:S01]  /*35c0*/  LDL R204, [R1+0x10] ;  /* 0x0000100001cc7983 */ /* 0x000f620000100800 */
[----:B------:R-:W-:Y:S01]  /*35d0*/  USHF.R.S32.HI UR21, URZ, 0x1f, UR20 ;  /* 0x0000001f3f157899 */ /* 0x000fe20008011414 */
[----:B------:R-:W-:Y:S01]  /*35e0*/  @!P3 IMAD.MOV.U32 R202, RZ, RZ, R238 ;  /* 0x000000ffffcab224 */ /* 0x000fe200078e00ee */
[----:B------:R-:W-:Y:S01]  /*35f0*/  ULDC.64 UR6, c[0x0][0x178] ;  /* 0x00005e0000067ab9 */ /* 0x000fe20000000a00 */
[----:B------:R-:W-:Y:S01]  /*3600*/  @!P3 IMAD.MOV.U32 R203, RZ, RZ, R239 ;  /* 0x000000ffffcbb224 */ /* 0x000fe200078e00ef */
[----:B------:R-:W4:Y:S01]  /*3610*/  @!P3 S2R R147, SR_CTAID.Y ;  /* 0x000000000093b919 */ /* 0x000f220000002600 */
[----:B------:R-:W-:Y:S02]  /*3620*/  UIMAD UR21, UR21, UR6, URZ ;  /* 0x00000006151572a4 */ /* 0x000fe4000f8e023f */
[----:B------:R-:W-:Y:S02]  /*3630*/  UIMAD.WIDE.U32 UR22, UR20, UR6, URZ ;  /* 0x00000006141672a5 */ /* 0x000fe4000f8e003f */
[----:B------:R-:W3:Y:S01]  /*3640*/  S2R R207, SR_CTAID.Z ;  /* 0x0000000000cf7919 */ /* 0x000ee20000002700 */
[----:B------:R-:W-:Y:S02]  /*3650*/  UIMAD UR21, UR20, UR7, UR21 ;  /* 0x00000007141572a4 */ /* 0x000fe4000f8e0215 */
[----:B------:R-:W-:Y:S02]  /*3660*/  UIMAD UR7, UR20, -0x40, UR10 ;  /* 0xffffffc0140778a4 */ /* 0x000fe4000f8e020a */
[----:B------:R-:W-:Y:S02]  /*3670*/  USHF.L.U32 UR6, UR22, 0x6, URZ ;  /* 0x0000000616067899 */ /* 0x000fe4000800063f */
[----:B------:R-:W-:Y:S04]  /*3680*/  UIADD3 UR21, UR23, UR21, URZ ;  /* 0x0000001517157290 */ /* 0x000fe8000fffe03f */
[----:B------:R-:W-:Y:S01]  /*3690*/  USHF.L.U64.HI UR21, UR22, 0x6, UR21 ;  /* 0x0000000616157899 */ /* 0x000fe20008010215 */
[----:B----4-:R-:W-:Y:S01]  /*36a0*/  @!P3 SHF.R.S32.HI R151, RZ, 0x1f, R147 ;  /* 0x0000001fff97b819 */ /* 0x010fe20000011493 */
[----:B------:R-:W-:Y:S01]  /*36b0*/  @!P3 IMAD.WIDE.U32 R202, R147, c[0x0][0x270], R202 ;  /* 0x00009c0093caba25 */ /* 0x000fe200078e00ca */
[----:B---3--:R-:W-:Y:S03]  /*36c0*/  SHF.R.S32.HI R206, RZ, 0x1f, R207 ;  /* 0x0000001fffce7819 */ /* 0x008fe600000114cf */
[----:B------:R-:W-:Y:S02]  /*36d0*/  @!P3 IMAD R151, R151, c[0x0][0x270], RZ ;  /* 0x00009c009797ba24 */ /* 0x000fe400078e02ff */
[----:B------:R-:W-:Y:S04]  /*36e0*/  IMAD.WIDE.U32 R208, R207, c[0x0][0x278], RZ ;  /* 0x00009e00cfd07a25 */ /* 0x000fe800078e00ff */
[----:B------:R-:W-:Y:S02]  /*36f0*/  @!P3 IMAD R151, R147, c[0x0][0x274], R151 ;  /* 0x00009d009397ba24 */ /* 0x000fe400078e0297 */
[----:B------:R-:W-:Y:S02]  /*3700*/  IMAD.U32 R147, RZ, RZ, UR11 ;  /* 0x0000000bff937e24 */ /* 0x000fe4000f8e00ff */
[----:B------:R-:W-:Y:S03]  /*3710*/  IMAD R206, R206, c[0x0][0x278], RZ ;  /* 0x00009e00cece7a24 */ /* 0x000fe600078e02ff */
[----:B------:R-:W-:Y:S01]  /*3720*/  @!P3 LEA R147, R147, 0x40, 0x6 ;  /* 0x000000409393b811 */ /* 0x000fe200078e30ff */
[----:B------:R-:W-:Y:S03]  /*3730*/  IMAD R206, R207, c[0x0][0x27c], R206 ;  /* 0x00009f00cfce7a24 */ /* 0x000fe600078e02ce */
[----:B------:R-:W-:Y:S01]  /*3740*/  @!P3 IADD3 R205, P1, P0, R147, R202, R208 ;  /* 0x000000ca93cdb210 */ /* 0x000fe2000783e0d0 */
[----:B------:R-:W-:Y:S01]  /*3750*/  @!P3 IMAD.IADD R202, R203, 0x1, R151 ;  /* 0x00000001cbcab824 */ /* 0x000fe200078e0297 */
[----:B------:R-:W-:Y:S01]  /*3760*/  @!P3 SHF.R.S32.HI R201, RZ, 0x1f, R147 ;  /* 0x0000001fffc9b819 */ /* 0x000fe20000011493 */
[----:B------:R-:W-:Y:S01]  /*3770*/  IMAD.IADD R206, R209, 0x1, R206 ;  /* 0x00000001d1ce7824 */ /* 0x000fe200078e02ce */
[----:B------:R-:W-:Y:S02]  /*3780*/  IADD3 R147, P2, R246, UR6, RZ ;  /* 0x00000006f6937c10 */ /* 0x000fe4000ff5e0ff */
[----:B------:R-:W-:Y:S02]  /*3790*/  IADD3 R151, -R240, UR7, RZ ;  /* 0x00000007f0977c10 */ /* 0x000fe4000fffe1ff */
[----:B------:R-:W-:Y:S02]  /*37a0*/  @!P3 IADD3.X R206, R201, R202, R206, P1, P0 ;  /* 0x000000cac9ceb210 */ /* 0x000fe40000fe04ce */
[----:B------:R-:W-:Y:S02]  /*37b0*/  LEA R202, P0, R147, c[0x0][0x160], 0x1 ;  /* 0x0000580093ca7a11 */ /* 0x000fe400078008ff */
[----:B------:R-:W-:Y:S02]  /*37c0*/  IADD3.X R201, R250, UR21, RZ, P2, !PT ;  /* 0x00000015fac97c10 */ /* 0x000fe400097fe4ff */
[----:B------:R-:W-:Y:S02]  /*37d0*/  ISETP.LT.OR P2, PT, R151, 0x1, P5 ;  /* 0x000000019700780c */ /* 0x000fe40002f41670 */
[----:B------:R-:W-:Y:S01]  /*37e0*/  LEA.HI.X R203, R147, c[0x0][0x164], R201, 0x1, P0 ;  /* 0x0000590093cb7a11 */ /* 0x000fe200000f0cc9 */
[----:B------:R-:W-:Y:S01]  /*37f0*/  IMAD.U32 R147, RZ, RZ, UR18 ;  /* 0x00000012ff937e24 */ /* 0x000fe2000f8e00ff */
[C---:B------:R-:W-:Y:S01]  /*3800*/  ISETP.LT.OR P1, PT, R151.reuse, 0x1, P4 ;  /* 0x000000019700780c */ /* 0x040fe20002721670 */
[----:B------:R-:W-:Y:S01]  /*3810*/  IMAD.U32 R201, RZ, RZ, UR17 ;  /* 0x00000011ffc97e24 */ /* 0x000fe2000f8e00ff */
[----:B------:R-:W-:Y:S01]  /*3820*/  ISETP.LT.OR P6, PT, R151, 0x21, P5 ;  /* 0x000000219700780c */ /* 0x000fe20002fc1670 */
[----:B-----5:R-:W-:Y:S06]  /*3830*/  IMAD R147, R147, 0x4000, R204 ;  /* 0x0000400093937824 */ /* 0x020fec00078e02cc */
[----:B------:R-:W-:Y:S01]  /*3840*/  @!PT LDS RZ, [RZ] ;  /* 0x00000000fffff984 */ /* 0x000fe20000000800 */
[----:B------:R-:W-:Y:S01]  /*3850*/  @!PT LDS RZ, [RZ] ;  /* 0x00000000fffff984 */ /* 0x000fe20000000800 */
[----:B------:R-:W-:Y:S01]  /*3860*/  @!PT LDS RZ, [RZ] ;  /* 0x00000000fffff984 */ /* 0x000fe20000000800 */
[----:B------:R3:W-:Y:S01]  /*3870*/  LDGSTS.E.BYPASS.LTC128B.128 [R147], [R202.64], !P2 ;  /* 0x00000000ca937fae */ /* 0x0007e2000d101d4e */
[----:B------:R-:W-:Y:S04]  /*3880*/  ISETP.LT.OR P2, PT, R151, 0x21, P4 ;  /* 0x000000219700780c */ /* 0x000fe80002741670 */
[----:B------:R3:W-:Y:S01]  /*3890*/  LDGSTS.E.BYPASS.LTC128B.128 [R147+0x2000], [R202.64+0x80], !P1 ;  /* 0x02000080ca937fae */ /* 0x0007e2000c901d4e */
[----:B------:R-:W-:Y:S01]  /*38a0*/  IADD3 R201, P1, P0, R246, UR6, R201 ;  /* 0x00000006f6c97c10 */ /* 0x000fe2000f83e0c9 */
[----:B---3--:R-:W-:Y:S05]  /*38b0*/  IMAD.U32 R202, RZ, RZ, UR5 ;  /* 0x00000005ffca7e24 */ /* 0x008fea000f8e00ff */
[----:B------:R-:W-:Y:S02]  /*38c0*/  IADD3.X R151, R250, UR21, R202, P1, P0 ;  /* 0x00000015fa977c10 */ /* 0x000fe40008fe04ca */
[C---:B------:R-:W-:Y:S04]  /*38d0*/  LEA R202, P0, R201.reuse, c[0x0][0x160], 0x1 ;  /* 0x00005800c9ca7a11 */ /* 0x040fe800078008ff */
[----:B------:R-:W-:Y:S01]  /*38e0*/  LEA.HI.X R203, R201, c[0x0][0x164], R151, 0x1, P0 ;  /* 0x00005900c9cb7a11 */ /* 0x000fe200000f0c97 */
[----:B------:R-:W-:Y:S01]  /*38f0*/  IMAD.U32 R151, RZ, RZ, UR18 ;  /* 0x00000012ff977e24 */ /* 0x000fe2000f8e00ff */
[----:B------:R-:W-:Y:S03]  /*3900*/  @!P3 LEA R204, P0, R205, c[0x0][0x258], 0x2 ;  /* 0x00009600cdccba11 */ /* 0x000fe600078010ff */
[----:B------:R3:W-:Y:S01]  /*3910*/  LDGSTS.E.BYPASS.LTC128B.128 [R147+0x1000], [R202.64], !P6 ;  /* 0x01000000ca937fae */ /* 0x0007e2000f101d4e */
[----:B------:R-:W-:Y:S01]  /*3920*/  @!P3 IMAD R151, R151, 0x40, R238 ;  /* 0x000000409797b824 */ /* 0x000fe200078e02ee */
[----:B------:R-:W-:Y:S03]  /*3930*/  @!P3 LEA.HI.X R205, R205, c[0x0][0x25c], R206, 0x2, P0 ;  /* 0x00009700cdcdba11 */ /* 0x000fe600000f14ce */
[----:B------:R3:W-:Y:S01]  /*3940*/  LDGSTS.E.BYPASS.LTC128B.128 [R147+0x3000], [R202.64+0x80], !P2 ;  /* 0x03000080ca937fae */ /* 0x0007e2000d101d4e */
[----:B------:R-:W-:Y:S05]  /*3950*/  @!P3 IMAD.SHL.U32 R151, R151, 0x4, RZ ;  /* 0x000000049797b824 */ /* 0x000fea00078e00ff */
[----:B------:R3:W-:Y:S02]  /*3960*/  @!P3 LDGSTS.E.BYPASS.LTC128B.128 [R151+0x12080], [R204.64] ;  /* 0x12080000cc97bfae */ /* 0x0007e4000b901d4e */
.L_x_264:
[----:B------:R-:W-:Y:S01]  /*3970*/  PLOP3.LUT P2, PT, PT, PT, UP6, 0x40, 0x0 ;  /* 0x000000000000781c */ /* 0x000fe20003f4e868 */
[----:B------:R-:W0:Y:S01]  /*3980*/  LDGDEPBAR ;  /* 0x00000000000079af */ /* 0x000e220000000000 */
[----:B------:R-:W-:Y:S02]  /*3990*/  PLOP3.LUT P0, PT, PT, PT, UP5, 0x40, 0x0 ;  /* 0x000000000000781c */ /* 0x000fe40003f0e858 */
[C---:B------:R-:W-:Y:S02]  /*39a0*/  ISETP.GT.AND P2, PT, R145.reuse, RZ, P2 ;  /* 0x000000ff9100720c */ /* 0x040fe40001744270 */
[----:B------:R-:W-:Y:S02]  /*39b0*/  ISETP.GT.AND P0, PT, R145, 0x1, P0 ;  /* 0x000000019100780c */ /* 0x000fe40000704270 */
[----:B------:R-:W-:Y:S02]  /*39c0*/  PLOP3.LUT P6, PT, PT, PT, UP6, 0x40, 0x0 ;  /* 0x000000000000781c */ /* 0x000fe40003fce868 */
[C---:B------:R-:W-:Y:S02]  /*39d0*/  ISETP.LT.OR P2, PT, R146.reuse, 0x1, P2 ;  /* 0x000000019200780c */ /* 0x040fe40001741670 */
[----:B------:R-:W-:Y:S02]  /*39e0*/  ISETP.GT.AND P6, PT, R3, RZ, P6 ;  /* 0x000000ff0300720c */ /* 0x000fe400037c4270 */
[----:B------:R-:W-:Y:S02]  /*39f0*/  ISETP.LT.OR P0, PT, R146, 0x2, P0 ;  /* 0x000000029200780c */ /* 0x000fe40000701670 */
[----:B---3--:R-:W-:Y:S02]  /*3a00*/  FSEL R202, R4, -INF , !P2 ;  /* 0xff80000004ca7808 */ /* 0x008fe40005000000 */
[----:B------:R-:W-:Y:S02]  /*3a10*/  FSEL R201, R5, -INF , !P0 ;  /* 0xff80000005c97808 */ /* 0x000fe40004000000 */
[----:B------:R-:W-:Y:S01]  /*3a20*/  ISETP.LT.OR P6, PT, R140, 0x1, P6 ;  /* 0x000000018c00780c */ /* 0x000fe200037c1670 */
[--C-:B------:R-:W-:Y:S01]  /*3a30*/  FFMA.FTZ R208, R202, c[0x0][0x29c], -R149.reuse ;  /* 0x0000a700cad07a23 */ /* 0x100fe20000010895 */
[----:B------:R-:W-:Y:S01]  /*3a40*/  PLOP3.LUT P2, PT, PT, PT, UP5, 0x40, 0x0 ;  /* 0x000000000000781c */ /* 0x000fe20003f4e858 */
[--C-:B------:R-:W-:Y:S01]  /*3a50*/  FFMA.FTZ R207, R201, c[0x0][0x29c], -R149.reuse ;  /* 0x0000a700c9cf7a23 */ /* 0x100fe20000010895 */
[----:B------:R-:W-:Y:S02]  /*3a60*/  PLOP3.LUT P0, PT, PT, PT, UP4, 0x40, 0x0 ;  /* 0x000000000000781c */ /* 0x000fe40003f0e848 */
[----:B------:R-:W-:Y:S02]  /*3a70*/  ISETP.GT.AND P2, PT, R3, 0x1, P2 ;  /* 0x000000010300780c */ /* 0x000fe40001744270 */
[----:B------:R-:W-:Y:S02]  /*3a80*/  FSEL R151, R6, -INF , !P6 ;  /* 0xff80000006977808 */ /* 0x000fe40007000000 */
[C---:B------:R-:W-:Y:S02]  /*3a90*/  ISETP.GT.AND P0, PT, R145.reuse, 0x20, P0 ;  /* 0x000000209100780c */ /* 0x040fe40000704270 */
[----:B------:R-:W-:Y:S02]  /*3aa0*/  PLOP3.LUT P6, PT, PT, PT, UP3, 0x40, 0x0 ;  /* 0x000000000000781c */ /* 0x000fe40003fce838 */
[----:B------:R-:W-:Y:S02]  /*3ab0*/  ISETP.LT.OR P2, PT, R140, 0x2, P2 ;  /* 0x000000028c00780c */ /* 0x000fe40001741670 */
[----:B------:R-:W-:Y:S02]  /*3ac0*/  ISETP.GT.AND P6, PT, R145, 0x21, P6 ;  /* 0x000000219100780c */ /* 0x000fe400037c4270 */
[----:B------:R-:W-:Y:S02]  /*3ad0*/  ISETP.LT.OR P0, PT, R146, 0x21, P0 ;  /* 0x000000219200780c */ /* 0x000fe40000701670 */
[----:B------:R-:W-:Y:S02]  /*3ae0*/  FSEL R147, R7, -INF , !P2 ;  /* 0xff80000007937808 */ /* 0x000fe40005000000 */
[-C--:B--2---:R-:W-:Y:S01]  /*3af0*/  HMMA.16816.F32.BF16 R4, R28, R152.reuse, RZ ;  /* 0x000000981c04723c */ /* 0x084fe200000418ff */
[----:B------:R-:W-:Y:S02]  /*3b00*/  PLOP3.LUT P2, PT, PT, PT, UP4, 0x40, 0x0 ;  /* 0x000000000000781c */ /* 0x000fe40003f4e848 */
[----:B------:R-:W-:Y:S02]  /*3b10*/  FSEL R16, R16, -INF , !P0 ;  /* 0xff80000010107808 */ /* 0x000fe40004000000 */
[----:B------:R-:W-:Y:S02]  /*3b20*/  ISETP.LT.OR P6, PT, R146, 0x22, P6 ;  /* 0x000000229200780c */ /* 0x000fe400037c1670 */
[----:B------:R-:W-:Y:S01]  /*3b30*/  PLOP3.LUT P0, PT, PT, PT, UP3, 0x40, 0x0 ;  /* 0x000000000000781c */ /* 0x000fe20003f0e838 */
[--C-:B------:R-:W-:Y:S01]  /*3b40*/  FFMA.FTZ R202, R16, c[0x0][0x29c], -R149.reuse ;  /* 0x0000a70010ca7a23 */ /* 0x100fe20000010895 */
[C---:B------:R-:W-:Y:S02]  /*3b50*/  ISETP.GT.AND P2, PT, R3.reuse, 0x20, P2 ;  /* 0x000000200300780c */ /* 0x040fe40001744270 */
[----:B------:R-:W-:Y:S02]  /*3b60*/  ISETP.GT.AND P0, PT, R3, 0x21, P0 ;  /* 0x000000210300780c */ /* 0x000fe40000704270 */
[----:B------:R-:W-:Y:S02]  /*3b70*/  FSEL R17, R17, -INF , !P6 ;  /* 0xff80000011117808 */ /* 0x000fe40007000000 */
[----:B------:R-:W-:Y:S02]  /*3b80*/  PLOP3.LUT P6, PT, PT, PT, UP2, 0x40, 0x0 ;  /* 0x000000000000781c */ /* 0x000fe40003fce828 */
[C---:B------:R-:W-:Y:S02]  /*3b90*/  ISETP.LT.OR P2, PT, R140.reuse, 0x21, P2 ;  /* 0x000000218c00780c */ /* 0x040fe40001741670 */
[----:B------:R-:W-:Y:S02]  /*3ba0*/  ISETP.GT.AND P6, PT, R145, 0x40, P6 ;  /* 0x000000409100780c */ /* 0x000fe400037c4270 */
[----:B------:R-:W-:Y:S02]  /*3bb0*/  ISETP.LT.OR P0, PT, R140, 0x22, P0 ;  /* 0x000000228c00780c */ /* 0x000fe40000701670 */
[----:B------:R-:W-:Y:S02]  /*3bc0*/  FSEL R18, R18, -INF , !P2 ;  /* 0xff80000012127808 */ /* 0x000fe40005000000 */
[----:B------:R-:W-:Y:S02]  /*3bd0*/  ISETP.LT.OR P6, PT, R146, 0x41, P6 ;  /* 0x000000419200780c */ /* 0x000fe400037c1670 */
[----:B------:R-:W-:Y:S01]  /*3be0*/  FSEL R19, R19, -INF , !P0 ;  /* 0xff80000013137808 */ /* 0x000fe20004000000 */
[--C-:B------:R-:W-:Y:S01]  /*3bf0*/  FFMA.FTZ R232, R18, c[0x0][0x29c], -R148.reuse ;  /* 0x0000a70012e87a23 */ /* 0x100fe20000010894 */
[----:B------:R-:W-:Y:S02]  /*3c00*/  PLOP3.LUT P2, PT, PT, PT, UP1, 0x40, 0x0 ;  /* 0x000000000000781c */ /* 0x000fe40003f4e818 */
[----:B------:R-:W-:Y:S01]  /*3c10*/  PLOP3.LUT P0, PT, PT, PT, UP2, 0x40, 0x0 ;  /* 0x000000000000781c */ /* 0x000fe20003f0e828 */
[--C-:B------:R-:W-:Y:S01]  /*3c20*/  FFMA.FTZ R231, R19, c[0x0][0x29c], -R148.reuse ;  /* 0x0000a70013e77a23 */ /* 0x100fe20000010894 */
        /* <DEDUP_REMOVED lines=8> */
[----:B------:R-:W-:Y:S02]  /*3cb0*/  FSEL R22, R22, -INF , !P0 ;  /* 0xff80000016167808 */ /* 0x000fe40004000000 */
[----:B------:R-:W-:Y:S02]  /*3cc0*/  ISETP.LT.OR P6, PT, R140, 0x42, P6 ;  /* 0x000000428c00780c */ /* 0x000fe400037c1670 */
[----:B------:R-:W-:Y:S01]  /*3cd0*/  PLOP3.LUT P2, PT, PT, PT, UP6, 0x40, 0x0 ;  /* 0x000000000000781c */ /* 0x000fe20003f4e868 */
[----:B------:R-:W-:Y:S01]  /*3ce0*/  FFMA.FTZ R211, R22, c[0x0][0x29c], -R148 ;  /* 0x0000a70016d37a23 */ /* 0x000fe20000010894 */
[----:B------:R-:W-:Y:S02]  /*3cf0*/  PLOP3.LUT P0, PT, PT, PT, UP5, 0x40, 0x0 ;  /* 0x000000000000781c */ /* 0x000fe40003f0e858 */
[----:B------:R-:W-:Y:S02]  /*3d00*/  ISETP.GT.AND P2, PT, R143, RZ, P2 ;  /* 0x000000ff8f00720c */ /* 0x000fe40001744270 */
[----:B------:R-:W-:Y:S02]  /*3d10*/  FSEL R23, R23, -INF , !P6 ;  /* 0xff80000017177808 */ /* 0x000fe40007000000 */
[----:B------:R-:W-:Y:S02]  /*3d20*/  ISETP.GT.AND P0, PT, R143, 0x1, P0 ;  /* 0x000000018f00780c */ /* 0x000fe40000704270 */
[----:B------:R-:W-:Y:S02]  /*3d30*/  PLOP3.LUT P6, PT, PT, PT, UP6, 0x40, 0x0 ;  /* 0x000000000000781c */ /* 0x000fe40003fce868 */
[C---:B------:R-:W-:Y:S02]  /*3d40*/  ISETP.LT.OR P2, PT, R144.reuse, 0x1, P2 ;  /* 0x000000019000780c */ /* 0x040fe40001741670 */
[----:B------:R-:W-:Y:S02]  /*3d50*/  ISETP.GT.AND P6, PT, R141, RZ, P6 ;  /* 0x000000ff8d00720c */ /* 0x000fe400037c4270 */
[----:B------:R-:W-:Y:S02]  /*3d60*/  ISETP.LT.OR P0, PT, R144, 0x2, P0 ;  /* 0x000000029000780c */ /* 0x000fe40000701670 */
[----:B------:R-:W-:Y:S02]  /*3d70*/  FSEL R146, R8, -INF , !P2 ;  /* 0xff80000008927808 */ /* 0x000fe40005000000 */
[----:B------:R-:W-:Y:S02]  /*3d80*/  FSEL R145, R9, -INF , !P0 ;  /* 0xff80000009917808 */ /* 0x000fe40004000000 */
[----:B------:R-:W-:Y:S02]  /*3d90*/  ISETP.LT.OR P6, PT, R142, 0x1, P6 ;  /* 0x000000018e00780c */ /* 0x000fe400037c1670 */
[----:B------:R-:W-:Y:S02]  /*3da0*/  PLOP3.LUT P2, PT, PT, PT, UP5, 0x40, 0x0 ;  /* 0x000000000000781c */ /* 0x000fe40003f4e858 */
[----:B------:R-:W-:Y:S02]  /*3db0*/  PLOP3.LUT P0, PT, PT, PT, UP4, 0x40, 0x0 ;  /* 0x000000000000781c */ /* 0x000fe40003f0e848 */
[----:B------:R-:W-:Y:S02]  /*3dc0*/  FSEL R206, R10, -INF , !P6 ;  /* 0xff8000000ace7808 */ /* 0x000fe40007000000 */
[----:B------:R-:W-:Y:S02]  /*3dd0*/  ISETP.GT.AND P2, PT, R141, 0x1, P2 ;  /* 0x000000018d00780c */ /* 0x000fe40001744270 */
[C---:B------:R-:W-:Y:S01]  /*3de0*/  ISETP.GT.AND P0, PT, R143.reuse, 0x20, P0 ;  /* 0x000000208f00780c */ /* 0x040fe20000704270 */
[--C-:B------:R-:W-:Y:S01]  /*3df0*/  FFMA.FTZ R201, R206, c[0x0][0x29c], -R200.reuse ;  /* 0x0000a700cec97a23 */ /* 0x100fe200000108c8 */
[----:B------:R-:W-:Y:S02]  /*3e00*/  PLOP3.LUT P6, PT, PT, PT, UP3, 0x40, 0x0 ;  /* 0x000000000000781c */ /* 0x000fe40003fce838 */
[----:B------:R-:W-:Y:S02]  /*3e10*/  ISETP.LT.OR P2, PT, R142, 0x2, P2 ;  /* 0x000000028e00780c */ /* 0x000fe40001741670 */
[----:B------:R-:W-:Y:S01]  /*3e20*/  ISETP.GT.AND P6, PT, R143, 0x21, P6 ;  /* 0x000000218f00780c */ /* 0x000fe200037c4270 */
[----:B------:R-:W-:Y:S01]  /*3e30*/  MUFU.EX2 R201, R201 ;  /* 0x000000c900c97308 */ /* 0x000fe20000000800 */
[----:B------:R-:W-:Y:S02]  /*3e40*/  ISETP.LT.OR P0, PT, R144, 0x21, P0 ;  /* 0x000000219000780c */ /* 0x000fe40000701670 */
[----:B------:R-:W-:Y:S02]  /*3e50*/  FSEL R205, R11, -INF , !P2 ;  /* 0xff8000000bcd7808 */ /* 0x000fe40005000000 */
[C---:B------:R-:W-:Y:S01]  /*3e60*/  HMMA.16816.F32.BF16 R8, R80.reuse, R152, RZ ;  /* 0x000000985008723c */ /* 0x040fe200000418ff */
[----:B------:R-:W-:Y:S02]  /*3e70*/  PLOP3.LUT P1, PT, PT, PT, UP0, 0x80, 0x0 ;  /* 0x000000000000781c */ /* 0x000fe40003f2f008 */
[----:B------:R-:W-:Y:S01]  /*3e80*/  FSEL R140, R12, -INF , !P0 ;  /* 0xff8000000c8c7808 */ /* 0x000fe20004000000 */
[----:B------:R-:W-:Y:S01]  /*3e90*/  FFMA.FTZ R205, R205, c[0x0][0x29c], -R200 ;  /* 0x0000a700cdcd7a23 */ /* 0x000fe200000108c8 */
[----:B------:R-:W-:Y:S02]  /*3ea0*/  ISETP.LT.OR P2, PT, R144, 0x22, P6 ;  /* 0x000000229000780c */ /* 0x000fe40003741670 */
[----:B------:R-:W-:Y:S01]  /*3eb0*/  PLOP3.LUT P6, PT, PT, PT, UP4, 0x40, 0x0 ;  /* 0x000000000000781c */ /* 0x000fe20003fce848 */
[--C-:B------:R-:W-:Y:S01]  /*3ec0*/  FFMA.FTZ R210, R140, c[0x0][0x29c], -R150.reuse ;  /* 0x0000a7008cd27a23 */ /* 0x100fe20000010896 */
[----:B------:R-:W-:Y:S02]  /*3ed0*/  PLOP3.LUT P0, PT, PT, PT, UP3, 0x40, 0x0 ;  /* 0x000000000000781c */ /* 0x000fe40003f0e838 */
[C---:B------:R-:W-:Y:S01]  /*3ee0*/  ISETP.GT.AND P6, PT, R141.reuse, 0x20, P6 ;  /* 0x000000208d00780c */ /* 0x040fe200037c4270 */
[----:B------:R-:W-:Y:S01]  /*3ef0*/  IMAD.MOV.U32 R140, RZ, RZ, 0x40 ;  /* 0x00000040ff8c7424 */ /* 0x000fe200078e00ff */
[----:B------:R-:W-:Y:S02]  /*3f00*/  ISETP.GT.AND P0, PT, R141, 0x21, P0 ;  /* 0x000000218d00780c */ /* 0x000fe40000704270 */
[----:B------:R-:W-:Y:S02]  /*3f10*/  FSEL R3, R13, -INF , !P2 ;  /* 0xff8000000d037808 */ /* 0x000fe40005000000 */
[C---:B------:R-:W-:Y:S02]  /*3f20*/  ISETP.LT.OR P6, PT, R142.reuse, 0x21, P6 ;  /* 0x000000218e00780c */ /* 0x040fe400037c1670 */
[----:B------:R-:W-:Y:S01]  /*3f30*/  ISETP.LT.OR P0, PT, R142, 0x22, P0 ;  /* 0x000000228e00780c */ /* 0x000fe20000701670 */
[----:B------:R-:W-:Y:S01]  /*3f40*/  FFMA.FTZ R209, R3, c[0x0][0x29c], -R150 ;  /* 0x0000a70003d17a23 */ /* 0x000fe20000010896 */
[----:B------:R-:W-:Y:S02]  /*3f50*/  PLOP3.LUT P2, PT, PT, PT, UP2, 0x40, 0x0 ;  /* 0x000000000000781c */ /* 0x000fe40003f4e828 */
[----:B------:R-:W-:Y:S02]  /*3f60*/  FSEL R204, R14, -INF , !P6 ;  /* 0xff8000000ecc7808 */ /* 0x000fe40007000000 */
[----:B------:R-:W-:Y:S02]  /*3f70*/  FSEL R203, R15, -INF , !P0 ;  /* 0xff8000000fcb7808 */ /* 0x000fe40004000000 */
[-C--:B------:R-:W-:Y:S01]  /*3f80*/  HMMA.16816.F32.BF16 R12, R80, R154.reuse, RZ ;  /* 0x0000009a500c723c */ /* 0x080fe200000418ff */
[----:B------:R-:W-:Y:S01]  /*3f90*/  ISETP.GT.AND P2, PT, R143, 0x40, P2 ;  /* 0x000000408f00780c */ /* 0x000fe20001744270 */
[--C-:B------:R-:W-:Y:S01]  /*3fa0*/  FFMA.FTZ R204, R204, c[0x0][0x29c], -R200.reuse ;  /* 0x0000a700cccc7a23 */ /* 0x100fe200000108c8 */
[----:B------:R-:W-:Y:S01]  /*3fb0*/  PLOP3.LUT P0, PT, PT, PT, UP1, 0x40, 0x0 ;  /* 0x000000000000781c */ /* 0x000fe20003f0e818 */
[----:B------:R-:W-:Y:S01]  /*3fc0*/  FFMA.FTZ R203, R203, c[0x0][0x29c], -R200 ;  /* 0x0000a700cbcb7a23 */ /* 0x000fe200000108c8 */
[----:B------:R-:W-:Y:S02]  /*3fd0*/  ISETP.LT.OR P2, PT, R144, 0x41, P2 ;  /* 0x000000419000780c */ /* 0x000fe40001741670 */
[----:B------:R-:W-:Y:S01]  /*3fe0*/  ISETP.GT.AND P0, PT, R143, 0x41, P0 ;  /* 0x000000418f00780c */ /* 0x000fe20000704270 */
[--C-:B------:R-:W-:Y:S01]  /*3ff0*/  FFMA.FTZ R143, R17, c[0x0][0x29c], -R149.reuse ;  /* 0x0000a700118f7a23 */ /* 0x100fe20000010895 */
[----:B------:R-:W-:Y:S01]  /*4000*/  FSEL R24, R24, -INF , !P2 ;  /* 0xff80000018187808 */ /* 0x000fe20005000000 */
[C---:B------:R-:W-:Y:S01]  /*4010*/  HMMA.16816.F32.BF16 R16, R28.reuse, R154, RZ ;  /* 0x0000009a1c10723c */ /* 0x040fe200000418ff */
[----:B------:R-:W-:Y:S02]  /*4020*/  PLOP3.LUT P6, PT, PT, PT, UP2, 0x40, 0x0 ;  /* 0x000000000000781c */ /* 0x000fe40003fce828 */
[----:B------:R-:W-:Y:S02]  /*4030*/  PLOP3.LUT P2, PT, PT, PT, UP1, 0x40, 0x0 ;  /* 0x000000000000781c */ /* 0x000fe40003f4e818 */
[C---:B------:R-:W-:Y:S02]  /*4040*/  ISETP.GT.AND P6, PT, R141.reuse, 0x40, P6 ;  /* 0x000000408d00780c */ /* 0x040fe400037c4270 */
[----:B------:R-:W-:Y:S01]  /*4050*/  ISETP.GT.AND P2, PT, R141, 0x41, P2 ;  /* 0x000000418d00780c */ /* 0x000fe20001744270 */
[--C-:B------:R-:W-:Y:S01]  /*4060*/  FFMA.FTZ R141, R20, c[0x0][0x29c], -R149.reuse ;  /* 0x0000a700148d7a23 */ /* 0x100fe20000010895 */
[C---:B------:R-:W-:Y:S02]  /*4070*/  ISETP.LT.OR P6, PT, R142.reuse, 0x41, P6 ;  /* 0x000000418e00780c */ /* 0x040fe400037c1670 */
[----:B------:R-:W-:Y:S01]  /*4080*/  ISETP.LT.OR P2, PT, R142, 0x42, P2 ;  /* 0x000000428e00780c */ /* 0x000fe20001741670 */
[----:B------:R-:W-:Y:S01]  /*4090*/  FFMA.FTZ R149, R21, c[0x0][0x29c], -R149 ;  /* 0x0000a70015957a23 */ /* 0x000fe20000010895 */
[----:B------:R-:W-:Y:S01]  /*40a0*/  ISETP.LT.OR P0, PT, R144, 0x42, P0 ;  /* 0x000000429000780c */ /* 0x000fe20000701670 */
[--C-:B------:R-:W-:Y:S01]  /*40b0*/  FFMA.FTZ R142, R151, c[0x0][0x29c], -R148.reuse ;  /* 0x0000a700978e7a23 */ /* 0x100fe20000010894 */
[----:B------:R-:W-:Y:S01]  /*40c0*/  FSEL R26, R26, -INF , !P6 ;  /* 0xff8000001a1a7808 */ /* 0x000fe20007000000 */
[--C-:B------:R-:W-:Y:S01]  /*40d0*/  FFMA.FTZ R151, R147, c[0x0][0x29c], -R148.reuse ;  /* 0x0000a70093977a23 */ /* 0x100fe20000010894 */
[----:B------:R-:W-:Y:S01]  /*40e0*/  FSEL R25, R25, -INF , !P0 ;  /* 0xff80000019197808 */ /* 0x000fe20004000000 */
[----:B------:R-:W-:Y:S01]  /*40f0*/  FFMA.FTZ R148, R23, c[0x0][0x29c], -R148 ;  /* 0x0000a70017947a23 */ /* 0x000fe20000010894 */
[----:B------:R-:W-:Y:S01]  /*4100*/  FSEL R27, R27, -INF , !P2 ;  /* 0xff8000001b1b7808 */ /* 0x000fe20005000000 */
[-C--:B------:R-:W-:Y:S01]  /*4110*/  HMMA.16816.F32.BF16 R20, R28, R156.reuse, RZ ;  /* 0x0000009c1c14723c */ /* 0x080fe200000418ff */
[----:B------:R-:W-:Y:S01]  /*4120*/  FFMA.FTZ R206, R26, c[0x0][0x29c], -R200 ;  /* 0x0000a7001ace7a23 */ /* 0x000fe200000108c8 */
[----:B------:R-:W-:Y:S01]  /*4130*/  MUFU.EX2 R149, R149 ;  /* 0x0000009500957308 */ /* 0x000fe20000000800 */
[----:B------:R-:W-:Y:S01]  /*4140*/  FFMA.FTZ R147, R146, c[0x0][0x29c], -R150 ;  /* 0x0000a70092937a23 */ /* 0x000fe20000010896 */
[----:B------:R-:W-:Y:S01]  /*4150*/  LOP3.LUT P0, RZ, R220, 0x4, RZ, 0xc0, !PT ;  /* 0x00000004dcff7812 */ /* 0x000fe2000780c0ff */
[----:B------:R-:W-:Y:S02]  /*4160*/  FFMA.FTZ R200, R27, c[0x0][0x29c], -R200 ;  /* 0x0000a7001bc87a23 */ /* 0x000fe400000108c8 */
[--C-:B------:R-:W-:Y:S01]  /*4170*/  FFMA.FTZ R144, R145, c[0x0][0x29c], -R150.reuse ;  /* 0x0000a70091907a23 */ /* 0x100fe20000010896 */
[----:B------:R-:W-:Y:S04]  /*4180*/  HMMA.16816.F32.BF16 R28, R80, R156, RZ ;  /* 0x0000009c501c723c */ /* 0x000fe800000418ff */
[----:B------:R-:W-:Y:S01]  /*4190*/  SEL R140, R140, 0xffffffc0, !P0 ;  /* 0xffffffc08c8c7807 */ /* 0x000fe20004000000 */
[--C-:B------:R-:W-:Y:S01]  /*41a0*/  FFMA.FTZ R145, R24, c[0x0][0x29c], -R150.reuse ;  /* 0x0000a70018917a23 */ /* 0x100fe20000010896 */
[----:B------:R-:W-:Y:S01]  /*41b0*/  MUFU.EX2 R142, R142 ;  /* 0x0000008e008e7308 */ /* 0x000fe20000000800 */
[----:B------:R-:W-:Y:S01]  /*41c0*/  FFMA.FTZ R150, R25, c[0x0][0x29c], -R150 ;  /* 0x0000a70019967a23 */ /* 0x000fe20000010896 */
[-C--:B----4-:R-:W-:Y:S05]  /*41d0*/  HMMA.16816.F32.BF16 R4, R132, R158.reuse, R4 ;  /* 0x0000009e8404723c */ /* 0x090fea0000041804 */
[----:B------:R-:W-:Y:S03]  /*41e0*/  IMAD.IADD R3, R0, 0x1, R140 ;  /* 0x0000000100037824 */ /* 0x000fe600078e028c */
[C---:B-1----:R-:W-:Y:S01]  /*41f0*/  HMMA.16816.F32.BF16 R8, R136.reuse, R158, R8 ;  /* 0x0000009e8808723c */ /* 0x042fe20000041808 */
[----:B------:R-:W-:Y:S01]  /*4200*/  MUFU.EX2 R147, R147 ;  /* 0x0000009300937308 */ /* 0x000fe20000000800 */
[----:B------:R-:W1:Y:S06]  /*4210*/  LDSM.16.M88.4 R24, [R3+0xe080] ;  /* 0x00e080000318783b */ /* 0x000e6c0000000200 */
[-C--:B------:R-:W-:Y:S02]  /*4220*/  HMMA.16816.F32.BF16 R12, R136, R160.reuse, R12 ;  /* 0x000000a0880c723c */ /* 0x080fe4000004180c */
[----:B------:R-:W2:Y:S01]  /*4230*/  LDSM.16.M88.4 R80, [R3+0xf080] ;  /* 0x00f080000350783b */ /* 0x000ea20000000200 */
[----:B------:R-:W-:Y:S05]  /*4240*/  MUFU.EX2 R144, R144 ;  /* 0x0000009000907308 */ /* 0x000fea0000000800 */
[C---:B------:R-:W-:Y:S05]  /*4250*/  HMMA.16816.F32.BF16 R16, R132.reuse, R160, R16 ;  /* 0x000000a08410723c */ /* 0x040fea0000041810 */
[----:B------:R-:W-:Y:S03]  /*4260*/  MUFU.EX2 R146, R231 ;  /* 0x000000e700927308 */ /* 0x000fe60000000800 */
[-C--:B------:R-:W-:Y:S07]  /*4270*/  HMMA.16816.F32.BF16 R20, R132, R162.reuse, R20 ;  /* 0x000000a28414723c */ /* 0x080fee0000041814 */
[----:B------:R-:W-:Y:S01]  /*4280*/  IMAD.IADD R132, R140, 0x1, R2 ;  /* 0x000000018c847824 */ /* 0x000fe200078e0202 */
[----:B------:R-:W-:Y:S01]  /*4290*/  HMMA.16816.F32.BF16 R28, R136, R162, R28 ;  /* 0x000000a2881c723c */ /* 0x000fe2000004181c */
[----:B------:R-:W-:Y:S07]  /*42a0*/  MUFU.EX2 R136, R208 ;  /* 0x000000d000887308 */ /* 0x000fee0000000800 */
[-C--:B-1----:R-:W-:Y:S03]  /*42b0*/  HMMA.16816.F32.BF16 R4, R24, R164.reuse, R4 ;  /* 0x000000a41804723c */ /* 0x082fe60000041804 */
[----:B------:R-:W1:Y:S05]  /*42c0*/  MUFU.EX2 R137, R207 ;  /* 0x000000cf00897308 */ /* 0x000e6a0000000800 */
[C---:B--2---:R-:W-:Y:S05]  /*42d0*/  HMMA.16816.F32.BF16 R8, R80.reuse, R164, R8 ;  /* 0x000000a45008723c */ /* 0x044fea0000041808 */
[----:B------:R-:W-:Y:S03]  /*42e0*/  MUFU.EX2 R140, R141 ;  /* 0x0000008d008c7308 */ /* 0x000fe60000000800 */
[-C--:B------:R-:W-:Y:S07]  /*42f0*/  HMMA.16816.F32.BF16 R12, R80, R166.reuse, R12 ;  /* 0x000000a6500c723c */ /* 0x080fee000004180c */
[----:B------:R-:W-:Y:S01]  /*4300*/  MUFU.EX2 R139, R143 ;  /* 0x0000008f008b7308 */ /* 0x000fe20000000800 */
[C---:B------:R-:W-:Y:S09]  /*4310*/  HMMA.16816.F32.BF16 R16, R24.reuse, R166, R16 ;  /* 0x000000a61810723c */ /* 0x040ff20000041810 */
[----:B------:R-:W-:Y:S01]  /*4320*/  MUFU.EX2 R141, R210 ;  /* 0x000000d2008d7308 */ /* 0x000fe20000000800 */
[-C--:B------:R-:W-:Y:S01]  /*4330*/  HMMA.16816.F32.BF16 R20, R24, R168.reuse, R20 ;  /* 0x000000a81814723c */ /* 0x080fe20000041814 */
[----:B------:R-:W2:Y:S07]  /*4340*/  LDSM.16.M88.4 R24, [R132+0xe080] ;  /* 0x00e080008418783b */ /* 0x000eae0000000200 */
[----:B------:R-:W-:Y:S01]  /*4350*/  HMMA.16816.F32.BF16 R28, R80, R168, R28 ;  /* 0x000000a8501c723c */ /* 0x000fe2000004181c */
[----:B------:R-:W3:Y:S01]  /*4360*/  LDSM.16.M88.4 R80, [R132+0xf080] ;  /* 0x00f080008450783b */ /* 0x000ee20000000200 */
[----:B------:R-:W-:Y:S10]  /*4370*/  MUFU.EX2 R143, R209 ;  /* 0x000000d1008f7308 */ /* 0x000ff40000000800 */
[----:B------:R-:W4:Y:S10]  /*4380*/  MUFU.EX2 R138, R202 ;  /* 0x000000ca008a7308 */ /* 0x000f340000000800 */
[----:B------:R-:W-:Y:S10]  /*4390*/  MUFU.EX2 R148, R148 ;  /* 0x0000009400947308 */ /* 0x000ff40000000800 */
[----:B------:R-:W-:Y:S01]  /*43a0*/  MUFU.EX2 R145, R145 ;  /* 0x0000009100917308 */ /* 0x000fe20000000800 */
[-C--:B--2---:R-:W-:Y:S08]  /*43b0*/  HMMA.16816.F32.BF16 R4, R24, R170.reuse, R4 ;  /* 0x000000aa1804723c */ /* 0x084ff00000041804 */
[C---:B---3--:R-:W-:Y:S01]  /*43c0*/  HMMA.16816.F32.BF16 R8, R80.reuse, R170, R8 ;  /* 0x000000aa5008723c */ /* 0x048fe20000041808 */
[----:B------:R-:W-:Y:S07]  /*43d0*/  MUFU.EX2 R150, R150 ;  /* 0x0000009600967308 */ /* 0x000fee0000000800 */
[-C--:B------:R-:W-:Y:S03]  /*43e0*/  HMMA.16816.F32.BF16 R12, R80, R172.reuse, R12 ;  /* 0x000000ac500c723c */ /* 0x080fe6000004180c */
[----:B------:R-:W-:Y:S05]  /*43f0*/  MUFU.EX2 R200, R200 ;  /* 0x000000c800c87308 */ /* 0x000fea0000000800 */
[C---:B------:R-:W-:Y:S08]  /*4400*/  HMMA.16816.F32.BF16 R16, R24.reuse, R172, R16 ;  /* 0x000000ac1810723c */ /* 0x040ff00000041810 */
[-C--:B------:R-:W-:Y:S01]  /*4410*/  HMMA.16816.F32.BF16 R20, R24, R174.reuse, R20 ;  /* 0x000000ae1814723c */ /* 0x080fe20000041814 */
[----:B------:R-:W2:Y:S07]  /*4420*/  LDSM.16.M88.4 R24, [R0+0x10080] ;  /* 0x010080000018783b */ /* 0x000eae0000000200 */
[----:B------:R-:W-:Y:S01]  /*4430*/  HMMA.16816.F32.BF16 R28, R80, R174, R28 ;  /* 0x000000ae501c723c */ /* 0x000fe2000004181c */
[----:B------:R-:W3:Y:S08]  /*4440*/  LDSM.16.M88.4 R80, [R0+0x11080] ;  /* 0x011080000050783b */ /* 0x000ef00000000200 */
[----:B------:R-:W-:Y:S01]  /*4450*/  LDS R0, [R233.X4+0x122a0] ;  /* 0x0122a000e9007984 */ /* 0x000fe20000004800 */
[-C--:B--2---:R-:W-:Y:S08]  /*4460*/  HMMA.16816.F32.BF16 R4, R24, R176.reuse, R4 ;  /* 0x000000b01804723c */ /* 0x084ff00000041804 */
[C---:B---3--:R-:W-:Y:S08]  /*4470*/  HMMA.16816.F32.BF16 R8, R80.reuse, R176, R8 ;  /* 0x000000b05008723c */ /* 0x048ff00000041808 */
[-C--:B------:R-:W-:Y:S08]  /*4480*/  HMMA.16816.F32.BF16 R12, R80, R178.reuse, R12 ;  /* 0x000000b2500c723c */ /* 0x080ff0000004180c */
        /* <DEDUP_REMOVED lines=22> */
[----:B------:R-:W3:Y:S01]  /*45f0*/  LDSM.16.M88.4 R132, [R132+0x11080] ;  /* 0x011080008484783b */ /* 0x000ee20000000200 */
[----:B------:R-:W5:Y:S05]  /*4600*/  MUFU.EX2 R82, R151 ;  /* 0x0000009700527308 */ /* 0x000f6a0000000800 */
[----:B-1----:R-:W-:Y:S02]  /*4610*/  F2FP.BF16.PACK_AB R81, R137, R136 ;  /* 0x000000888951723e */ /* 0x002fe400000010ff */
[----:B----4-:R-:W-:Y:S03]  /*4620*/  F2FP.BF16.PACK_AB R80, R139, R138 ;  /* 0x0000008a8b50723e */ /* 0x010fe600000010ff */
[----:B------:R-:W-:Y:S10]  /*4630*/  MUFU.EX2 R151, R211 ;  /* 0x000000d300977308 */ /* 0x000ff40000000800 */
[----:B------:R-:W1:Y:S01]  /*4640*/  MUFU.EX2 R83, R232 ;  /* 0x000000e800537308 */ /* 0x000e620000000800 */
[-C--:B--2---:R-:W-:Y:S08]  /*4650*/  HMMA.16816.F32.BF16 R4, R24, R194.reuse, R4 ;  /* 0x000000c21804723c */ /* 0x084ff00000041804 */
[C---:B---3--:R-:W-:Y:S08]  /*4660*/  HMMA.16816.F32.BF16 R8, R132.reuse, R194, R8 ;  /* 0x000000c28408723c */ /* 0x048ff00000041808 */
[-C--:B------:R-:W-:Y:S08]  /*4670*/  HMMA.16816.F32.BF16 R12, R132, R196.reuse, R12 ;  /* 0x000000c4840c723c */ /* 0x080ff0000004180c */
[C---:B------:R-:W-:Y:S04]  /*4680*/  HMMA.16816.F32.BF16 R16, R24.reuse, R196, R16 ;  /* 0x000000c41810723c */ /* 0x040fe80000041810 */
[--C-:B------:R-:W-:Y:S02]  /*4690*/  FADD.FTZ R6, R6, -R0.reuse ;  /* 0x8000000006067221 */ /* 0x100fe40000010000 */
[--C-:B------:R-:W-:Y:S02]  /*46a0*/  FADD.FTZ R7, R7, -R0.reuse ;  /* 0x8000000007077221 */ /* 0x100fe40000010000 */
[-C--:B------:R-:W-:Y:S04]  /*46b0*/  HMMA.16816.F32.BF16 R20, R24, R198.reuse, R20 ;  /* 0x000000c61814723c */ /* 0x080fe80000041814 */
[--C-:B------:R-:W-:Y:S02]  /*46c0*/  FADD.FTZ R5, R5, -R3.reuse ;  /* 0x8000000305057221 */ /* 0x100fe40000010000 */
[--C-:B------:R-:W-:Y:S01]  /*46d0*/  FADD.FTZ R4, R4, -R3.reuse ;  /* 0x8000000304047221 */ /* 0x100fe20000010000 */
[----:B-----5:R-:W-:Y:S01]  /*46e0*/  F2FP.BF16.PACK_AB R26, R82, R142 ;  /* 0x0000008e521a723e */ /* 0x020fe200000010ff */
[----:B------:R-:W-:Y:S01]  /*46f0*/  HMMA.16816.F32.BF16 R28, R132, R198, R28 ;  /* 0x000000c6841c723c */ /* 0x000fe2000004181c */
[----:B------:R-:W-:Y:S03]  /*4700*/  MUFU.EX2 R132, R203 ;  /* 0x000000cb00847308 */ /* 0x000fe60000000800 */
[----:B------:R-:W-:Y:S01]  /*4710*/  FMUL.FTZ R5, R137, R5 ;  /* 0x0000000589057220 */ /* 0x000fe20000410000 */
[----:B------:R-:W-:Y:S01]  /*4720*/  F2FP.BF16.PACK_AB R27, R149, R140 ;  /* 0x0000008c951b723e */ /* 0x000fe200000010ff */
[----:B------:R-:W-:Y:S02]  /*4730*/  FMUL.FTZ R4, R136, R4 ;  /* 0x0000000488047220 */ /* 0x000fe40000410000 */
[--C-:B------:R-:W-:Y:S03]  /*4740*/  FADD.FTZ R18, R18, -R0.reuse ;  /* 0x8000000012127221 */ /* 0x100fe60000010000 */
[----:B------:R-:W2:Y:S01]  /*4750*/  MUFU.EX2 R137, R205 ;  /* 0x000000cd00897308 */ /* 0x000ea20000000800 */
[--C-:B------:R-:W-:Y:S02]  /*4760*/  FADD.FTZ R19, R19, -R0.reuse ;  /* 0x8000000013137221 */ /* 0x100fe40000010000 */
[----:B------:R-:W-:Y:S02]  /*4770*/  FMUL.FTZ R6, R142, R6 ;  /* 0x000000068e067220 */ /* 0x000fe40000410000 */
[--C-:B------:R-:W-:Y:S02]  /*4780*/  FADD.FTZ R22, R22, -R0.reuse ;  /* 0x8000000016167221 */ /* 0x100fe40000010000 */
[----:B------:R-:W-:Y:S02]  /*4790*/  FADD.FTZ R23, R23, -R0 ;  /* 0x8000000017177221 */ /* 0x000fe40000010000 */
[--C-:B------:R-:W-:Y:S01]  /*47a0*/  FADD.FTZ R20, R20, -R3.reuse ;  /* 0x8000000314147221 */ /* 0x100fe20000010000 */
[----:B------:R-:W3:Y:S01]  /*47b0*/  LDS R0, [R233.X4+0x12320] ;  /* 0x01232000e9007984 */ /* 0x000ee20000004800 */
[--C-:B------:R-:W-:Y:S01]  /*47c0*/  FADD.FTZ R21, R21, -R3.reuse ;  /* 0x8000000315157221 */ /* 0x100fe20000010000 */
[----:B------:R-:W4:Y:S01]  /*47d0*/  MUFU.EX2 R136, R204 ;  /* 0x000000cc00887308 */ /* 0x000f220000000800 */
[----:B------:R-:W-:Y:S01]  /*47e0*/  FMUL.FTZ R24, R140, R20 ;  /* 0x000000148c187220 */ /* 0x000fe20000410000 */
[----:B------:R-:W-:Y:S01]  /*47f0*/  STS [R228+0x12480], R81 ;  /* 0x01248051e4007388 */ /* 0x000fe20000000800 */
[----:B------:R-:W-:Y:S01]  /*4800*/  FMUL.FTZ R21, R149, R21 ;  /* 0x0000001595157220 */ /* 0x000fe20000410000 */
[----:B------:R-:W-:Y:S01]  /*4810*/  F2FP.BF16.PACK_AB R20, R5, R4 ;  /* 0x000000040514723e */ /* 0x000fe200000010ff */
[----:B------:R-:W-:Y:S01]  /*4820*/  FMUL.FTZ R7, R82, R7 ;  /* 0x0000000752077220 */ /* 0x000fe20000410000 */
[----:B------:R-:W-:Y:S01]  /*4830*/  STS [R229], R26 ;  /* 0x0000001ae5007388 */ /* 0x000fe20000000800 */
[--C-:B------:R-:W-:Y:S01]  /*4840*/  FADD.FTZ R8, R8, -R2.reuse ;  /* 0x8000000208087221 */ /* 0x100fe20000010000 */
[----:B------:R-:W-:Y:S01]  /*4850*/  F2FP.BF16.PACK_AB R24, R21, R24 ;  /* 0x000000181518723e */ /* 0x000fe200000010ff */
[--C-:B------:R-:W-:Y:S01]  /*4860*/  FADD.FTZ R12, R12, -R2.reuse ;  /* 0x800000020c0c7221 */ /* 0x100fe20000010000 */
[----:B------:R-:W-:Y:S01]  /*4870*/  F2FP.BF16.PACK_AB R21, R7, R6 ;  /* 0x000000060715723e */ /* 0x000fe200000010ff */
[--C-:B------:R-:W-:Y:S01]  /*4880*/  FADD.FTZ R13, R13, -R2.reuse ;  /* 0x800000020d0d7221 */ /* 0x100fe20000010000 */
[----:B------:R-:W-:Y:S01]  /*4890*/  F2FP.BF16.PACK_AB R7, R144, R147 ;  /* 0x000000939007723e */ /* 0x000fe200000010ff */
[----:B-1----:R-:W-:Y:S01]  /*48a0*/  FMUL.FTZ R82, R83, R18 ;  /* 0x0000001253527220 */ /* 0x002fe20000410000 */
[----:B------:R-:W-:Y:S01]  /*48b0*/  F2FP.BF16.PACK_AB R6, R143, R141 ;  /* 0x0000008d8f06723e */ /* 0x000fe200000010ff */
[----:B------:R-:W-:Y:S01]  /*48c0*/  FMUL.FTZ R18, R147, R8 ;  /* 0x0000000893127220 */ /* 0x000fe20000410000 */
[----:B------:R-:W-:Y:S01]  /*48d0*/  F2FP.BF16.PACK_AB R4, R150, R145 ;  /* 0x000000919604723e */ /* 0x000fe200000010ff */
[----:B------:R-:W-:Y:S01]  /*48e0*/  FMUL.FTZ R8, R143, R13 ;  /* 0x0000000d8f087220 */ /* 0x000fe20000410000 */
[----:B------:R-:W-:Y:S01]  /*48f0*/  STS [R228+0x12c80], R7 ;  /* 0x012c8007e4007388 */ /* 0x000fe20000000800 */
[--C-:B------:R-:W-:Y:S02]  /*4900*/  FADD.FTZ R16, R16, -R3.reuse ;  /* 0x8000000310107221 */ /* 0x100fe40000010000 */
[----:B------:R-:W-:Y:S02]  /*4910*/  FADD.FTZ R17, R17, -R3 ;  /* 0x8000000311117221 */ /* 0x000fe40000010000 */
[----:B------:R-:W-:Y:S02]  /*4920*/  FMUL.FTZ R3, R141, R12 ;  /* 0x0000000c8d037220 */ /* 0x000fe40000410000 */
[----:B------:R-:W-:Y:S02]  /*4930*/  FMUL.FTZ R16, R138, R16 ;  /* 0x000000108a107220 */ /* 0x000fe40000410000 */
[----:B------:R-:W-:Y:S01]  /*4940*/  FMUL.FTZ R17, R139, R17 ;  /* 0x000000118b117220 */ /* 0x000fe20000410000 */
[----:B------:R-:W-:Y:S01]  /*4950*/  F2FP.BF16.PACK_AB R8, R8, R3 ;  /* 0x000000030808723e */ /* 0x000fe200000010ff */
[--C-:B------:R-:W-:Y:S01]  /*4960*/  FADD.FTZ R29, R29, -R2.reuse ;  /* 0x800000021d1d7221 */ /* 0x100fe20000010000 */
[----:B--2---:R-:W-:Y:S01]  /*4970*/  F2FP.BF16.PACK_AB R3, R137, R201 ;  /* 0x000000c98903723e */ /* 0x004fe200000010ff */
[--C-:B------:R-:W-:Y:S01]  /*4980*/  FADD.FTZ R9, R9, -R2.reuse ;  /* 0x8000000209097221 */ /* 0x100fe20000010000 */
[----:B------:R-:W-:Y:S01]  /*4990*/  F2FP.BF16.PACK_AB R25, R17, R16 ;  /* 0x000000101119723e */ /* 0x000fe200000010ff */
[----:B------:R-:W-:Y:S01]  /*49a0*/  FADD.FTZ R28, R28, -R2 ;  /* 0x800000021c1c7221 */ /* 0x000fe20000010000 */
[----:B------:R-:W-:Y:S01]  /*49b0*/  F2FP.BF16.PACK_AB R17, R146, R83 ;  /* 0x000000539211723e */ /* 0x000fe200000010ff */
[----:B------:R-:W-:Y:S01]  /*49c0*/  STS [R229+0x800], R3 ;  /* 0x00080003e5007388 */ /* 0x000fe20000000800 */
[----:B----4-:R-:W-:Y:S01]  /*49d0*/  F2FP.BF16.PACK_AB R2, R132, R136 ;  /* 0x000000888402723e */ /* 0x010fe200000010ff */
[----:B------:R-:W1:Y:S01]  /*49e0*/  MUFU.EX2 R83, R206 ;  /* 0x000000ce00537308 */ /* 0x000e620000000800 */
[----:B------:R-:W-:Y:S01]  /*49f0*/  F2FP.BF16.PACK_AB R16, R148, R151 ;  /* 0x000000979410723e */ /* 0x000fe200000010ff */
[----:B------:R-:W-:Y:S01]  /*4a00*/  STS [R228+0x13480], R80 ;  /* 0x01348050e4007388 */ /* 0x000fe20000000800 */
[----:B------:R-:W-:Y:S02]  /*4a10*/  FMUL.FTZ R5, R144, R9 ;  /* 0x0000000990057220 */ /* 0x000fe40000410000 */
[--C-:B---3--:R-:W-:Y:S01]  /*4a20*/  FADD.FTZ R10, R10, -R0.reuse ;  /* 0x800000000a0a7221 */ /* 0x108fe20000010000 */
[----:B------:R-:W-:Y:S01]  /*4a30*/  STS [R229+0x1000], R17 ;  /* 0x00100011e5007388 */ /* 0x000fe20000000800 */
[--C-:B------:R-:W-:Y:S01]  /*4a40*/  FADD.FTZ R11, R11, -R0.reuse ;  /* 0x800000000b0b7221 */ /* 0x100fe20000010000 */
[----:B------:R-:W-:Y:S01]  /*4a50*/  F2FP.BF16.PACK_AB R5, R5, R18 ;  /* 0x000000120505723e */ /* 0x000fe200000010ff */
[----:B------:R-:W-:Y:S01]  /*4a60*/  FMUL.FTZ R10, R201, R10 ;  /* 0x0000000ac90a7220 */ /* 0x000fe20000410000 */
[----:B------:R-:W-:Y:S01]  /*4a70*/  STS [R228+0x13c80], R6 ;  /* 0x013c8006e4007388 */ /* 0x000fe20000000800 */
[----:B------:R-:W-:Y:S02]  /*4a80*/  FMUL.FTZ R11, R137, R11 ;  /* 0x0000000b890b7220 */ /* 0x000fe40000410000 */
[----:B------:R-:W-:Y:S01]  /*4a90*/  FMUL.FTZ R19, R146, R19 ;  /* 0x0000001392137220 */ /* 0x000fe20000410000 */
[----:B------:R2:W-:Y:S01]  /*4aa0*/  STS [R229+0x1800], R2 ;  /* 0x00180002e5007388 */ /* 0x0005e20000000800 */
[--C-:B------:R-:W-:Y:S02]  /*4ab0*/  FADD.FTZ R14, R14, -R0.reuse ;  /* 0x800000000e0e7221 */ /* 0x100fe40000010000 */
[--C-:B------:R-:W-:Y:S01]  /*4ac0*/  FADD.FTZ R15, R15, -R0.reuse ;  /* 0x800000000f0f7221 */ /* 0x100fe20000010000 */
[----:B------:R-:W-:Y:S01]  /*4ad0*/  STS [R228+0x14480], R27 ;  /* 0x0144801be4007388 */ /* 0x000fe20000000800 */
[----:B------:R-:W-:Y:S01]  /*4ae0*/  F2FP.BF16.PACK_AB R9, R19, R82 ;  /* 0x000000521309723e */ /* 0x000fe200000010ff */
[----:B------:R-:W-:Y:S02]  /*4af0*/  FMUL.FTZ R14, R136, R14 ;  /* 0x0000000e880e7220 */ /* 0x000fe40000410000 */
[----:B------:R-:W-:Y:S01]  /*4b00*/  STS [R229+0x2000], R16 ;  /* 0x00200010e5007388 */ /* 0x000fe20000000800 */
[----:B------:R-:W-:Y:S02]  /*4b10*/  FMUL.FTZ R15, R132, R15 ;  /* 0x0000000f840f7220 */ /* 0x000fe40000410000 */
[--C-:B------:R-:W-:Y:S01]  /*4b20*/  FADD.FTZ R30, R30, -R0.reuse ;  /* 0x800000001e1e7221 */ /* 0x100fe20000010000 */
[----:B------:R-:W-:Y:S01]  /*4b30*/  STS [R228+0x14c80], R4 ;  /* 0x014c8004e4007388 */ /* 0x000fe20000000800 */
[----:B------:R-:W-:Y:S01]  /*4b40*/  FADD.FTZ R31, R31, -R0 ;  /* 0x800000001f1f7221 */ /* 0x000fe20000010000 */
[----:B------:R-:W-:Y:S01]  /*4b50*/  F2FP.BF16.PACK_AB R0, R15, R14 ;  /* 0x0000000e0f00723e */ /* 0x000fe200000010ff */
[----:B------:R-:W-:Y:S02]  /*4b60*/  FMUL.FTZ R22, R151, R22 ;  /* 0x0000001697167220 */ /* 0x000fe40000410000 */
[----:B------:R-:W-:Y:S02]  /*4b70*/  FMUL.FTZ R23, R148, R23 ;  /* 0x0000001794177220 */ /* 0x000fe40000410000 */
[----:B------:R-:W-:Y:S02]  /*4b80*/  FMUL.FTZ R28, R145, R28 ;  /* 0x0000001c911c7220 */ /* 0x000fe40000410000 */
[----:B------:R-:W-:Y:S01]  /*4b90*/  FMUL.FTZ R12, R150, R29 ;  /* 0x0000001d960c7220 */ /* 0x000fe20000410000 */
[----:B------:R-:W-:Y:S01]  /*4ba0*/  F2FP.BF16.PACK_AB R13, R23, R22 ;  /* 0x00000016170d723e */ /* 0x000fe200000010ff */
[----:B-1----:R-:W-:Y:S01]  /*4bb0*/  FMUL.FTZ R30, R83, R30 ;  /* 0x0000001e531e7220 */ /* 0x002fe20000410000 */
[C---:B--2---:R-:W-:Y:S01]  /*4bc0*/  F2FP.BF16.PACK_AB R2, R200.reuse, R83 ;  /* 0x00000053c802723e */ /* 0x044fe200000010ff */
[----:B------:R-:W-:Y:S01]  /*4bd0*/  FMUL.FTZ R31, R200, R31 ;  /* 0x0000001fc81f7220 */ /* 0x000fe20000410000 */
[----:B------:R-:W-:Y:S03]  /*4be0*/  F2FP.BF16.PACK_AB R12, R12, R28 ;  /* 0x0000001c0c0c723e */ /* 0x000fe600000010ff */
        /* <DEDUP_REMOVED lines=15> */
[----:B------:R-:W-:Y:S04]  /*4ce0*/  STS [R229+0x5800], R2 ;  /* 0x00580002e5007388 */ /* 0x000fe80000000800 */
[----:B------:R-:W-:Y:S01]  /*4cf0*/  LDSM.16.MT88.4 R4, [R212+0x12480] ;  /* 0x01248000d404783b */ /* 0x000fe20000004200 */
[----:B--2---:R-:W-:Y:S07]  /*4d00*/  IMAD.SHL.U32 R0, R222, 0x2, RZ ;  /* 0x00000002de007824 */ /* 0x004fee00078e00ff */
[----:B------:R-:W-:Y:S08]  /*4d10*/  LDSM.16.MT88.4 R12, [R212+0x13480] ;  /* 0x01348000d40c783b */ /* 0x000ff00000004200 */
[----:B------:R-:W1:Y:S08]  /*4d20*/  LDSM.16.MT88.4 R8, [R0+0xe080] ;  /* 0x00e080000008783b */ /* 0x000e700000004200 */
[----:B------:R-:W2:Y:S08]  /*4d30*/  LDSM.16.MT88.4 R16, [R212+0x14480] ;  /* 0x01448000d410783b */ /* 0x000eb00000004200 */
[----:B------:R-:W3:Y:S08]  /*4d40*/  LDSM.16.MT88.4 R20, [R0+0x10080] ;  /* 0x010080000014783b */ /* 0x000ef00000004200 */
[----:B------:R-:W-:Y:S08]  /*4d50*/  LDSM.16.MT88.4 R24, [R212+0x12880] ;  /* 0x01288000d418783b */ /* 0x000ff00000004200 */
[----:B------:R-:W4:Y:S01]  /*4d60*/  LDSM.16.MT88.4 R28, [R0+0xe880] ;  /* 0x00e88000001c783b */ /* 0x000f220000004200 */
[-C--:B-1----:R-:W-:Y:S07]  /*4d70*/  HMMA.16816.F32.BF16 R32, R4, R8.reuse, R32 ;  /* 0x000000080420723c */ /* 0x082fee0000041820 */
[----:B------:R-:W1:Y:S01]  /*4d80*/  LDSM.16.MT88.4 R80, [R212+0x13880] ;  /* 0x01388000d450783b */ /* 0x000e620000004200 */
[-C--:B------:R-:W-:Y:S07]  /*4d90*/  HMMA.16816.F32.BF16 R36, R12, R8.reuse, R36 ;  /* 0x000000080c24723c */ /* 0x080fee0000041824 */
[----:B------:R-:W5:Y:S01]  /*4da0*/  LDSM.16.MT88.4 R132, [R212+0x14880] ;  /* 0x01488000d484783b */ /* 0x000f620000004200 */
[C---:B--2---:R-:W-:Y:S07]  /*4db0*/  HMMA.16816.F32.BF16 R40, R16.reuse, R8, R40 ;  /* 0x000000081028723c */ /* 0x044fee0000041828 */
[----:B------:R-:W-:Y:S01]  /*4dc0*/  LDSM.16.MT88.4 R136, [R0+0xf080] ;  /* 0x00f080000088783b */ /* 0x000fe20000004200 */
[-C--:B------:R-:W-:Y:S07]  /*4dd0*/  HMMA.16816.F32.BF16 R44, R16, R10.reuse, R44 ;  /* 0x0000000a102c723c */ /* 0x080fee000004182c */
[----:B------:R-:W-:Y:S01]  /*4de0*/  LDSM.16.MT88.4 R140, [R212+0x13c80] ;  /* 0x013c8000d48c783b */ /* 0x000fe20000004200 */
[-C--:B------:R-:W-:Y:S07]  /*4df0*/  HMMA.16816.F32.BF16 R48, R12, R10.reuse, R48 ;  /* 0x0000000a0c30723c */ /* 0x080fee0000041830 */
[----:B------:R-:W-:Y:S01]  /*4e00*/  LDSM.16.MT88.4 R144, [R212+0x14080] ;  /* 0x01408000d490783b */ /* 0x000fe20000004200 */
[C---:B------:R-:W-:Y:S07]  /*4e10*/  HMMA.16816.F32.BF16 R52, R4.reuse, R10, R52 ;  /* 0x0000000a0434723c */ /* 0x040fee0000041834 */
[----:B------:R-:W2:Y:S01]  /*4e20*/  LDSM.16.MT88.4 R8, [R0+0x10880] ;  /* 0x010880000008783b */ /* 0x000ea20000004200 */
[-C--:B---3--:R-:W-:Y:S07]  /*4e30*/  HMMA.16816.F32.BF16 R56, R4, R20.reuse, R56 ;  /* 0x000000140438723c */ /* 0x088fee0000041838 */
[----:B------:R-:W-:Y:S01]  /*4e40*/  LDSM.16.MT88.4 R148, [R212+0x15080] ;  /* 0x01508000d494783b */ /* 0x000fe20000004200 */
[-C--:B------:R-:W-:Y:S08]  /*4e50*/  HMMA.16816.F32.BF16 R60, R12, R20.reuse, R60 ;  /* 0x000000140c3c723c */ /* 0x080ff0000004183c */
[C---:B------:R-:W-:Y:S08]  /*4e60*/  HMMA.16816.F32.BF16 R64, R16.reuse, R20, R64 ;  /* 0x000000141040723c */ /* 0x040ff00000041840 */
[-C--:B------:R-:W-:Y:S01]  /*4e70*/  HMMA.16816.F32.BF16 R68, R16, R22.reuse, R68 ;  /* 0x000000161044723c */ /* 0x080fe20000041844 */
[----:B------:R-:W3:Y:S07]  /*4e80*/  LDSM.16.MT88.4 R16, [R212+0x12c80] ;  /* 0x012c8000d410783b */ /* 0x000eee0000004200 */
[-C--:B------:R-:W-:Y:S01]  /*4e90*/  HMMA.16816.F32.BF16 R72, R12, R22.reuse, R72 ;  /* 0x000000160c48723c */ /* 0x080fe20000041848 */
[----:B------:R-:W2:Y:S07]  /*4ea0*/  LDSM.16.MT88.4 R12, [R212+0x14c80] ;  /* 0x014c8000d40c783b */ /* 0x000eae0000004200 */
[----:B------:R-:W-:Y:S01]  /*4eb0*/  HMMA.16816.F32.BF16 R76, R4, R22, R76 ;  /* 0x00000016044c723c */ /* 0x000fe2000004184c */
[----:B------:R-:W2:Y:S07]  /*4ec0*/  LDSM.16.MT88.4 R4, [R0+0x11080] ;  /* 0x011080000004783b */ /* 0x000eae0000004200 */
[-C--:B----4-:R-:W-:Y:S01]  /*4ed0*/  HMMA.16816.F32.BF16 R32, R24, R28.reuse, R32 ;  /* 0x0000001c1820723c */ /* 0x090fe20000041820 */
[----:B------:R-:W-:Y:S07]  /*4ee0*/  LDSM.16.MT88.4 R20, [R212+0x13080] ;  /* 0x01308000d414783b */ /* 0x000fee0000004200 */
[-C--:B-1----:R-:W-:Y:S08]  /*4ef0*/  HMMA.16816.F32.BF16 R36, R80, R28.reuse, R36 ;  /* 0x0000001c5024723c */ /* 0x082ff00000041824 */
[C---:B-----5:R-:W-:Y:S08]  /*4f00*/  HMMA.16816.F32.BF16 R40, R132.reuse, R28, R40 ;  /* 0x0000001c8428723c */ /* 0x060ff00000041828 */
[-C--:B------:R-:W-:Y:S08]  /*4f10*/  HMMA.16816.F32.BF16 R44, R132, R30.reuse, R44 ;  /* 0x0000001e842c723c */ /* 0x080ff0000004182c */
[-C--:B------:R-:W-:Y:S08]  /*4f20*/  HMMA.16816.F32.BF16 R48, R80, R30.reuse, R48 ;  /* 0x0000001e5030723c */ /* 0x080ff00000041830 */
[C---:B------:R-:W-:Y:S01]  /*4f30*/  HMMA.16816.F32.BF16 R52, R24.reuse, R30, R52 ;  /* 0x0000001e1834723c */ /* 0x040fe20000041834 */
[----:B------:R-:W1:Y:S07]  /*4f40*/  LDSM.16.MT88.4 R28, [R0+0xf880] ;  /* 0x00f88000001c783b */ /* 0x000e6e0000004200 */
[-C--:B--2---:R-:W-:Y:S08]  /*4f50*/  HMMA.16816.F32.BF16 R56, R24, R8.reuse, R56 ;  /* 0x000000081838723c */ /* 0x084ff00000041838 */
[-C--:B------:R-:W-:Y:S08]  /*4f60*/  HMMA.16816.F32.BF16 R60, R80, R8.reuse, R60 ;  /* 0x00000008503c723c */ /* 0x080ff0000004183c */
[C---:B------:R-:W-:Y:S08]  /*4f70*/  HMMA.16816.F32.BF16 R64, R132.reuse, R8, R64 ;  /* 0x000000088440723c */ /* 0x040ff00000041840 */
[-C--:B------:R-:W-:Y:S08]  /*4f80*/  HMMA.16816.F32.BF16 R68, R132, R10.reuse, R68 ;  /* 0x0000000a8444723c */ /* 0x080ff00000041844 */
[-C--:B------:R-:W-:Y:S08]  /*4f90*/  HMMA.16816.F32.BF16 R72, R80, R10.reuse, R72 ;  /* 0x0000000a5048723c */ /* 0x080ff00000041848 */
[----:B------:R-:W-:Y:S01]  /*4fa0*/  HMMA.16816.F32.BF16 R76, R24, R10, R76 ;  /* 0x0000000a184c723c */ /* 0x000fe2000004184c */
[----:B------:R-:W2:Y:S07]  /*4fb0*/  LDSM.16.MT88.4 R8, [R0+0x11880] ;  /* 0x011880000008783b */ /* 0x000eae0000004200 */
[-C--:B---3--:R-:W-:Y:S01]  /*4fc0*/  HMMA.16816.F32.BF16 R32, R16, R136.reuse, R32 ;  /* 0x000000881020723c */ /* 0x088fe20000041820 */
[----:B------:R-:W-:Y:S07]  /*4fd0*/  BAR.SYNC.DEFER_BLOCKING 0x0 ;  /* 0x0000000000007b1d */ /* 0x000fee0000010000 */
[-C--:B------:R-:W-:Y:S08]  /*4fe0*/  HMMA.16816.F32.BF16 R36, R140, R136.reuse, R36 ;  /* 0x000000888c24723c */ /* 0x080ff00000041824 */
[C---:B------:R-:W-:Y:S08]  /*4ff0*/  HMMA.16816.F32.BF16 R40, R12.reuse, R136, R40 ;  /* 0x000000880c28723c */ /* 0x040ff00000041828 */
[-C--:B------:R-:W-:Y:S08]  /*5000*/  HMMA.16816.F32.BF16 R44, R12, R138.reuse, R44 ;  /* 0x0000008a0c2c723c */ /* 0x080ff0000004182c */
[-C--:B------:R-:W-:Y:S08]  /*5010*/  HMMA.16816.F32.BF16 R48, R140, R138.reuse, R48 ;  /* 0x0000008a8c30723c */ /* 0x080ff00000041830 */
[C---:B------:R-:W-:Y:S08]  /*5020*/  HMMA.16816.F32.BF16 R52, R16.reuse, R138, R52 ;  /* 0x0000008a1034723c */ /* 0x040ff00000041834 */
[-C--:B------:R-:W-:Y:S08]  /*5030*/  HMMA.16816.F32.BF16 R56, R16, R4.reuse, R56 ;  /* 0x000000041038723c */ /* 0x080ff00000041838 */
[-C--:B------:R-:W-:Y:S01]  /*5040*/  HMMA.16816.F32.BF16 R60, R140, R4.reuse, R60 ;  /* 0x000000048c3c723c */ /* 0x080fe2000004183c */
[----:B------:R3:W4:Y:S07]  /*5050*/  LDSM.16.M88.4 R80, [R217] ;  /* 0x00000000d950783b */ /* 0x00072e0000000200 */
[C---:B------:R-:W-:Y:S01]  /*5060*/  HMMA.16816.F32.BF16 R64, R12.reuse, R4, R64 ;  /* 0x000000040c40723c */ /* 0x040fe20000041840 */
[----:B------:R3:W2:Y:S07]  /*5070*/  LDSM.16.M88.4 R132, [R217+0x800] ;  /* 0x00080000d984783b */ /* 0x0006ae0000000200 */
[-C--:B------:R-:W-:Y:S01]  /*5080*/  HMMA.16816.F32.BF16 R68, R12, R6.reuse, R68 ;  /* 0x000000060c44723c */ /* 0x080fe20000041844 */
[----:B------:R3:W2:Y:S07]  /*5090*/  LDSM.16.MT88.4 R136, [R0+0x3080] ;  /* 0x003080000088783b */ /* 0x0006ae0000004200 */
[-C--:B------:R-:W-:Y:S01]  /*50a0*/  HMMA.16816.F32.BF16 R72, R140, R6.reuse, R72 ;  /* 0x000000068c48723c */ /* 0x080fe20000041848 */
[----:B------:R3:W2:Y:S07]  /*50b0*/  LDSM.16.M88.4 R140, [R219] ;  /* 0x00000000db8c783b */ /* 0x0006ae0000000200 */
[----:B------:R-:W-:Y:S01]  /*50c0*/  HMMA.16816.F32.BF16 R76, R16, R6, R76 ;  /* 0x00000006104c723c */ /* 0x000fe2000004184c */
[----:B------:R3:W2:Y:S07]  /*50d0*/  LDSM.16.MT88.4 R16, [R0+0x80] ;  /* 0x000080000010783b */ /* 0x0006ae0000004200 */
[-C--:B-1----:R-:W-:Y:S01]  /*50e0*/  HMMA.16816.F32.BF16 R32, R20, R28.reuse, R32 ;  /* 0x0000001c1420723c */ /* 0x082fe20000041820 */
        /* <DEDUP_REMOVED lines=14> */
[----:B------:R-:W-:-:S07]  /*51d0*/  @P1 BRA `(.L_x_265) ;  /* 0x0000034000001947 */ /* 0x000fce0003800000 */
[----:B-1-34-:R-:W2:Y:S01]  /*51e0*/  LDL R232, [R1+0x8] ;  /* 0x0000080001e87983 */ /* 0x01aea20000100800 */
[----:B------:R-:W-:Y:S01]  /*51f0*/  USHF.R.S32.HI UR21, URZ, 0x1f, UR20 ;  /* 0x0000001f3f157899 */ /* 0x000fe20008011414 */
[----:B------:R-:W-:Y:S01]  /*5200*/  IMAD.MOV.U32 R2, RZ, RZ, R238 ;  /* 0x000000ffff027224 */ /* 0x000fe200078e00ee */
[----:B------:R-:W-:Y:S01]  /*5210*/  ULDC.64 UR6, c[0x0][0x208] ;  /* 0x0000820000067ab9 */ /* 0x000fe20000000a00 */
[----:B------:R-:W1:Y:S01]  /*5220*/  S2R R5, SR_CTAID.Y ;  /* 0x0000000000057919 */ /* 0x000e620000002600 */
[----:B------:R-:W-:Y:S01]  /*5230*/  UIMAD UR21, UR21, UR6, URZ ;  /* 0x00000006151572a4 */ /* 0x000fe2000f8e023f */
[----:B------:R-:W-:Y:S01]  /*5240*/  IMAD.U32 R9, RZ, RZ, UR8 ;  /* 0x00000008ff097e24 */ /* 0x000fe2000f8e00ff */
[----:B------:R-:W-:Y:S01]  /*5250*/  UIMAD.WIDE.U32 UR22, UR20, UR6, URZ ;  /* 0x00000006141672a5 */ /* 0x000fe2000f8e003f */
[----:B------:R-:W3:Y:S01]  /*5260*/  S2R R231, SR_CTAID.Z ;  /* 0x0000000000e77919 */ /* 0x000ee20000002700 */
[----:B------:R-:W-:Y:S01]  /*5270*/  UIMAD UR21, UR20, UR7, UR21 ;  /* 0x00000007141572a4 */ /* 0x000fe2000f8e0215 */
[----:B------:R-:W-:Y:S01]  /*5280*/  IMAD.U32 R10, RZ, RZ, UR9 ;  /* 0x00000009ff0a7e24 */ /* 0x000fe2000f8e00ff */
[----:B------:R-:W-:Y:S01]  /*5290*/  USHF.L.U32 UR6, UR22, 0x6, URZ ;  /* 0x0000000616067899 */ /* 0x000fe2000800063f */
[----:B------:R-:W-:Y:S01]  /*52a0*/  IMAD.MOV.U32 R3, RZ, RZ, R239 ;  /* 0x000000ffff037224 */ /* 0x000fe200078e00ef */
[----:B------:R-:W-:Y:S02]  /*52b0*/  UIADD3 UR21, UR23, UR21, URZ ;  /* 0x0000001517157290 */ /* 0x000fe4000fffe03f */
[----:B------:R-:W-:Y:S02]  /*52c0*/  USHF.L.U32 UR7, UR20, 0x6, URZ ;  /* 0x0000000614077899 */ /* 0x000fe4000800063f */
[----:B------:R-:W-:Y:S01]  /*52d0*/  IADD3 R4, P1, R248, UR6, RZ ;  /* 0x00000006f8047c10 */ /* 0x000fe2000ff3e0ff */
[----:B------:R-:W-:Y:S03]  /*52e0*/  USHF.L.U64.HI UR21, UR22, 0x6, UR21 ;  /* 0x0000000616157899 */ /* 0x000fe60008010215 */
[----:B------:R-:W-:Y:S02]  /*52f0*/  LEA R6, P0, R4, c[0x0][0x1f0], 0x1 ;  /* 0x00007c0004067a11 */ /* 0x000fe400078008ff */
[----:B-1----:R-:W-:Y:S01]  /*5300*/  SHF.R.S32.HI R8, RZ, 0x1f, R5 ;  /* 0x0000001fff087819 */ /* 0x002fe20000011405 */
[----:B------:R-:W-:Y:S04]  /*5310*/  IMAD.WIDE.U32 R2, R5, c[0x0][0x288], R2 ;  /* 0x0000a20005027a25 */ /* 0x000fe800078e0002 */
[----:B------:R-:W-:Y:S02]  /*5320*/  IMAD R8, R8, c[0x0][0x288], RZ ;  /* 0x0000a20008087a24 */ /* 0x000fe400078e02ff */
[----:B---3--:R-:W-:Y:S02]  /*5330*/  IMAD R11, R231, c[0x0][0x290], RZ ;  /* 0x0000a400e70b7a24 */ /* 0x008fe400078e02ff */
[----:B------:R-:W-:Y:S01]  /*5340*/  IMAD R8, R5, c[0x0][0x28c], R8 ;  /* 0x0000a30005087a24 */ /* 0x000fe200078e0208 */
[----:B------:R-:W-:Y:S04]  /*5350*/  IADD3.X R5, R245, UR21, RZ, P1, !PT ;  /* 0x00000015f5057c10 */ /* 0x000fe80008ffe4ff */
[----:B------:R-:W-:Y:S02]  /*5360*/  LEA.HI.X R7, R4, c[0x0][0x1f4], R5, 0x1, P0 ;  /* 0x00007d0004077a11 */ /* 0x000fe400000f0c05 */
[----:B------:R-:W-:Y:S01]  /*5370*/  IADD3 R5, P6, P2, R248, UR6, R9 ;  /* 0x00000006f8057c10 */ /* 0x000fe2000fade009 */
[----:B------:R-:W-:Y:S01]  /*5380*/  USHF.R.S32.HI UR6, URZ, 0x1f, UR7 ;  /* 0x0000001f3f067899 */ /* 0x000fe20008011407 */
[----:B------:R-:W-:Y:S01]  /*5390*/  IADD3 R9, P1, P0, R2, UR7, R11 ;  /* 0x0000000702097c10 */ /* 0x000fe2000f83e00b */
[----:B------:R-:W-:Y:S01]  /*53a0*/  IMAD.IADD R2, R3, 0x1, R8 ;  /* 0x0000000103027824 */ /* 0x000fe200078e0208 */
[----:B------:R-:W-:Y:S01]  /*53b0*/  IADD3.X R10, R245, UR21, R10, P6, P2 ;  /* 0x00000015f50a7c10 */ /* 0x000fe2000b7e440a */
[----:B------:R-:W-:Y:S01]  /*53c0*/  IMAD.U32 R11, RZ, RZ, UR7 ;  /* 0x00000007ff0b7e24 */ /* 0x000fe2000f8e00ff */
[----:B------:R-:W-:Y:S02]  /*53d0*/  LOP3.LUT P6, RZ, R237, 0x1, RZ, 0xc0, !PT ;  /* 0x00000001edff7812 */ /* 0x000fe400078cc0ff */
[C---:B------:R-:W-:Y:S04]  /*53e0*/  LEA R4, P2, R5.reuse, c[0x0][0x1f0], 0x1 ;  /* 0x00007c0005047a11 */ /* 0x040fe800078408ff */
[----:B------:R-:W-:Y:S02]  /*53f0*/  LEA.HI.X R5, R5, c[0x0][0x1f4], R10, 0x1, P2 ;  /* 0x00007d0005057a11 */ /* 0x000fe400010f0c0a */
[----:B--2---:R-:W-:Y:S02]  /*5400*/  IADD3.X R3, R2, UR6, R232, P1, P0 ;  /* 0x0000000602037c10 */ /* 0x004fe40008fe04e8 */
[----:B------:R-:W-:Y:S02]  /*5410*/  IADD3 R2, -R240, c[0x0][0x168], -R11 ;  /* 0x00005a00f0027a10 */ /* 0x000fe40007ffe90b */
[----:B------:R-:W-:Y:S02]  /*5420*/  LEA R8, P0, R9, c[0x0][0x280], 0x2 ;  /* 0x0000a00009087a11 */ /* 0x000fe400078010ff */
[C---:B------:R-:W-:Y:S02]  /*5430*/  ISETP.LT.OR P2, PT, R2.reuse, 0x1, !P6 ;  /* 0x000000010200780c */ /* 0x040fe40007741670 */
[----:B------:R-:W-:Y:S02]  /*5440*/  LOP3.LUT P1, RZ, R237, 0x2, RZ, 0xc0, !PT ;  /* 0x00000002edff7812 */ /* 0x000fe4000782c0ff */
[----:B------:R-:W-:Y:S02]  /*5450*/  LEA.HI.X R9, R9, c[0x0][0x284], R3, 0x2, P0 ;  /* 0x0000a10009097a11 */ /* 0x000fe400000f1403 */
[C---:B------:R-:W-:Y:S02]  /*5460*/  ISETP.LT.OR P0, PT, R2.reuse, 0x1, !P1 ;  /* 0x000000010200780c */ /* 0x040fe40004f01670 */
[C---:B------:R-:W-:Y:S02]  /*5470*/  ISETP.LT.OR P6, PT, R2.reuse, 0x21, !P6 ;  /* 0x000000210200780c */ /* 0x040fe400077c1670 */
[----:B------:R-:W-:Y:S01]  /*5480*/  ISETP.LT.OR P1, PT, R2, 0x21, !P1 ;  /* 0x000000210200780c */ /* 0x000fe20004f21670 */
[----:B------:R-:W-:Y:S02]  /*5490*/  @!P3 IMAD.SHL.U32 R2, R242, 0x10, RZ ;  /* 0x00000010f202b824 */ /* 0x000fe400078e00ff */
[----:B------:R-:W-:Y:S01]  /*54a0*/  @!PT LDS RZ, [RZ] ;  /* 0x00000000fffff984 */ /* 0x000fe20000000800 */
[----:B------:R-:W-:Y:S01]  /*54b0*/  @!PT LDS RZ, [RZ] ;  /* 0x00000000fffff984 */ /* 0x000fe20000000800 */
[----:B------:R-:W-:Y:S01]  /*54c0*/  @!PT LDS RZ, [RZ] ;  /* 0x00000000fffff984 */ /* 0x000fe20000000800 */
[----:B------:R1:W-:Y:S06]  /*54d0*/  LDGSTS.E.BYPASS.LTC128B.128 [R234+0xe080], [R6.64], !P2 ;  /* 0x0e08000006ea7fae */ /* 0x0003ec000d101d4e */
[----:B------:R1:W-:Y:S04]  /*54e0*/  LDGSTS.E.BYPASS.LTC128B.128 [R234+0x10080], [R6.64+0x80], !P0 ;  /* 0x1008008006ea7fae */ /* 0x0003e8000c101d4e */
[----:B------:R1:W-:Y:S04]  /*54f0*/  LDGSTS.E.BYPASS.LTC128B.128 [R234+0xf080], [R4.64], !P6 ;  /* 0x0f08000004ea7fae */ /* 0x0003e8000f101d4e */
[----:B------:R1:W-:Y:S04]  /*5500*/  LDGSTS.E.BYPASS.LTC128B.128 [R234+0x11080], [R4.64+0x80], !P1 ;  /* 0x1108008004ea7fae */ /* 0x0003e8000c901d4e */
[----:B------:R1:W-:Y:S02]  /*5510*/  @!P3 LDGSTS.E.BYPASS.LTC128B.128 [R2+0x12280], [R8.64] ;  /* 0x122800000802bfae */ /* 0x0003e4000b901d4e */
.L_x_265:
[-C--:B-1-34-:R-:W-:Y:S01]  /*5520*/  HMMA.16816.F32.BF16 R4, R80, R16.reuse, RZ ;  /* 0x000000105004723c */ /* 0x09afe200000418ff */
[----:B------:R-:W2:Y:S01]  /*5530*/  LDL R231, [R1+0xc] ;  /* 0x00000c0001e77983 */ /* 0x000ea20000100800 */
[----:B------:R-:W-:Y:S02]  /*5540*/  USHF.L.U32 UR11, UR11, 0xd, URZ ;  /* 0x0000000d0b0b7899 */ /* 0x000fe4000800063f */
[----:B------:R-:W-:Y:S01]  /*5550*/  IMAD.U32 R2, RZ, RZ, UR4 ;  /* 0x00000004ff027e24 */ /* 0x000fe2000f8e00ff */
[----:B------:R-:W-:Y:S01]  /*5560*/  LDSM.16.M88.4 R144, [R217+0x1800] ;  /* 0x00180000d990783b */ /* 0x000fe20000000200 */
[----:B------:R-:W-:Y:S02]  /*5570*/  UIADD3 UR6, UR4, 0x1, URZ ;  /* 0x0000000104067890 */ /* 0x000fe4000fffe03f */
[C---:B------:R-:W-:Y:S01]  /*5580*/  HMMA.16816.F32.BF16 R8, R132.reuse, R16, RZ ;  /* 0x000000108408723c */ /* 0x040fe200000418ff */
[----:B------:R-:W-:Y:S01]  /*5590*/  LDSM.16.MT88.4 R148, [R0+0x4080] ;  /* 0x004080000094783b */ /* 0x000fe20000004200 */
[----:B------:R-:W-:Y:S02]  /*55a0*/  UISETP.GE.AND UP0, UPT, UR4, 0x1, UPT ;  /* 0x000000010400788c */ /* 0x000fe4000bf06270 */
[----:B------:R-:W-:Y:S01]  /*55b0*/  IMAD.U32 R3, RZ, RZ, UR11 ;  /* 0x0000000bff037e24 */ /* 0x000fe2000f8e00ff */
[----:B------:R-:W0:Y:S01]  /*55c0*/  LDGDEPBAR ;  /* 0x00000000000079af */ /* 0x000e220000000000 */
[----:B------:R-:W-:Y:S02]  /*55d0*/  USEL UR4, UR6, URZ, !UP0 ;  /* 0x0000003f06047287 */ /* 0x000fe4000c000000 */
[-C--:B------:R-:W-:Y:S01]  /*55e0*/  HMMA.16816.F32.BF16 R12, R132, R18.reuse, RZ ;  /* 0x00000012840c723c */ /* 0x080fe200000418ff */
[----:B------:R-:W-:Y:S02]  /*55f0*/  UISETP.GE.AND UP0, UPT, UR20, UR12, UPT ;  /* 0x0000000c1400728c */ /* 0x000fe4000bf06270 */
[----:B------:R-:W-:Y:S04]  /*5600*/  UIADD3 UR6, UR18, 0x1, URZ ;  /* 0x0000000112067890 */ /* 0x000fe8000fffe03f */
[----:B------:R-:W-:Y:S01]  /*5610*/  PLOP3.LUT P0, PT, PT, PT, UP0, 0x80, 0x0 ;  /* 0x000000000000781c */ /* 0x000fe20003f0f008 */
[C---:B------:R-:W-:Y:S01]  /*5620*/  HMMA.16816.F32.BF16 R16, R80.reuse, R18, RZ ;  /* 0x000000125010723c */ /* 0x040fe200000418ff */
[----:B------:R-:W-:Y:S04]  /*5630*/  UISETP.GE.AND UP0, UPT, UR18, 0x1, UPT ;  /* 0x000000011200788c */ /* 0x000fe8000bf06270 */
[----:B------:R-:W-:Y:S03]  /*5640*/  USEL UR18, UR6, URZ, !UP0 ;  /* 0x0000003f06127287 */ /* 0x000fe6000c000000 */
        /* <DEDUP_REMOVED lines=12> */
[C---:B------:R-:W-:Y:S01]  /*5710*/  HMMA.16816.F32.BF16 R24, R204.reuse, R208, R24 ;  /* 0x000000d0cc18723c */ /* 0x040fe20000041818 */
[----:B------:R-:W3:Y:S07]  /*5720*/  LDL.64 R208, [R1] ;  /* 0x0000000001d07983 */ /* 0x000eee0000100a00 */
[-C--:B------:R-:W-:Y:S01]  /*5730*/  HMMA.16816.F32.BF16 R28, R204, R210.reuse, R28 ;  /* 0x000000d2cc1c723c */ /* 0x080fe2000004181c */
[----:B------:R-:W-:Y:S07]  /*5740*/  LDSM.16.MT88.4 R204, [R0+0x4880] ;  /* 0x0048800000cc783b */ /* 0x000fee0000004200 */
[----:B------:R-:W-:Y:S01]  /*5750*/  HMMA.16816.F32.BF16 R80, R140, R210, R80 ;  /* 0x000000d28c50723c */ /* 0x000fe20000041850 */
[----:B------:R-:W-:Y:S07]  /*5760*/  LDSM.16.MT88.4 R140, [R0+0x1880] ;  /* 0x00188000008c783b */ /* 0x000fee0000004200 */
[-C--:B-1----:R-:W-:Y:S08]  /*5770*/  HMMA.16816.F32.BF16 R4, R132, R136.reuse, R4 ;  /* 0x000000888404723c */ /* 0x082ff00000041804 */
[C---:B------:R-:W-:Y:S08]  /*5780*/  HMMA.16816.F32.BF16 R8, R144.reuse, R136, R8 ;  /* 0x000000889008723c */ /* 0x040ff00000041808 */
[-C--:B------:R-:W-:Y:S08]  /*5790*/  HMMA.16816.F32.BF16 R12, R144, R138.reuse, R12 ;  /* 0x0000008a900c723c */ /* 0x080ff0000004180c */
[C---:B------:R-:W-:Y:S01]  /*57a0*/  HMMA.16816.F32.BF16 R16, R132.reuse, R138, R16 ;  /* 0x0000008a8410723c */ /* 0x040fe20000041810 */
[----:B------:R-:W1:Y:S07]  /*57b0*/  LDSM.16.M88.4 R136, [R219+0x1000] ;  /* 0x00100000db88783b */ /* 0x000e6e0000000200 */
[-C--:B------:R-:W-:Y:S08]  /*57c0*/  HMMA.16816.F32.BF16 R20, R132, R148.reuse, R20 ;  /* 0x000000948414723c */ /* 0x080ff00000041814 */
[C---:B------:R-:W-:Y:S08]  /*57d0*/  HMMA.16816.F32.BF16 R24, R144.reuse, R148, R24 ;  /* 0x000000949018723c */ /* 0x040ff00000041818 */
[-C--:B------:R-:W-:Y:S01]  /*57e0*/  HMMA.16816.F32.BF16 R28, R144, R150.reuse, R28 ;  /* 0x00000096901c723c */ /* 0x080fe2000004181c */
[----:B------:R-:W-:Y:S07]  /*57f0*/  LDSM.16.M88.4 R144, [R217+0x2800] ;  /* 0x00280000d990783b */ /* 0x000fee0000000200 */
[----:B------:R-:W-:Y:S01]  /*5800*/  HMMA.16816.F32.BF16 R80, R132, R150, R80 ;  /* 0x000000968450723c */ /* 0x000fe20000041850 */
[----:B------:R-:W-:Y:S04]  /*5810*/  LDSM.16.M88.4 R132, [R217+0x2000] ;  /* 0x00200000d984783b */ /* 0x000fe80000000200 */
[----:B------:R-:W-:Y:S03]  /*5820*/  LDSM.16.MT88.4 R148, [R0+0x5080] ;  /* 0x005080000094783b */ /* 0x000fe60000004200 */
        /* <DEDUP_REMOVED lines=19> */
[-C--:B------:R-:W-:Y:S08]  /*5960*/  HMMA.16816.F32.BF16 R28, R144, R150.reuse, R28 ;  /* 0x00000096901c723c */ /* 0x080ff0000004181c */
[----:B------:R-:W-:Y:S08]  /*5970*/  HMMA.16816.F32.BF16 R80, R132, R150, R80 ;  /* 0x000000968450723c */ /* 0x000ff00000041850 */
[-C--:B-1----:R-:W-:Y:S08]  /*5980*/  HMMA.16816.F32.BF16 R4, R136, R140.reuse, R4 ;  /* 0x0000008c8804723c */ /* 0x082ff00000041804 */
[C---:B------:R-:W-:Y:S08]  /*5990*/  HMMA.16816.F32.BF16 R8, R200.reuse, R140, R8 ;  /* 0x0000008cc808723c */ /* 0x040ff00000041808 */
[-C--:B------:R-:W-:Y:S08]  /*59a0*/  HMMA.16816.F32.BF16 R12, R200, R142.reuse, R12 ;  /* 0x0000008ec80c723c */ /* 0x080ff0000004180c */
[C---:B------:R-:W-:Y:S01]  /*59b0*/  HMMA.16816.F32.BF16 R16, R136.reuse, R142, R16 ;  /* 0x0000008e8810723c */ /* 0x040fe20000041810 */
[----:B------:R-:W-:Y:S07]  /*59c0*/  LDSM.16.MT88.4 R140, [R212+0x18080] ;  /* 0x01808000d48c783b */ /* 0x000fee0000004200 */
[-C--:B------:R-:W-:Y:S08]  /*59d0*/  HMMA.16816.F32.BF16 R20, R136, R204.reuse, R20 ;  /* 0x000000cc8814723c */ /* 0x080ff00000041814 */
[C---:B------:R-:W-:Y:S08]  /*59e0*/  HMMA.16816.F32.BF16 R24, R200.reuse, R204, R24 ;  /* 0x000000ccc818723c */ /* 0x040ff00000041818 */
[-C--:B------:R-:W-:Y:S08]  /*59f0*/  HMMA.16816.F32.BF16 R28, R200, R206.reuse, R28 ;  /* 0x000000cec81c723c */ /* 0x080ff0000004181c */
[----:B------:R-:W-:Y:S04]  /*5a00*/  HMMA.16816.F32.BF16 R80, R136, R206, R80 ;  /* 0x000000ce8850723c */ /* 0x000fe80000041850 */
[----:B---3--:R-:W-:Y:S01]  /*5a10*/  IADD3 R0, P1, R208, UR11, RZ ;  /* 0x0000000bd0007c10 */ /* 0x008fe2000ff3e0ff */
[----:B------:R-:W-:Y:S03]  /*5a20*/  UMOV UR11, UR20 ;  /* 0x00000014000b7c82 */ /* 0x000fe60008000000 */
[----:B--2---:R-:W-:Y:S04]  /*5a30*/  LEA.HI.X.SX32 R3, R3, R231, 0x1, P1 ;  /* 0x000000e703037211 */ /* 0x004fe800008f0eff */
[C---:B------:R-:W-:Y:S04]  /*5a40*/  LEA R132, P1, R0.reuse, c[0x0][0x220], 0x2 ;  /* 0x0000880000847a11 */ /* 0x040fe800078210ff */
[----:B------:R-:W-:Y:S01]  /*5a50*/  LEA.HI.X R133, R0, c[0x0][0x224], R3, 0x2, P1 ;  /* 0x0000890000857a11 */ /* 0x000fe200008f1403 */
[----:B------:R-:W-:Y:S04]  /*5a60*/  IMAD R0, R2, 0x2000, R222 ;  /* 0x0000200002007824 */ /* 0x000fe800078e02de */
[----:B------:R-:W-:Y:S01]  /*5a70*/  RED.E.ADD.F32.FTZ.RN.STRONG.GPU [R132.64], R4 ;  /* 0x000000048400798e */ /* 0x000fe2000c10e78e */
        /* <DEDUP_REMOVED lines=149> */
.L_x_247:
[----:B------:R-:W-:Y:S05]  /*63d0*/  @P1 BRA `(.L_x_267) ;  /* 0x000016e000001947 */ /* 0x000fea0003800000 */
[----:B------:R-:W-:Y:S01]  /*63e0*/  SHF.R.S32.HI R8, RZ, 0x1f, R242 ;  /* 0x0000001fff087819 */ /* 0x000fe200000114f2 */
[----:B------:R-:W-:Y:S01]  /*63f0*/  BAR.SYNC.DEFER_BLOCKING 0x1, 0x100 ;  /* 0x0044000000007b1d */ /* 0x000fe20000010000 */
[----:B------:R-:W-:Y:S02]  /*6400*/  F2FP.BF16.PACK_AB R32, R33, R32 ;  /* 0x000000202120723e */ /* 0x000fe400000010ff */
[----:B------:R-:W-:-:S02]  /*6410*/  LEA.HI R3, R8, R242, RZ, 0x2 ;  /* 0x000000f208037211 */ /* 0x000fc400078f10ff */
[----:B------:R-:W-:Y:S01]  /*6420*/  LEA.HI R0, R8, R242, RZ, 0x5 ;  /* 0x000000f208007211 */ /* 0x000fe200078f28ff */
[----:B------:R-:W-:Y:S01]  /*6430*/  BSSY B0, `(.L_x_268) ;  /* 0x00000b6000007945 */ /* 0x000fe20003800000 */
[--C-:B------:R-:W-:Y:S02]  /*6440*/  SHF.R.S32.HI R5, RZ, 0x2, R3.reuse ;  /* 0x00000002ff057819 */ /* 0x100fe40000011403 */
[----:B------:R-:W-:Y:S02]  /*6450*/  SHF.R.S32.HI R2, RZ, 0x1f, R3 ;  /* 0x0000001fff027819 */ /* 0x000fe40000011403 */
[----:B------:R-:W-:Y:S02]  /*6460*/  SHF.R.S32.HI R4, RZ, 0x5, R0 ;  /* 0x00000005ff047819 */ /* 0x000fe40000011400 */
[----:B------:R-:W-:Y:S02]  /*6470*/  LEA.HI R2, R2, R5, RZ, 0x3 ;  /* 0x0000000502027211 */ /* 0x000fe400078f18ff */
[----:B------:R-:W-:-:S02]  /*6480*/  LEA.HI R0, R0, R4, RZ, 0x1 ;  /* 0x0000000400007211 */ /* 0x000fc400078f08ff */
[----:B------:R-:W-:Y:S02]  /*6490*/  LOP3.LUT R2, R2, 0xfffffff8, RZ, 0xc0, !PT ;  /* 0xfffffff802027812 */ /* 0x000fe400078ec0ff */
[----:B------:R-:W-:Y:S02]  /*64a0*/  LOP3.LUT R0, R0, 0x1ffffe, RZ, 0xc0, !PT ;  /* 0x001ffffe00007812 */ /* 0x000fe400078ec0ff */
[-C--:B------:R-:W-:Y:S01]  /*64b0*/  LEA.HI R10, R8, R242.reuse, RZ, 0x4 ;  /* 0x000000f2080a7211 */ /* 0x080fe200078f20ff */
[----:B------:R-:W-:Y:S01]  /*64c0*/  IMAD.IADD R6, R5, 0x1, -R2 ;  /* 0x0000000105067824 */ /* 0x000fe200078e0a02 */
[----:B------:R-:W-:Y:S01]  /*64d0*/  LOP3.LUT R2, R3, 0x3ffffffc, RZ, 0xc0, !PT ;  /* 0x3ffffffc03027812 */ /* 0x000fe200078ec0ff */
[----:B------:R-:W-:Y:S01]  /*64e0*/  IMAD.IADD R7, R4, 0x1, -R0 ;  /* 0x0000000104077824 */ /* 0x000fe200078e0a00 */
[-C--:B------:R-:W-:Y:S01]  /*64f0*/  LEA.HI R0, R8, R242.reuse, RZ, 0x6 ;  /* 0x000000f208007211 */ /* 0x080fe200078f30ff */
[----:B------:R-:W-:Y:S01]  /*6500*/  IMAD.SHL.U32 R4, R6, 0x40, RZ ;  /* 0x0000004006047824 */ /* 0x000fe200078e00ff */
[----:B------:R-:W-:Y:S01]  /*6510*/  LEA.HI R8, R8, R242, RZ, 0x7 ;  /* 0x000000f208087211 */ /* 0x000fe200078f38ff */
[----:B------:R-:W-:Y:S01]  /*6520*/  IMAD.IADD R3, R242, 0x1, -R2 ;  /* 0x00000001f2037824 */ /* 0x000fe200078e0a02 */
[----:B------:R-:W-:-:S02]  /*6530*/  SHF.R.U32.HI R5, RZ, 0x3, R0 ;  /* 0x00000003ff057819 */ /* 0x000fc40000011600 */
[----:B------:R-:W-:Y:S01]  /*6540*/  LOP3.LUT R0, R10, 0xfffffff0, RZ, 0xc0, !PT ;  /* 0xfffffff00a007812 */ /* 0x000fe200078ec0ff */
[----:B------:R-:W-:Y:S01]  /*6550*/  IMAD R7, R7, 0x200, R3 ;  /* 0x0000020007077824 */ /* 0x000fe200078e0203 */
[----:B------:R-:W-:Y:S01]  /*6560*/  LOP3.LUT R2, R4, 0x1c0, RZ, 0xc0, !PT ;  /* 0x000001c004027812 */ /* 0x000fe200078ec0ff */
[----:B------:R-:W-:Y:S01]  /*6570*/  IMAD.SHL.U32 R8, R8, 0x4, RZ ;  /* 0x0000000408087824 */ /* 0x000fe200078e00ff */
[----:B------:R-:W-:Y:S01]  /*6580*/  LOP3.LUT P0, RZ, R6, 0x4, RZ, 0xc0, !PT ;  /* 0x0000000406ff7812 */ /* 0x000fe2000780c0ff */
[----:B------:R-:W-:Y:S01]  /*6590*/  IMAD.IADD R0, R242, 0x1, -R0 ;  /* 0x00000001f2007824 */ /* 0x000fe200078e0a00 */
[----:B------:R-:W-:Y:S02]  /*65a0*/  LOP3.LUT R4, R2, 0x18, R5, 0xf8, !PT ;  /* 0x0000001802047812 */ /* 0x000fe400078ef805 */
[----:B------:R-:W-:Y:S01]  /*65b0*/  SHF.R.U32.HI R3, RZ, 0x3, R2 ;  /* 0x00000003ff037819 */ /* 0x000fe20000011602 */
[----:B------:R-:W-:Y:S01]  /*65c0*/  IMAD.SHL.U32 R6, R0, 0x8, RZ ;  /* 0x0000000800067824 */ /* 0x000fe200078e00ff */
[----:B------:R-:W-:-:S02]  /*65d0*/  SHF.R.S32.HI R2, RZ, 0x1f, R0 ;  /* 0x0000001fff027819 */ /* 0x000fc40000011400 */
[----:B------:R-:W-:Y:S02]  /*65e0*/  LOP3.LUT R4, R4, R3, RZ, 0x3c, !PT ;  /* 0x0000000304047212 */ /* 0x000fe400078e3cff */
[----:B------:R-:W-:Y:S02]  /*65f0*/  LEA.HI R2, R2, R0, RZ, 0x3 ;  /* 0x0000000002027211 */ /* 0x000fe400078f18ff */
[----:B------:R-:W-:Y:S01]  /*6600*/  F2FP.BF16.PACK_AB R34, R35, R34 ;  /* 0x000000222322723e */ /* 0x000fe200000010ff */
[----:B------:R-:W-:Y:S01]  /*6610*/  IMAD.U32 R0, R7, 0x2, R4 ;  /* 0x0000000207007824 */ /* 0x000fe200078e0004 */
[----:B------:R-:W-:Y:S02]  /*6620*/  LOP3.LUT R7, R8, 0xfffffe00, RZ, 0xc0, !PT ;  /* 0xfffffe0008077812 */ /* 0x000fe400078ec0ff */
[----:B------:R-:W-:Y:S01]  /*6630*/  SHF.R.S32.HI R2, RZ, 0x3, R2 ;  /* 0x00000003ff027819 */ /* 0x000fe20000011402 */
[----:B------:R-:W-:Y:S01]  /*6640*/  IMAD.SHL.U32 R0, R0, 0x2, RZ ;  /* 0x0000000200007824 */ /* 0x000fe200078e00ff */
[----:B------:R-:W-:-:S02]  /*6650*/  F2FP.BF16.PACK_AB R52, R53, R52 ;  /* 0x000000343534723e */ /* 0x000fc400000010ff */
[----:B------:R-:W-:Y:S01]  /*6660*/  F2FP.BF16.PACK_AB R54, R55, R54 ;  /* 0x000000363736723e */ /* 0x000fe200000010ff */
[----:B------:R-:W-:Y:S01]  /*6670*/  IMAD R7, R2, 0x1800, R7 ;  /* 0x0000180002077824 */ /* 0x000fe200078e0207 */
[C---:B------:R-:W-:Y:S01]  /*6680*/  IADD3 R2, R0.reuse, 0x40, RZ ;  /* 0x0000004000027810 */ /* 0x040fe20007ffe0ff */
[----:B------:R-:W-:Y:S01]  /*6690*/  STS [R0+0x6080], R32 ;  /* 0x0060802000007388 */ /* 0x000fe20000000800 */
[----:B------:R-:W-:Y:S02]  /*66a0*/  @P0 IADD3 R2, R0, -0x40, RZ ;  /* 0xffffffc000020810 */ /* 0x000fe40007ffe0ff */
        /* <DEDUP_REMOVED lines=9> */
[----:B------:R-:W-:Y:S01]  /*6740*/  SHF.R.S32.HI R10, RZ, 0x4, R10 ;  /* 0x00000004ff0a7819 */ /* 0x000fe2000001140a */
[----:B------:R-:W-:Y:S01]  /*6750*/  STS [R0+0x7080], R36 ;  /* 0x0070802400007388 */ /* 0x000fe20000000800 */
[----:B------:R-:W-:Y:S02]  /*6760*/  F2FP.BF16.PACK_AB R44, R45, R44 ;  /* 0x0000002c2d2c723e */ /* 0x000fe400000010ff */
[----:B------:R-:W-:Y:S01]  /*6770*/  F2FP.BF16.PACK_AB R46, R47, R46 ;  /* 0x0000002e2f2e723e */ /* 0x000fe200000010ff */
[----:B------:R-:W-:Y:S01]  /*6780*/  STS [R0+0x7480], R38 ;  /* 0x0074802600007388 */ /* 0x000fe20000000800 */
[----:B------:R-:W-:Y:S01]  /*6790*/  F2FP.BF16.PACK_AB R56, R57, R56 ;  /* 0x000000383938723e */ /* 0x000fe200000010ff */
[----:B------:R-:W-:Y:S01]  /*67a0*/  IMAD.SHL.U32 R3, R10, 0x40, RZ ;  /* 0x000000400a037824 */ /* 0x000fe200078e00ff */
        /* <DEDUP_REMOVED lines=26> */
[----:B------:R-:W-:Y:S02]  /*6950*/  LOP3.LUT R5, R3, 0x1c0, RZ, 0xc0, !PT ;  /* 0x000001c003057812 */ /* 0x000fe400078ec0ff */
        /* <DEDUP_REMOVED lines=12> */
[----:B------:R-:W-:Y:S01]  /*6a20*/  LOP3.LUT R3, R5, 0x38, R6, 0xf8, !PT ;  /* 0x0000003805037812 */ /* 0x000fe200078ef806 */
[----:B------:R-:W-:Y:S01]  /*6a30*/  STS [R2+0xa480], R74 ;  /* 0x00a4804a02007388 */ /* 0x000fe20000000800 */
[----:B------:R-:W-:Y:S02]  /*6a40*/  SHF.R.U32.HI R8, RZ, 0x3, R5 ;  /* 0x00000003ff087819 */ /* 0x000fe40000011605 */
        /* <DEDUP_REMOVED lines=12> */
[----:B------:R-:W-:Y:S01]  /*6b10*/  LOP3.LUT R8, R3, R8, RZ, 0x3c, !PT ;  /* 0x0000000803087212 */ /* 0x000fe200078e3cff */
[----:B------:R-:W-:Y:S01]  /*6b20*/  STS [R0+0x80], R30 ;  /* 0x0000801e00007388 */ /* 0x000fe20000000800 */
[----:B------:R-:W-:-:S02]  /*6b30*/  F2FP.BF16.PACK_AB R3, R121, R120 ;  /* 0x000000787903723e */ /* 0x000fc400000010ff */
[----:B------:R-:W-:Y:S01]  /*6b40*/  F2FP.BF16.PACK_AB R5, R123, R122 ;  /* 0x0000007a7b05723e */ /* 0x000fe200000010ff */
[----:B------:R-:W-:Y:S01]  /*6b50*/  STS [R0+0x480], R29 ;  /* 0x0004801d00007388 */ /* 0x000fe20000000800 */
[----:B------:R-:W-:-:S03]  /*6b60*/  IMAD.IADD R7, R7, 0x1, R8 ;  /* 0x0000000107077824 */ /* 0x000fc600078e0208 */
        /* <DEDUP_REMOVED lines=16> */
[----:B------:R-:W-:Y:S04]  /*6c70*/  STS [R2+0x4080], R9 ;  /* 0x0040800902007388 */ /* 0x000fe80000000800 */
[----:B------:R-:W-:Y:S04]  /*6c80*/  STS [R2+0x4480], R4 ;  /* 0x0044800402007388 */ /* 0x000fe80000000800 */
[----:B------:R-:W-:Y:S04]  /*6c90*/  STS [R0+0x5080], R14 ;  /* 0x0050800e00007388 */ /* 0x000fe80000000800 */
[----:B------:R2:W-:Y:S01]  /*6ca0*/  STS [R0+0x5480], R13 ;  /* 0x0054800d00007388 */ /* 0x0005e20000000800 */
[----:B-1----:R-:W-:-:S03]  /*6cb0*/  SHF.R.S32.HI R11, RZ, 0x1f, R10 ;  /* 0x0000001fff0b7819 */ /* 0x002fc6000001140a */
[----:B------:R-:W-:Y:S04]  /*6cc0*/  STS [R2+0x5080], R3 ;  /* 0x0050800302007388 */ /* 0x000fe80000000800 */
[----:B------:R1:W-:Y:S04]  /*6cd0*/  STS [R2+0x5480], R5 ;  /* 0x0054800502007388 */ /* 0x0003e80000000800 */
[----:B------:R-:W3:Y:S04]  /*6ce0*/  S2R R12, SR_CTAID.X ;  /* 0x00000000000c7919 */ /* 0x000ee80000002500 */
[----:B------:R-:W4:Y:S04]  /*6cf0*/  S2R R22, SR_CTAID.Y ;  /* 0x0000000000167919 */ /* 0x000f280000002600 */
[----:B------:R-:W5:Y:S01]  /*6d00*/  S2R R21, SR_CTAID.Z ;  /* 0x0000000000157919 */ /* 0x000f620000002700 */
[----:B--2---:R-:W-:-:S03]  /*6d10*/  IMAD.SHL.U32 R0, R7, 0x2, RZ ;  /* 0x0000000207007824 */ /* 0x004fc600078e00ff */
[----:B------:R-:W-:Y:S01]  /*6d20*/  BAR.SYNC.DEFER_BLOCKING 0x1, 0x100 ;  /* 0x0044000000007b1d */ /* 0x000fe20000010000 */
[----:B------:R-:W-:Y:S01]  /*6d30*/  SHF.R.S32.HI R7, RZ, 0x1f, R6 ;  /* 0x0000001fff077819 */ /* 0x000fe20000011406 */
[----:B-1----:R-:W-:-:S04]  /*6d40*/  IMAD.MOV.U32 R5, RZ, RZ, -0x60 ;  /* 0xffffffa0ff057424 */ /* 0x002fc800078e00ff */
[----:B---3--:R-:W-:Y:S01]  /*6d50*/  IMAD R5, R12, R5, c[0x0][0x2f0] ;  /* 0x0000bc000c057624 */ /* 0x008fe200078e0205 */
[----:B----4-:R-:W-:Y:S01]  /*6d60*/  SHF.R.S32.HI R23, RZ, 0x1f, R22 ;  /* 0x0000001fff177819 */ /* 0x010fe20000011416 */
[----:B------:R-:W-:-:S03]  /*6d70*/  IMAD.WIDE.U32 R2, R22, c[0x0][0x338], R6 ;  /* 0x0000ce0016027a25 */ /* 0x000fc600078e0006 */
[----:B------:R-:W-:Y:S02]  /*6d80*/  IMNMX R20, R5, 0x60, PT ;  /* 0x0000006005147817 */ /* 0x000fe40003800200 */
[----:B-----5:R-:W-:Y:S01]  /*6d90*/  SHF.R.S32.HI R68, RZ, 0x1f, R21 ;  /* 0x0000001fff447819 */ /* 0x020fe20000011415 */
[----:B------:R-:W-:Y:S01]  /*6da0*/  IMAD R4, R23, c[0x0][0x338], RZ ;  /* 0x0000ce0017047a24 */ /* 0x000fe200078e02ff */
[----:B------:R-:W-:-:S03]  /*6db0*/  ISETP.GE.AND P6, PT, R10, R20, PT ;  /* 0x000000140a00720c */ /* 0x000fc60003fc6270 */
[----:B------:R-:W-:Y:S01]  /*6dc0*/  IMAD R4, R22, c[0x0][0x33c], R4 ;  /* 0x0000cf0016047a24 */ /* 0x000fe200078e0204 */
[----:B------:R1:W2:Y:S01]  /*6dd0*/  LDS.128 R24, [R0+0x6880] ;  /* 0x0068800000187984 */ /* 0x0002a20000000c00 */
[----:B------:R-:W-:Y:S02]  /*6de0*/  ISETP.GE.OR P0, PT, R6, c[0x0][0x324], P6 ;  /* 0x0000c90006007a0c */ /* 0x000fe40003706670 */
[----:B------:R-:W-:Y:S01]  /*6df0*/  IMAD.IADD R3, R3, 0x1, R4 ;  /* 0x0000000103037824 */ /* 0x000fe200078e0204 */
[----:B------:R1:W3:Y:S01]  /*6e00*/  LDS.128 R28, [R0+0x7080] ;  /* 0x00708000001c7984 */ /* 0x0002e20000000c00 */
[----:B------:R-:W-:Y:S02]  /*6e10*/  IMAD R4, R68, c[0x0][0x340], RZ ;  /* 0x0000d00044047a24 */ /* 0x000fe400078e02ff */
[C---:B------:R-:W-:Y:S01]  /*6e20*/  IMAD.WIDE.U32 R8, R21.reuse, c[0x0][0x340], R2 ;  /* 0x0000d00015087a25 */ /* 0x040fe200078e0002 */
[----:B------:R1:W4:Y:S03]  /*6e30*/  LDS.128 R32, [R0+0x7880] ;  /* 0x0078800000207984 */ /* 0x0003260000000c00 */
[----:B------:R-:W-:Y:S01]  /*6e40*/  IMAD R4, R21, c[0x0][0x344], R4 ;  /* 0x0000d10015047a24 */ /* 0x000fe200078e0204 */
[----:B------:R1:W1:Y:S01]  /*6e50*/  LDS.128 R36, [R0+0x8080] ;  /* 0x0080800000247984 */ /* 0x0002620000000c00 */
[----:B------:R-:W-:-:S03]  /*6e60*/  IMAD.WIDE R2, R12, 0x60, R10 ;  /* 0x000000600c027825 */ /* 0x000fc600078e020a */
[----:B------:R1:W1:Y:S01]  /*6e70*/  LDS.128 R40, [R0+0x8880] ;  /* 0x0088800000287984 */ /* 0x0002620000000c00 */
[----:B------:R-:W-:-:S03]  /*6e80*/  IMAD.IADD R5, R9, 0x1, R4 ;  /* 0x0000000109057824 */ /* 0x000fc600078e0204 */
        /* <DEDUP_REMOVED lines=16> */
.L_x_269:
[----:B--2---:R-:W-:Y:S05]  /*6f90*/  BSYNC B0 ;  /* 0x0000000000007941 */ /* 0x004fea0003800000 */
.L_x_268:
        /* <DEDUP_REMOVED lines=16> */
.L_x_271:
[----:B------:R-:W-:Y:S05]  /*70a0*/  BSYNC B0 ;  /* 0x0000000000007941 */ /* 0x000fea0003800000 */
.L_x_270:
        /* <DEDUP_REMOVED lines=16> */
.L_x_273:
[----:B------:R-:W-:Y:S05]  /*71b0*/  BSYNC B0 ;  /* 0x0000000000007941 */ /* 0x000fea0003800000 */
.L_x_272:
        /* <DEDUP_REMOVED lines=16> */
.L_x_275:
[----:B------:R-:W-:Y:S05]  /*72c0*/  BSYNC B0 ;  /* 0x0000000000007941 */ /* 0x000fea0003800000 */
.L_x_274:
        /* <DEDUP_REMOVED lines=16> */
.L_x_277:
[----:B------:R-:W-:Y:S05]  /*73d0*/  BSYNC B0 ;  /* 0x0000000000007941 */ /* 0x000fea0003800000 */
.L_x_276:
        /* <DEDUP_REMOVED lines=14> */
[----:B------:R2:W-:Y:S02]  /*74c0*/  STG.E.128 [R4.64], R40 ;  /* 0x0000002804007986 */ /* 0x0005e4000c101d0e */
.L_x_279:
[----:B------:R-:W-:Y:S05]  /*74d0*/  BSYNC B0 ;  /* 0x0000000000007941 */ /* 0x000fea0003800000 */
.L_x_278:
[----:B------:R-:W-:Y:S01]  /*74e0*/  IMAD R0, R23, c[0x0][0x308], RZ ;  /* 0x0000c20017007a24 */ /* 0x000fe200078e02ff */
[----:B------:R-:W-:Y:S01]  /*74f0*/  ISETP.GE.OR P6, PT, R6, c[0x0][0x2f4], P6 ;  /* 0x0000bd0006007a0c */ /* 0x000fe200037c6670 */
[C---:B--2---:R-:W-:Y:S01]  /*7500*/  IMAD.WIDE.U32 R4, R22.reuse, c[0x0][0x308], R6 ;  /* 0x0000c20016047a25 */ /* 0x044fe200078e0006 */
        /* <DEDUP_REMOVED lines=16> */
.L_x_281:
[----:B------:R-:W-:Y:S05]  /*7610*/  BSYNC B0 ;  /* 0x0000000000007941 */ /* 0x000fea0003800000 */
.L_x_280:
[----:B------:R-:W-:Y:S01]  /*7620*/  ISETP.GE.OR P5, PT, R6, c[0x0][0x2f4], P5 ;  /* 0x0000bd0006007a0c */ /* 0x000fe20002fa6670 */
[----:B------:R-:W-:-:S12]  /*7630*/  BSSY B0, `(.L_x_282) ;  /* 0x000000d000007945 */ /* 0x000fd80003800000 */
[----:B------:R-:W-:Y:S05]  /*7640*/  @P5 BRA `(.L_x_283) ;  /* 0x000000b000005947 */ /* 0x000fea0003800000 */
[----:B------:R-:W-:Y:S02]  /*7650*/  IADD3 R0, P0, R2, 0x10, RZ ;  /* 0x0000001002007810 */ /* 0x000fe40007f1e0ff */
[----:B------:R-:W-:-:S03]  /*7660*/  MOV R11, R5 ;  /* 0x00000005000b7202 */ /* 0x000fc60000000f00 */
[----:B------:R-:W-:-:S04]  /*7670*/  IMAD.X R10, RZ, RZ, R3, P0 ;  /* 0x000000ffff0a7224 */ /* 0x000fc800000e0603 */
[----:B--2---:R-:W-:Y:S02]  /*7680*/  IMAD R12, R10, c[0x0][0x300], RZ ;  /* 0x0000c0000a0c7a24 */ /* 0x004fe400078e02ff */
[----:B------:R-:W-:-:S04]  /*7690*/  IMAD.MOV.U32 R10, RZ, RZ, R8 ;  /* 0x000000ffff0a7224 */ /* 0x000fc800078e0008 */
[----:B------:R-:W-:-:S04]  /*76a0*/  IMAD.WIDE.U32 R10, R0, c[0x0][0x300], R10 ;  /* 0x0000c000000a7a25 */ /* 0x000fc800078e000a */
[----:B------:R-:W-:Y:S01]  /*76b0*/  IMAD R0, R0, c[0x0][0x304], R12 ;  /* 0x0000c10000007a24 */ /* 0x000fe200078e020c */
[----:B------:R-:W-:-:S04]  /*76c0*/  LEA R12, P0, R10, c[0x0][0x2e8], 0x1 ;  /* 0x0000ba000a0c7a11 */ /* 0x000fc800078008ff */
[----:B------:R-:W-:-:S04]  /*76d0*/  IADD3 R0, R11, R0, RZ ;  /* 0x000000000b007210 */ /* 0x000fc80007ffe0ff */
[----:B------:R-:W-:-:S05]  /*76e0*/  LEA.HI.X R13, R10, c[0x0][0x2ec], R0, 0x1, P0 ;  /* 0x0000bb000a0d7a11 */ /* 0x000fca00000f0c00 */
[----:B------:R2:W-:Y:S02]  /*76f0*/  STG.E.128 [R12.64], R48 ;  /* 0x000000300c007986 */ /* 0x0005e4000c101d0e */
.L_x_283:
[----:B------:R-:W-:Y:S05]  /*7700*/  BSYNC B0 ;  /* 0x0000000000007941 */ /* 0x000fea0003800000 */
.L_x_282:
        /* <DEDUP_REMOVED lines=14> */
.L_x_285:
[----:B------:R-:W-:Y:S05]  /*77f0*/  BSYNC B0 ;  /* 0x0000000000007941 */ /* 0x000fea0003800000 */
.L_x_284:
        /* <DEDUP_REMOVED lines=14> */
.L_x_287:
[----:B------:R-:W-:Y:S05]  /*78e0*/  BSYNC B0 ;  /* 0x0000000000007941 */ /* 0x000fea0003800000 */
.L_x_286:
        /* <DEDUP_REMOVED lines=14> */
.L_x_289:
[----:B------:R-:W-:Y:S05]  /*79d0*/  BSYNC B0 ;  /* 0x0000000000007941 */ /* 0x000fea0003800000 */
.L_x_288:
        /* <DEDUP_REMOVED lines=14> */
.L_x_267:
[----:B------:R-:W1:Y:S01]  /*7ac0*/  S2R R3, SR_CTAID.X ;  /* 0x0000000000037919 */ /* 0x000e620000002500 */
[----:B------:R-:W-:Y:S01]  /*7ad0*/  SHF.R.S32.HI R0, RZ, 0x1f, R242 ;  /* 0x0000001fff007819 */ /* 0x000fe200000114f2 */
[----:B------:R-:W-:Y:S01]  /*7ae0*/  IMAD.MOV.U32 R16, RZ, RZ, -0x60 ;  /* 0xffffffa0ff107424 */ /* 0x000fe200078e00ff */
[----:B------:R-:W-:Y:S01]  /*7af0*/  BSSY B0, `(.L_x_290) ;  /* 0x0000021000007945 */ /* 0x000fe20003800000 */
[----:B------:R-:W2:Y:S01]  /*7b00*/  S2R R17, SR_CTAID.Y ;  /* 0x0000000000117919 */ /* 0x000ea20000002600 */
[----:B------:R-:W-:-:S03]  /*7b10*/  LEA.HI R0, R0, R242, RZ, 0x4 ;  /* 0x000000f200007211 */ /* 0x000fc600078f20ff */
[----:B------:R-:W3:Y:S01]  /*7b20*/  S2R R18, SR_CTAID.Z ;  /* 0x0000000000127919 */ /* 0x000ee20000002700 */
[----:B------:R-:W-:Y:S02]  /*7b30*/  LOP3.LUT R4, R0, 0x1ffffff0, RZ, 0xc0, !PT ;  /* 0x1ffffff000047812 */ /* 0x000fe400078ec0ff */
[----:B------:R-:W-:-:S03]  /*7b40*/  SHF.R.S32.HI R6, RZ, 0x4, R0 ;  /* 0x00000004ff067819 */ /* 0x000fc60000011400 */
[----:B------:R-:W-:Y:S01]  /*7b50*/  IMAD.IADD R4, R242, 0x1, -R4 ;  /* 0x00000001f2047824 */ /* 0x000fe200078e0a04 */
[----:B------:R-:W-:-:S04]  /*7b60*/  SHF.R.S32.HI R7, RZ, 0x1f, R6 ;  /* 0x0000001fff077819 */ /* 0x000fc80000011406 */
[----:B------:R-:W-:-:S04]  /*7b70*/  SHF.L.U32 R4, R4, 0x3, RZ ;  /* 0x0000000304047819 */ /* 0x000fc800000006ff */
[----:B------:R-:W-:Y:S01]  /*7b80*/  SHF.R.S32.HI R5, RZ, 0x1f, R4 ;  /* 0x0000001fff057819 */ /* 0x000fe20000011404 */
[----:B-1----:R-:W-:Y:S01]  /*7b90*/  IMAD R16, R3, R16, c[0x0][0x2f0] ;  /* 0x0000bc0003107624 */ /* 0x002fe200078e0210 */
[----:B--2---:R-:W-:-:S03]  /*7ba0*/  SHF.R.S32.HI R19, RZ, 0x1f, R17 ;  /* 0x0000001fff137819 */ /* 0x004fc60000011411 */
[----:B------:R-:W-:Y:S01]  /*7bb0*/  IMAD.WIDE.U32 R10, R17, c[0x0][0x308], R4 ;  /* 0x0000c200110a7a25 */ /* 0x000fe200078e0004 */
[----:B------:R-:W-:Y:S02]  /*7bc0*/  ISETP.GE.AND P6, PT, R6, R16, PT ;  /* 0x000000100600720c */ /* 0x000fe40003fc6270 */
[----:B---3--:R-:W-:Y:S01]  /*7bd0*/  SHF.R.S32.HI R20, RZ, 0x1f, R18 ;  /* 0x0000001fff147819 */ /* 0x008fe20000011412 */
[----:B------:R-:W-:Y:S01]  /*7be0*/  IMAD R2, R19, c[0x0][0x308], RZ ;  /* 0x0000c20013027a24 */ /* 0x000fe200078e02ff */
[----:B------:R-:W-:-:S03]  /*7bf0*/  ISETP.GE.OR P0, PT, R4, c[0x0][0x2f4], P6 ;  /* 0x0000bd0004007a0c */ /* 0x000fc60003706670 */
[----:B------:R-:W-:Y:S02]  /*7c00*/  IMAD R2, R17, c[0x0][0x30c], R2 ;  /* 0x0000c30011027a24 */ /* 0x000fe400078e0202 */
[----:B------:R-:W-:-:S03]  /*7c10*/  IMAD R8, R20, c[0x0][0x310], RZ ;  /* 0x0000c40014087a24 */ /* 0x000fc600078e02ff */
[----:B------:R-:W-:Y:S01]  /*7c20*/  IADD3 R11, R2, R11, RZ ;  /* 0x0000000b020b7210 */ /* 0x000fe20007ffe0ff */
[----:B------:R-:W-:Y:S02]  /*7c30*/  IMAD R8, R18, c[0x0][0x314], R8 ;  /* 0x0000c50012087a24 */ /* 0x000fe400078e0208 */
[----:B------:R-:W-:-:S04]  /*7c40*/  IMAD.WIDE R2, R3, 0x60, R6 ;  /* 0x0000006003027825 */ /* 0x000fc800078e0206 */
[----:B------:R-:W-:-:S04]  /*7c50*/  IMAD.WIDE.U32 R10, R18, c[0x0][0x310], R10 ;  /* 0x0000c400120a7a25 */ /* 0x000fc800078e000a */
        /* <DEDUP_REMOVED lines=10> */
.L_x_291:
[----:B------:R-:W-:Y:S05]  /*7d00*/  BSYNC B0 ;  /* 0x0000000000007941 */ /* 0x000fea0003800000 */
.L_x_290:
        /* <DEDUP_REMOVED lines=16> */
.L_x_293:
[----:B------:R-:W-:Y:S05]  /*7e10*/  BSYNC B0 ;  /* 0x0000000000007941 */ /* 0x000fea0003800000 */
.L_x_292:
        /* <DEDUP_REMOVED lines=16> */
.L_x_295:
[----:B------:R-:W-:Y:S05]  /*7f20*/  BSYNC B0 ;  /* 0x0000000000007941 */ /* 0x000fea0003800000 */
.L_x_294:
        /* <DEDUP_REMOVED lines=16> */
.L_x_297:
[----:B------:R-:W-:Y:S05]  /*8030*/  BSYNC B0 ;  /* 0x0000000000007941 */ /* 0x000fea0003800000 */
.L_x_296:
        /* <DEDUP_REMOVED lines=16> */
.L_x_299:
[----:B------:R-:W-:Y:S05]  /*8140*/  BSYNC B0 ;  /* 0x0000000000007941 */ /* 0x000fea0003800000 */
.L_x_298:
        /* <DEDUP_REMOVED lines=14> */
[----:B------:R2:W-:Y:S02]  /*8230*/  STG.E.128 [R6.64], RZ ;  /* 0x000000ff06007986 */ /* 0x0005e4000c101d0e */
.L_x_301:
[----:B------:R-:W-:Y:S05]  /*8240*/  BSYNC B0 ;  /* 0x0000000000007941 */ /* 0x000fea0003800000 */
.L_x_300:
        /* <DEDUP_REMOVED lines=19> */
.L_x_303:
[----:B------:R-:W-:Y:S05]  /*8380*/  BSYNC B0 ;  /* 0x0000000000007941 */ /* 0x000fea0003800000 */
.L_x_302:
        /* <DEDUP_REMOVED lines=13> */
[----:B------:R2:W-:Y:S02]  /*8460*/  STG.E.128 [R12.64], RZ ;  /* 0x000000ff0c007986 */ /* 0x0005e4000c101d0e */
.L_x_305:
[----:B------:R-:W-:Y:S05]  /*8470*/  BSYNC B0 ;  /* 0x0000000000007941 */ /* 0x000fea0003800000 */
.L_x_304:
        /* <DEDUP_REMOVED lines=14> */
.L_x_307:
[----:B------:R-:W-:Y:S05]  /*8560*/  BSYNC B0 ;  /* 0x0000000000007941 */ /* 0x000fea0003800000 */
.L_x_306:
        /* <DEDUP_REMOVED lines=14> */
.L_x_309:
[----:B------:R-:W-:Y:S05]  /*8650*/  BSYNC B0 ;  /* 0x0000000000007941 */ /* 0x000fea0003800000 */
.L_x_308:
        /* <DEDUP_REMOVED lines=14> */
.L_x_311:
[----:B------:R-:W-:Y:S05]  /*8740*/  BSYNC B0 ;  /* 0x0000000000007941 */ /* 0x000fea0003800000 */
.L_x_310:
        /* <DEDUP_REMOVED lines=13> */
.L_x_312:
        /* <DEDUP_REMOVED lines=14> */
.L_x_2295:


//--------------------- .text._ZN7cutlass13device_kernelIN5flash19enable_sm80_to_sm89INS1_16FlashAttnBwdSm80INS1_25CollectiveMainloopBwdSm80ILi2ELi1EN4cute5tupleIJNS5_1CILi64EEENS7_ILi96EEENS7_ILi128EEEEEENS_10bfloat16_tEfNS_4arch4Sm80ELb0ELb1ELb0ELb0ELb1ELb0ELb0ELb0ELi2ELi2ELi2ELi2ELb1EEENS1_21CollectiveEpilogueBwdISB_SC_SE_Li256ELb0ELb0ELi4EEENS1_19SingleTileSchedulerILb0ELb0ELb0ELi96EEEEEEEEEvNT_6ParamsE --------------------------
	.section	.text._ZN7cutlass13device_kernelIN5flash19enable_sm80_to_sm89INS1_16FlashAttnBwdSm80INS1_25CollectiveMainloopBwdSm80ILi2ELi1EN4cute5tupleIJNS5_1CILi64EEENS7_ILi96EEENS7_ILi128EEEEEENS_10bfloat16_tEfNS_4arch4Sm80ELb0ELb1ELb0ELb0ELb1ELb0ELb0ELb0ELi2ELi2ELi2ELi2ELb1EEENS1_21CollectiveEpilogueBwdISB_SC_SE_Li256ELb0ELb0ELi4EEENS1_19SingleTileSchedulerILb0ELb0ELb0ELi96EEEEEEEEEvNT_6ParamsE,"ax",@progbits
	.sectioninfo	@"SHI_REGISTERS=255"
	.align	128
.text._ZN7cutlass13device_kernelIN5flash19enable_sm80_to_sm89INS1_16FlashAttnBwdSm80INS1_25CollectiveMainloopBwdSm80ILi2ELi1EN4cute5tupleIJNS5_1CILi64EEENS7_ILi96EEENS7_ILi128EEEEEENS_10bfloat16_tEfNS_4arch4Sm80ELb0ELb1ELb0ELb0ELb1ELb0ELb0ELb0ELi2ELi2ELi2ELi2ELb1EEENS1_21CollectiveEpilogueBwdISB_SC_SE_Li256ELb0ELb0ELi4EEENS1_19SingleTileSchedulerILb0ELb0ELb0ELi96EEEEEEEEEvNT_6ParamsE:
        .type           _ZN7cutlass13device_kernelIN5flash19enable_sm80_to_sm89INS1_16FlashAttnBwdSm80INS1_25CollectiveMainloopBwdSm80ILi2ELi1EN4cute5tupleIJNS5_1CILi64EEENS7_ILi96EEENS7_ILi128EEEEEENS_10bfloat16_tEfNS_4arch4Sm80ELb0ELb1ELb0ELb0ELb1ELb0ELb0ELb0ELi2ELi2ELi2ELi2ELb1EEENS1_21CollectiveEpilogueBwdISB_SC_SE_Li256ELb0ELb0ELi4EEENS1_19SingleTileSchedulerILb0ELb0ELb0ELi96EEEEEEEEEvNT_6ParamsE,@function
        .size           _ZN7cutlass13device_kernelIN5flash19enable_sm80_to_sm89INS1_16FlashAttnBwdSm80INS1_25CollectiveMainloopBwdSm80ILi2ELi1EN4cute5tupleIJNS5_1CILi64EEENS7_ILi96EEENS7_ILi128EEEEEENS_10bfloat16_tEfNS_4arch4Sm80ELb0ELb1ELb0ELb0ELb1ELb0ELb0ELb0ELi2ELi2ELi2ELi2ELb1EEENS1_21CollectiveEpilogueBwdISB_SC_SE_Li256ELb0ELb0ELi4EEENS1_19SingleTileSchedulerILb0ELb0ELb0ELi96EEEEEEEEEvNT_6ParamsE,(.L_x_2296 - _ZN7cutlass13device_kernelIN5flash19enable_sm80_to_sm89INS1_16FlashAttnBwdSm80INS1_25CollectiveMainloopBwdSm80ILi2ELi1EN4cute5tupleIJNS5_1CILi64EEENS7_ILi96EEENS7_ILi128EEEEEENS_10bfloat16_tEfNS_4arch4Sm80ELb0ELb1ELb0ELb0ELb1ELb0ELb0ELb0ELi2ELi2ELi2ELi2ELb1EEENS1_21CollectiveEpilogueBwdISB_SC_SE_Li256ELb0ELb0ELi4EEENS1_19SingleTileSchedulerILb0ELb0ELb0ELi96EEEEEEEEEvNT_6ParamsE)
        .other          _ZN7cutlass13device_kernelIN5flash19enable_sm80_to_sm89INS1_16FlashAttnBwdSm80INS1_25CollectiveMainloopBwdSm80ILi2ELi1EN4cute5tupleIJNS5_1CILi64EEENS7_ILi96EEENS7_ILi128EEEEEENS_10bfloat16_tEfNS_4arch4Sm80ELb0ELb1ELb0ELb0ELb1ELb0ELb0ELb0ELi2ELi2ELi2ELi2ELb1EEENS1_21CollectiveEpilogueBwdISB_SC_SE_Li256ELb0ELb0ELi4EEENS1_19SingleTileSchedulerILb0ELb0ELb0ELi96EEEEEEEEEvNT_6ParamsE,@"STO_CUDA_ENTRY STV_DEFAULT"
_ZN7cutlass13device_kernelIN5flash19enable_sm80_to_sm89INS1_16FlashAttnBwdSm80INS1_25CollectiveMainloopBwdSm80ILi2ELi1EN4cute5tupleIJNS5_1CILi64EEENS7_ILi96EEENS7_ILi128EEEEEENS_10bfloat16_tEfNS_4arch4Sm80ELb0ELb1ELb0ELb0ELb1ELb0ELb0ELb0ELi2ELi2ELi2ELi2ELb1EEENS1_21CollectiveEpilogueBwdISB_SC_SE_Li256ELb0ELb0ELi4EEENS1_19SingleTileSchedulerILb0ELb0ELb0ELi96EEEEEEEEEvNT_6ParamsE:
        /* <DEDUP_REMOVED lines=26> */
.L_x_313:
        /* <DEDUP_REMOVED lines=569> */
.L_x_333:
        /* <DEDUP_REMOVED lines=144> */
.L_x_317:
[----:B------:R-:W-:Y:S04]  /*2e30*/  MOV R3, 0x1 ;  /* 0x0000000100037802 */ /* 0x000fe80000000f00 */
[----:B------:R-:W-:Y:S11]  /*2e40*/  ISETP.NE.AND P0, PT, R3, c[0x0][0x2a8], PT ;  /* 0x0000aa0003007a0c */ /* 0x000ff60003f05270 */
[----:B------:R-:W-:Y:S02]  /*2e50*/  @!UPT UIADD3 URZ, URZ, URZ, URZ ;  /* 0x0000003f3f3ff290 */ /* 0x000fe4000fffe03f */
[----:B------:R-:W-:Y:S05]  /*2e60*/  @P0 IMAD.HI.U32 R3, R2, c[0x0][0x2ac], RZ ;  /* 0x0000ab0002030a27 */ /* 0x000fea00078e00ff */
[----:B------:R-:W-:Y:S02]  /*2e70*/  @P0 SHF.R.U32.HI R2, RZ, c[0x0][0x2b0], R3 ;  /* 0x0000ac00ff020a19 */ /* 0x000fe40000011603 */
.L_x_318:
[----:B------:R-:W-:Y:S05]  /*2e80*/  BSYNC B0 ;  /* 0x0000000000007941 */ /* 0x000fea0003800000 */
.L_x_316:
[----:B------:R-:W-:Y:S01]  /*2e90*/  IADD3 R3, R0, c[0x0][0x2a4], R230 ;  /* 0x0000a90000037a10 */ /* 0x000fe20007ffe0e6 */
[----:B------:R-:W-:Y:S01]  /*2ea0*/  IMAD R2, R2, c[0x0][0x2a8], R236 ;  /* 0x0000aa0002027a24 */ /* 0x000fe200078e02ec */
[----:B------:R-:W-:Y:S02]  /*2eb0*/  IADD3 R145, R0, UR16, R230 ;  /* 0x0000001000917c10 */ /* 0x000fe4000fffe0e6 */
[----:B------:R-:W-:Y:S02]  /*2ec0*/  IMNMX R3, R235, R3, PT ;  /* 0x00000003eb037217 */ /* 0x000fe40003800200 */
[----:B------:R-:W-:Y:S02]  /*2ed0*/  IADD3 R146, R2, c[0x0][0x2a8], RZ ;  /* 0x0000aa0002927a10 */ /* 0x000fe40007ffe0ff */
[----:B------:R-:W-:Y:S02]  /*2ee0*/  IMNMX R145, R145, R2, !PT ;  /* 0x0000000291917217 */ /* 0x000fe40007800200 */
[----:B------:R-:W-:Y:S02]  /*2ef0*/  IMNMX R146, R3, R146, PT ;  /* 0x0000009203927217 */ /* 0x000fe40003800200 */
.L_x_315:
        /* <DEDUP_REMOVED lines=21> */
.L_x_321:
[----:B------:R-:W-:Y:S04]  /*3050*/  MOV R28, 0x1 ;  /* 0x00000001001c7802 */ /* 0x000fe80000000f00 */
[----:B------:R-:W-:Y:S11]  /*3060*/  ISETP.NE.AND P0, PT, R28, c[0x0][0x2a8], PT ;  /* 0x0000aa001c007a0c */ /* 0x000ff60003f05270 */
[----:B------:R-:W-:Y:S02]  /*3070*/  @!UPT UIADD3 URZ, URZ, URZ, URZ ;  /* 0x0000003f3f3ff290 */ /* 0x000fe4000fffe03f */
[----:B------:R-:W-:Y:S05]  /*3080*/  @P0 IMAD.HI.U32 R28, R2, c[0x0][0x2ac], RZ ;  /* 0x0000ab00021c0a27 */ /* 0x000fea00078e00ff */
[----:B------:R-:W-:Y:S02]  /*3090*/  @P0 SHF.R.U32.HI R2, RZ, c[0x0][0x2b0], R28 ;  /* 0x0000ac00ff020a19 */ /* 0x000fe4000001161c */
.L_x_322:
[----:B------:R-:W-:Y:S05]  /*30a0*/  BSYNC B0 ;  /* 0x0000000000007941 */ /* 0x000fea0003800000 */
.L_x_320:
[----:B------:R-:W-:Y:S05]  /*30b0*/  IMAD R2, R2, c[0x0][0x2a8], R236 ;  /* 0x0000aa0002027a24 */ /* 0x000fea00078e02ec */
[----:B------:R-:W-:Y:S02]  /*30c0*/  IADD3 R28, R2, c[0x0][0x2a8], RZ ;  /* 0x0000aa00021c7a10 */ /* 0x000fe40007ffe0ff */
[----:B------:R-:W-:Y:S02]  /*30d0*/  IMNMX R3, R3, R2, !PT ;  /* 0x0000000203037217 */ /* 0x000fe40007800200 */
[----:B------:R-:W-:Y:S02]  /*30e0*/  IMNMX R140, R140, R28, PT ;  /* 0x0000001c8c8c7217 */ /* 0x000fe40003800200 */
.L_x_319:
        /* <DEDUP_REMOVED lines=21> */
.L_x_325:
[----:B------:R-:W-:Y:S04]  /*3240*/  MOV R28, 0x1 ;  /* 0x00000001001c7802 */ /* 0x000fe80000000f00 */
[----:B------:R-:W-:Y:S11]  /*3250*/  ISETP.NE.AND P0, PT, R28, c[0x0][0x2a8], PT ;  /* 0x0000aa001c007a0c */ /* 0x000ff60003f05270 */
[----:B------:R-:W-:Y:S02]  /*3260*/  @!UPT UIADD3 URZ, URZ, URZ, URZ ;  /* 0x0000003f3f3ff290 */ /* 0x000fe4000fffe03f */
[----:B------:R-:W-:Y:S05]  /*3270*/  @P0 IMAD.HI.U32 R28, R2, c[0x0][0x2ac], RZ ;  /* 0x0000ab00021c0a27 */ /* 0x000fea00078e00ff */
[----:B------:R-:W-:Y:S02]  /*3280*/  @P0 SHF.R.U32.HI R2, RZ, c[0x0][0x2b0], R28 ;  /* 0x0000ac00ff020a19 */ /* 0x000fe4000001161c */
.L_x_326:
[----:B------:R-:W-:Y:S05]  /*3290*/  BSYNC B0 ;  /* 0x0000000000007941 */ /* 0x000fea0003800000 */
.L_x_324:
[----:B------:R-:W-:Y:S05]  /*32a0*/  IMAD R2, R2, c[0x0][0x2a8], R236 ;  /* 0x0000aa0002027a24 */ /* 0x000fea00078e02ec */
[----:B------:R-:W-:Y:S02]  /*32b0*/  IADD3 R28, R2, c[0x0][0x2a8], RZ ;  /* 0x0000aa00021c7a10 */ /* 0x000fe40007ffe0ff */
[----:B------:R-:W-:Y:S02]  /*32c0*/  IMNMX R143, R143, R2, !PT ;  /* 0x000000028f8f7217 */ /* 0x000fe40007800200 */
[----:B------:R-:W-:Y:S02]  /*32d0*/  IMNMX R144, R144, R28, PT ;  /* 0x0000001c90907217 */ /* 0x000fe40003800200 */
.L_x_323:
        /* <DEDUP_REMOVED lines=21> */
.L_x_329:
[----:B------:R-:W-:Y:S04]  /*3430*/  MOV R2, 0x1 ;  /* 0x0000000100027802 */ /* 0x000fe80000000f00 */
[----:B------:R-:W-:Y:S11]  /*3440*/  ISETP.NE.AND P0, PT, R2, c[0x0][0x2a8], PT ;  /* 0x0000aa0002007a0c */ /* 0x000ff60003f05270 */
[----:B------:R-:W-:Y:S02]  /*3450*/  @!UPT UIADD3 URZ, URZ, URZ, URZ ;  /* 0x0000003f3f3ff290 */ /* 0x000fe4000fffe03f */
[----:B------:R-:W-:Y:S05]  /*3460*/  @P0 IMAD.HI.U32 R2, R0, c[0x0][0x2ac], RZ ;  /* 0x0000ab0000020a27 */ /* 0x000fea00078e00ff */
[----:B------:R-:W-:Y:S02]  /*3470*/  @P0 SHF.R.U32.HI R0, RZ, c[0x0][0x2b0], R2 ;  /* 0x0000ac00ff000a19 */ /* 0x000fe40000011602 */
.L_x_330:
[----:B------:R-:W-:Y:S05]  /*3480*/  BSYNC B0 ;  /* 0x0000000000007941 */ /* 0x000fea0003800000 */
.L_x_328:
[----:B------:R-:W-:Y:S05]  /*3490*/  IMAD R0, R0, c[0x0][0x2a8], R236 ;  /* 0x0000aa0000007a24 */ /* 0x000fea00078e02ec */
[----:B------:R-:W-:Y:S02]  /*34a0*/  IADD3 R2, R0, c[0x0][0x2a8], RZ ;  /* 0x0000aa0000027a10 */ /* 0x000fe40007ffe0ff */
[----:B------:R-:W-:Y:S02]  /*34b0*/  IMNMX R141, R141, R0, !PT ;  /* 0x000000008d8d7217 */ /* 0x000fe40007800200 */
[----:B------:R-:W-:Y:S02]  /*34c0*/  IMNMX R142, R142, R2, PT ;  /* 0x000000028e8e7217 */ /* 0x000fe40003800200 */
.L_x_327:
        /* <DEDUP_REMOVED lines=74> */
.L_x_331:
        /* <DEDUP_REMOVED lines=443> */
.L_x_332:
        /* <DEDUP_REMOVED lines=235> */
.L_x_314:
        /* <DEDUP_REMOVED lines=188> */
.L_x_336:
[----:B--2---:R-:W-:Y:S05]  /*6f90*/  BSYNC B0 ;  /* 0x0000000000007941 */ /* 0x004fea0003800000 */
.L_x_335:
        /* <DEDUP_REMOVED lines=16> */
.L_x_338:
[----:B------:R-:W-:Y:S05]  /*70a0*/  BSYNC B0 ;  /* 0x0000000000007941 */ /* 0x000fea0003800000 */
.L_x_337:
        /* <DEDUP_REMOVED lines=16> */
.L_x_340:
[----:B------:R-:W-:Y:S05]  /*71b0*/  BSYNC B0 ;  /* 0x0000000000007941 */ /* 0x000fea0003800000 */
.L_x_339:
        /* <DEDUP_REMOVED lines=16> */
.L_x_342:
[----:B------:R-:W-:Y:S05]  /*72c0*/  BSYNC B0 ;  /* 0x0000000000007941 */ /* 0x000fea0003800000 */
.L_x_341:
        /* <DEDUP_REMOVED lines=16> */
.L_x_344:
[----:B------:R-:W-:Y:S05]  /*73d0*/  BSYNC B0 ;  /* 0x0000000000007941 */ /* 0x000fea0003800000 */
.L_x_343:
        /* <DEDUP_REMOVED lines=15> */
.L_x_346:
[----:B------:R-:W-:Y:S05]  /*74d0*/  BSYNC B0 ;  /* 0x0000000000007941 */ /* 0x000fea0003800000 */
.L_x_345:
        /* <DEDUP_REMOVED lines=19> */
.L_x_348:
[----:B------:R-:W-:Y:S05]  /*7610*/  BSYNC B0 ;  /* 0x0000000000007941 */ /* 0x000fea0003800000 */
.L_x_347:
        /* <DEDUP_REMOVED lines=14> */
.L_x_350:
[----:B------:R-:W-:Y:S05]  /*7700*/  BSYNC B0 ;  /* 0x0000000000007941 */ /* 0x000fea0003800000 */
.L_x_349:
        /* <DEDUP_REMOVED lines=14> */
.L_x_352:
[----:B------:R-:W-:Y:S05]  /*77f0*/  BSYNC B0 ;  /* 0x0000000000007941 */ /* 0x000fea0003800000 */
.L_x_351:
        /* <DEDUP_REMOVED lines=14> */
.L_x_354:
[----:B------:R-:W-:Y:S05]  /*78e0*/  BSYNC B0 ;  /* 0x0000000000007941 */ /* 0x000fea0003800000 */
.L_x_353:
        /* <DEDUP_REMOVED lines=14> */
.L_x_356:
[----:B------:R-:W-:Y:S05]  /*79d0*/  BSYNC B0 ;  /* 0x0000000000007941 */ /* 0x000fea0003800000 */
.L_x_355:
        /* <DEDUP_REMOVED lines=14> */
.L_x_334:
        /* <DEDUP_REMOVED lines=36> */
.L_x_358:
[----:B------:R-:W-:Y:S05]  /*7d00*/  BSYNC B0 ;  /* 0x0000000000007941 */ /* 0x000fea0003800000 */
.L_x_357:
        /* <DEDUP_REMOVED lines=16> */
.L_x_360:
[----:B------:R-:W-:Y:S05]  /*7e10*/  BSYNC B0 ;  /* 0x0000000000007941 */ /* 0x000fea0003800000 */
.L_x_359:
        /* <DEDUP_REMOVED lines=16> */
.L_x_362:
[----:B------:R-:W-:Y:S05]  /*7f20*/  BSYNC B0 ;  /* 0x0000000000007941 */ /* 0x000fea0003800000 */
.L_x_361:
        /* <DEDUP_REMOVED lines=16> */
.L_x_364:
[----:B------:R-:W-:Y:S05]  /*8030*/  BSYNC B0 ;  /* 0x0000000000007941 */ /* 0x000fea0003800000 */
.L_x_363:
        /* <DEDUP_REMOVED lines=16> */
.L_x_366:
[----:B------:R-:W-:Y:S05]  /*8140*/  BSYNC B0 ;  /* 0x0000000000007941 */ /* 0x000fea0003800000 */
.L_x_365:
        /* <DEDUP_REMOVED lines=15> */
.L_x_368:
[----:B------:R-:W-:Y:S05]  /*8240*/  BSYNC B0 ;  /* 0x0000000000007941 */ /* 0x000fea0003800000 */
.L_x_367:
        /* <DEDUP_REMOVED lines=19> */
.L_x_370:
[----:B------:R-:W-:Y:S05]  /*8380*/  BSYNC B0 ;  /* 0x0000000000007941 */ /* 0x000fea0003800000 */
.L_x_369:
        /* <DEDUP_REMOVED lines=14> */
.L_x_372:
[----:B------:R-:W-:Y:S05]  /*8470*/  BSYNC B0 ;  /* 0x0000000000007941 */ /* 0x000fea0003800000 */
.L_x_371:
        /* <DEDUP_REMOVED lines=14> */
.L_x_374:
[----:B------:R-:W-:Y:S05]  /*8560*/  BSYNC B0 ;  /* 0x0000000000007941 */ /* 0x000fea0003800000 */
.L_x_373:
        /* <DEDUP_REMOVED lines=14> */
.L_x_376:
[----:B------:R-:W-:Y:S05]  /*8650*/  BSYNC B0 ;  /* 0x0000000000007941 */ /* 0x000fea0003800000 */
.L_x_375:
        /* <DEDUP_REMOVED lines=14> */
.L_x_378:
[----:B------:R-:W-:Y:S05]  /*8740*/  BSYNC B0 ;  /* 0x0000000000007941 */ /* 0x000fea0003800000 */
.L_x_377:
        /* <DEDUP_REMOVED lines=13> */
.L_x_379:
        /* <DEDUP_REMOVED lines=14> */
.L_x_2296:


//--------------------- .text._ZN7cutlass13device_kernelIN5flash19enable_sm80_to_sm89INS1_16FlashAttnBwdSm80INS1_25CollectiveMainloopBwdSm80ILi2ELi1EN4cute5tupleIJNS5_1CILi64EEENS7_ILi96EEENS7_ILi128EEEEEENS_10bfloat16_tEfNS_4arch4Sm80ELb0ELb1ELb0ELb0ELb0ELb0ELb0ELb0ELi2ELi2ELi2ELi2ELb1EEENS1_24CollectiveEpilogueBwdGQAISB_fSE_Li256ELb0ELb0EEENS1_19SingleTileSchedulerILb0ELb0ELb0ELi96EEEEEEEEEvNT_6ParamsE --------------------------
	.section	.text._ZN7cutlass13device_kernelIN5flash19enable_sm80_to_sm89INS1_16FlashAttnBwdSm80INS1_25CollectiveMainloopBwdSm80ILi2ELi1EN4cute5tupleIJNS5_1CILi64EEENS7_ILi96EEENS7_ILi128EEEEEENS_10bfloat16_tEfNS_4arch4Sm80ELb0ELb1ELb0ELb0ELb0ELb0ELb0ELb0ELi2ELi2ELi2ELi2ELb1EEENS1_24CollectiveEpilogueBwdGQAISB_fSE_Li256ELb0ELb0EEENS1_19SingleTileSchedulerILb0ELb0ELb0ELi96EEEEEEEEEvNT_6ParamsE,"ax",@progbits
	.sectioninfo	@"SHI_REGISTERS=255"
	.align	128
.text._ZN7cutlass13device_kernelIN5flash19enable_sm80_to_sm89INS1_16FlashAttnBwdSm80INS1_25CollectiveMainloopBwdSm80ILi2ELi1EN4cute5tupleIJNS5_1CILi64EEENS7_ILi96EEENS7_ILi128EEEEEENS_10bfloat16_tEfNS_4arch4Sm80ELb0ELb1ELb0ELb0ELb0ELb0ELb0ELb0ELi2ELi2ELi2ELi2ELb1EEENS1_24CollectiveEpilogueBwdGQAISB_fSE_Li256ELb0ELb0EEENS1_19SingleTileSchedulerILb0ELb0ELb0ELi96EEEEEEEEEvNT_6ParamsE:
        .type           _ZN7cutlass13device_kernelIN5flash19enable_sm80_to_sm89INS1_16FlashAttnBwdSm80INS1_25CollectiveMainloopBwdSm80ILi2ELi1EN4cute5tupleIJNS5_1CILi64EEENS7_ILi96EEENS7_ILi128EEEEEENS_10bfloat16_tEfNS_4arch4Sm80ELb0ELb1ELb0ELb0ELb0ELb0ELb0ELb0ELi2ELi2ELi2ELi2ELb1EEENS1_24CollectiveEpilogueBwdGQAISB_fSE_Li256ELb0ELb0EEENS1_19SingleTileSchedulerILb0ELb0ELb0ELi96EEEEEEEEEvNT_6ParamsE,@function
        .size           _ZN7cutlass13device_kernelIN5flash19enable_sm80_to_sm89INS1_16FlashAttnBwdSm80INS1_25CollectiveMainloopBwdSm80ILi2ELi1EN4cute5tupleIJNS5_1CILi64EEENS7_ILi96EEENS7_ILi128EEEEEENS_10bfloat16_tEfNS_4arch4Sm80ELb0ELb1ELb0ELb0ELb0ELb0ELb0ELb0ELi2ELi2ELi2ELi2ELb1EEENS1_24CollectiveEpilogueBwdGQAISB_fSE_Li256ELb0ELb0EEENS1_19SingleTileSchedulerILb0ELb0ELb0ELi96EEEEEEEEEvNT_6ParamsE,(.L_x_2297 - _ZN7cutlass13device_kernelIN5flash19enable_sm80_to_sm89INS1_16FlashAttnBwdSm80INS1_25CollectiveMainloopBwdSm80ILi2ELi1EN4cute5tupleIJNS5_1CILi64EEENS7_ILi96EEENS7_ILi128EEEEEENS_10bfloat16_tEfNS_4arch4Sm80ELb0ELb1ELb0ELb0ELb0ELb0ELb0ELb0ELi2ELi2ELi2ELi2ELb1EEENS1_24CollectiveEpilogueBwdGQAISB_fSE_Li256ELb0ELb0EEENS1_19SingleTileSchedulerILb0ELb0ELb0ELi96EEEEEEEEEvNT_6ParamsE)
        .other          _ZN7cutlass13device_kernelIN5flash19enable_sm80_to_sm89INS1_16FlashAttnBwdSm80INS1_25CollectiveMainloopBwdSm80ILi2ELi1EN4cute5tupleIJNS5_1CILi64EEENS7_ILi96EEENS7_ILi128EEEEEENS_10bfloat16_tEfNS_4arch4Sm80ELb0ELb1ELb0ELb0ELb0ELb0ELb0ELb0ELi2ELi2ELi2ELi2ELb1EEENS1_24CollectiveEpilogueBwdGQAISB_fSE_Li256ELb0ELb0EEENS1_19SingleTileSchedulerILb0ELb0ELb0ELi96EEEEEEEEEvNT_6ParamsE,@"STO_CUDA_ENTRY STV_DEFAULT"
_ZN7cutlass13device_kernelIN5flash19enable_sm80_to_sm89INS1_16FlashAttnBwdSm80INS1_25CollectiveMainloopBwdSm80ILi2ELi1EN4cute5tupleIJNS5_1CILi64EEENS7_ILi96EEENS7_ILi128EEEEEENS_10bfloat16_tEfNS_4arch4Sm80ELb0ELb1ELb0ELb0ELb0ELb0ELb0ELb0ELi2ELi2ELi2ELi2ELb1EEENS1_24CollectiveEpilogueBwdGQAISB_fSE_Li256ELb0ELb0EEENS1_19SingleTileSchedulerILb0ELb0ELb0ELi96EEEEEEEEEvNT_6ParamsE:
[----:B------:R-:W-:-:S03]  /*0000*/  MOV R1, c[0x0][0x28] ;  /* 0x00000a0000017a02 */ /* 0x000fc60000000f00 */
[----:B------:R-:W1:Y:S01]  /*0010*/  S2UR UR20, SR_CTAID.Z ;  /* 0x00000000001479c3 */ /* 0x000e620000002700 */
[----:B------:R-:W-:Y:S02]  /*0020*/  IADD3 R1, R1, -0x28, RZ ;  /* 0xffffffd801017810 */ /* 0x000fe40007ffe0ff */
[----:B-1----:R-:W-:-:S13]  /*0030*/  ISETP.LE.AND P0, PT, RZ, UR20, PT ;  /* 0x00000014ff007c0c */ /* 0x002fda000bf03270 */
        /* <DEDUP_REMOVED lines=22> */
.L_x_380:
        /* <DEDUP_REMOVED lines=9> */
[----:B------:R-:W-:Y:S01]  /*0230*/  CS2R R140, SRZ ;  /* 0x00000000008c7805 */ /* 0x000fe2000001ff00 */
[----:B------:R-:W-:Y:S01]  /*0240*/  ULDC.64 UR24, c[0x0][0x118] ;  /* 0x0000460000187ab9 */ /* 0x000fe20000000a00 */
[----:B------:R-:W-:Y:S01]  /*0250*/  CS2R R146, SRZ ;  /* 0x0000000000927805 */ /* 0x000fe2000001ff00 */
[----:B------:R-:W-:Y:S01]  /*0260*/  USHF.R.S32.HI UR4, URZ, 0x1f, UR5 ;  /* 0x0000001f3f047899 */ /* 0x000fe20008011405 */
[----:B------:R-:W-:Y:S01]  /*0270*/  CS2R R144, SRZ ;  /* 0x0000000000907805 */ /* 0x000fe2000001ff00 */
[----:B------:R-:W-:Y:S01]  /*0280*/  CS2R R134, SRZ ;  /* 0x0000000000867805 */ /* 0x000fe2000001ff00 */
[----:B------:R-:W-:Y:S01]  /*0290*/  CS2R R132, SRZ ;  /* 0x0000000000847805 */ /* 0x000fe2000001ff00 */
[----:B------:R-:W-:Y:S01]  /*02a0*/  ULEA.HI UR4, UR4, UR5, URZ, 0x6 ;  /* 0x0000000504047291 */ /* 0x000fe2000f8f303f */
[----:B------:R-:W-:Y:S01]  /*02b0*/  CS2R R130, SRZ ;  /* 0x0000000000827805 */ /* 0x000fe2000001ff00 */
[----:B------:R-:W-:Y:S01]  /*02c0*/  CS2R R128, SRZ ;  /* 0x0000000000807805 */ /* 0x000fe2000001ff00 */
[----:B------:R-:W-:Y:S01]  /*02d0*/  CS2R R126, SRZ ;  /* 0x00000000007e7805 */ /* 0x000fe2000001ff00 */
[----:B------:R-:W-:Y:S01]  /*02e0*/  USHF.R.S32.HI UR12, URZ, 0x6, UR4 ;  /* 0x000000063f0c7899 */ /* 0x000fe20008011404 */
[----:B------:R-:W-:Y:S01]  /*02f0*/  CS2R R124, SRZ ;  /* 0x00000000007c7805 */ /* 0x000fe2000001ff00 */
[----:B------:R-:W-:Y:S01]  /*0300*/  CS2R R114, SRZ ;  /* 0x0000000000727805 */ /* 0x000fe2000001ff00 */
[----:B------:R-:W-:Y:S01]  /*0310*/  CS2R R112, SRZ ;  /* 0x0000000000707805 */ /* 0x000fe2000001ff00 */
[----:B------:R-:W-:Y:S01]  /*0320*/  UISETP.LT.AND UP0, UPT, URZ, UR12, UPT ;  /* 0x0000000c3f00728c */ /* 0x000fe2000bf01270 */
[----:B------:R-:W-:Y:S01]  /*0330*/  CS2R R118, SRZ ;  /* 0x0000000000767805 */ /* 0x000fe2000001ff00 */
[----:B------:R-:W-:Y:S01]  /*0340*/  CS2R R116, SRZ ;  /* 0x0000000000747805 */ /* 0x000fe2000001ff00 */
[----:B------:R-:W-:Y:S01]  /*0350*/  CS2R R122, SRZ ;  /* 0x00000000007a7805 */ /* 0x000fe2000001ff00 */
[----:B------:R-:W-:Y:S01]  /*0360*/  USEL UR12, URZ, UR12, !UP0 ;  /* 0x0000000c3f0c7287 */ /* 0x000fe2000c000000 */
[----:B------:R-:W-:Y:S01]  /*0370*/  CS2R R120, SRZ ;  /* 0x0000000000787805 */ /* 0x000fe2000001ff00 */
[----:B------:R-:W-:Y:S01]  /*0380*/  CS2R R110, SRZ ;  /* 0x00000000006e7805 */ /* 0x000fe2000001ff00 */
[----:B------:R-:W-:Y:S01]  /*0390*/  CS2R R108, SRZ ;  /* 0x00000000006c7805 */ /* 0x000fe2000001ff00 */
[----:B------:R-:W-:Y:S01]  /*03a0*/  UISETP.GT.AND UP0, UPT, UR13, UR12, UPT ;  /* 0x0000000c0d00728c */ /* 0x000fe2000bf04270 */
[----:B------:R-:W-:Y:S01]  /*03b0*/  CS2R R106, SRZ ;  /* 0x00000000006a7805 */ /* 0x000fe2000001ff00 */
[----:B------:R-:W-:Y:S01]  /*03c0*/  CS2R R104, SRZ ;  /* 0x0000000000687805 */ /* 0x000fe2000001ff00 */
[----:B------:R-:W-:Y:S01]  /*03d0*/  CS2R R102, SRZ ;  /* 0x0000000000667805 */ /* 0x000fe2000001ff00 */
[----:B------:R-:W-:Y:S01]  /*03e0*/  CS2R R100, SRZ ;  /* 0x0000000000647805 */ /* 0x000fe2000001ff00 */
[----:B------:R-:W-:Y:S01]  /*03f0*/  CS2R R90, SRZ ;  /* 0x00000000005a7805 */ /* 0x000fe2000001ff00 */
[----:B------:R-:W-:Y:S01]  /*0400*/  PLOP3.LUT P0, PT, PT, PT, UP0, 0x80, 0x0 ;  /* 0x000000000000781c */ /* 0x000fe20003f0f008 */
        /* <DEDUP_REMOVED lines=24> */
[----:B------:R-:W-:Y:S01]  /*0590*/  USHF.R.S32.HI UR15, URZ, 0x1f, UR19 ;  /* 0x0000001f3f0f7899 */ /* 0x000fe20008011413 */
[C---:B------:R-:W-:Y:S01]  /*05a0*/  IMAD.SHL.U32 R250, R246.reuse, 0x4, RZ ;  /* 0x00000004f6fa7824 */ /* 0x040fe200078e00ff */
[----:B------:R-:W-:Y:S01]  /*05b0*/  ULDC.64 UR4, c[0x0][0x288] ;  /* 0x0000a20000047ab9 */ /* 0x000fe20000000a00 */
[----:B------:R-:W-:Y:S01]  /*05c0*/  ISETP.GT.AND P2, PT, R246, 0xf, PT ;  /* 0x0000000ff600780c */ /* 0x000fe20003f44270 */
[----:B------:R-:W-:Y:S01]  /*05d0*/  ULDC.64 UR6, c[0x0][0x270] ;  /* 0x00009c0000067ab9 */ /* 0x000fe20000000a00 */
[----:B------:R-:W-:Y:S01]  /*05e0*/  IMAD.U32 R2, RZ, RZ, UR19 ;  /* 0x00000013ff027e24 */ /* 0x000fe2000f8e00ff */
[----:B------:R-:W-:Y:S01]  /*05f0*/  UIMAD UR4, UR15, UR4, URZ ;  /* 0x000000040f0472a4 */ /* 0x000fe2000f8e023f */
[----:B------:R-:W-:Y:S01]  /*0600*/  SHF.R.S32.HI R251, RZ, 0x1f, R250 ;  /* 0x0000001ffffb7819 */ /* 0x000fe200000114fa */
[----:B------:R-:W-:Y:S01]  /*0610*/  UIMAD UR6, UR15, UR6, URZ ;  /* 0x000000060f0672a4 */ /* 0x000fe2000f8e023f */
[----:B------:R-:W-:Y:S01]  /*0620*/  SHF.R.S32.HI R247, RZ, 0x1f, R246 ;  /* 0x0000001ffff77819 */ /* 0x000fe200000114f6 */
[----:B------:R-:W-:Y:S01]  /*0630*/  USHF.R.S32.HI UR18, URZ, 0x1f, UR20 ;  /* 0x0000001f3f127899 */ /* 0x000fe20008011414 */
[----:B------:R-:W-:Y:S01]  /*0640*/  IMAD.U32 R4, RZ, RZ, UR19 ;  /* 0x00000013ff047e24 */ /* 0x000fe2000f8e00ff */
[----:B------:R-:W-:Y:S01]  /*0650*/  UIMAD UR6, UR19, UR7, UR6 ;  /* 0x00000007130672a4 */ /* 0x000fe2000f8e0206 */
[----:B------:R-:W-:Y:S01]  /*0660*/  IMAD.U32 R0, RZ, RZ, UR19 ;  /* 0x00000013ff007e24 */ /* 0x000fe2000f8e00ff */
[----:B------:R-:W-:Y:S01]  /*0670*/  UIMAD UR7, UR19, UR5, UR4 ;  /* 0x00000005130772a4 */ /* 0x000fe2000f8e0204 */
[----:B------:R-:W-:Y:S01]  /*0680*/  IMAD.WIDE.U32 R2, R2, c[0x0][0x288], R250 ;  /* 0x0000a20002027a25 */ /* 0x000fe200078e00fa */
[----:B------:R-:W-:Y:S01]  /*0690*/  ULDC.64 UR8, c[0x0][0x248] ;  /* 0x0000920000087ab9 */ /* 0x000fe20000000a00 */
[----:B------:R-:W-:Y:S01]  /*06a0*/  SHF.R.S32.HI R29, RZ, 0x1f, R246 ;  /* 0x0000001fff1d7819 */ /* 0x000fe200000114f6 */
[----:B------:R-:W-:Y:S01]  /*06b0*/  ULDC.64 UR4, c[0x0][0x278] ;  /* 0x00009e0000047ab9 */ /* 0x000fe20000000a00 */
[----:B------:R-:W-:Y:S01]  /*06c0*/  IMAD.WIDE.U32 R4, R4, c[0x0][0x270], R250 ;  /* 0x00009c0004047a25 */ /* 0x000fe200078e00fa */
[----:B------:R-:W-:Y:S01]  /*06d0*/  UIMAD UR10, UR18, UR4, URZ ;  /* 0x00000004120a72a4 */ /* 0x000fe2000f8e023f */
[-C--:B------:R-:W-:Y:S01]  /*06e0*/  LEA.HI R27, R29, R246.reuse, RZ, 0x3 ;  /* 0x000000f61d1b7211 */ /* 0x080fe200078f18ff */
[----:B------:R-:W-:Y:S01]  /*06f0*/  UISETP.NE.AND UP0, UPT, UR8, 0x1, UPT ;  /* 0x000000010800788c */ /* 0x000fe2000bf05270 */
[----:B------:R-:W-:Y:S01]  /*0700*/  IMAD.WIDE.U32 R24, R0, c[0x0][0x238], R246 ;  /* 0x00008e0000187a25 */ /* 0x000fe200078e00f6 */
[----:B------:R-:W-:Y:S01]  /*0710*/  USHF.L.U32 UR14, UR12, 0x6, URZ ;  /* 0x000000060c0e7899 */ /* 0x000fe2000800063f */
[----:B------:R-:W-:Y:S01]  /*0720*/  IADD3 R8, R3, UR7, RZ ;  /* 0x0000000703087c10 */ /* 0x000fe2000fffe0ff */
[----:B------:R-:W-:Y:S01]  /*0730*/  UIMAD.WIDE.U32 UR22, UR20, UR4, URZ ;  /* 0x00000004141672a5 */ /* 0x000fe2000f8e003f */
[----:B------:R-:W-:Y:S01]  /*0740*/  IADD3 R9, R5, UR6, RZ ;  /* 0x0000000605097c10 */ /* 0x000fe2000fffe0ff */
[----:B------:R-:W-:Y:S01]  /*0750*/  UIMAD UR10, UR20, UR5, UR10 ;  /* 0x00000005140a72a4 */ /* 0x000fe2000f8e020a */
[--C-:B------:R-:W-:Y:S01]  /*0760*/  SHF.R.S32.HI R248, RZ, 0x3, R27.reuse ;  /* 0x00000003fff87819 */ /* 0x100fe2000001141b */
[----:B------:R-:W-:Y:S01]  /*0770*/  IMAD.U32 R0, RZ, RZ, UR14 ;  /* 0x0000000eff007e24 */ /* 0x000fe2000f8e00ff */
[----:B------:R-:W-:Y:S01]  /*0780*/  ULDC.64 UR4, c[0x0][0x290] ;  /* 0x0000a40000047ab9 */ /* 0x000fe20000000a00 */
[----:B------:R-:W1:Y:S01]  /*0790*/  S2R R20, SR_CTAID.X ;  /* 0x0000000000147919 */ /* 0x000e620000002500 */
[----:B------:R-:W-:Y:S01]  /*07a0*/  UIMAD.WIDE.U32 UR16, UR20, UR4, URZ ;  /* 0x00000004141072a5 */ /* 0x000fe2000f8e003f */
[----:B------:R-:W-:Y:S01]  /*07b0*/  SHF.R.S32.HI R249, RZ, 0x1f, R248 ;  /* 0x0000001ffff97819 */ /* 0x000fe200000114f8 */
[----:B------:R-:W-:Y:S01]  /*07c0*/  UIMAD.WIDE.U32 UR8, UR19, UR9, URZ ;  /* 0x00000009130872a5 */ /* 0x000fe2000f8e003f */
[C---:B------:R-:W-:Y:S01]  /*07d0*/  @!P2 IADD3 R26, P4, P3, R0.reuse, UR22, R4 ;  /* 0x00000016001aac10 */ /* 0x040fe2000fb9e004 */
[----:B------:R-:W-:Y:S01]  /*07e0*/  ULDC UR7, c[0x0][0x250] ;  /* 0x0000940000077ab9 */ /* 0x000fe20000000800 */
[----:B------:R-:W-:Y:S01]  /*07f0*/  IMAD.MOV.U32 R222, RZ, RZ, 0x40 ;  /* 0x00000040ffde7424 */ /* 0x000fe200078e00ff */
[----:B------:R-:W-:Y:S01]  /*0800*/  UMOV UR6, UR19 ;  /* 0x0000001300067c82 */ /* 0x000fe20008000000 */
[----:B------:R-:W-:Y:S01]  /*0810*/  IADD3 R28, P1, P0, R0, UR16, R2 ;  /* 0x00000010001c7c10 */ /* 0x000fe2000f83e002 */
[----:B------:R-:W-:Y:S01]  /*0820*/  @UP0 USHF.R.U32.HI UR6, URZ, UR7, UR9 ;  /* 0x000000073f060299 */ /* 0x000fe20008011609 */
[----:B------:R-:W-:Y:S01]  /*0830*/  LEA.HI R0, R29, R246, RZ, 0x6 ;  /* 0x000000f61d007211 */ /* 0x000fe200078f30ff */
[----:B------:R-:W-:Y:S01]  /*0840*/  UIMAD UR11, UR18, UR4, URZ ;  /* 0x00000004120b72a4 */ /* 0x000fe2000f8e023f */
[----:B------:R-:W-:Y:S01]  /*0850*/  LOP3.LUT R2, R27, 0xfffffff8, RZ, 0xc0, !PT ;  /* 0xfffffff81b027812 */ /* 0x000fe200078ec0ff */
[----:B------:R-:W-:Y:S01]  /*0860*/  USHF.R.S32.HI UR7, URZ, 0x1f, UR6 ;  /* 0x0000001f3f077899 */ /* 0x000fe20008011406 */
[----:B------:R-:W-:Y:S01]  /*0870*/  SHF.R.S32.HI R22, RZ, 0x6, R0 ;  /* 0x00000006ff167819 */ /* 0x000fe20000011400 */
[----:B------:R-:W-:Y:S01]  /*0880*/  UIMAD UR11, UR20, UR5, UR11 ;  /* 0x00000005140b72a4 */ /* 0x000fe2000f8e020b */
[----:B------:R-:W-:Y:S01]  /*0890*/  IMAD.SHL.U32 R0, R248, 0x40, RZ ;  /* 0x00000040f8007824 */ /* 0x000fe200078e00ff */
[----:B------:R-:W-:Y:S01]  /*08a0*/  USHF.R.S32.HI UR8, URZ, 0x1f, UR14 ;  /* 0x0000001f3f087899 */ /* 0x000fe2000801140e */
[----:B------:R-:W-:Y:S01]  /*08b0*/  IMAD.IADD R23, R246, 0x1, -R2 ;  /* 0x00000001f6177824 */ /* 0x000fe200078e0a02 */
[----:B------:R-:W-:Y:S01]  /*08c0*/  ULDC.64 UR4, c[0x0][0x1e0] ;  /* 0x0000780000047ab9 */ /* 0x000fe20000000a00 */
[----:B------:R-:W-:Y:S01]  /*08d0*/  IMAD.SHL.U32 R5, R22, 0x200, RZ ;  /* 0x0000020016057824 */ /* 0x000fe200078e00ff */
[----:B------:R-:W-:Y:S01]  /*08e0*/  UIMAD UR4, UR7, UR4, URZ ;  /* 0x00000004070472a4 */ /* 0x000fe2000f8e023f */
[----:B------:R-:W-:Y:S01]  /*08f0*/  LOP3.LUT R2, R0, 0x1c0, RZ, 0xc0, !PT ;  /* 0x000001c000027812 */ /* 0x000fe200078ec0ff */
[C---:B------:R-:W-:Y:S01]  /*0900*/  IMAD.SHL.U32 R0, R23.reuse, 0x40, RZ ;  /* 0x0000004017007824 */ /* 0x040fe200078e00ff */
[----:B------:R-:W-:Y:S01]  /*0910*/  UIADD3 UR10, UR23, UR10, URZ ;  /* 0x0000000a170a7290 */ /* 0x000fe2000fffe03f */
[----:B------:R-:W-:Y:S01]  /*0920*/  IMAD.U32 R6, RZ, RZ, UR8 ;  /* 0x00000008ff067e24 */ /* 0x000fe2000f8e00ff */
[----:B------:R-:W-:Y:S01]  /*0930*/  UIMAD UR8, UR6, UR5, UR4 ;  /* 0x00000005060872a4 */ /* 0x000fe2000f8e0204 */
[----:B------:R-:W-:Y:S01]  /*0940*/  IMAD.SHL.U32 R18, R23, 0x8, RZ ;  /* 0x0000000817127824 */ /* 0x000fe200078e00ff */
[----:B------:R-:W-:Y:S01]  /*0950*/  LOP3.LUT R0, R0, 0x1c0, RZ, 0xc0, !PT ;  /* 0x000001c000007812 */ /* 0x000fe200078ec0ff */
[----:B------:R-:W-:Y:S01]  /*0960*/  ULDC.64 UR4, c[0x0][0x1b0] ;  /* 0x00006c0000047ab9 */ /* 0x000fe20000000a00 */
[----:B------:R-:W-:Y:S01]  /*0970*/  SHF.R.U32.HI R4, RZ, 0x3, R2 ;  /* 0x00000003ff047819 */ /* 0x000fe20000011602 */
[----:B------:R-:W-:Y:S01]  /*0980*/  UIMAD UR4, UR7, UR4, URZ ;  /* 0x00000004070472a4 */ /* 0x000fe2000f8e023f */
[----:B------:R-:W-:Y:S01]  /*0990*/  LOP3.LUT R7, R2, 0x38, R18, 0xf8, !PT ;  /* 0x0000003802077812 */ /* 0x000fe200078ef812 */
[----:B------:R-:W-:Y:S01]  /*09a0*/  IMAD.U32 R10, RZ, RZ, UR6 ;  /* 0x00000006ff0a7e24 */ /* 0x000fe2000f8e00ff */
[----:B------:R-:W-:Y:S01]  /*09b0*/  LOP3.LUT R3, R0, 0x8, R27, 0xf8, !PT ;  /* 0x0000000800037812 */ /* 0x000fe200078ef81b */
[----:B------:R-:W-:Y:S01]  /*09c0*/  UIMAD UR6, UR6, UR5, UR4 ;  /* 0x00000005060672a4 */ /* 0x000fe2000f8e0204 */
[----:B------:R-:W-:Y:S01]  /*09d0*/  SHF.R.U32.HI R2, RZ, 0x3, R0 ;  /* 0x00000003ff027819 */ /* 0x000fe20000011600 */
[----:B------:R-:W-:Y:S01]  /*09e0*/  UIADD3 UR11, UR17, UR11, URZ ;  /* 0x0000000b110b7290 */ /* 0x000fe2000fffe03f */
[----:B------:R-:W-:Y:S01]  /*09f0*/  SHF.R.S32.HI R19, RZ, 0x1f, R18 ;  /* 0x0000001fff137819 */ /* 0x000fe20000011412 */
[----:B------:R-:W-:Y:S01]  /*0a00*/  ULDC.64 UR4, c[0x0][0x1e8] ;  /* 0x00007a0000047ab9 */ /* 0x000fe20000000a00 */
[C---:B------:R-:W-:Y:S01]  /*0a10*/  LOP3.LUT R240, R5.reuse, R7, R4, 0xf6, !PT ;  /* 0x0000000705f07212 */ /* 0x040fe200078ef604 */
[----:B------:R-:W-:Y:S01]  /*0a20*/  UIMAD UR4, UR18, UR4, URZ ;  /* 0x00000004120472a4 */ /* 0x000fe2000f8e023f */
[----:B------:R-:W-:Y:S01]  /*0a30*/  LOP3.LUT R2, R5, R3, R2, 0xf6, !PT ;  /* 0x0000000305027212 */ /* 0x000fe200078ef602 */
[----:B------:R-:W-:Y:S01]  /*0a40*/  IMAD.WIDE.U32 R4, R10, c[0x0][0x1e0], R18 ;  /* 0x000078000a047a25 */ /* 0x000fe200078e0012 */
[C---:B------:R-:W-:Y:S01]  /*0a50*/  @!P2 IADD3.X R30, R6.reuse, UR10, R9, P4, P3 ;  /* 0x0000000a061eac10 */ /* 0x040fe2000a7e6409 */
[----:B------:R-:W-:Y:S01]  /*0a60*/  UIMAD UR21, UR21, -0x60, URZ ;  /* 0xffffffa0151578a4 */ /* 0x000fe2000f8e023f */
[----:B------:R-:W-:Y:S01]  /*0a70*/  IADD3.X R31, R6, UR11, R8, P1, P0 ;  /* 0x0000000b061f7c10 */ /* 0x000fe20008fe0408 */
[----:B------:R-:W-:Y:S01]  /*0a80*/  IMAD R0, R249, c[0x0][0x208], RZ ;  /* 0x00008200f9007a24 */ /* 0x000fe200078e02ff */
[----:B------:R-:W-:Y:S01]  /*0a90*/  IADD3 R7, R5, UR8, RZ ;  /* 0x0000000805077c10 */ /* 0x000fe2000fffe0ff */
[----:B------:R-:W-:Y:S01]  /*0aa0*/  IMAD.WIDE.U32 R10, R10, c[0x0][0x1b0], R18 ;  /* 0x00006c000a0a7a25 */ /* 0x000fe200078e0012 */
[----:B------:R-:W-:Y:S01]  /*0ab0*/  UIMAD UR8, UR20, UR5, UR4 ;  /* 0x00000005140872a4 */ /* 0x000fe2000f8e0204 */
[----:B------:R-:W-:Y:S01]  /*0ac0*/  ISETP.GE.AND P6, PT, R18, c[0x0][0x1cc], PT ;  /* 0x0000730012007a0c */ /* 0x000fe20003fc6270 */
[----:B------:R-:W-:Y:S01]  /*0ad0*/  UMOV UR26, 0x6 ;  /* 0x00000006001a7882 */ /* 0x000fe20000000000 */
[C---:B------:R-:W-:Y:S01]  /*0ae0*/  IMAD R0, R248.reuse, c[0x0][0x20c], R0 ;  /* 0x00008300f8007a24 */ /* 0x040fe200078e0200 */
[----:B------:R-:W-:Y:S01]  /*0af0*/  ULDC.64 UR4, c[0x0][0x1b8] ;  /* 0x00006e0000047ab9 */ /* 0x000fe20000000a00 */
[----:B------:R-:W-:Y:S01]  /*0b00*/  IMAD.WIDE.U32 R12, R248, c[0x0][0x208], R18 ;  /* 0x00008200f80c7a25 */ /* 0x000fe200078e0012 */
[----:B------:R-:W-:Y:S01]  /*0b10*/  UIMAD UR4, UR18, UR4, URZ ;  /* 0x00000004120472a4 */ /* 0x000fe2000f8e023f */
[----:B------:R-:W-:Y:S01]  /*0b20*/  IADD3 R5, R11, UR6, RZ ;  /* 0x000000060b057c10 */ /* 0x000fe2000fffe0ff */
[----:B------:R-:W-:Y:S01]  /*0b30*/  ULDC.64 UR6, c[0x0][0x180] ;  /* 0x0000600000067ab9 */ /* 0x000fe20000000a00 */
[----:B------:R-:W-:Y:S01]  /*0b40*/  IMAD.MOV.U32 R6, RZ, RZ, R4 ;  /* 0x000000ffff067224 */ /* 0x000fe200078e0004 */
[----:B------:R-:W-:Y:S01]  /*0b50*/  UIMAD UR9, UR15, UR6, URZ ;  /* 0x000000060f0972a4 */ /* 0x000fe2000f8e023f */
[----:B------:R-:W-:Y:S01]  /*0b60*/  IMAD.MOV.U32 R4, RZ, RZ, R10 ;  /* 0x000000ffff047224 */ /* 0x000fe200078e000a */
[----:B------:R-:W-:Y:S01]  /*0b70*/  UIMAD UR6, UR20, UR5, UR4 ;  /* 0x00000005140672a4 */ /* 0x000fe2000f8e0204 */
[----:B------:R-:W-:Y:S01]  /*0b80*/  IMAD.IADD R15, R13, 0x1, R0 ;  /* 0x000000010d0f7824 */ /* 0x000fe200078e0200 */
[----:B------:R-:W-:Y:S01]  /*0b90*/  UIMAD UR7, UR19, UR7, UR9 ;  /* 0x00000007130772a4 */ /* 0x000fe2000f8e0209 */
[----:B------:R-:W-:Y:S01]  /*0ba0*/  IMAD.U32 R10, RZ, RZ, UR20 ;  /* 0x00000014ff0a7e24 */ /* 0x000fe2000f8e00ff */
[----:B------:R-:W-:Y:S01]  /*0bb0*/  ULDC.64 UR4, c[0x0][0x210] ;  /* 0x0000840000047ab9 */ /* 0x000fe20000000a00 */
[----:B------:R-:W-:Y:S01]  /*0bc0*/  IMAD R3, R249, c[0x0][0x178], RZ ;  /* 0x00005e00f9037a24 */ /* 0x000fe200078e02ff */
[----:B------:R-:W-:Y:S01]  /*0bd0*/  UIMAD UR4, UR15, UR4, URZ ;  /* 0x000000040f0472a4 */ /* 0x000fe2000f8e023f */
[----:B------:R-:W-:Y:S01]  /*0be0*/  IMAD.U32 R0, RZ, RZ, UR20 ;  /* 0x00000014ff007e24 */ /* 0x000fe2000f8e00ff */
[----:B------:R-:W-:Y:S01]  /*0bf0*/  CS2R R146, SRZ ;  /* 0x0000000000927805 */ /* 0x000fe2000001ff00 */
[----:B------:R-:W-:Y:S01]  /*0c00*/  IMAD.WIDE.U32 R10, R10, c[0x0][0x1e8], R6 ;  /* 0x00007a000a0a7a25 */ /* 0x000fe200078e0006 */
[----:B------:R-:W-:Y:S01]  /*0c10*/  UIMAD UR4, UR19, UR5, UR4 ;  /* 0x00000005130472a4 */ /* 0x000fe2000f8e0204 */
[----:B------:R-:W-:Y:S01]  /*0c20*/  CS2R R144, SRZ ;  /* 0x0000000000907805 */ /* 0x000fe2000001ff00 */
[----:B------:R-:W-:Y:S01]  /*0c30*/  CS2R R142, SRZ ;  /* 0x00000000008e7805 */ /* 0x000fe2000001ff00 */
[C---:B------:R-:W-:Y:S01]  /*0c40*/  IMAD R3, R248.reuse, c[0x0][0x17c], R3 ;  /* 0x00005f00f8037a24 */ /* 0x040fe200078e0203 */
[----:B------:R-:W-:Y:S01]  /*0c50*/  CS2R R140, SRZ ;  /* 0x00000000008c7805 */ /* 0x000fe2000001ff00 */
[----:B------:R-:W-:Y:S01]  /*0c60*/  IMAD.WIDE.U32 R8, R248, c[0x0][0x178], R18 ;  /* 0x00005e00f8087a25 */ /* 0x000fe200078e0012 */
[----:B------:R-:W-:Y:S01]  /*0c70*/  IADD3 R19, R18, 0x40, RZ ;  /* 0x0000004012137810 */ /* 0x000fe20007ffe0ff */
[----:B------:R-:W-:Y:S01]  /*0c80*/  CS2R R138, SRZ ;  /* 0x00000000008a7805 */ /* 0x000fe2000001ff00 */
[----:B------:R-:W-:Y:S01]  /*0c90*/  CS2R R136, SRZ ;  /* 0x0000000000887805 */ /* 0x000fe2000001ff00 */
[----:B------:R-:W-:Y:S01]  /*0ca0*/  IMAD.WIDE.U32 R6, R0, c[0x0][0x1b8], R4 ;  /* 0x00006e0000067a25 */ /* 0x000fe200078e0004 */
[----:B------:R-:W-:Y:S01]  /*0cb0*/  IADD3 R5, R11, UR8, RZ ;  /* 0x000000080b057c10 */ /* 0x000fe2000fffe0ff */
[----:B------:R-:W-:Y:S01]  /*0cc0*/  ULDC.64 UR8, c[0x0][0x208] ;  /* 0x0000820000087ab9 */ /* 0x000fe20000000a00 */
[----:B------:R-:W-:Y:S01]  /*0cd0*/  ISETP.GE.AND P5, PT, R19, c[0x0][0x1cc], PT ;  /* 0x0000730013007a0c */ /* 0x000fe20003fa6270 */
[----:B------:R-:W-:Y:S01]  /*0ce0*/  IMAD.MOV.U32 R14, RZ, RZ, R12 ;  /* 0x000000ffff0e7224 */ /* 0x000fe200078e000c */
[----:B------:R-:W-:Y:S01]  /*0cf0*/  CS2R R134, SRZ ;  /* 0x0000000000867805 */ /* 0x000fe2000001ff00 */
[----:B------:R-:W-:Y:S01]  /*0d00*/  IMAD.U32 R0, RZ, RZ, UR19 ;  /* 0x00000013ff007e24 */ /* 0x000fe2000f8e00ff */
[----:B------:R-:W-:Y:S01]  /*0d10*/  CS2R R132, SRZ ;  /* 0x0000000000847805 */ /* 0x000fe2000001ff00 */
[----:B-1----:R-:W-:Y:S01]  /*0d20*/  IMAD.WIDE R20, R20, 0x60, R248 ;  /* 0x0000006014147825 */ /* 0x002fe200078e02f8 */
[----:B------:R-:W-:Y:S01]  /*0d30*/  CS2R R130, SRZ ;  /* 0x0000000000827805 */ /* 0x000fe2000001ff00 */
[----:B------:R-:W-:Y:S01]  /*0d40*/  CS2R R128, SRZ ;  /* 0x0000000000807805 */ /* 0x000fe2000001ff00 */
[----:B------:R-:W-:Y:S01]  /*0d50*/  CS2R R126, SRZ ;  /* 0x00000000007e7805 */ /* 0x000fe2000001ff00 */
[----:B------:R-:W-:Y:S01]  /*0d60*/  IMAD.IADD R9, R9, 0x1, R3 ;  /* 0x0000000109097824 */ /* 0x000fe200078e0203 */
[----:B------:R-:W-:Y:S01]  /*0d70*/  CS2R R124, SRZ ;  /* 0x00000000007c7805 */ /* 0x000fe2000001ff00 */
[----:B------:R-:W-:Y:S01]  /*0d80*/  IMAD.U32 R12, RZ, RZ, UR19 ;  /* 0x00000013ff0c7e24 */ /* 0x000fe2000f8e00ff */
[----:B------:R-:W-:Y:S01]  /*0d90*/  CS2R R122, SRZ ;  /* 0x00000000007a7805 */ /* 0x000fe2000001ff00 */
[----:B------:R-:W-:Y:S01]  /*0da0*/  IMAD.WIDE.U32 R14, R0, c[0x0][0x210], R14 ;  /* 0x00008400000e7a25 */ /* 0x000fe200078e000e */
[----:B------:R-:W-:Y:S01]  /*0db0*/  CS2R R120, SRZ ;  /* 0x0000000000787805 */ /* 0x000fe2000001ff00 */
[----:B------:R-:W-:Y:S01]  /*0dc0*/  CS2R R118, SRZ ;  /* 0x0000000000767805 */ /* 0x000fe2000001ff00 */
[----:B------:R-:W-:Y:S01]  /*0dd0*/  CS2R R116, SRZ ;  /* 0x0000000000747805 */ /* 0x000fe2000001ff00 */
[----:B------:R-:W-:Y:S01]  /*0de0*/  IMAD.MOV.U32 R4, RZ, RZ, R10 ;  /* 0x000000ffff047224 */ /* 0x000fe200078e000a */
[----:B------:R-:W-:Y:S01]  /*0df0*/  IADD3 R11, R15, UR4, RZ ;  /* 0x000000040f0b7c10 */ /* 0x000fe2000fffe0ff */
[----:B------:R-:W-:Y:S01]  /*0e00*/  IMAD R0, R21, c[0x0][0x1d8], RZ ;  /* 0x0000760015007a24 */ /* 0x000fe200078e02ff */
[----:B------:R-:W-:Y:S01]  /*0e10*/  ULDC.64 UR4, c[0x0][0x1d8] ;  /* 0x0000760000047ab9 */ /* 0x000fe20000000a00 */
[----:B------:R-:W-:Y:S01]  /*0e20*/  IMAD.WIDE.U32 R12, R12, c[0x0][0x180], R8 ;  /* 0x000060000c0c7a25 */ /* 0x000fe200078e0008 */
[----:B------:R-:W-:Y:S01]  /*0e30*/  IADD3 R9, R7, UR6, RZ ;  /* 0x0000000607097c10 */ /* 0x000fe2000fffe0ff */
[----:B------:R-:W-:Y:S01]  /*0e40*/  USHF.L.U32 UR27, UR4, 0x6, URZ ;  /* 0x00000006041b7899 */ /* 0x000fe2000800063f */
[----:B------:R-:W-:Y:S01]  /*0e50*/  CS2R R114, SRZ ;  /* 0x0000000000727805 */ /* 0x000fe2000001ff00 */
[----:B------:R-:W-:Y:S01]  /*0e60*/  IMAD.MOV.U32 R8, RZ, RZ, R6 ;  /* 0x000000ffff087224 */ /* 0x000fe200078e0006 */
[----:B------:R-:W-:Y:S01]  /*0e70*/  IADD3 R17, R13, UR7, RZ ;  /* 0x000000070d117c10 */ /* 0x000fe2000fffe0ff */
[C---:B------:R-:W-:Y:S01]  /*0e80*/  IMAD R0, R20.reuse, c[0x0][0x1dc], R0 ;  /* 0x0000770014007a24 */ /* 0x040fe200078e0200 */
[----:B------:R-:W-:Y:S01]  /*0e90*/  USHF.L.U64.HI UR28, UR4, UR26, UR5 ;  /* 0x0000001a041c7299 */ /* 0x000fe20008010205 */
[----:B------:R-:W-:Y:S01]  /*0ea0*/  IMAD.WIDE.U32 R6, R20, c[0x0][0x1d8], R4 ;  /* 0x0000760014067a25 */ /* 0x000fe200078e0004 */
[----:B------:R-:W-:Y:S01]  /*0eb0*/  ULDC.64 UR6, c[0x0][0x1a8] ;  /* 0x00006a0000067ab9 */ /* 0x000fe20000000a00 */
[----:B------:R-:W-:Y:S01]  /*0ec0*/  CS2R R112, SRZ ;  /* 0x0000000000707805 */ /* 0x000fe2000001ff00 */
[----:B------:R-:W-:Y:S01]  /*0ed0*/  USHF.L.U32 UR30, UR6, 0x6, URZ ;  /* 0x00000006061e7899 */ /* 0x000fe2000800063f */
[----:B------:R-:W-:Y:S01]  /*0ee0*/  IMAD.MOV.U32 R10, RZ, RZ, R14 ;  /* 0x000000ffff0a7224 */ /* 0x000fe200078e000e */
[----:B------:R-:W-:Y:S01]  /*0ef0*/  LEA R4, P0, R6, c[0x0][0x1c0], 0x1 ;  /* 0x0000700006047a11 */ /* 0x000fe200078008ff */
[----:B------:R-:W-:Y:S01]  /*0f00*/  IMAD.U32 R14, RZ, RZ, UR21 ;  /* 0x00000015ff0e7e24 */ /* 0x000fe2000f8e00ff */
[----:B------:R-:W-:Y:S01]  /*0f10*/  USHF.L.U64.HI UR29, UR6, UR26, UR7 ;  /* 0x0000001a061d7299 */ /* 0x000fe20008010207 */
[----:B------:R-:W-:Y:S01]  /*0f20*/  IMAD.IADD R0, R7, 0x1, R0 ;  /* 0x0000000107007824 */ /* 0x000fe200078e0200 */
[----:B------:R-:W-:Y:S01]  /*0f30*/  ULDC.64 UR4, c[0x0][0x218] ;  /* 0x0000860000047ab9 */ /* 0x000fe20000000a00 */
[----:B------:R-:W-:Y:S01]  /*0f40*/  IMAD.MOV.U32 R16, RZ, RZ, R12 ;  /* 0x000000ffff107224 */ /* 0x000fe200078e000c */
[----:B------:R-:W-:Y:S01]  /*0f50*/  IADD3 R14, R14, c[0x0][0x198], -R248 ;  /* 0x000066000e0e7a10 */ /* 0x000fe20007ffe8f8 */
[----:B------:R-:W-:Y:S01]  /*0f60*/  IMAD.WIDE.U32 R12, R20, c[0x0][0x1a8], R8 ;  /* 0x00006a00140c7a25 */ /* 0x000fe200078e0008 */
[----:B------:R-:W-:Y:S01]  /*0f70*/  LEA.HI.X R5, R6, c[0x0][0x1c4], R0, 0x1, P0 ;  /* 0x0000710006057a11 */ /* 0x000fe200000f0c00 */
[----:B------:R-:W-:Y:S01]  /*0f80*/  UIMAD UR4, UR18, UR4, URZ ;  /* 0x00000004120472a4 */ /* 0x000fe2000f8e023f */
[C---:B------:R-:W-:Y:S01]  /*0f90*/  ISETP.LT.OR P0, PT, R14.reuse, 0x1, P6 ;  /* 0x000000010e00780c */ /* 0x040fe20003701670 */
[----:B------:R-:W-:Y:S01]  /*0fa0*/  IMAD.U32 R8, RZ, RZ, UR27 ;  /* 0x0000001bff087e24 */ /* 0x000fe2000f8e00ff */
[----:B------:R-:W-:Y:S01]  /*0fb0*/  ISETP.LT.OR P4, PT, R14, 0x1, P5 ;  /* 0x000000010e00780c */ /* 0x000fe20002f81670 */
[----:B------:R-:W-:Y:S01]  /*0fc0*/  IMAD.SHL.U32 R240, R240, 0x2, RZ ;  /* 0x00000002f0f07824 */ /* 0x000fe200078e00ff */
[----:B------:R-:W-:Y:S01]  /*0fd0*/  UIMAD UR31, UR20, UR5, UR4 ;  /* 0x00000005141f72a4 */ /* 0x000fe2000f8e0204 */
[----:B------:R-:W-:Y:S01]  /*0fe0*/  IMAD.U32 R7, RZ, RZ, UR20 ;  /* 0x00000014ff077e24 */ /* 0x000fe2000f8e00ff */
[----:B------:R-:W-:Y:S01]  /*0ff0*/  IADD3 R8, P3, P1, R8, 0x80, R4 ;  /* 0x0000008008087810 */ /* 0x000fe2000797e004 */
[----:B------:R-:W-:Y:S01]  /*1000*/  IMAD R3, R21, c[0x0][0x1a8], RZ ;  /* 0x00006a0015037a24 */ /* 0x000fe200078e02ff */
[----:B------:R-:W-:Y:S01]  /*1010*/  USHF.L.U64.HI UR26, UR8, UR26, UR9 ;  /* 0x0000001a081a7299 */ /* 0x000fe20008010209 */
[----:B------:R-:W-:Y:S01]  /*1020*/  IMAD.WIDE.U32 R32, R7, c[0x0][0x188], R16 ;  /* 0x0000620007207a25 */ /* 0x000fe200078e0010 */
[----:B------:R-:W-:Y:S01]  /*1030*/  IADD3.X R9, RZ, UR28, R5, P3, P1 ;  /* 0x0000001cff097c10 */ /* 0x000fe20009fe2405 */
[----:B------:R-:W-:Y:S01]  /*1040*/  USHF.R.S32.HI UR9, URZ, 0x1f, UR12 ;  /* 0x0000001f3f097899 */ /* 0x000fe2000801140c */
[----:B------:R-:W-:Y:S01]  /*1050*/  ISETP.LT.OR P3, PT, R14, 0x21, P6 ;  /* 0x000000210e00780c */ /* 0x000fe20003761670 */
[----:B------:R-:W-:Y:S01]  /*1060*/  @!PT LDS RZ, [RZ] ;  /* 0x00000000fffff984 */ /* 0x000fe20000000800 */
[----:B------:R-:W-:Y:S01]  /*1070*/  @!PT LDS RZ, [RZ] ;  /* 0x00000000fffff984 */ /* 0x000fe20000000800 */
[----:B------:R-:W-:Y:S01]  /*1080*/  @!PT LDS RZ, [RZ] ;  /* 0x00000000fffff984 */ /* 0x000fe20000000800 */
[----:B------:R1:W-:Y:S01]  /*1090*/  LDGSTS.E.BYPASS.LTC128B.128 [R240+0x6080], [R4.64], !P0 ;  /* 0x0608000004f07fae */ /* 0x0003e2000c101d58 */
[----:B------:R-:W-:Y:S01]  /*10a0*/  IADD3 R6, P1, R4, UR27, RZ ;  /* 0x0000001b04067c10 */ /* 0x000fe2000ff3e0ff */
[----:B------:R-:W-:Y:S01]  /*10b0*/  IMAD.U32 R0, RZ, RZ, UR20 ;  /* 0x00000014ff007e24 */ /* 0x000fe2000f8e00ff */
[----:B------:R-:W-:Y:S01]  /*10c0*/  ISETP.LT.OR P0, PT, R14, 0x21, P5 ;  /* 0x000000210e00780c */ /* 0x000fe20002f01670 */
[----:B------:R1:W-:Y:S01]  /*10d0*/  LDGSTS.E.BYPASS.LTC128B.128 [R240+0x9080], [R4.64+0x80], !P4 ;  /* 0x0908008004f07fae */ /* 0x0003e2000e101d58 */
[----:B------:R-:W-:Y:S01]  /*10e0*/  IADD3.X R7, R5, UR28, RZ, P1, !PT ;  /* 0x0000001c05077c10 */ /* 0x000fe20008ffe4ff */
[----:B------:R-:W-:Y:S01]  /*10f0*/  IMAD R3, R20, c[0x0][0x1ac], R3 ;  /* 0x00006b0014037a24 */ /* 0x000fe200078e0203 */
[----:B------:R-:W-:Y:S01]  /*1100*/  ISETP.LT.OR P1, PT, R14, 0x41, P6 ;  /* 0x000000410e00780c */ /* 0x000fe20003721670 */
[----:B------:R-:W-:Y:S01]  /*1110*/  IMAD.WIDE.U32 R36, R0, c[0x0][0x218], R10 ;  /* 0x0000860000247a25 */ /* 0x000fe200078e000a */
[----:B------:R-:W-:Y:S01]  /*1120*/  ISETP.LT.OR P5, PT, R14, 0x41, P5 ;  /* 0x000000410e00780c */ /* 0x000fe20002fa1670 */
[----:B------:R-:W-:Y:S01]  /*1130*/  UIMAD UR26, UR26, UR12, URZ ;  /* 0x0000000c1a1a72a4 */ /* 0x000fe2000f8e023f */
[----:B------:R-:W-:Y:S01]  /*1140*/  ISETP.GE.AND P6, PT, R19, c[0x0][0x19c], PT ;  /* 0x0000670013007a0c */ /* 0x000fe20003fc6270 */
[----:B------:R2:W-:Y:S01]  /*1150*/  LDGSTS.E.BYPASS.LTC128B.128 [R240+0x7080], [R6.64], !P3 ;  /* 0x0708000006f07fae */ /* 0x0005e2000d901d58 */
[----:B------:R-:W-:Y:S01]  /*1160*/  IMAD.IADD R0, R13, 0x1, R3 ;  /* 0x000000010d007824 */ /* 0x000fe200078e0203 */
[----:B------:R-:W-:Y:S01]  /*1170*/  IADD3 R35, R37, UR31, RZ ;  /* 0x0000001f25237c10 */ /* 0x000fe2000fffe0ff */
[----:B------:R-:W-:Y:S01]  /*1180*/  IMAD.U32 R10, RZ, RZ, UR30 ;  /* 0x0000001eff0a7e24 */ /* 0x000fe2000f8e00ff */
[----:B------:R3:W-:Y:S01]  /*1190*/  LDGSTS.E.BYPASS.LTC128B.128 [R240+0xa080], [R8.64], !P0 ;  /* 0x0a08000008f07fae */ /* 0x0007e2000c101d58 */
[----:B------:R-:W-:Y:S01]  /*11a0*/  ISETP.GE.AND P0, PT, R18, c[0x0][0x19c], PT ;  /* 0x0000670012007a0c */ /* 0x000fe20003f06270 */
[----:B------:R-:W-:Y:S01]  /*11b0*/  IMAD.MOV.U32 R34, RZ, RZ, R36 ;  /* 0x000000ffff227224 */ /* 0x000fe200078e0024 */
[----:B------:R-:W-:Y:S01]  /*11c0*/  ULDC.64 UR4, c[0x0][0x178] ;  /* 0x00005e0000047ab9 */ /* 0x000fe20000000a00 */
[----:B------:R-:W-:Y:S01]  /*11d0*/  IMAD.MOV.U32 R226, RZ, RZ, 0x20 ;  /* 0x00000020ffe27424 */ /* 0x000fe200078e00ff */
[----:B------:R-:W-:Y:S01]  /*11e0*/  ISETP.LT.OR P4, PT, R14, 0x1, P0 ;  /* 0x000000010e00780c */ /* 0x000fe20000781670 */
[----:B------:R-:W-:Y:S01]  /*11f0*/  ULDC.64 UR6, c[0x0][0x188] ;  /* 0x0000620000067ab9 */ /* 0x000fe20000000a00 */
[----:B------:R-:W-:Y:S01]  /*1200*/  IMAD.SHL.U32 R218, R2, 0x2, RZ ;  /* 0x0000000202da7824 */ /* 0x000fe200078e00ff */
[----:B------:R-:W-:Y:S01]  /*1210*/  UIMAD.WIDE.U32 UR32, UR12, UR4, URZ ;  /* 0x000000040c2072a5 */ /* 0x000fe2000f8e003f */
[----:B------:R4:W-:Y:S01]  /*1220*/  STL.64 [R1+0x10], R32 ;  /* 0x0000102001007387 */ /* 0x0009e20000100a00 */
[----:B------:R-:W-:Y:S01]  /*1230*/  UIMAD UR6, UR18, UR6, URZ ;  /* 0x00000006120672a4 */ /* 0x000fe2000f8e023f */
[----:B------:R-:W-:Y:S01]  /*1240*/  IMAD.MOV.U32 R228, RZ, RZ, 0x10 ;  /* 0x00000010ffe47424 */ /* 0x000fe200078e00ff */
[----:B------:R-:W-:Y:S01]  /*1250*/  CS2R R110, SRZ ;  /* 0x00000000006e7805 */ /* 0x000fe2000001ff00 */
[----:B------:R-:W-:Y:S01]  /*1260*/  STL.64 [R1+0x8], R36 ;  /* 0x0000082401007387 */ /* 0x000fe20000100a00 */
[----:B------:R-:W-:Y:S01]  /*1270*/  UIMAD UR6, UR20, UR7, UR6 ;  /* 0x00000007140672a4 */ /* 0x000fe2000f8e0206 */
[----:B------:R-:W-:Y:S01]  /*1280*/  CS2R R108, SRZ ;  /* 0x00000000006c7805 */ /* 0x000fe2000001ff00 */
[----:B------:R-:W-:Y:S01]  /*1290*/  CS2R R106, SRZ ;  /* 0x00000000006a7805 */ /* 0x000fe2000001ff00 */
[----:B------:R-:W-:Y:S01]  /*12a0*/  STL.64 [R1], R34 ;  /* 0x0000002201007387 */ /* 0x000fe20000100a00 */
[----:B------:R-:W-:Y:S01]  /*12b0*/  CS2R R104, SRZ ;  /* 0x0000000000687805 */ /* 0x000fe2000001ff00 */
[----:B------:R-:W-:Y:S01]  /*12c0*/  CS2R R102, SRZ ;  /* 0x0000000000667805 */ /* 0x000fe2000001ff00 */
[----:B------:R-:W-:Y:S01]  /*12d0*/  IADD3 R252, R33, UR6, RZ ;  /* 0x0000000621fc7c10 */ /* 0x000fe2000fffe0ff */
[----:B------:R-:W-:Y:S01]  /*12e0*/  ULDC.64 UR6, c[0x0][0x238] ;  /* 0x00008e0000067ab9 */ /* 0x000fe20000000a00 */
[----:B------:R-:W-:Y:S01]  /*12f0*/  CS2R R100, SRZ ;  /* 0x0000000000647805 */ /* 0x000fe2000001ff00 */
[----:B--2---:R-:W-:Y:S01]  /*1300*/  IADD3 R6, P3, R6, UR27, RZ ;  /* 0x0000001b06067c10 */ /* 0x004fe2000ff7e0ff */
[----:B------:R-:W-:Y:S01]  /*1310*/  USHF.L.U32 UR27, UR8, 0x6, URZ ;  /* 0x00000006081b7899 */ /* 0x000fe2000800063f */
[----:B------:R-:W-:Y:S01]  /*1320*/  CS2R R98, SRZ ;  /* 0x0000000000627805 */ /* 0x000fe2000001ff00 */
[----:B------:R-:W-:Y:S01]  /*1330*/  UIMAD UR6, UR15, UR6, URZ ;  /* 0x000000060f0672a4 */ /* 0x000fe2000f8e023f */
[----:B------:R-:W-:Y:S01]  /*1340*/  IADD3.X R7, R7, UR28, RZ, P3, !PT ;  /* 0x0000001c07077c10 */ /* 0x000fe20009ffe4ff */
[----:B------:R-:W-:Y:S01]  /*1350*/  UIMAD UR26, UR9, UR27, UR26 ;  /* 0x0000001b091a72a4 */ /* 0x000fe2000f8e021a */
[----:B------:R-:W-:Y:S01]  /*1360*/  ISETP.LT.OR P3, PT, R14, 0x1, P6 ;  /* 0x000000010e00780c */ /* 0x000fe20003761670 */
[----:B---3--:R-:W-:Y:S01]  /*1370*/  IMAD.U32 R8, RZ, RZ, UR27 ;  /* 0x0000001bff087e24 */ /* 0x008fe2000f8e00ff */
[----:B------:R-:W-:Y:S01]  /*1380*/  UIMAD UR28, UR9, UR4, URZ ;  /* 0x00000004091c72a4 */ /* 0x000fe2000f8e023f */
[----:B------:R2:W-:Y:S01]  /*1390*/  LDGSTS.E.BYPASS.LTC128B.128 [R240+0x8080], [R6.64], !P1 ;  /* 0x0808000006f07fae */ /* 0x0005e2000c901d58 */
[----:B-1----:R-:W-:Y:S01]  /*13a0*/  LEA R4, P1, R12, c[0x0][0x190], 0x1 ;  /* 0x000064000c047a11 */ /* 0x002fe200078208ff */
[----:B------:R-:W-:Y:S01]  /*13b0*/  IMAD.WIDE.U32 R8, R8, UR12, R34 ;  /* 0x0000000c08087c25 */ /* 0x000fe2000f8e0022 */
[----:B------:R-:W-:Y:S01]  /*13c0*/  UIMAD UR28, UR12, UR5, UR28 ;  /* 0x000000050c1c72a4 */ /* 0x000fe2000f8e021c */
[----:B------:R2:W-:Y:S01]  /*13d0*/  LDGSTS.E.BYPASS.LTC128B.128 [R240+0xb080], [R6.64+0x80], !P5 ;  /* 0x0b08008006f07fae */ /* 0x0005e2000e901d58 */
[----:B------:R-:W-:Y:S01]  /*13e0*/  ISETP.LT.OR P5, PT, R14, 0x21, P0 ;  /* 0x000000210e00780c */ /* 0x000fe200007a1670 */
[----:B------:R-:W-:Y:S01]  /*13f0*/  ULDC UR9, c[0x0][0x20c] ;  /* 0x0000830000097ab9 */ /* 0x000fe20000000800 */
[----:B------:R-:W-:Y:S01]  /*1400*/  LEA.HI.X R5, R12, c[0x0][0x194], R0, 0x1, P1 ;  /* 0x000065000c057a11 */ /* 0x000fe200008f0c00 */
[----:B------:R-:W0:Y:S01]  /*1410*/  LDGDEPBAR ;  /* 0x00000000000079af */ /* 0x000e220000000000 */
[----:B------:R-:W-:Y:S01]  /*1420*/  ISETP.LT.OR P0, PT, R14, 0x41, P0 ;  /* 0x000000410e00780c */ /* 0x000fe20000701670 */
[----:B------:R-:W-:Y:S01]  /*1430*/  UIADD3 UR28, UR33, UR28, URZ ;  /* 0x0000001c211c7290 */ /* 0x000fe2000fffe03f */
[----:B------:R-:W-:Y:S01]  /*1440*/  IADD3 R0, R9, UR26, RZ ;  /* 0x0000001a09007c10 */ /* 0x000fe2000fffe0ff */
[----:B------:R1:W-:Y:S01]  /*1450*/  LDGSTS.E.BYPASS.LTC128B.128 [R240+0x80], [R4.64], !P4 ;  /* 0x0008000004f07fae */ /* 0x0003e2000e101d58 */
[C---:B------:R-:W-:Y:S01]  /*1460*/  LEA R16, P4, R8.reuse, c[0x0][0x1f0], 0x1 ;  /* 0x00007c0008107a11 */ /* 0x040fe200078808ff */
[----:B------:R-:W-:Y:S01]  /*1470*/  IMAD.U32 R9, RZ, RZ, UR33 ;  /* 0x00000021ff097e24 */ /* 0x000fe2000f8e00ff */
[----:B------:R-:W-:Y:S01]  /*1480*/  UMOV UR26, 0x5 ;  /* 0x00000005001a7882 */ /* 0x000fe20000000000 */
[----:B------:R1:W-:Y:S01]  /*1490*/  LDGSTS.E.BYPASS.LTC128B.128 [R240+0x3080], [R4.64+0x80], !P3 ;  /* 0x0308008004f07fae */ /* 0x0003e2000d901d58 */
[----:B------:R-:W-:Y:S01]  /*14a0*/  LEA.HI.X R17, R8, c[0x0][0x1f4], R0, 0x1, P4 ;  /* 0x00007d0008117a11 */ /* 0x000fe200020f0c00 */
[----:B------:R-:W-:Y:S01]  /*14b0*/  IMAD.U32 R8, RZ, RZ, UR32 ;  /* 0x00000020ff087e24 */ /* 0x000fe2000f8e00ff */
[----:B------:R-:W-:Y:S01]  /*14c0*/  ISETP.GE.AND P4, PT, R18, c[0x0][0x16c], PT ;  /* 0x00005b0012007a0c */ /* 0x000fe20003f86270 */
[----:B------:R-:W-:Y:S01]  /*14d0*/  IMAD.U32 R9, RZ, RZ, UR28 ;  /* 0x0000001cff097e24 */ /* 0x000fe2000f8e00ff */
[----:B------:R-:W-:Y:S01]  /*14e0*/  USHF.L.U64.HI UR9, UR8, UR26, UR9 ;  /* 0x0000001a08097299 */ /* 0x000fe20008010209 */
[----:B------:R-:W-:Y:S01]  /*14f0*/  CS2R R96, SRZ ;  /* 0x0000000000607805 */ /* 0x000fe2000001ff00 */
[----:B------:R-:W-:Y:S01]  /*1500*/  SEL R0, RZ, 0x1, P4 ;  /* 0x00000001ff007807 */ /* 0x000fe20002000000 */
[----:B------:R-:W-:Y:S01]  /*1510*/  USHF.L.U32 UR8, UR8, 0x5, URZ ;  /* 0x0000000508087899 */ /* 0x000fe2000800063f */
[----:B------:R-:W-:Y:S01]  /*1520*/  CS2R R94, SRZ ;  /* 0x00000000005e7805 */ /* 0x000fe2000001ff00 */
[----:B------:R-:W-:Y:S01]  /*1530*/  UIMAD UR6, UR19, UR7, UR6 ;  /* 0x00000007130672a4 */ /* 0x000fe2000f8e0206 */
[----:B------:R-:W-:Y:S01]  /*1540*/  CS2R R92, SRZ ;  /* 0x00000000005c7805 */ /* 0x000fe2000001ff00 */
[----:B------:R-:W-:Y:S01]  /*1550*/  ULDC UR26, c[0x0][0x198] ;  /* 0x00006600001a7ab9 */ /* 0x000fe20000000800 */
[----:B------:R-:W-:Y:S01]  /*1560*/  CS2R R90, SRZ ;  /* 0x00000000005a7805 */ /* 0x000fe2000001ff00 */
[----:B------:R-:W-:Y:S01]  /*1570*/  UIADD3 UR26, UR21, UR26, URZ ;  /* 0x0000001a151a7290 */ /* 0x000fe2000fffe03f */
[----:B--2---:R-:W-:Y:S01]  /*1580*/  IADD3 R6, P1, R4, UR30, RZ ;  /* 0x0000001e04067c10 */ /* 0x004fe2000ff3e0ff */
[----:B------:R-:W-:Y:S01]  /*1590*/  ULDC UR19, c[0x0][0x2a0] ;  /* 0x0000a80000137ab9 */ /* 0x000fe20000000800 */
[----:B------:R-:W-:Y:S01]  /*15a0*/  CS2R R88, SRZ ;  /* 0x0000000000587805 */ /* 0x000fe2000001ff00 */
[----:B------:R-:W-:Y:S01]  /*15b0*/  ULOP3.LUT UR19, URZ, UR19, URZ, 0x33, !UPT ;  /* 0x000000133f137292 */ /* 0x000fe2000f8e333f */
[----:B------:R-:W-:Y:S01]  /*15c0*/  IADD3.X R7, R5, UR29, RZ, P1, !PT ;  /* 0x0000001d05077c10 */ /* 0x000fe20008ffe4ff */
[----:B------:R-:W-:Y:S01]  /*15d0*/  CS2R R86, SRZ ;  /* 0x0000000000567805 */ /* 0x000fe2000001ff00 */
[----:B------:R-:W-:Y:S01]  /*15e0*/  IADD3 R10, P3, P1, R10, 0x80, R4 ;  /* 0x000000800a0a7810 */ /* 0x000fe2000797e004 */
[----:B------:R-:W-:Y:S01]  /*15f0*/  CS2R R84, SRZ ;  /* 0x0000000000547805 */ /* 0x000fe2000001ff00 */
[----:B------:R-:W-:Y:S01]  /*1600*/  CS2R R82, SRZ ;  /* 0x0000000000527805 */ /* 0x000fe2000001ff00 */
[----:B------:R2:W-:Y:S01]  /*1610*/  LDGSTS.E.BYPASS.LTC128B.128 [R240+0x1080], [R6.64], !P5 ;  /* 0x0108000006f07fae */ /* 0x0005e2000e901d58 */
[C---:B------:R-:W-:Y:S01]  /*1620*/  ISETP.LT.OR P5, PT, R14.reuse, 0x21, P6 ;  /* 0x000000210e00780c */ /* 0x040fe200037a1670 */
[----:B------:R-:W-:Y:S01]  /*1630*/  CS2R R80, SRZ ;  /* 0x0000000000507805 */ /* 0x000fe2000001ff00 */
[----:B------:R-:W-:Y:S01]  /*1640*/  ISETP.LT.OR P6, PT, R14, 0x41, P6 ;  /* 0x000000410e00780c */ /* 0x000fe200037c1670 */
[----:B------:R-:W-:Y:S01]  /*1650*/  IMAD.U32 R14, RZ, RZ, UR14 ;  /* 0x0000000eff0e7e24 */ /* 0x000fe2000f8e00ff */
[----:B------:R-:W-:Y:S01]  /*1660*/  IADD3.X R11, RZ, UR29, R5, P3, P1 ;  /* 0x0000001dff0b7c10 */ /* 0x000fe20009fe2405 */
[----:B------:R-:W-:Y:S01]  /*1670*/  CS2R R78, SRZ ;  /* 0x00000000004e7805 */ /* 0x000fe2000001ff00 */
[----:B-1----:R-:W-:Y:S01]  /*1680*/  IADD3 R4, P1, R6, UR30, RZ ;  /* 0x0000001e06047c10 */ /* 0x002fe2000ff3e0ff */
[----:B------:R-:W-:Y:S01]  /*1690*/  CS2R R76, SRZ ;  /* 0x00000000004c7805 */ /* 0x000fe2000001ff00 */
[----:B------:R-:W-:Y:S01]  /*16a0*/  ISETP.GE.AND P3, PT, R19, c[0x0][0x16c], PT ;  /* 0x00005b0013007a0c */ /* 0x000fe20003f66270 */
[----:B------:R-:W-:Y:S01]  /*16b0*/  CS2R R74, SRZ ;  /* 0x00000000004a7805 */ /* 0x000fe2000001ff00 */
[----:B------:R-:W-:Y:S01]  /*16c0*/  IADD3.X R5, R7, UR29, RZ, P1, !PT ;  /* 0x0000001d07057c10 */ /* 0x000fe20008ffe4ff */
[----:B------:R-:W-:Y:S01]  /*16d0*/  CS2R R72, SRZ ;  /* 0x0000000000487805 */ /* 0x000fe2000001ff00 */
[----:B------:R-:W-:Y:S01]  /*16e0*/  LEA R3, P1, R8, R32, 0x6 ;  /* 0x0000002008037211 */ /* 0x000fe200078230ff */
[----:B------:R1:W-:Y:S01]  /*16f0*/  LDGSTS.E.BYPASS.LTC128B.128 [R240+0x4080], [R10.64], !P5 ;  /* 0x040800000af07fae */ /* 0x0003e2000e901d58 */
[----:B------:R-:W-:Y:S01]  /*1700*/  IADD3 R2, -R248, c[0x0][0x168], -R14 ;  /* 0x00005a00f8027a10 */ /* 0x000fe20007ffe90e */
[----:B------:R-:W-:Y:S01]  /*1710*/  CS2R R70, SRZ ;  /* 0x0000000000467805 */ /* 0x000fe2000001ff00 */
[----:B------:R-:W-:Y:S01]  /*1720*/  LEA.HI.X R8, R8, R252, R9, 0x6, P1 ;  /* 0x000000fc08087211 */ /* 0x000fe200008f3409 */
[----:B------:R3:W-:Y:S01]  /*1730*/  LDGSTS.E.BYPASS.LTC128B.128 [R240+0x2080], [R4.64], !P0 ;  /* 0x0208000004f07fae */ /* 0x0007e2000c101d58 */
[C---:B------:R-:W-:Y:S01]  /*1740*/  LEA R12, P1, R3.reuse, c[0x0][0x160], 0x1 ;  /* 0x00005800030c7a11 */ /* 0x040fe200078208ff */
[----:B------:R-:W-:Y:S01]  /*1750*/  CS2R R68, SRZ ;  /* 0x0000000000447805 */ /* 0x000fe2000001ff00 */
[----:B------:R-:W-:Y:S01]  /*1760*/  CS2R R66, SRZ ;  /* 0x0000000000427805 */ /* 0x000fe2000001ff00 */
[----:B------:R3:W-:Y:S01]  /*1770*/  LDGSTS.E.BYPASS.LTC128B.128 [R240+0x5080], [R4.64+0x80], !P6 ;  /* 0x0508008004f07fae */ /* 0x0007e2000f101d58 */
[----:B------:R-:W-:Y:S01]  /*1780*/  LEA.HI.X R13, R3, c[0x0][0x164], R8, 0x1, P1 ;  /* 0x00005900030d7a11 */ /* 0x000fe200008f0c08 */
[----:B------:R-:W-:Y:S01]  /*1790*/  IMAD.U32 R3, RZ, RZ, UR5 ;  /* 0x00000005ff037e24 */ /* 0x000fe2000f8e00ff */
[C---:B------:R-:W-:Y:S01]  /*17a0*/  LOP3.LUT P6, RZ, R23.reuse, 0x2, RZ, 0xc0, !PT ;  /* 0x0000000217ff7812 */ /* 0x040fe200078cc0ff */
[----:B------:R-:W0:Y:S01]  /*17b0*/  LDGDEPBAR ;  /* 0x00000000000079af */ /* 0x000e220000000000 */
[----:B--2---:R-:W-:Y:S01]  /*17c0*/  SEL R6, RZ, 0x2, P3 ;  /* 0x00000002ff067807 */ /* 0x004fe20001800000 */
[----:B------:R-:W-:Y:S01]  /*17d0*/  IMAD.U32 R7, RZ, RZ, UR20 ;  /* 0x00000014ff077e24 */ /* 0x000fe2000f8e00ff */
[----:B------:R-:W-:Y:S01]  /*17e0*/  CS2R R64, SRZ ;  /* 0x0000000000407805 */ /* 0x000fe2000001ff00 */
[----:B------:R-:W-:Y:S01]  /*17f0*/  CS2R R62, SRZ ;  /* 0x00000000003e7805 */ /* 0x000fe2000001ff00 */
[----:B------:R-:W-:Y:S01]  /*1800*/  CS2R R60, SRZ ;  /* 0x00000000003c7805 */ /* 0x000fe2000001ff00 */
[----:B------:R-:W-:Y:S01]  /*1810*/  IMAD.IADD R0, R6, 0x1, R0 ;  /* 0x0000000106007824 */ /* 0x000fe200078e0200 */
[----:B------:R-:W-:Y:S01]  /*1820*/  CS2R R58, SRZ ;  /* 0x00000000003a7805 */ /* 0x000fe2000001ff00 */
[----:B------:R-:W-:Y:S01]  /*1830*/  IMAD.U32 R6, RZ, RZ, UR4 ;  /* 0x00000004ff067e24 */ /* 0x000fe2000f8e00ff */
[----:B------:R-:W-:Y:S01]  /*1840*/  CS2R R56, SRZ ;  /* 0x0000000000387805 */ /* 0x000fe2000001ff00 */
[----:B------:R-:W-:Y:S01]  /*1850*/  CS2R R54, SRZ ;  /* 0x0000000000367805 */ /* 0x000fe2000001ff00 */
[----:B------:R-:W-:Y:S01]  /*1860*/  LOP3.LUT P0, RZ, R0, 0x1, RZ, 0xc0, !PT ;  /* 0x0000000100ff7812 */ /* 0x000fe2000780c0ff */
[----:B------:R-:W-:Y:S01]  /*1870*/  CS2R R52, SRZ ;  /* 0x0000000000347805 */ /* 0x000fe2000001ff00 */
[----:B------:R-:W-:Y:S01]  /*1880*/  LEA R8, P1, R6, R12, 0x6 ;  /* 0x0000000c06087211 */ /* 0x000fe200078230ff */
[----:B------:R-:W-:Y:S01]  /*1890*/  USHF.L.U64.HI UR5, UR4, 0x5, UR5 ;  /* 0x0000000504057899 */ /* 0x000fe20008010205 */
[----:B------:R-:W-:Y:S01]  /*18a0*/  LOP3.LUT P5, RZ, R0, 0x2, RZ, 0xc0, !PT ;  /* 0x0000000200ff7812 */ /* 0x000fe200078ac0ff */
[----:B------:R-:W-:Y:S01]  /*18b0*/  USHF.L.U32 UR14, UR4, 0x5, URZ ;  /* 0x00000005040e7899 */ /* 0x000fe2000800063f */
[----:B------:R-:W-:Y:S01]  /*18c0*/  LEA.HI.X R9, R6, R13, R3, 0x6, P1 ;  /* 0x0000000d06097211 */ /* 0x000fe200008f3403 */
[----:B------:R-:W-:Y:S01]  /*18d0*/  IMAD.U32 R6, RZ, RZ, UR8 ;  /* 0x00000008ff067e24 */ /* 0x000fe2000f8e00ff */
[C---:B------:R-:W-:Y:S01]  /*18e0*/  LOP3.LUT P1, RZ, R23.reuse, 0x4, RZ, 0xc0, !PT ;  /* 0x0000000417ff7812 */ /* 0x040fe2000782c0ff */
[----:B------:R-:W-:Y:S01]  /*18f0*/  IMAD.SHL.U32 R23, R23, 0x20, RZ ;  /* 0x0000002017177824 */ /* 0x000fe200078e00ff */
[----:B------:R-:W-:Y:S01]  /*1900*/  SEL R0, R226, 0xffffffe0, !P6 ;  /* 0xffffffe0e2007807 */ /* 0x000fe20007000000 */
[----:B------:R-:W-:Y:S01]  /*1910*/  UMOV UR4, URZ ;  /* 0x0000003f00047c82 */ /* 0x000fe20008000000 */
[----:B------:R-:W-:Y:S01]  /*1920*/  SEL R222, R222, 0xffffffc0, !P1 ;  /* 0xffffffc0dede7807 */ /* 0x000fe20004800000 */
[----:B------:R-:W-:-:S04]  /*1930*/  DEPBAR.LE SB0, 0x1 ;  /* 0x000080400000791a */ /* 0x000fc80000000000 */
[----:B------:R-:W-:Y:S01]  /*1940*/  BAR.SYNC.DEFER_BLOCKING 0x0 ;  /* 0x0000000000007b1d */ /* 0x000fe20000010000 */
[----:B------:R-:W-:Y:S01]  /*1950*/  IMAD.IADD R219, R218, 0x1, R222 ;  /* 0x00000001dadb7824 */ /* 0x000fe200078e02de */
[----:B------:R-:W-:Y:S01]  /*1960*/  ISETP.LT.OR P1, PT, R2, 0x1, !P0 ;  /* 0x000000010200780c */ /* 0x000fe20004721670 */
[----:B------:R-:W-:Y:S01]  /*1970*/  IMAD.IADD R220, R218, 0x1, R0 ;  /* 0x00000001dadc7824 */ /* 0x000fe200078e0200 */
[----:B------:R-:W-:Y:S01]  /*1980*/  ISETP.LT.OR P6, PT, R2, 0x1, !P5 ;  /* 0x000000010200780c */ /* 0x000fe20006fc1670 */
[----:B------:R-:W-:Y:S01]  /*1990*/  IMAD.IADD R0, R0, 0x1, R219 ;  /* 0x0000000100007824 */ /* 0x000fe200078e02db */
[C---:B------:R-:W-:Y:S01]  /*19a0*/  ISETP.LT.OR P0, PT, R2.reuse, 0x21, !P0 ;  /* 0x000000210200780c */ /* 0x040fe20004701670 */
[----:B---3--:R-:W-:Y:S01]  /*19b0*/  IMAD.U32 R4, RZ, RZ, UR8 ;  /* 0x00000008ff047e24 */ /* 0x008fe2000f8e00ff */
[----:B------:R-:W-:Y:S01]  /*19c0*/  ISETP.LT.OR P5, PT, R2, 0x21, !P5 ;  /* 0x000000210200780c */ /* 0x000fe20006fa1670 */
[----:B------:R-:W-:Y:S01]  /*19d0*/  IMAD.U32 R5, RZ, RZ, UR9 ;  /* 0x00000009ff057e24 */ /* 0x000fe2000f8e00ff */
[----:B------:R-:W-:Y:S01]  /*19e0*/  IADD3 R3, R25, UR6, RZ ;  /* 0x0000000619037c10 */ /* 0x000fe2000fffe0ff */
[----:B------:R-:W-:Y:S01]  /*19f0*/  IMAD.MOV.U32 R2, RZ, RZ, R24 ;  /* 0x000000ffff027224 */ /* 0x000fe200078e0018 */
[----:B------:R-:W-:Y:S01]  /*1a00*/  ULDC.64 UR6, c[0x0][0x240] ;  /* 0x0000900000067ab9 */ /* 0x000fe20000000a00 */
[----:B------:R-:W-:Y:S01]  /*1a10*/  IMAD.IADD R222, R222, 0x1, R220 ;  /* 0x00000001dede7824 */ /* 0x000fe200078e02dc */
[----:B------:R-:W-:Y:S01]  /*1a20*/  UIMAD UR6, UR18, UR6, URZ ;  /* 0x00000006120672a4 */ /* 0x000fe2000f8e023f */
[----:B----4-:R-:W-:Y:S01]  /*1a30*/  IMAD.WIDE.U32 R32, R7, c[0x0][0x240], R2 ;  /* 0x0000900007207a25 */ /* 0x010fe200078e0002 */
[----:B------:R-:W-:Y:S01]  /*1a40*/  LEA.HI R2, R29, R246, RZ, 0x5 ;  /* 0x000000f61d027211 */ /* 0x000fe200078f28ff */
[----:B------:R-:W-:-:S02]  /*1a50*/  ULDC UR18, c[0x0][0x2a8] ;  /* 0x0000aa0000127ab9 */ /* 0x000fc40000000800 */
[----:B------:R-:W-:Y:S01]  /*1a60*/  UIMAD UR20, UR20, UR7, UR6 ;  /* 0x00000007141472a4 */ /* 0x000fe2000f8e0206 */
[----:B------:R-:W-:Y:S01]  /*1a70*/  SHF.R.S32.HI R7, RZ, 0x5, R2 ;  /* 0x00000005ff077819 */ /* 0x000fe20000011402 */
[----:B------:R-:W-:Y:S01]  /*1a80*/  STL.64 [R1+0x18], R32 ;  /* 0x0000182001007387 */ /* 0x000fe20000100a00 */
[----:B------:R-:W-:Y:S02]  /*1a90*/  UMOV UR7, 0x1 ;  /* 0x0000000100077882 */ /* 0x000fe40000000000 */
[----:B------:R-:W-:Y:S01]  /*1aa0*/  ULDC UR6, c[0x0][0x168] ;  /* 0x00005a0000067ab9 */ /* 0x000fe20000000800 */
[----:B------:R-:W2:Y:S01]  /*1ab0*/  LDSM.16.M88.2 R174, [R0+0x6080] ;  /* 0x0060800000ae783b */ /* 0x000ea20000000100 */
[----:B------:R-:W-:Y:S02]  /*1ac0*/  UIADD3 UR6, UR26, -UR6, UR7 ;  /* 0x800000061a067290 */ /* 0x000fe4000fffe007 */
[----:B------:R-:W-:Y:S01]  /*1ad0*/  UISETP.LE.AND UP0, UPT, UR7, UR18, UPT ;  /* 0x000000120700728c */ /* 0x000fe2000bf03270 */
[----:B------:R-:W3:Y:S01]  /*1ae0*/  LDSM.16.M88.2 R176, [R0+0x7080] ;  /* 0x0070800000b0783b */ /* 0x000ee20000000100 */
[----:B------:R-:W-:-:S02]  /*1af0*/  UMOV UR15, 0x1 ;  /* 0x00000001000f7882 */ /* 0x000fc40000000000 */
[----:B------:R-:W-:Y:S01]  /*1b00*/  UISETP.GE.AND UP6, UPT, UR21, 0x1, UPT ;  /* 0x000000011500788c */ /* 0x000fe2000bfc6270 */
[----:B------:R-:W4:Y:S01]  /*1b10*/  LDSM.16.M88.2 R178, [R0+0x8080] ;  /* 0x0080800000b2783b */ /* 0x000f220000000100 */
[----:B------:R-:W-:Y:S02]  /*1b20*/  UP2UR UR18, UPR, URZ, 0x1 ;  /* 0x000000013f127883 */ /* 0x000fe40008000000 */
[----:B------:R-:W-:Y:S01]  /*1b30*/  UISETP.GE.AND UP5, UPT, UR21, 0x2, UPT ;  /* 0x000000021500788c */ /* 0x000fe2000bfa6270 */
[----:B------:R-:W1:Y:S01]  /*1b40*/  LDSM.16.M88.2 R198, [R0+0x9080] ;  /* 0x0090800000c6783b */ /* 0x000e620000000100 */
[----:B------:R-:W-:Y:S02]  /*1b50*/  UISETP.GE.AND UP4, UPT, UR21, 0x21, UPT ;  /* 0x000000211500788c */ /* 0x000fe4000bf86270 */
[----:B------:R-:W-:Y:S01]  /*1b60*/  UISETP.GE.AND UP3, UPT, UR21, 0x22, UPT ;  /* 0x000000221500788c */ /* 0x000fe2000bf66270 */
[----:B------:R-:W1:Y:S01]  /*1b70*/  LDSM.16.M88.2 R200, [R0+0xa080] ;  /* 0x00a0800000c8783b */ /* 0x000e620000000100 */
[----:B------:R-:W-:-:S02]  /*1b80*/  UISETP.GE.AND UP2, UPT, UR21, 0x41, UPT ;  /* 0x000000411500788c */ /* 0x000fc4000bf46270 */
[----:B------:R-:W-:Y:S01]  /*1b90*/  UISETP.GE.AND UP1, UPT, UR21, 0x42, UPT ;  /* 0x000000421500788c */ /* 0x000fe2000bf26270 */
[----:B------:R5:W1:Y:S04]  /*1ba0*/  LDSM.16.M88.2 R202, [R0+0xb080] ;  /* 0x00b0800000ca783b */ /* 0x000a680000000100 */
[----:B------:R1:W1:Y:S04]  /*1bb0*/  LDSM.16.M88.2 R152, [R218+0x6080] ;  /* 0x00608000da98783b */ /* 0x0002680000000100 */
[----:B------:R1:W1:Y:S04]  /*1bc0*/  LDSM.16.M88.2 R154, [R218+0x7080] ;  /* 0x00708000da9a783b */ /* 0x0002680000000100 */
[----:B------:R1:W1:Y:S04]  /*1bd0*/  LDSM.16.M88.2 R156, [R218+0x8080] ;  /* 0x00808000da9c783b */ /* 0x0002680000000100 */
[----:B------:R1:W1:Y:S04]  /*1be0*/  LDSM.16.M88.2 R158, [R220+0x6080] ;  /* 0x00608000dc9e783b */ /* 0x0002680000000100 */
[----:B------:R1:W1:Y:S01]  /*1bf0*/  LDSM.16.M88.2 R164, [R220+0x7080] ;  /* 0x00708000dca4783b */ /* 0x0002620000000100 */
[----:B-----5:R-:W-:-:S03]  /*1c00*/  IADD3 R0, -R14, c[0x0][0x168], -R248 ;  /* 0x00005a000e007a10 */ /* 0x020fc60007ffe9f8 */
        /* <DEDUP_REMOVED lines=13> */
[----:B------:R-:W-:Y:S06]  /*1ce0*/  BAR.SYNC.DEFER_BLOCKING 0x0 ;  /* 0x0000000000007b1d */ /* 0x000fec0000010000 */
[----:B------:R-:W-:Y:S01]  /*1cf0*/  @!PT LDS RZ, [RZ] ;  /* 0x00000000fffff984 */ /* 0x000fe20000000800 */
[----:B------:R-:W-:Y:S01]  /*1d00*/  @!PT LDS RZ, [RZ] ;  /* 0x00000000fffff984 */ /* 0x000fe20000000800 */
[----:B------:R-:W-:Y:S01]  /*1d10*/  @!PT LDS RZ, [RZ] ;  /* 0x00000000fffff984 */ /* 0x000fe20000000800 */
[----:B------:R5:W-:Y:S01]  /*1d20*/  LDGSTS.E.BYPASS.LTC128B.128 [R240+0x6080], [R12.64], !P1 ;  /* 0x060800000cf07fae */ /* 0x000be2000c901d58 */
[----:B------:R-:W-:-:S03]  /*1d30*/  LEA R4, P1, R4, R16, 0x1 ;  /* 0x0000001004047211 */ /* 0x000fc600078208ff */
[----:B------:R5:W-:Y:S01]  /*1d40*/  LDGSTS.E.BYPASS.LTC128B.128 [R240+0x8080], [R12.64+0x80], !P6 ;  /* 0x080800800cf07fae */ /* 0x000be2000f101d58 */
[----:B------:R-:W-:Y:S02]  /*1d50*/  LEA.HI.X R5, R6, R17, R5, 0x1, P1 ;  /* 0x0000001106057211 */ /* 0x000fe400008f0c05 */
[----:B-1----:R-:W-:Y:S01]  /*1d60*/  @!P2 LEA R10, P1, R26, c[0x0][0x258], 0x2 ;  /* 0x000096001a0aaa11 */ /* 0x002fe200078210ff */
[----:B------:R1:W-:Y:S01]  /*1d70*/  LDGSTS.E.BYPASS.LTC128B.128 [R240+0x7080], [R8.64], !P0 ;  /* 0x0708000008f07fae */ /* 0x0003e2000c101d58 */
[C---:B------:R-:W-:Y:S02]  /*1d80*/  ISETP.GE.AND P0, PT, R18.reuse, c[0x0][0x1fc], PT ;  /* 0x00007f0012007a0c */ /* 0x040fe40003f06270 */
[----:B------:R-:W-:Y:S01]  /*1d90*/  ISETP.GE.AND P6, PT, R18, c[0x0][0x1fc], PT ;  /* 0x00007f0012007a0c */ /* 0x000fe20003fc6270 */
[----:B------:R1:W-:Y:S01]  /*1da0*/  LDGSTS.E.BYPASS.LTC128B.128 [R240+0x9080], [R8.64+0x80], !P5 ;  /* 0x0908008008f07fae */ /* 0x0003e2000e901d58 */
[----:B------:R-:W-:Y:S01]  /*1db0*/  @!P2 LEA.HI.X R11, R26, c[0x0][0x25c], R30, 0x2, P1 ;  /* 0x000097001a0baa11 */ /* 0x000fe200008f141e */
[----:B------:R-:W-:Y:S01]  /*1dc0*/  @!P2 IMAD.SHL.U32 R18, R246, 0x10, RZ ;  /* 0x00000010f612a824 */ /* 0x000fe200078e00ff */
[----:B------:R-:W-:-:S02]  /*1dd0*/  ISETP.GE.AND P5, PT, R19, c[0x0][0x1fc], PT ;  /* 0x00007f0013007a0c */ /* 0x000fc40003fa6270 */
[C---:B------:R-:W-:Y:S02]  /*1de0*/  ISETP.LT.OR P1, PT, R0.reuse, 0x1, P6 ;  /* 0x000000010000780c */ /* 0x040fe40003721670 */
[----:B------:R-:W-:Y:S01]  /*1df0*/  SEL R20, RZ, 0x1, P0 ;  /* 0x00000001ff147807 */ /* 0x000fe20000000000 */
[----:B------:R2:W-:Y:S01]  /*1e00*/  @!P2 LDGSTS.E.BYPASS.LTC128B.128 [R18+0x12080], [R10.64] ;  /* 0x120800000a12afae */ /* 0x0005e2000b901d58 */
[C---:B------:R-:W-:Y:S02]  /*1e10*/  ISETP.LT.OR P0, PT, R0.reuse, 0x1, P5 ;  /* 0x000000010000780c */ /* 0x040fe40002f01670 */
[----:B------:R-:W-:Y:S01]  /*1e20*/  ISETP.LT.OR P6, PT, R0, 0x21, P6 ;  /* 0x000000210000780c */ /* 0x000fe200037c1670 */
[----:B------:R-:W0:Y:S06]  /*1e30*/  LDGDEPBAR ;  /* 0x00000000000079af */ /* 0x000e2c0000000000 */
[----:B------:R3:W-:Y:S01]  /*1e40*/  LDGSTS.E.BYPASS.LTC128B.128 [R240+0xe080], [R16.64], !P1 ;  /* 0x0e08000010f07fae */ /* 0x0007e2000c901d58 */
[----:B-----5:R-:W-:-:S02]  /*1e50*/  LEA.HI R12, R29, R246, RZ, 0x2 ;  /* 0x000000f61d0c7211 */ /* 0x020fc400078f10ff */
[----:B------:R-:W-:Y:S01]  /*1e60*/  LEA.HI R13, R2, R7, RZ, 0x1 ;  /* 0x00000007020d7211 */ /* 0x000fe200078f08ff */
[----:B------:R3:W-:Y:S01]  /*1e70*/  LDGSTS.E.BYPASS.LTC128B.128 [R240+0x10080], [R16.64+0x80], !P0 ;  /* 0x1008008010f07fae */ /* 0x0007e2000c101d58 */
[--C-:B------:R-:W-:Y:S02]  /*1e80*/  SHF.R.S32.HI R3, RZ, 0x2, R12.reuse ;  /* 0x00000002ff037819 */ /* 0x100fe4000001140c */
[----:B------:R-:W-:Y:S01]  /*1e90*/  LOP3.LUT R15, R13, 0xfffffffe, RZ, 0xc0, !PT ;  /* 0xfffffffe0d0f7812 */ /* 0x000fe200078ec0ff */
[----:B------:R5:W-:Y:S01]  /*1ea0*/  LDGSTS.E.BYPASS.LTC128B.128 [R240+0xf080], [R4.64], !P6 ;  /* 0x0f08000004f07fae */ /* 0x000be2000f101d58 */
[----:B-1----:R-:W-:Y:S02]  /*1eb0*/  SHF.R.S32.HI R9, RZ, 0x1f, R12 ;  /* 0x0000001fff097819 */ /* 0x002fe4000001140c */
[----:B------:R-:W-:Y:S01]  /*1ec0*/  LEA.HI R8, R29, R246, RZ, 0x4 ;  /* 0x000000f61d087211 */ /* 0x000fe200078f20ff */
[----:B------:R-:W-:Y:S01]  /*1ed0*/  IMAD.IADD R7, R7, 0x1, -R15 ;  /* 0x0000000107077824 */ /* 0x000fe200078e0a0f */
[----:B------:R-:W-:-:S02]  /*1ee0*/  LEA.HI R9, R9, R3, RZ, 0x3 ;  /* 0x0000000309097211 */ /* 0x000fc400078f18ff */
[----:B------:R-:W-:Y:S01]  /*1ef0*/  SHF.R.S32.HI R6, RZ, 0x4, R8 ;  /* 0x00000004ff067819 */ /* 0x000fe20000011408 */
[----:B------:R-:W-:Y:S01]  /*1f00*/  IMAD.SHL.U32 R221, R7, 0x200, RZ ;  /* 0x0000020007dd7824 */ /* 0x000fe200078e00ff */
[----:B------:R-:W-:Y:S02]  /*1f10*/  LOP3.LUT R9, R9, 0xfffffff8, RZ, 0xc0, !PT ;  /* 0xfffffff809097812 */ /* 0x000fe400078ec0ff */
[----:B--2---:R-:W-:Y:S02]  /*1f20*/  LOP3.LUT R10, R2, 0xffffffe0, RZ, 0xc0, !PT ;  /* 0xffffffe0020a7812 */ /* 0x004fe400078ec0ff */
[----:B------:R-:W-:Y:S01]  /*1f30*/  SHF.R.S32.HI R2, RZ, 0x1f, R22 ;  /* 0x0000001fff027819 */ /* 0x000fe20000011416 */
[----:B------:R-:W-:Y:S01]  /*1f40*/  IMAD.IADD R3, R3, 0x1, -R9 ;  /* 0x0000000103037824 */ /* 0x000fe200078e0a09 */
[----:B------:R-:W-:Y:S02]  /*1f50*/  LEA.HI R14, R8, R6, RZ, 0x1 ;  /* 0x00000006080e7211 */ /* 0x000fe400078f08ff */
[----:B------:R-:W-:Y:S01]  /*1f60*/  LEA.HI R9, R2, R22, RZ, 0x2 ;  /* 0x0000001602097211 */ /* 0x000fe200078f10ff */
[----:B------:R-:W-:Y:S01]  /*1f70*/  IMAD.IADD R2, R246, 0x1, -R10 ;  /* 0x00000001f6027824 */ /* 0x000fe200078e0a0a */
[----:B------:R-:W-:Y:S01]  /*1f80*/  LOP3.LUT R13, R14, 0xfffffffe, RZ, 0xc0, !PT ;  /* 0xfffffffe0e0d7812 */ /* 0x000fe200078ec0ff */
[----:B------:R-:W-:Y:S01]  /*1f90*/  IMAD.SHL.U32 R14, R3, 0x20, RZ ;  /* 0x00000020030e7824 */ /* 0x000fe200078e00ff */
[----:B------:R-:W-:-:S02]  /*1fa0*/  LOP3.LUT R9, R9, 0x1ffffffc, RZ, 0xc0, !PT ;  /* 0x1ffffffc09097812 */ /* 0x000fc400078ec0ff */
[----:B------:R-:W-:Y:S01]  /*1fb0*/  SHF.R.S32.HI R239, RZ, 0x1f, R2 ;  /* 0x0000001fffef7819 */ /* 0x000fe20000011402 */
[----:B------:R-:W-:Y:S01]  /*1fc0*/  IMAD.IADD R6, R6, 0x1, -R13 ;  /* 0x0000000106067824 */ /* 0x000fe200078e0a0d */
[----:B------:R-:W-:Y:S01]  /*1fd0*/  LEA R10, P0, R28, c[0x0][0x280], 0x2 ;  /* 0x0000a0001c0a7a11 */ /* 0x000fe200078010ff */
[C---:B------:R-:W-:Y:S01]  /*1fe0*/  IMAD.SHL.U32 R13, R22.reuse, 0x8, RZ ;  /* 0x00000008160d7824 */ /* 0x040fe200078e00ff */
[----:B------:R-:W-:Y:S01]  /*1ff0*/  LEA.HI R239, R239, R2, RZ, 0x2 ;  /* 0x00000002efef7211 */ /* 0x000fe200078f10ff */
[----:B------:R-:W-:Y:S01]  /*2000*/  IMAD.IADD R22, R22, 0x1, -R9 ;  /* 0x0000000116167824 */ /* 0x000fe200078e0a09 */
[----:B------:R-:W-:Y:S01]  /*2010*/  LEA.HI.X R11, R28, c[0x0][0x284], R31, 0x2, P0 ;  /* 0x0000a1001c0b7a11 */ /* 0x000fe200000f141f */
[C---:B------:R-:W-:Y:S01]  /*2020*/  IMAD.SHL.U32 R224, R6.reuse, 0x8, RZ ;  /* 0x0000000806e07824 */ /* 0x040fe200078e00ff */
[----:B------:R-:W-:Y:S01]  /*2030*/  LOP3.LUT R9, R13, 0x18, RZ, 0xc0, !PT ;  /* 0x000000180d097812 */ /* 0x000fe200078ec0ff */
[----:B------:R-:W-:Y:S01]  /*2040*/  IMAD.SHL.U32 R13, R6, 0x20, RZ ;  /* 0x00000020060d7824 */ /* 0x000fe200078e00ff */
[----:B------:R-:W-:-:S02]  /*2050*/  ISETP.LT.OR P0, PT, R0, 0x21, P5 ;  /* 0x000000210000780c */ /* 0x000fc40002f01670 */
[----:B------:R-:W-:Y:S02]  /*2060*/  LOP3.LUT R0, R239, 0x7ffffffc, RZ, 0xc0, !PT ;  /* 0x7ffffffcef007812 */ /* 0x000fe400078ec0ff */
[----:B------:R-:W-:Y:S02]  /*2070*/  LOP3.LUT R8, R8, 0xfffffff0, RZ, 0xc0, !PT ;  /* 0xfffffff008087812 */ /* 0x000fe400078ec0ff */
[----:B------:R-:W-:Y:S02]  /*2080*/  ISETP.GE.AND P1, PT, R19, c[0x0][0x1fc], PT ;  /* 0x00007f0013007a0c */ /* 0x000fe40003f26270 */
[C---:B------:R-:W-:Y:S02]  /*2090*/  LOP3.LUT R14, R9.reuse, 0xe0, R14, 0xf8, !PT ;  /* 0x000000e0090e7812 */ /* 0x040fe400078ef80e */
[----:B------:R-:W-:Y:S01]  /*20a0*/  LOP3.LUT R13, R9, 0x20, R13, 0xf8, !PT ;  /* 0x00000020090d7812 */ /* 0x000fe200078ef80d */
[----:B------:R-:W-:Y:S01]  /*20b0*/  IMAD.IADD R9, R2, 0x1, -R0 ;  /* 0x0000000102097824 */ /* 0x000fe200078e0a00 */
[----:B------:R-:W-:Y:S01]  /*20c0*/  SEL R245, RZ, 0xffffffff, P1 ;  /* 0xfffffffffff57807 */ /* 0x000fe20000800000 */
[C---:B------:R-:W-:Y:S01]  /*20d0*/  IMAD.IADD R2, R246.reuse, 0x1, -R8 ;  /* 0x00000001f6027824 */ /* 0x040fe200078e0a08 */
[----:B------:R-:W-:Y:S01]  /*20e0*/  ISETP.GE.AND P1, PT, R246, 0x10, PT ;  /* 0x00000010f600780c */ /* 0x000fe20003f26270 */
[----:B------:R-:W-:Y:S01]  /*20f0*/  IMAD.SHL.U32 R0, R7, 0x10, RZ ;  /* 0x0000001007007824 */ /* 0x000fe200078e00ff */
[C---:B------:R-:W-:Y:S01]  /*2100*/  LOP3.LUT P5, RZ, R3.reuse, 0x1, RZ, 0xc0, !PT ;  /* 0x0000000103ff7812 */ /* 0x040fe200078ac0ff */
[----:B------:R-:W-:Y:S01]  /*2110*/  IMAD.SHL.U32 R3, R3, 0x4, RZ ;  /* 0x0000000403037824 */ /* 0x000fe200078e00ff */
[----:B------:R-:W-:Y:S01]  /*2120*/  SHF.R.S32.HI R8, RZ, 0x1f, R2 ;  /* 0x0000001fff087819 */ /* 0x000fe20000011402 */
[----:B------:R5:W-:Y:S01]  /*2130*/  LDGSTS.E.BYPASS.LTC128B.128 [R240+0x11080], [R4.64+0x80], !P0 ;  /* 0x1108008004f07fae */ /* 0x000be2000c101d58 */
[----:B------:R-:W-:Y:S01]  /*2140*/  LEA.HI.SX32 R239, R239, R0, 0x1e ;  /* 0x00000000efef7211 */ /* 0x000fe200078ff2ff */
[----:B------:R-:W-:Y:S01]  /*2150*/  IMAD R22, R22, 0x4, R9 ;  /* 0x0000000416167824 */ /* 0x000fe200078e0209 */
[----:B------:R-:W-:Y:S01]  /*2160*/  LOP3.LUT R0, R0, 0x10, RZ, 0xc0, !PT ;  /* 0x0000001000007812 */ /* 0x000fe200078ec0ff */
[----:B------:R-:W-:Y:S01]  /*2170*/  IMAD.SHL.U32 R245, R245, 0x2, RZ ;  /* 0x00000002f5f57824 */ /* 0x000fe200078e00ff */
[----:B------:R-:W-:Y:S01]  /*2180*/  LEA.HI R8, R8, R2, RZ, 0x3 ;  /* 0x0000000208087211 */ /* 0x000fe200078f18ff */
[----:B------:R-:W-:Y:S01]  /*2190*/  IMAD.SHL.U32 R243, R22, 0x2, RZ ;  /* 0x0000000216f37824 */ /* 0x000fe200078e00ff */
[----:B------:R-:W-:-:S02]  /*21a0*/  LOP3.LUT R23, R0, 0xe0, R23, 0xf8, !PT ;  /* 0x000000e000177812 */ /* 0x000fc400078ef817 */
[----:B------:R-:W-:Y:S02]  /*21b0*/  LOP3.LUT R0, R8, 0xfffffff8, RZ, 0xc0, !PT ;  /* 0xfffffff808007812 */ /* 0x000fe400078ec0ff */
[----:B------:R-:W-:Y:S01]  /*21c0*/  LOP3.LUT R14, R14, 0x18, R3, 0x78, !PT ;  /* 0x000000180e0e7812 */ /* 0x000fe200078e7803 */
[----:B------:R-:W-:Y:S01]  /*21d0*/  @!P1 IMAD.SHL.U32 R3, R246, 0x10, RZ ;  /* 0x00000010f6039824 */ /* 0x000fe200078e00ff */
[----:B------:R-:W-:Y:S01]  /*21e0*/  LOP3.LUT R224, R224, 0x8, RZ, 0xc0, !PT ;  /* 0x00000008e0e07812 */ /* 0x000fe200078ec0ff */
[----:B------:R-:W-:Y:S01]  /*21f0*/  IMAD.IADD R0, R2, 0x1, -R0 ;  /* 0x0000000102007824 */ /* 0x000fe200078e0a00 */
[----:B------:R-:W-:Y:S02]  /*2200*/  LOP3.LUT R12, R12, 0x3ffffffc, RZ, 0xc0, !PT ;  /* 0x3ffffffc0c0c7812 */ /* 0x000fe400078ec0ff */
[----:B------:R1:W-:Y:S01]  /*2210*/  @!P1 LDGSTS.E.BYPASS.LTC128B.128 [R3+0x12280], [R10.64] ;  /* 0x122800000a039fae */ /* 0x0003e2000b901d58 */
[----:B------:R-:W-:Y:S02]  /*2220*/  LOP3.LUT P6, RZ, R2, 0x4, RZ, 0xc0, !PT ;  /* 0x0000000402ff7812 */ /* 0x000fe400078cc0ff */
[----:B------:R-:W-:Y:S01]  /*2230*/  LOP3.LUT P1, RZ, R0, 0x2, RZ, 0xc0, !PT ;  /* 0x0000000200ff7812 */ /* 0x000fe2000782c0ff */
[----:B------:R-:W-:Y:S01]  /*2240*/  IMAD.IADD R9, R246, 0x1, -R12 ;  /* 0x00000001f6097824 */ /* 0x000fe200078e0a0c */
[----:B------:R-:W-:Y:S01]  /*2250*/  LOP3.LUT P0, RZ, R0, 0x4, RZ, 0xc0, !PT ;  /* 0x0000000400ff7812 */ /* 0x000fe2000780c0ff */
[----:B------:R-:W0:Y:S01]  /*2260*/  LDGDEPBAR ;  /* 0x00000000000079af */ /* 0x000e220000000000 */
[----:B------:R-:W-:Y:S01]  /*2270*/  SEL R223, R228, 0xfffffff0, !P6 ;  /* 0xfffffff0e4df7807 */ /* 0x000fe20007000000 */
[----:B------:R-:W-:Y:S01]  /*2280*/  IMAD R9, R9, 0x2, R221 ;  /* 0x0000000209097824 */ /* 0x000fe200078e02dd */
[----:B------:R-:W-:Y:S01]  /*2290*/  SEL R227, R226, 0xffffffe0, !P0 ;  /* 0xffffffe0e2e37807 */ /* 0x000fe20004000000 */
[C---:B-----5:R-:W-:Y:S01]  /*22a0*/  IMAD.SHL.U32 R4, R2.reuse, 0x20, RZ ;  /* 0x0000002002047824 */ /* 0x060fe200078e00ff */
[----:B------:R-:W0:Y:S01]  /*22b0*/  LDGDEPBAR ;  /* 0x00000000000079af */ /* 0x000e220000000000 */
[----:B------:R-:W-:Y:S01]  /*22c0*/  IMAD.SHL.U32 R5, R2, 0x4, RZ ;  /* 0x0000000402057824 */ /* 0x000fe200078e00ff */
[----:B------:R-:W-:Y:S01]  /*22d0*/  SEL R228, R228, 0xfffffff0, !P1 ;  /* 0xfffffff0e4e47807 */ /* 0x000fe20004800000 */
[----:B------:R-:W-:Y:S01]  /*22e0*/  IMAD.SHL.U32 R2, R6, 0x100, RZ ;  /* 0x0000010006027824 */ /* 0x000fe200078e00ff */
[----:B------:R-:W-:Y:S01]  /*22f0*/  SEL R226, R226, 0xffffffe0, !P1 ;  /* 0xffffffe0e2e27807 */ /* 0x000fe20004800000 */
[----:B------:R-:W-:Y:S01]  /*2300*/  IMAD.IADD R9, R9, 0x1, R14 ;  /* 0x0000000109097824 */ /* 0x000fe200078e020e */
[----:B------:R-:W-:Y:S01]  /*2310*/  IADD3 R242, -R243, UR6, RZ ;  /* 0x00000006f3f27c10 */ /* 0x000fe2000fffe1ff */
[----:B------:R-:W-:Y:S01]  /*2320*/  IMAD.IADD R233, R228, 0x1, R227 ;  /* 0x00000001e4e97824 */ /* 0x000fe200078e02e3 */
[----:B------:R-:W-:Y:S01]  /*2330*/  LOP3.LUT R2, R23, 0x100, R2, 0xf8, !PT ;  /* 0x0000010017027812 */ /* 0x000fe200078ef802 */
[----:B------:R-:W-:Y:S01]  /*2340*/  IMAD.SHL.U32 R234, R9, 0x2, RZ ;  /* 0x0000000209ea7824 */ /* 0x000fe200078e00ff */
[----:B------:R-:W-:-:S02]  /*2350*/  IADD3 R244, -R243, UR26, RZ ;  /* 0x0000001af3f47c10 */ /* 0x000fc4000fffe1ff */
[----:B------:R-:W-:Y:S02]  /*2360*/  LOP3.LUT R216, R2, 0x1c0, RZ, 0xc0, !PT ;  /* 0x000001c002d87812 */ /* 0x000fe400078ec0ff */
[----:B------:R-:W-:Y:S01]  /*2370*/  IADD3 R235, R234, 0x126c0, RZ ;  /* 0x000126c0eaeb7810 */ /* 0x000fe20007ffe0ff */
[----:B-1----:R-:W-:Y:S01]  /*2380*/  IMAD.SHL.U32 R3, R0, 0x40, RZ ;  /* 0x0000004000037824 */ /* 0x002fe200078e00ff */
[----:B------:R-:W-:Y:S02]  /*2390*/  LOP3.LUT R0, R224, 0x1e0, R4, 0xf8, !PT ;  /* 0x000001e0e0007812 */ /* 0x000fe400078ef804 */
[----:B------:R-:W-:Y:S02]  /*23a0*/  SHF.R.U32.HI R216, RZ, 0x3, R216 ;  /* 0x00000003ffd87819 */ /* 0x000fe400000116d8 */
[----:B------:R-:W-:Y:S02]  /*23b0*/  LOP3.LUT R3, R3, 0x1c0, RZ, 0xc0, !PT ;  /* 0x000001c003037812 */ /* 0x000fe400078ec0ff */
[----:B------:R-:W-:-:S02]  /*23c0*/  LOP3.LUT R4, R0, 0x38, R5, 0x78, !PT ;  /* 0x0000003800047812 */ /* 0x000fc400078e7805 */
[--C-:B------:R-:W-:Y:S02]  /*23d0*/  SHF.R.U32.HI R0, RZ, 0x3, R3.reuse ;  /* 0x00000003ff007819 */ /* 0x100fe40000011603 */
[----:B------:R-:W-:Y:S02]  /*23e0*/  LOP3.LUT R221, R4, R221, RZ, 0xfc, !PT ;  /* 0x000000dd04dd7212 */ /* 0x000fe400078efcff */
[C---:B------:R-:W-:Y:S02]  /*23f0*/  LOP3.LUT R224, R0.reuse, R3, R224, 0x1e, !PT ;  /* 0x0000000300e07212 */ /* 0x040fe400078e1ee0 */
[----:B------:R-:W-:Y:S01]  /*2400*/  LOP3.LUT R3, R0, R13, R3, 0x1e, !PT ;  /* 0x0000000d00037212 */ /* 0x000fe200078e1e03 */
[----:B------:R-:W-:Y:S01]  /*2410*/  IMAD.SHL.U32 R0, R8, 0x40, RZ ;  /* 0x0000004008007824 */ /* 0x000fe200078e00ff */
[----:B------:R-:W-:Y:S02]  /*2420*/  LOP3.LUT R4, R2, 0x8, R27, 0xf8, !PT ;  /* 0x0000000802047812 */ /* 0x000fe400078ef81b */
[----:B------:R-:W-:-:S02]  /*2430*/  LEA R221, R221, 0x15480, 0x1 ;  /* 0x00015480dddd7811 */ /* 0x000fc400078e08ff */
[----:B------:R-:W-:Y:S02]  /*2440*/  LOP3.LUT R0, R0, 0xfffffe00, RZ, 0xc0, !PT ;  /* 0xfffffe0000007812 */ /* 0x000fe400078ec0ff */
[----:B------:R-:W-:Y:S01]  /*2450*/  LOP3.LUT R216, R216, R4, RZ, 0x3c, !PT ;  /* 0x00000004d8d87212 */ /* 0x000fe200078e3cff */
[----:B------:R-:W-:Y:S01]  /*2460*/  IMAD R223, R223, 0x2, R221 ;  /* 0x00000002dfdf7824 */ /* 0x000fe200078e02dd */
[----:B------:R-:W-:Y:S01]  /*2470*/  LOP3.LUT R230, R3, R0, RZ, 0xfc, !PT ;  /* 0x0000000003e67212 */ /* 0x000fe200078efcff */
[----:B------:R-:W-:Y:S01]  /*2480*/  IMAD R2, R7, 0x400, R0 ;  /* 0x0000040007027824 */ /* 0x000fe200078e0200 */
[----:B------:R-:W-:Y:S01]  /*2490*/  IADD3 R0, R240, 0x6080, RZ ;  /* 0x00006080f0007810 */ /* 0x000fe20007ffe0ff */
[----:B------:R-:W-:Y:S01]  /*24a0*/  IMAD.SHL.U32 R216, R216, 0x2, RZ ;  /* 0x00000002d8d87824 */ /* 0x000fe200078e00ff */
[----:B------:R-:W-:Y:S01]  /*24b0*/  LOP3.LUT R245, R245, 0x2, R20, 0xe2, !PT ;  /* 0x00000002f5f57812 */ /* 0x000fe200078ee214 */
[----:B------:R-:W-:Y:S01]  /*24c0*/  IMAD.IADD R224, R2, 0x1, R224 ;  /* 0x0000000102e07824 */ /* 0x000fe200078e02e0 */
[----:B------:R-:W-:Y:S01]  /*24d0*/  IADD3 R2, R234, 0x12480, RZ ;  /* 0x00012480ea027810 */ /* 0x000fe20007ffe0ff */
[----:B------:R-:W-:Y:S01]  /*24e0*/  IMAD.SHL.U32 R217, R230, 0x2, RZ ;  /* 0x00000002e6d97824 */ /* 0x000fe200078e00ff */
[----:B------:R-:W-:Y:S01]  /*24f0*/  IADD3 R243, -R243, UR21, RZ ;  /* 0x00000015f3f37c10 */ /* 0x000fe2000fffe1ff */
[----:B------:R-:W-:Y:S01]  /*2500*/  IMAD.IADD R229, R224, 0x1, R227 ;  /* 0x00000001e0e57824 */ /* 0x000fe200078e02e3 */
[----:B------:R-:W-:Y:S01]  /*2510*/  @P5 IADD3 R235, R2, 0x1c0, RZ ;  /* 0x000001c002eb5810 */ /* 0x000fe20007ffe0ff */
[C---:B------:R-:W-:Y:S01]  /*2520*/  IMAD.SHL.U32 R225, R224.reuse, 0x2, RZ ;  /* 0x00000002e0e17824 */ /* 0x040fe200078e00ff */
[----:B------:R-:W-:Y:S01]  /*2530*/  IADD3 R2, R33, UR20, RZ ;  /* 0x0000001421027c10 */ /* 0x000fe2000fffe0ff */
[----:B------:R-:W-:Y:S01]  /*2540*/  IMAD.IADD R232, R224, 0x1, R228 ;  /* 0x00000001e0e87824 */ /* 0x000fe200078e02e4 */
[----:B------:R-:W-:Y:S01]  /*2550*/  IADD3 R241, R242, c[0x0][0x2a4], RZ ;  /* 0x0000a900f2f17a10 */ /* 0x000fe20007ffe0ff */
[----:B------:R-:W-:Y:S01]  /*2560*/  IMAD.IADD R231, R228, 0x1, R229 ;  /* 0x00000001e4e77824 */ /* 0x000fe200078e02e5 */
[----:B------:R-:W-:Y:S01]  /*2570*/  IADD3 R242, R242, UR19, RZ ;  /* 0x00000013f2f27c10 */ /* 0x000fe2000fffe0ff */
[----:B------:R1:W-:Y:S01]  /*2580*/  STL [R1+0x20], R2 ;  /* 0x0000200201007387 */ /* 0x0003e20000100800 */
[----:B------:R-:W-:Y:S01]  /*2590*/  IMAD.IADD R226, R225, 0x1, R226 ;  /* 0x00000001e1e27824 */ /* 0x000fe200078e02e2 */
[----:B------:R-:W-:-:S02]  /*25a0*/  ULDC UR19, c[0x0][0x168] ;  /* 0x00005a0000137ab9 */ /* 0x000fc40000000800 */
[----:B---34-:R1:W-:Y:S04]  /*25b0*/  STL [R1+0x24], R0 ;  /* 0x0000240001007387 */ /* 0x0183e80000100800 */
.L_x_400:
        /* <DEDUP_REMOVED lines=113> */
[----:B------:R1:W4:Y:S04]  /*2cd0*/  LDS R210, [R0.X4+0x12080] ;  /* 0x0120800000d27984 */ /* 0x0003280000004800 */
[----:B------:R1:W1:Y:S02]  /*2ce0*/  LDS R204, [R0.X4+0x120a0] ;  /* 0x0120a00000cc7984 */ /* 0x0002640000004800 */
[----:B------:R-:W-:Y:S01]  /*2cf0*/  IMAD.U32 R28, RZ, RZ, UR12 ;  /* 0x0000000cff1c7e24 */ /* 0x000fe2000f8e00ff */
[----:B------:R-:W-:Y:S01]  /*2d00*/  HMMA.16816.F32.BF16 R24, R44, R148, R24 ;  /* 0x000000942c18723c */ /* 0x000fe20000041818 */
[----:B------:R1:W1:Y:S03]  /*2d10*/  LDS R205, [R0.X4+0x12100] ;  /* 0x0121000000cd7984 */ /* 0x0002660000004800 */
[----:B------:R-:W-:Y:S01]  /*2d20*/  LEA R28, R28, R239, 0x6 ;  /* 0x000000ef1c1c7211 */ /* 0x000fe200078e30ff */
[----:B------:R1:W1:Y:S03]  /*2d30*/  LDS R211, [R0.X4+0x12120] ;  /* 0x0121200000d37984 */ /* 0x0002660000004800 */
[-C--:B--2---:R-:W-:Y:S05]  /*2d40*/  HMMA.16816.F32.BF16 R4, R36, R32.reuse, R4 ;  /* 0x000000202404723c */ /* 0x084fea0000041804 */
[C---:B------:R-:W-:Y:S01]  /*2d50*/  IMAD.IADD R207, R28.reuse, 0x1, R241 ;  /* 0x000000011ccf7824 */ /* 0x040fe200078e02f1 */
[----:B------:R-:W-:Y:S02]  /*2d60*/  IADD3 R206, R28, R242, RZ ;  /* 0x000000f21cce7210 */ /* 0x000fe40007ffe0ff */
[C---:B------:R-:W-:Y:S04]  /*2d70*/  HMMA.16816.F32.BF16 R8, R40.reuse, R32, R8 ;  /* 0x000000202808723c */ /* 0x040fe80000041808 */
[----:B------:R-:W-:Y:S04]  /*2d80*/  IMNMX R207, R244, R207, PT ;  /* 0x000000cff4cf7217 */ /* 0x000fe80003800200 */
[-C--:B---3--:R-:W-:Y:S08]  /*2d90*/  HMMA.16816.F32.BF16 R12, R40, R48.reuse, R12 ;  /* 0x00000030280c723c */ /* 0x088ff0000004180c */
[C---:B------:R-:W-:Y:S08]  /*2da0*/  HMMA.16816.F32.BF16 R16, R36.reuse, R48, R16 ;  /* 0x000000302410723c */ /* 0x040ff00000041810 */
[-C--:B-----5:R-:W-:Y:S08]  /*2db0*/  HMMA.16816.F32.BF16 R20, R36, R50.reuse, R20 ;  /* 0x000000322414723c */ /* 0x0a0ff00000041814 */
[----:B------:R-:W-:Y:S01]  /*2dc0*/  HMMA.16816.F32.BF16 R24, R40, R50, R24 ;  /* 0x000000322818723c */ /* 0x000fe20000041818 */
[----:B------:R-:W-:-:S07]  /*2dd0*/  @P1 BRA `(.L_x_382) ;  /* 0x0000018000001947 */ /* 0x000fce0003800000 */
        /* <DEDUP_REMOVED lines=14> */
.L_x_384:
[----:B------:R-:W-:Y:S04]  /*2ec0*/  MOV R2, 0x1 ;  /* 0x0000000100027802 */ /* 0x000fe80000000f00 */
[----:B------:R-:W-:Y:S11]  /*2ed0*/  ISETP.NE.AND P1, PT, R2, c[0x0][0x2a8], PT ;  /* 0x0000aa0002007a0c */ /* 0x000ff60003f25270 */
[----:B------:R-:W-:Y:S02]  /*2ee0*/  @!UPT UIADD3 URZ, URZ, URZ, URZ ;  /* 0x0000003f3f3ff290 */ /* 0x000fe4000fffe03f */
[----:B------:R-:W-:Y:S05]  /*2ef0*/  @P1 IMAD.HI.U32 R2, R0, c[0x0][0x2ac], RZ ;  /* 0x0000ab0000021a27 */ /* 0x000fea00078e00ff */
[----:B------:R-:W-:Y:S02]  /*2f00*/  @P1 SHF.R.U32.HI R0, RZ, c[0x0][0x2b0], R2 ;  /* 0x0000ac00ff001a19 */ /* 0x000fe40000011602 */
.L_x_385:
[----:B------:R-:W-:Y:S05]  /*2f10*/  BSYNC B0 ;  /* 0x0000000000007941 */ /* 0x000fea0003800000 */
.L_x_383:
[----:B------:R-:W-:Y:S05]  /*2f20*/  IMAD R0, R0, c[0x0][0x2a8], R243 ;  /* 0x0000aa0000007a24 */ /* 0x000fea00078e02f3 */
[----:B------:R-:W-:Y:S02]  /*2f30*/  IADD3 R2, R0, c[0x0][0x2a8], RZ ;  /* 0x0000aa0000027a10 */ /* 0x000fe40007ffe0ff */
[----:B------:R-:W-:Y:S02]  /*2f40*/  IMNMX R206, R206, R0, !PT ;  /* 0x00000000cece7217 */ /* 0x000fe40007800200 */
[----:B------:R-:W-:Y:S02]  /*2f50*/  IMNMX R207, R207, R2, PT ;  /* 0x00000002cfcf7217 */ /* 0x000fe40003800200 */
.L_x_382:
[----:B-1--4-:R-:W-:Y:S01]  /*2f60*/  IADD3 R3, R28, 0x8, RZ ;  /* 0x000000081c037810 */ /* 0x012fe20007ffe0ff */
[----:B------:R-:W-:Y:S04]  /*2f70*/  UISETP.NE.AND UP0, UPT, UR18, URZ, UPT ;  /* 0x0000003f1200728c */ /* 0x000fe8000bf05270 */
[--C-:B------:R-:W-:Y:S02]  /*2f80*/  IMAD.IADD R2, R241, 0x1, R3.reuse ;  /* 0x00000001f1027824 */ /* 0x100fe400078e0203 */
[----:B------:R-:W-:Y:S01]  /*2f90*/  PLOP3.LUT P1, PT, PT, PT, UP0, 0x40, 0x0 ;  /* 0x000000000000781c */ /* 0x000fe20003f2e808 */
[----:B------:R-:W-:Y:S02]  /*2fa0*/  IMAD.IADD R0, R242, 0x1, R3 ;  /* 0x00000001f2007824 */ /* 0x000fe400078e0203 */
[----:B------:R-:W-:Y:S10]  /*2fb0*/  IMNMX R2, R244, R2, PT ;  /* 0x00000002f4027217 */ /* 0x000ff40003800200 */
        /* <DEDUP_REMOVED lines=15> */
.L_x_388:
[----:B------:R-:W-:Y:S04]  /*30b0*/  MOV R29, 0x1 ;  /* 0x00000001001d7802 */ /* 0x000fe80000000f00 */
[----:B------:R-:W-:Y:S11]  /*30c0*/  ISETP.NE.AND P1, PT, R29, c[0x0][0x2a8], PT ;  /* 0x0000aa001d007a0c */ /* 0x000ff60003f25270 */
[----:B------:R-:W-:Y:S02]  /*30d0*/  @!UPT UIADD3 URZ, URZ, URZ, URZ ;  /* 0x0000003f3f3ff290 */ /* 0x000fe4000fffe03f */
[----:B------:R-:W-:Y:S05]  /*30e0*/  @P1 IMAD.HI.U32 R29, R3, c[0x0][0x2ac], RZ ;  /* 0x0000ab00031d1a27 */ /* 0x000fea00078e00ff */
[----:B------:R-:W-:Y:S02]  /*30f0*/  @P1 SHF.R.U32.HI R3, RZ, c[0x0][0x2b0], R29 ;  /* 0x0000ac00ff031a19 */ /* 0x000fe4000001161d */
.L_x_389:
[----:B------:R-:W-:Y:S05]  /*3100*/  BSYNC B0 ;  /* 0x0000000000007941 */ /* 0x000fea0003800000 */
.L_x_387:
[----:B------:R-:W-:Y:S05]  /*3110*/  IMAD R3, R3, c[0x0][0x2a8], R243 ;  /* 0x0000aa0003037a24 */ /* 0x000fea00078e02f3 */
[----:B------:R-:W-:Y:S02]  /*3120*/  IADD3 R29, R3, c[0x0][0x2a8], RZ ;  /* 0x0000aa00031d7a10 */ /* 0x000fe40007ffe0ff */
[----:B------:R-:W-:Y:S02]  /*3130*/  IMNMX R0, R0, R3, !PT ;  /* 0x0000000300007217 */ /* 0x000fe40007800200 */
[----:B------:R-:W-:Y:S02]  /*3140*/  IMNMX R2, R2, R29, PT ;  /* 0x0000001d02027217 */ /* 0x000fe40003800200 */
.L_x_386:
[----:B------:R-:W-:Y:S01]  /*3150*/  IADD3 R29, R28, 0x20, RZ ;  /* 0x000000201c1d7810 */ /* 0x000fe20007ffe0ff */
        /* <DEDUP_REMOVED lines=20> */
.L_x_392:
[----:B------:R-:W-:Y:S04]  /*32a0*/  MOV R30, 0x1 ;  /* 0x00000001001e7802 */ /* 0x000fe80000000f00 */
[----:B------:R-:W-:Y:S11]  /*32b0*/  ISETP.NE.AND P1, PT, R30, c[0x0][0x2a8], PT ;  /* 0x0000aa001e007a0c */ /* 0x000ff60003f25270 */
[----:B------:R-:W-:Y:S02]  /*32c0*/  @!UPT UIADD3 URZ, URZ, URZ, URZ ;  /* 0x0000003f3f3ff290 */ /* 0x000fe4000fffe03f */
[----:B------:R-:W-:Y:S05]  /*32d0*/  @P1 IMAD.HI.U32 R30, R29, c[0x0][0x2ac], RZ ;  /* 0x0000ab001d1e1a27 */ /* 0x000fea00078e00ff */
[----:B------:R-:W-:Y:S02]  /*32e0*/  @P1 SHF.R.U32.HI R29, RZ, c[0x0][0x2b0], R30 ;  /* 0x0000ac00ff1d1a19 */ /* 0x000fe4000001161e */
.L_x_393:
[----:B------:R-:W-:Y:S05]  /*32f0*/  BSYNC B0 ;  /* 0x0000000000007941 */ /* 0x000fea0003800000 */
.L_x_391:
[----:B------:R-:W-:Y:S05]  /*3300*/  IMAD R29, R29, c[0x0][0x2a8], R243 ;  /* 0x0000aa001d1d7a24 */ /* 0x000fea00078e02f3 */
[----:B------:R-:W-:Y:S02]  /*3310*/  IADD3 R30, R29, c[0x0][0x2a8], RZ ;  /* 0x0000aa001d1e7a10 */ /* 0x000fe40007ffe0ff */
[----:B------:R-:W-:Y:S02]  /*3320*/  IMNMX R3, R3, R29, !PT ;  /* 0x0000001d03037217 */ /* 0x000fe40007800200 */
[----:B------:R-:W-:Y:S02]  /*3330*/  IMNMX R40, R40, R30, PT ;  /* 0x0000001e28287217 */ /* 0x000fe40003800200 */
.L_x_390:
        /* <DEDUP_REMOVED lines=21> */
.L_x_396:
[----:B------:R-:W-:Y:S04]  /*3490*/  MOV R29, 0x1 ;  /* 0x00000001001d7802 */ /* 0x000fe80000000f00 */
[----:B------:R-:W-:Y:S11]  /*34a0*/  ISETP.NE.AND P1, PT, R29, c[0x0][0x2a8], PT ;  /* 0x0000aa001d007a0c */ /* 0x000ff60003f25270 */
[----:B------:R-:W-:Y:S02]  /*34b0*/  @!UPT UIADD3 URZ, URZ, URZ, URZ ;  /* 0x0000003f3f3ff290 */ /* 0x000fe4000fffe03f */
[----:B------:R-:W-:Y:S05]  /*34c0*/  @P1 IMAD.HI.U32 R29, R28, c[0x0][0x2ac], RZ ;  /* 0x0000ab001c1d1a27 */ /* 0x000fea00078e00ff */
[----:B------:R-:W-:Y:S02]  /*34d0*/  @P1 SHF.R.U32.HI R28, RZ, c[0x0][0x2b0], R29 ;  /* 0x0000ac00ff1c1a19 */ /* 0x000fe4000001161d */
.L_x_397:
[----:B------:R-:W-:Y:S05]  /*34e0*/  BSYNC B0 ;  /* 0x0000000000007941 */ /* 0x000fea0003800000 */
.L_x_395:
[----:B------:R-:W-:Y:S05]  /*34f0*/  IMAD R28, R28, c[0x0][0x2a8], R243 ;  /* 0x0000aa001c1c7a24 */ /* 0x000fea00078e02f3 */
[----:B------:R-:W-:Y:S02]  /*3500*/  IADD3 R29, R28, c[0x0][0x2a8], RZ ;  /* 0x0000aa001c1d7a10 */ /* 0x000fe40007ffe0ff */
[----:B------:R-:W-:Y:S02]  /*3510*/  IMNMX R208, R208, R28, !PT ;  /* 0x0000001cd0d07217 */ /* 0x000fe40007800200 */
[----:B------:R-:W-:Y:S02]  /*3520*/  IMNMX R209, R209, R29, PT ;  /* 0x0000001dd1d17217 */ /* 0x000fe40003800200 */
.L_x_394:
[----:B------:R-:W-:Y:S04]  /*3530*/  DEPBAR.LE SB0, 0x0 ;  /* 0x000080000000791a */ /* 0x000fe80000000000 */
[----:B------:R-:W-:Y:S01]  /*3540*/  BAR.SYNC.DEFER_BLOCKING 0x0 ;  /* 0x0000000000007b1d */ /* 0x000fe20000010000 */
[----:B------:R-:W-:Y:S04]  /*3550*/  UIADD3 UR20, UR12, 0x1, URZ ;  /* 0x000000010c147890 */ /* 0x000fe8000fffe03f */
[----:B------:R-:W-:Y:S06]  /*3560*/  UISETP.GE.AND UP0, UPT, UR20, UR13, UPT ;  /* 0x0000000d1400728c */ /* 0x000fec000bf06270 */
[----:B------:R-:W-:Y:S01]  /*3570*/  PLOP3.LUT P1, PT, PT, PT, UP0, 0x80, 0x0 ;  /* 0x000000000000781c */ /* 0x000fe20003f2f008 */
[----:B------:R1:W2:Y:S04]  /*3580*/  LDSM.16.M88.4 R44, [R225+0xe080] ;  /* 0x00e08000e12c783b */ /* 0x0002a80000000200 */
[----:B------:R1:W3:Y:S04]  /*3590*/  LDSM.16.M88.4 R48, [R225+0xf080] ;  /* 0x00f08000e130783b */ /* 0x0002e80000000200 */
[----:B------:R1:W4:Y:S04]  /*35a0*/  LDSM.16.M88.4 R148, [R226+0xe080] ;  /* 0x00e08000e294783b */ /* 0x0003280000000200 */
[----:B------:R1:W1:Y:S01]  /*35b0*/  LDSM.16.M88.4 R160, [R226+0xf080] ;  /* 0x00f08000e2a0783b */ /* 0x0002620000000200 */
[----:B------:R-:W-:-:S05]  /*35c0*/  @P1 BRA `(.L_x_398) ;  /* 0x0000037000001947 */ /* 0x000fca0003800000 */
[----:B------:R-:W5:Y:S01]  /*35d0*/  LDL.64 R42, [R1+0x10] ;  /* 0x00001000012a7983 */ /* 0x000f620000100a00 */
[----:B------:R-:W-:Y:S01]  /*35e0*/  USHF.R.S32.HI UR21, URZ, 0x1f, UR20 ;  /* 0x0000001f3f157899 */ /* 0x000fe20008011414 */
[----:B------:R-:W-:Y:S01]  /*35f0*/  IMAD.U32 R30, RZ, RZ, UR12 ;  /* 0x0000000cff1e7e24 */ /* 0x000fe2000f8e00ff */
[----:B------:R-:W-:Y:S01]  /*3600*/  ULDC.64 UR6, c[0x0][0x178] ;  /* 0x00005e0000067ab9 */ /* 0x000fe20000000a00 */
[----:B----4-:R-:W4:Y:S01]  /*3610*/  LDL R38, [R1+0x24] ;  /* 0x0000240001267983 */ /* 0x010f220000100800 */
[----:B------:R-:W-:Y:S01]  /*3620*/  UIMAD UR21, UR21, UR6, URZ ;  /* 0x00000006151572a4 */ /* 0x000fe2000f8e023f */
[----:B------:R-:W-:Y:S01]  /*3630*/  @!P2 IMAD.MOV.U32 R29, RZ, RZ, R251 ;  /* 0x000000ffff1da224 */ /* 0x000fe200078e00fb */
[----:B------:R-:W-:Y:S01]  /*3640*/  @!P2 LEA R30, R30, 0x40, 0x6 ;  /* 0x000000401e1ea811 */ /* 0x000fe200078e30ff */
[----:B------:R-:W3:Y:S01]  /*3650*/  @!P2 S2R R31, SR_CTAID.Y ;  /* 0x00000000001fa919 */ /* 0x000ee20000002600 */
[----:B------:R-:W-:Y:S01]  /*3660*/  IMAD.U32 R36, RZ, RZ, UR5 ;  /* 0x00000005ff247e24 */ /* 0x000fe2000f8e00ff */
[----:B------:R-:W-:Y:S02]  /*3670*/  UIMAD.WIDE.U32 UR26, UR20, UR6, URZ ;  /* 0x00000006141a72a5 */ /* 0x000fe4000f8e003f */
[----:B------:R-:W-:Y:S02]  /*3680*/  UIMAD UR21, UR20, UR7, UR21 ;  /* 0x00000007141572a4 */ /* 0x000fe4000f8e0215 */
[----:B------:R-:W-:Y:S02]  /*3690*/  USHF.L.U32 UR6, UR26, 0x6, URZ ;  /* 0x000000061a067899 */ /* 0x000fe4000800063f */
[----:B------:R-:W-:Y:S02]  /*36a0*/  UIMAD UR7, UR20, -0x40, UR19 ;  /* 0xffffffc0140778a4 */ /* 0x000fe4000f8e0213 */
[----:B------:R-:W-:Y:S04]  /*36b0*/  UIADD3 UR21, UR27, UR21, URZ ;  /* 0x000000151b157290 */ /* 0x000fe8000fffe03f */
[----:B------:R-:W-:Y:S01]  /*36c0*/  USHF.L.U64.HI UR21, UR26, 0x6, UR21 ;  /* 0x000000061a157899 */ /* 0x000fe20008010215 */
[----:B---3--:R-:W-:Y:S05]  /*36d0*/  @!P2 SHF.R.S32.HI R28, RZ, 0x1f, R31 ;  /* 0x0000001fff1ca819 */ /* 0x008fea000001141f */
[----:B------:R-:W-:Y:S02]  /*36e0*/  @!P2 IMAD R32, R28, c[0x0][0x270], RZ ;  /* 0x00009c001c20aa24 */ /* 0x000fe400078e02ff */
[----:B------:R-:W-:Y:S04]  /*36f0*/  @!P2 IMAD.MOV.U32 R28, RZ, RZ, R250 ;  /* 0x000000ffff1ca224 */ /* 0x000fe800078e00fa */
[C---:B------:R-:W-:Y:S04]  /*3700*/  @!P2 IMAD.WIDE.U32 R28, R31.reuse, c[0x0][0x270], R28 ;  /* 0x00009c001f1caa25 */ /* 0x040fe800078e001c */
[----:B------:R-:W-:Y:S01]  /*3710*/  @!P2 IMAD R31, R31, c[0x0][0x274], R32 ;  /* 0x00009d001f1faa24 */ /* 0x000fe200078e0220 */
[----:B------:R-:W-:Y:S02]  /*3720*/  @!P2 IADD3 R35, P5, P1, R30, UR22, R28 ;  /* 0x000000161e23ac10 */ /* 0x000fe4000f9be01c */
[----:B------:R-:W-:Y:S01]  /*3730*/  @!P2 SHF.R.S32.HI R30, RZ, 0x1f, R30 ;  /* 0x0000001fff1ea819 */ /* 0x000fe2000001141e */
[----:B------:R-:W-:Y:S02]  /*3740*/  @!P2 IMAD.IADD R29, R29, 0x1, R31 ;  /* 0x000000011d1da824 */ /* 0x000fe400078e021f */
[----:B------:R-:W-:Y:S03]  /*3750*/  IMAD.U32 R31, RZ, RZ, UR14 ;  /* 0x0000000eff1f7e24 */ /* 0x000fe6000f8e00ff */
[----:B------:R-:W-:Y:S02]  /*3760*/  @!P2 IADD3.X R37, R30, UR10, R29, P5, P1 ;  /* 0x0000000a1e25ac10 */ /* 0x000fe4000afe241d */
[----:B------:R-:W-:Y:S02]  /*3770*/  IADD3 R29, -R248, UR7, RZ ;  /* 0x00000007f81d7c10 */ /* 0x000fe4000fffe1ff */
[----:B-----5:R-:W-:Y:S04]  /*3780*/  IADD3 R28, P6, R42, UR6, RZ ;  /* 0x000000062a1c7c10 */ /* 0x020fe8000ffde0ff */
[----:B------:R-:W-:Y:S02]  /*3790*/  LEA R32, P1, R28, c[0x0][0x160], 0x1 ;  /* 0x000058001c207a11 */ /* 0x000fe400078208ff */
[----:B------:R-:W-:Y:S02]  /*37a0*/  IADD3.X R30, R252, UR21, RZ, P6, !PT ;  /* 0x00000015fc1e7c10 */ /* 0x000fe4000b7fe4ff */
[----:B------:R-:W-:Y:S02]  /*37b0*/  IADD3 R31, P6, P5, R42, UR6, R31 ;  /* 0x000000062a1f7c10 */ /* 0x000fe4000fdde01f */
[----:B------:R-:W-:Y:S01]  /*37c0*/  LEA.HI.X R33, R28, c[0x0][0x164], R30, 0x1, P1 ;  /* 0x000059001c217a11 */ /* 0x000fe200008f0c1e */
[----:B------:R-:W-:Y:S01]  /*37d0*/  IMAD.U32 R28, RZ, RZ, UR15 ;  /* 0x0000000fff1c7e24 */ /* 0x000fe2000f8e00ff */
[----:B------:R-:W-:Y:S02]  /*37e0*/  ISETP.LT.OR P1, PT, R29, 0x1, P4 ;  /* 0x000000011d00780c */ /* 0x000fe40002721670 */
[----:B------:R-:W-:Y:S01]  /*37f0*/  IADD3.X R36, R252, UR21, R36, P6, P5 ;  /* 0x00000015fc247c10 */ /* 0x000fe2000b7ea424 */
[----:B----4-:R-:W-:Y:S01]  /*3800*/  IMAD R28, R28, 0x4000, R38 ;  /* 0x000040001c1c7824 */ /* 0x010fe200078e0226 */
[----:B------:R-:W-:Y:S02]  /*3810*/  LEA R30, P6, R31, c[0x0][0x160], 0x1 ;  /* 0x000058001f1e7a11 */ /* 0x000fe400078c08ff */
[----:B------:R-:W-:Y:S02]  /*3820*/  @!P2 LEA R34, P5, R35, c[0x0][0x258], 0x2 ;  /* 0x000096002322aa11 */ /* 0x000fe400078a10ff */
[----:B------:R-:W-:Y:S01]  /*3830*/  LEA.HI.X R31, R31, c[0x0][0x164], R36, 0x1, P6 ;  /* 0x000059001f1f7a11 */ /* 0x000fe200030f0c24 */
[----:B------:R-:W-:Y:S01]  /*3840*/  IMAD.U32 R36, RZ, RZ, UR15 ;  /* 0x0000000fff247e24 */ /* 0x000fe2000f8e00ff */
[----:B------:R-:W-:Y:S02]  /*3850*/  ISETP.LT.OR P6, PT, R29, 0x1, P3 ;  /* 0x000000011d00780c */ /* 0x000fe40001fc1670 */
[----:B------:R-:W-:Y:S01]  /*3860*/  @!P2 LEA.HI.X R35, R35, c[0x0][0x25c], R37, 0x2, P5 ;  /* 0x000097002323aa11 */ /* 0x000fe200028f1425 */
[----:B------:R-:W-:Y:S01]  /*3870*/  @!PT LDS RZ, [RZ] ;  /* 0x00000000fffff984 */ /* 0x000fe20000000800 */
[----:B------:R-:W-:Y:S01]  /*3880*/  @!PT LDS RZ, [RZ] ;  /* 0x00000000fffff984 */ /* 0x000fe20000000800 */
[----:B------:R-:W-:Y:S01]  /*3890*/  @!PT LDS RZ, [RZ] ;  /* 0x00000000fffff984 */ /* 0x000fe20000000800 */
[----:B------:R3:W-:Y:S01]  /*38a0*/  LDGSTS.E.BYPASS.LTC128B.128 [R28], [R32.64], !P1 ;  /* 0x00000000201c7fae */ /* 0x0007e2000c901d58 */
[C---:B------:R-:W-:Y:S02]  /*38b0*/  ISETP.LT.OR P5, PT, R29.reuse, 0x21, P4 ;  /* 0x000000211d00780c */ /* 0x040fe400027a1670 */
[----:B------:R-:W-:Y:S01]  /*38c0*/  ISETP.LT.OR P1, PT, R29, 0x21, P3 ;  /* 0x000000211d00780c */ /* 0x000fe20001f21670 */
[----:B------:R-:W-:Y:S04]  /*38d0*/  @!P2 IMAD R29, R36, 0x10, R246 ;  /* 0x00000010241da824 */ /* 0x000fe800078e02f6 */
[----:B------:R-:W-:Y:S02]  /*38e0*/  @!P2 IMAD.SHL.U32 R29, R29, 0x4, RZ ;  /* 0x000000041d1da824 */ /* 0x000fe400078e00ff */
[----:B------:R3:W-:Y:S02]  /*38f0*/  LDGSTS.E.BYPASS.LTC128B.128 [R28+0x2000], [R32.64+0x80], !P6 ;  /* 0x02000080201c7fae */ /* 0x0007e4000f101d58 */
[----:B------:R-:W-:Y:S02]  /*3900*/  @!P2 IMAD.SHL.U32 R29, R29, 0x4, RZ ;  /* 0x000000041d1da824 */ /* 0x000fe400078e00ff */
[----:B------:R3:W-:Y:S04]  /*3910*/  LDGSTS.E.BYPASS.LTC128B.128 [R28+0x1000], [R30.64], !P5 ;  /* 0x010000001e1c7fae */ /* 0x0007e8000e901d58 */
[----:B------:R3:W-:Y:S04]  /*3920*/  LDGSTS.E.BYPASS.LTC128B.128 [R28+0x3000], [R30.64+0x80], !P1 ;  /* 0x030000801e1c7fae */ /* 0x0007e8000c901d58 */
[----:B------:R3:W-:Y:S02]  /*3930*/  @!P2 LDGSTS.E.BYPASS.LTC128B.128 [R29+0x12080], [R34.64] ;  /* 0x12080000221dafae */ /* 0x0007e4000b901d58 */
.L_x_398:
[-C--:B--23--:R-:W-:Y:S01]  /*3940*/  HMMA.16816.F32.BF16 R28, R44, R152.reuse, RZ ;  /* 0x000000982c1c723c */ /* 0x08cfe200000418ff */
[----:B------:R-:W-:Y:S01]  /*3950*/  PLOP3.LUT P6, PT, PT, PT, UP6, 0x40, 0x0 ;  /* 0x000000000000781c */ /* 0x000fe20003fce868 */
[----:B------:R-:W0:Y:S01]  /*3960*/  LDGDEPBAR ;  /* 0x00000000000079af */ /* 0x000e220000000000 */
[----:B------:R-:W-:Y:S02]  /*3970*/  PLOP3.LUT P5, PT, PT, PT, UP5, 0x40, 0x0 ;  /* 0x000000000000781c */ /* 0x000fe40003fae858 */
[C---:B------:R-:W-:Y:S02]  /*3980*/  ISETP.GT.AND P6, PT, R0.reuse, RZ, P6 ;  /* 0x000000ff0000720c */ /* 0x040fe400037c4270 */
[----:B------:R-:W-:Y:S01]  /*3990*/  ISETP.GT.AND P5, PT, R0, 0x1, P5 ;  /* 0x000000010000780c */ /* 0x000fe20002fa4270 */
[C---:B------:R-:W-:Y:S01]  /*39a0*/  HMMA.16816.F32.BF16 R32, R48.reuse, R152, RZ ;  /* 0x000000983020723c */ /* 0x040fe200000418ff */
[----:B------:R-:W-:Y:S02]  /*39b0*/  PLOP3.LUT P1, PT, PT, PT, UP0, 0x80, 0x0 ;  /* 0x000000000000781c */ /* 0x000fe40003f2f008 */
[C---:B------:R-:W-:Y:S02]  /*39c0*/  ISETP.LT.OR P6, PT, R2.reuse, 0x1, P6 ;  /* 0x000000010200780c */ /* 0x040fe400037c1670 */
[----:B------:R-:W-:Y:S02]  /*39d0*/  ISETP.LT.OR P5, PT, R2, 0x2, P5 ;  /* 0x000000020200780c */ /* 0x000fe40002fa1670 */
[----:B------:R-:W-:Y:S01]  /*39e0*/  FSEL R6, R6, -INF , !P6 ;  /* 0xff80000006067808 */ /* 0x000fe20007000000 */
[-C--:B------:R-:W-:Y:S01]  /*39f0*/  HMMA.16816.F32.BF16 R36, R48, R154.reuse, RZ ;  /* 0x0000009a3024723c */ /* 0x080fe200000418ff */
[----:B------:R-:W-:Y:S02]  /*3a00*/  FSEL R7, R7, -INF , !P5 ;  /* 0xff80000007077808 */ /* 0x000fe40006800000 */
[----:B------:R-:W-:Y:S01]  /*3a10*/  PLOP3.LUT P6, PT, PT, PT, UP4, 0x40, 0x0 ;  /* 0x000000000000781c */ /* 0x000fe20003fce848 */
[--C-:B------:R-:W-:Y:S01]  /*3a20*/  FFMA.FTZ R238, R6, c[0x0][0x29c], -R204.reuse ;  /* 0x0000a70006ee7a23 */ /* 0x100fe200000108cc */
[----:B------:R-:W-:Y:S01]  /*3a30*/  PLOP3.LUT P5, PT, PT, PT, UP3, 0x40, 0x0 ;  /* 0x000000000000781c */ /* 0x000fe20003fae838 */
[--C-:B------:R-:W-:Y:S01]  /*3a40*/  FFMA.FTZ R237, R7, c[0x0][0x29c], -R204.reuse ;  /* 0x0000a70007ed7a23 */ /* 0x100fe200000108cc */
[C---:B------:R-:W-:Y:S02]  /*3a50*/  ISETP.GT.AND P6, PT, R0.reuse, 0x20, P6 ;  /* 0x000000200000780c */ /* 0x040fe400037c4270 */
[----:B------:R-:W-:Y:S02]  /*3a60*/  ISETP.GT.AND P5, PT, R0, 0x21, P5 ;  /* 0x000000210000780c */ /* 0x000fe40002fa4270 */
[C---:B------:R-:W-:Y:S02]  /*3a70*/  ISETP.LT.OR P6, PT, R2.reuse, 0x21, P6 ;  /* 0x000000210200780c */ /* 0x040fe400037c1670 */
[----:B------:R-:W-:Y:S02]  /*3a80*/  ISETP.LT.OR P5, PT, R2, 0x22, P5 ;  /* 0x000000220200780c */ /* 0x000fe40002fa1670 */
[----:B------:R-:W-:Y:S02]  /*3a90*/  FSEL R18, R18, -INF , !P6 ;  /* 0xff80000012127808 */ /* 0x000fe40007000000 */
[----:B------:R-:W-:Y:S02]  /*3aa0*/  FSEL R19, R19, -INF , !P5 ;  /* 0xff80000013137808 */ /* 0x000fe40006800000 */
[----:B------:R-:W-:Y:S01]  /*3ab0*/  PLOP3.LUT P6, PT, PT, PT, UP2, 0x40, 0x0 ;  /* 0x000000000000781c */ /* 0x000fe20003fce828 */
[--C-:B------:R-:W-:Y:S01]  /*3ac0*/  FFMA.FTZ R236, R18, c[0x0][0x29c], -R204.reuse ;  /* 0x0000a70012ec7a23 */ /* 0x100fe200000108cc */
[----:B------:R-:W-:Y:S01]  /*3ad0*/  PLOP3.LUT P5, PT, PT, PT, UP1, 0x40, 0x0 ;  /* 0x000000000000781c */ /* 0x000fe20003fae818 */
[----:B------:R-:W-:Y:S01]  /*3ae0*/  IMAD.MOV.U32 R18, RZ, RZ, 0x40 ;  /* 0x00000040ff127424 */ /* 0x000fe200078e00ff */
[C---:B------:R-:W-:Y:S01]  /*3af0*/  ISETP.GT.AND P6, PT, R0.reuse, 0x40, P6 ;  /* 0x000000400000780c */ /* 0x040fe200037c4270 */
[--C-:B------:R-:W-:Y:S01]  /*3b00*/  FFMA.FTZ R215, R19, c[0x0][0x29c], -R204.reuse ;  /* 0x0000a70013d77a23 */ /* 0x100fe200000108cc */
[----:B------:R-:W-:Y:S02]  /*3b10*/  ISETP.GT.AND P5, PT, R0, 0x41, P5 ;  /* 0x000000410000780c */ /* 0x000fe40002fa4270 */
[C---:B------:R-:W-:Y:S02]  /*3b20*/  ISETP.LT.OR P6, PT, R2.reuse, 0x41, P6 ;  /* 0x000000410200780c */ /* 0x040fe400037c1670 */
[----:B------:R-:W-:Y:S02]  /*3b30*/  ISETP.LT.OR P5, PT, R2, 0x42, P5 ;  /* 0x000000420200780c */ /* 0x000fe40002fa1670 */
[----:B------:R-:W-:Y:S02]  /*3b40*/  FSEL R22, R22, -INF , !P6 ;  /* 0xff80000016167808 */ /* 0x000fe40007000000 */
[----:B------:R-:W-:Y:S02]  /*3b50*/  PLOP3.LUT P6, PT, PT, PT, UP6, 0x40, 0x0 ;  /* 0x000000000000781c */ /* 0x000fe40003fce868 */
[----:B------:R-:W-:Y:S01]  /*3b60*/  FSEL R23, R23, -INF , !P5 ;  /* 0xff80000017177808 */ /* 0x000fe20006800000 */
[--C-:B------:R-:W-:Y:S01]  /*3b70*/  FFMA.FTZ R214, R22, c[0x0][0x29c], -R204.reuse ;  /* 0x0000a70016d67a23 */ /* 0x100fe200000108cc */
[----:B------:R-:W-:Y:S02]  /*3b80*/  PLOP3.LUT P5, PT, PT, PT, UP5, 0x40, 0x0 ;  /* 0x000000000000781c */ /* 0x000fe40003fae858 */
[----:B------:R-:W-:Y:S01]  /*3b90*/  ISETP.GT.AND P6, PT, R3, RZ, P6 ;  /* 0x000000ff0300720c */ /* 0x000fe200037c4270 */
[----:B------:R-:W-:Y:S01]  /*3ba0*/  FFMA.FTZ R204, R23, c[0x0][0x29c], -R204 ;  /* 0x0000a70017cc7a23 */ /* 0x000fe200000108cc */
[----:B------:R-:W-:Y:S02]  /*3bb0*/  ISETP.GT.AND P5, PT, R3, 0x1, P5 ;  /* 0x000000010300780c */ /* 0x000fe40002fa4270 */
[C---:B------:R-:W-:Y:S02]  /*3bc0*/  ISETP.LT.OR P6, PT, R40.reuse, 0x1, P6 ;  /* 0x000000012800780c */ /* 0x040fe400037c1670 */
[----:B------:R-:W-:Y:S01]  /*3bd0*/  ISETP.LT.OR P5, PT, R40, 0x2, P5 ;  /* 0x000000022800780c */ /* 0x000fe20002fa1670 */
[----:B------:R-:W-:Y:S01]  /*3be0*/  MUFU.EX2 R204, R204 ;  /* 0x000000cc00cc7308 */ /* 0x000fe20000000800 */
[----:B------:R-:W-:Y:S02]  /*3bf0*/  FSEL R8, R8, -INF , !P6 ;  /* 0xff80000008087808 */ /* 0x000fe40007000000 */
[----:B------:R-:W-:Y:S02]  /*3c00*/  FSEL R9, R9, -INF , !P5 ;  /* 0xff80000009097808 */ /* 0x000fe40006800000 */
[----:B------:R-:W-:Y:S02]  /*3c10*/  PLOP3.LUT P6, PT, PT, PT, UP4, 0x40, 0x0 ;  /* 0x000000000000781c */ /* 0x000fe40003fce848 */
[----:B------:R-:W-:Y:S01]  /*3c20*/  PLOP3.LUT P5, PT, PT, PT, UP3, 0x40, 0x0 ;  /* 0x000000000000781c */ /* 0x000fe20003fae838 */
[--C-:B------:R-:W-:Y:S01]  /*3c30*/  FFMA.FTZ R2, R9, c[0x0][0x29c], -R205.reuse ;  /* 0x0000a70009027a23 */ /* 0x100fe200000108cd */
[C---:B------:R-:W-:Y:S01]  /*3c40*/  ISETP.GT.AND P6, PT, R3.reuse, 0x20, P6 ;  /* 0x000000200300780c */ /* 0x040fe200037c4270 */
[----:B------:R-:W-:Y:S01]  /*3c50*/  MUFU.EX2 R9, R237 ;  /* 0x000000ed00097308 */ /* 0x000fe20000000800 */
        /* <DEDUP_REMOVED lines=8> */
[--C-:B------:R-:W-:Y:S01]  /*3ce0*/  FFMA.FTZ R213, R13, c[0x0][0x29c], -R205.reuse ;  /* 0x0000a7000dd57a23 */ /* 0x100fe200000108cd */
[C---:B------:R-:W-:Y:S02]  /*3cf0*/  ISETP.GT.AND P6, PT, R3.reuse, 0x40, P6 ;  /* 0x000000400300780c */ /* 0x040fe400037c4270 */
[----:B------:R-:W-:Y:S01]  /*3d00*/  ISETP.GT.AND P5, PT, R3, 0x41, P5 ;  /* 0x000000410300780c */ /* 0x000fe20002fa4270 */
[--C-:B------:R-:W-:Y:S01]  /*3d10*/  FFMA.FTZ R3, R8, c[0x0][0x29c], -R205.reuse ;  /* 0x0000a70008037a23 */ /* 0x100fe200000108cd */
[C---:B------:R-:W-:Y:S02]  /*3d20*/  ISETP.LT.OR P6, PT, R40.reuse, 0x41, P6 ;  /* 0x000000412800780c */ /* 0x040fe400037c1670 */
[----:B------:R-:W-:Y:S02]  /*3d30*/  ISETP.LT.OR P5, PT, R40, 0x42, P5 ;  /* 0x000000422800780c */ /* 0x000fe40002fa1670 */
[C---:B------:R-:W-:Y:S02]  /*3d40*/  HMMA.16816.F32.BF16 R40, R44.reuse, R154, RZ ;  /* 0x0000009a2c28723c */ /* 0x040fe400000418ff */
[----:B------:R-:W-:Y:S02]  /*3d50*/  SEL R18, R18, 0xffffffc0, !P0 ;  /* 0xffffffc012127807 */ /* 0x000fe40004000000 */
[----:B------:R-:W-:Y:S02]  /*3d60*/  FSEL R25, R25, -INF , !P5 ;  /* 0xff80000019197808 */ /* 0x000fe40006800000 */
[----:B------:R-:W-:Y:S01]  /*3d70*/  FSEL R24, R24, -INF , !P6 ;  /* 0xff80000018187808 */ /* 0x000fe20007000000 */
[----:B------:R-:W-:Y:S01]  /*3d80*/  IMAD.IADD R0, R225, 0x1, R18 ;  /* 0x00000001e1007824 */ /* 0x000fe200078e0212 */
[-C--:B------:R-:W-:Y:S01]  /*3d90*/  HMMA.16816.F32.BF16 R44, R44, R156.reuse, RZ ;  /* 0x0000009c2c2c723c */ /* 0x080fe200000418ff */
[----:B------:R-:W-:Y:S01]  /*3da0*/  IMAD.IADD R18, R18, 0x1, R226 ;  /* 0x0000000112127824 */ /* 0x000fe200078e02e2 */
[----:B------:R-:W-:Y:S02]  /*3db0*/  PLOP3.LUT P5, PT, PT, PT, UP6, 0x40, 0x0 ;  /* 0x000000000000781c */ /* 0x000fe40003fae868 */
[--C-:B------:R-:W-:Y:S02]  /*3dc0*/  FFMA.FTZ R24, R24, c[0x0][0x29c], -R205.reuse ;  /* 0x0000a70018187a23 */ /* 0x100fe400000108cd */
[C---:B------:R-:W-:Y:S01]  /*3dd0*/  ISETP.GT.AND P5, PT, R206.reuse, RZ, P5 ;  /* 0x000000ffce00720c */ /* 0x040fe20002fa4270 */
[----:B------:R-:W-:Y:S01]  /*3de0*/  FFMA.FTZ R205, R25, c[0x0][0x29c], -R205 ;  /* 0x0000a70019cd7a23 */ /* 0x000fe200000108cd */
[----:B------:R-:W-:Y:S02]  /*3df0*/  HMMA.16816.F32.BF16 R48, R48, R156, RZ ;  /* 0x0000009c3030723c */ /* 0x000fe400000418ff */
[C---:B------:R-:W-:Y:S02]  /*3e00*/  ISETP.LT.OR P6, PT, R207.reuse, 0x1, P5 ;  /* 0x00000001cf00780c */ /* 0x040fe40002fc1670 */
[----:B------:R-:W-:Y:S01]  /*3e10*/  PLOP3.LUT P5, PT, PT, PT, UP5, 0x40, 0x0 ;  /* 0x000000000000781c */ /* 0x000fe20003fae858 */
[----:B------:R-:W-:Y:S03]  /*3e20*/  MUFU.EX2 R205, R205 ;  /* 0x000000cd00cd7308 */ /* 0x000fe60000000800 */
[-C--:B----4-:R-:W-:Y:S05]  /*3e30*/  HMMA.16816.F32.BF16 R28, R148, R158.reuse, R28 ;  /* 0x0000009e941c723c */ /* 0x090fea000004181c */
[----:B------:R-:W-:Y:S03]  /*3e40*/  ISETP.GT.AND P5, PT, R206, 0x1, P5 ;  /* 0x00000001ce00780c */ /* 0x000fe60002fa4270 */
[C---:B-1----:R-:W-:Y:S08]  /*3e50*/  HMMA.16816.F32.BF16 R32, R160.reuse, R158, R32 ;  /* 0x0000009ea020723c */ /* 0x042ff00000041820 */
        /* <DEDUP_REMOVED lines=38> */
[----:B--2---:R-:W-:Y:S02]  /*40c0*/  FSEL R0, R4, -INF , !P6 ;  /* 0xff80000004007808 */ /* 0x004fe40007000000 */
[----:B------:R-:W-:Y:S02]  /*40d0*/  ISETP.LT.OR P6, PT, R207, 0x2, P5 ;  /* 0x00000002cf00780c */ /* 0x000fe40002fc1670 */
[----:B------:R-:W-:Y:S01]  /*40e0*/  PLOP3.LUT P5, PT, PT, PT, UP4, 0x40, 0x0 ;  /* 0x000000000000781c */ /* 0x000fe20003fae848 */
[--C-:B------:R-:W-:Y:S03]  /*40f0*/  FFMA.FTZ R0, R0, c[0x0][0x29c], -R210.reuse ;  /* 0x0000a70000007a23 */ /* 0x100fe600000108d2 */
[----:B------:R-:W-:Y:S02]  /*4100*/  FSEL R5, R5, -INF , !P6 ;  /* 0xff80000005057808 */ /* 0x000fe40007000000 */
[C---:B------:R-:W-:Y:S01]  /*4110*/  ISETP.GT.AND P5, PT, R206.reuse, 0x20, P5 ;  /* 0x00000020ce00780c */ /* 0x040fe20002fa4270 */
[-C--:B-1----:R-:W-:Y:S01]  /*4120*/  HMMA.16816.F32.BF16 R28, R148, R192.reuse, R28 ;  /* 0x000000c0941c723c */ /* 0x082fe2000004181c */
[----:B------:R1:W2:Y:S04]  /*4130*/  MUFU.EX2 R23, R0 ;  /* 0x0000000000177308 */ /* 0x0002a80000000800 */
[----:B------:R-:W-:Y:S01]  /*4140*/  ISETP.LT.OR P6, PT, R207, 0x21, P5 ;  /* 0x00000021cf00780c */ /* 0x000fe20002fc1670 */
[--C-:B------:R-:W-:Y:S01]  /*4150*/  FFMA.FTZ R5, R5, c[0x0][0x29c], -R210.reuse ;  /* 0x0000a70005057a23 */ /* 0x100fe200000108d2 */
[----:B------:R-:W-:Y:S01]  /*4160*/  PLOP3.LUT P5, PT, PT, PT, UP3, 0x40, 0x0 ;  /* 0x000000000000781c */ /* 0x000fe20003fae838 */
[C---:B---3--:R-:W-:Y:S03]  /*4170*/  HMMA.16816.F32.BF16 R32, R160.reuse, R192, R32 ;  /* 0x000000c0a020723c */ /* 0x048fe60000041820 */
[----:B------:R3:W4:Y:S01]  /*4180*/  MUFU.EX2 R13, R5 ;  /* 0x00000005000d7308 */ /* 0x0007220000000800 */
[----:B------:R-:W-:Y:S04]  /*4190*/  ISETP.GT.AND P5, PT, R206, 0x21, P5 ;  /* 0x00000021ce00780c */ /* 0x000fe80002fa4270 */
[-C--:B------:R-:W-:Y:S08]  /*41a0*/  HMMA.16816.F32.BF16 R36, R160, R194.reuse, R36 ;  /* 0x000000c2a024723c */ /* 0x080ff00000041824 */
[C---:B------:R-:W-:Y:S04]  /*41b0*/  HMMA.16816.F32.BF16 R40, R148.reuse, R194, R40 ;  /* 0x000000c29428723c */ /* 0x040fe80000041828 */
[----:B-1----:R-:W-:Y:S02]  /*41c0*/  FSEL R0, R16, -INF , !P6 ;  /* 0xff80000010007808 */ /* 0x002fe40007000000 */
[----:B------:R-:W-:Y:S02]  /*41d0*/  ISETP.LT.OR P6, PT, R207, 0x22, P5 ;  /* 0x00000022cf00780c */ /* 0x000fe40002fc1670 */
[-C--:B------:R-:W-:Y:S01]  /*41e0*/  HMMA.16816.F32.BF16 R44, R148, R196.reuse, R44 ;  /* 0x000000c4942c723c */ /* 0x080fe2000004182c */
[----:B------:R-:W-:Y:S01]  /*41f0*/  PLOP3.LUT P5, PT, PT, PT, UP2, 0x40, 0x0 ;  /* 0x000000000000781c */ /* 0x000fe20003fae828 */
[----:B------:R-:W-:Y:S01]  /*4200*/  MUFU.EX2 R149, R236 ;  /* 0x000000ec00957308 */ /* 0x000fe20000000800 */
[----:B---3--:R-:W1:Y:S01]  /*4210*/  LDSM.16.M88.4 R4, [R18+0x10080] ;  /* 0x010080001204783b */ /* 0x008e620000000200 */
[--C-:B------:R-:W-:Y:S01]  /*4220*/  FFMA.FTZ R0, R0, c[0x0][0x29c], -R210.reuse ;  /* 0x0000a70000007a23 */ /* 0x100fe200000108d2 */
[----:B------:R-:W-:Y:S03]  /*4230*/  ISETP.GT.AND P5, PT, R206, 0x40, P5 ;  /* 0x00000040ce00780c */ /* 0x000fe60002fa4270 */
[----:B------:R-:W-:Y:S04]  /*4240*/  HMMA.16816.F32.BF16 R48, R160, R196, R48 ;  /* 0x000000c4a030723c */ /* 0x000fe80000041830 */
[----:B------:R3:W-:Y:S10]  /*4250*/  MUFU.EX2 R22, R0 ;  /* 0x0000000000167308 */ /* 0x0007f40000000800 */
[----:B------:R5:W-:Y:S10]  /*4260*/  MUFU.EX2 R163, R3 ;  /* 0x0000000300a37308 */ /* 0x000bf40000000800 */
[----:B------:R-:W-:Y:S01]  /*4270*/  MUFU.EX2 R150, R215 ;  /* 0x000000d700967308 */ /* 0x000fe20000000800 */
[----:B---3--:R-:W-:Y:S02]  /*4280*/  FSEL R0, R17, -INF , !P6 ;  /* 0xff80000011007808 */ /* 0x008fe40007000000 */
[----:B------:R-:W3:Y:S01]  /*4290*/  LDSM.16.M88.4 R16, [R18+0x11080] ;  /* 0x011080001210783b */ /* 0x000ee20000000200 */
[C---:B------:R-:W-:Y:S02]  /*42a0*/  ISETP.LT.OR P6, PT, R207.reuse, 0x41, P5 ;  /* 0x00000041cf00780c */ /* 0x040fe40002fc1670 */
[--C-:B------:R-:W-:Y:S04]  /*42b0*/  FFMA.FTZ R0, R0, c[0x0][0x29c], -R210.reuse ;  /* 0x0000a70000007a23 */ /* 0x100fe800000108d2 */
[----:B------:R-:W-:Y:S01]  /*42c0*/  MUFU.EX2 R162, R212 ;  /* 0x000000d400a27308 */ /* 0x000fe20000000800 */
[-C--:B-1----:R-:W-:Y:S01]  /*42d0*/  HMMA.16816.F32.BF16 R28, R4, R198.reuse, R28 ;  /* 0x000000c6041c723c */ /* 0x082fe2000004181c */
[----:B------:R-:W-:Y:S01]  /*42e0*/  PLOP3.LUT P5, PT, PT, PT, UP1, 0x40, 0x0 ;  /* 0x000000000000781c */ /* 0x000fe20003fae818 */
[----:B-----5:R-:W1:Y:S03]  /*42f0*/  LDS R3, [R239.X4+0x12280] ;  /* 0x01228000ef037984 */ /* 0x020e660000004800 */
[----:B------:R-:W-:Y:S04]  /*4300*/  ISETP.GT.AND P5, PT, R206, 0x41, P5 ;  /* 0x00000041ce00780c */ /* 0x000fe80002fa4270 */
[----:B------:R5:W-:Y:S01]  /*4310*/  MUFU.EX2 R12, R0 ;  /* 0x00000000000c7308 */ /* 0x000be20000000800 */
[----:B------:R-:W-:Y:S04]  /*4320*/  ISETP.LT.OR P5, PT, R207, 0x42, P5 ;  /* 0x00000042cf00780c */ /* 0x000fe80002fa1670 */
[----:B------:R-:W-:Y:S02]  /*4330*/  FSEL R21, R21, -INF , !P5 ;  /* 0xff80000015157808 */ /* 0x000fe40006800000 */
[----:B------:R-:W-:Y:S03]  /*4340*/  PLOP3.LUT P5, PT, PT, PT, UP5, 0x40, 0x0 ;  /* 0x000000000000781c */ /* 0x000fe60003fae858 */
[----:B------:R1:W1:Y:S01]  /*4350*/  MUFU.EX2 R206, R2 ;  /* 0x0000000200ce7308 */ /* 0x0002620000000800 */
[----:B------:R-:W-:Y:S04]  /*4360*/  ISETP.GT.AND P5, PT, R208, 0x1, P5 ;  /* 0x00000001d000780c */ /* 0x000fe80002fa4270 */
[----:B------:R-:W-:Y:S04]  /*4370*/  ISETP.LT.OR P5, PT, R209, 0x2, P5 ;  /* 0x00000002d100780c */ /* 0x000fe80002fa1670 */
[----:B------:R-:W-:Y:S01]  /*4380*/  FSEL R11, R11, -INF , !P5 ;  /* 0xff8000000b0b7808 */ /* 0x000fe20006800000 */
[----:B------:R-:W-:Y:S01]  /*4390*/  MUFU.EX2 R161, R213 ;  /* 0x000000d500a17308 */ /* 0x000fe20000000800 */
[----:B------:R-:W-:Y:S02]  /*43a0*/  PLOP3.LUT P5, PT, PT, PT, UP3, 0x40, 0x0 ;  /* 0x000000000000781c */ /* 0x000fe40003fae838 */
[----:B-----5:R-:W-:Y:S01]  /*43b0*/  FSEL R0, R20, -INF , !P6 ;  /* 0xff80000014007808 */ /* 0x020fe20007000000 */
[C---:B---3--:R-:W-:Y:S01]  /*43c0*/  HMMA.16816.F32.BF16 R32, R16.reuse, R198, R32 ;  /* 0x000000c61020723c */ /* 0x048fe20000041820 */
[----:B------:R-:W-:Y:S03]  /*43d0*/  PLOP3.LUT P6, PT, PT, PT, UP6, 0x40, 0x0 ;  /* 0x000000000000781c */ /* 0x000fe60003fce868 */
[--C-:B------:R-:W-:Y:S01]  /*43e0*/  FFMA.FTZ R0, R0, c[0x0][0x29c], -R210.reuse ;  /* 0x0000a70000007a23 */ /* 0x100fe200000108d2 */
[C---:B------:R-:W-:Y:S01]  /*43f0*/  ISETP.GT.AND P6, PT, R208.reuse, RZ, P6 ;  /* 0x000000ffd000720c */ /* 0x040fe200037c4270 */
[----:B------:R-:W-:Y:S01]  /*4400*/  MUFU.EX2 R160, R24 ;  /* 0x0000001800a07308 */ /* 0x000fe20000000800 */
[----:B------:R-:W-:Y:S01]  /*4410*/  ISETP.GT.AND P5, PT, R208, 0x21, P5 ;  /* 0x00000021d000780c */ /* 0x000fe20002fa4270 */
[-C--:B------:R-:W-:Y:S01]  /*4420*/  HMMA.16816.F32.BF16 R36, R16, R200.reuse, R36 ;  /* 0x000000c81024723c */ /* 0x080fe20000041824 */
[----:B-1----:R-:W1:Y:S02]  /*4430*/  LDS R2, [R239.X4+0x12300] ;  /* 0x01230000ef027984 */ /* 0x002e640000004800 */
[----:B------:R-:W-:Y:S01]  /*4440*/  ISETP.LT.OR P6, PT, R209, 0x1, P6 ;  /* 0x00000001d100780c */ /* 0x000fe200037c1670 */
[--C-:B------:R-:W-:Y:S01]  /*4450*/  FADD.FTZ R29, R29, -R3.reuse ;  /* 0x800000031d1d7221 */ /* 0x100fe20000010000 */
[----:B------:R-:W-:Y:S01]  /*4460*/  ISETP.LT.OR P5, PT, R209, 0x22, P5 ;  /* 0x00000022d100780c */ /* 0x000fe20002fa1670 */
[----:B------:R-:W-:Y:S01]  /*4470*/  FADD.FTZ R28, R28, -R3 ;  /* 0x800000031c1c7221 */ /* 0x000fe20000010000 */
[----:B------:R-:W-:Y:S01]  /*4480*/  FSEL R10, R10, -INF , !P6 ;  /* 0xff8000000a0a7808 */ /* 0x000fe20007000000 */
[C---:B------:R-:W-:Y:S01]  /*4490*/  HMMA.16816.F32.BF16 R40, R4.reuse, R200, R40 ;  /* 0x000000c80428723c */ /* 0x040fe20000041828 */
[----:B------:R3:W-:Y:S01]  /*44a0*/  MUFU.EX2 R8, R0 ;  /* 0x0000000000087308 */ /* 0x0007e20000000800 */
[----:B------:R-:W-:Y:S02]  /*44b0*/  PLOP3.LUT P6, PT, PT, PT, UP4, 0x40, 0x0 ;  /* 0x000000000000781c */ /* 0x000fe40003fce848 */
[----:B--2---:R-:W-:Y:S01]  /*44c0*/  FMUL.FTZ R28, R23, R28 ;  /* 0x0000001c171c7220 */ /* 0x004fe20000410000 */
[----:B----4-:R-:W-:Y:S01]  /*44d0*/  F2FP.BF16.PACK_AB R23, R13, R23 ;  /* 0x000000170d17723e */ /* 0x010fe200000010ff */
[----:B------:R-:W-:Y:S01]  /*44e0*/  FFMA.FTZ R210, R21, c[0x0][0x29c], -R210 ;  /* 0x0000a70015d27a23 */ /* 0x000fe200000108d2 */
[----:B------:R-:W-:Y:S01]  /*44f0*/  ISETP.GT.AND P6, PT, R208, 0x20, P6 ;  /* 0x00000020d000780c */ /* 0x000fe200037c4270 */
[-C--:B------:R-:W-:Y:S03]  /*4500*/  HMMA.16816.F32.BF16 R44, R4, R202.reuse, R44 ;  /* 0x000000ca042c723c */ /* 0x080fe6000004182c */
[----:B------:R-:W-:Y:S01]  /*4510*/  MUFU.EX2 R20, R238 ;  /* 0x000000ee00147308 */ /* 0x000fe20000000800 */
[----:B------:R-:W-:Y:S02]  /*4520*/  ISETP.LT.OR P6, PT, R209, 0x21, P6 ;  /* 0x00000021d100780c */ /* 0x000fe400037c1670 */
[----:B------:R-:W-:Y:S01]  /*4530*/  FSEL R15, R15, -INF , !P5 ;  /* 0xff8000000f0f7808 */ /* 0x000fe20006800000 */
[--C-:B------:R-:W-:Y:S01]  /*4540*/  FFMA.FTZ R4, R10, c[0x0][0x29c], -R211.reuse ;  /* 0x0000a7000a047a23 */ /* 0x100fe200000108d3 */
[----:B------:R-:W-:Y:S01]  /*4550*/  HMMA.16816.F32.BF16 R48, R16, R202, R48 ;  /* 0x000000ca1030723c */ /* 0x000fe20000041830 */
[----:B------:R-:W-:Y:S03]  /*4560*/  PLOP3.LUT P5, PT, PT, PT, UP1, 0x40, 0x0 ;  /* 0x000000000000781c */ /* 0x000fe60003fae818 */
[--C-:B------:R-:W-:Y:S01]  /*4570*/  FFMA.FTZ R5, R11, c[0x0][0x29c], -R211.reuse ;  /* 0x0000a7000b057a23 */ /* 0x100fe200000108d3 */
[----:B------:R2:W-:Y:S01]  /*4580*/  MUFU.EX2 R148, R4 ;  /* 0x0000000400947308 */ /* 0x0005e20000000800 */
[----:B------:R-:W-:Y:S01]  /*4590*/  FSEL R14, R14, -INF , !P6 ;  /* 0xff8000000e0e7808 */ /* 0x000fe20007000000 */
[----:B------:R-:W-:Y:S01]  /*45a0*/  FFMA.FTZ R6, R15, c[0x0][0x29c], -R211 ;  /* 0x0000a7000f067a23 */ /* 0x000fe200000108d3 */
[----:B------:R-:W-:Y:S01]  /*45b0*/  F2FP.BF16.PACK_AB R7, R206, R163 ;  /* 0x000000a3ce07723e */ /* 0x000fe200000010ff */
[----:B---3--:R-:W3:Y:S01]  /*45c0*/  LDS R0, [R239.X4+0x122a0] ;  /* 0x0122a000ef007984 */ /* 0x008ee20000004800 */
[----:B------:R-:W-:Y:S02]  /*45d0*/  PLOP3.LUT P6, PT, PT, PT, UP2, 0x40, 0x0 ;  /* 0x000000000000781c */ /* 0x000fe40003fce828 */
[--C-:B------:R-:W-:Y:S01]  /*45e0*/  FADD.FTZ R40, R40, -R3.reuse ;  /* 0x8000000328287221 */ /* 0x100fe20000010000 */
[----:B------:R-:W-:Y:S01]  /*45f0*/  ISETP.GT.AND P5, PT, R208, 0x41, P5 ;  /* 0x00000041d000780c */ /* 0x000fe20002fa4270 */
[--C-:B------:R-:W-:Y:S01]  /*4600*/  FADD.FTZ R41, R41, -R3.reuse ;  /* 0x8000000329297221 */ /* 0x100fe20000010000 */
[----:B------:R-:W4:Y:S01]  /*4610*/  MUFU.EX2 R25, R5 ;  /* 0x0000000500197308 */ /* 0x000f220000000800 */
[--C-:B------:R-:W-:Y:S01]  /*4620*/  FADD.FTZ R44, R44, -R3.reuse ;  /* 0x800000032c2c7221 */ /* 0x100fe20000010000 */
[----:B------:R-:W-:Y:S01]  /*4630*/  ISETP.GT.AND P6, PT, R208, 0x40, P6 ;  /* 0x00000040d000780c */ /* 0x000fe200037c4270 */
[----:B------:R-:W-:Y:S01]  /*4640*/  FADD.FTZ R45, R45, -R3 ;  /* 0x800000032d2d7221 */ /* 0x000fe20000010000 */
[----:B------:R-:W-:Y:S01]  /*4650*/  ISETP.LT.OR P5, PT, R209, 0x42, P5 ;  /* 0x00000042d100780c */ /* 0x000fe20002fa1670 */
[----:B------:R-:W-:Y:S01]  /*4660*/  FMUL.FTZ R40, R22, R40 ;  /* 0x0000002816287220 */ /* 0x000fe20000410000 */
[----:B------:R-:W-:Y:S01]  /*4670*/  F2FP.BF16.PACK_AB R22, R12, R22 ;  /* 0x000000160c16723e */ /* 0x000fe200000010ff */
[--C-:B-1----:R-:W-:Y:S01]  /*4680*/  FADD.FTZ R33, R33, -R2.reuse ;  /* 0x8000000221217221 */ /* 0x102fe20000010000 */
[----:B------:R-:W-:Y:S01]  /*4690*/  ISETP.LT.OR P6, PT, R209, 0x41, P6 ;  /* 0x00000041d100780c */ /* 0x000fe200037c1670 */
[--C-:B------:R-:W-:Y:S01]  /*46a0*/  FADD.FTZ R37, R37, -R2.reuse ;  /* 0x8000000225257221 */ /* 0x100fe20000010000 */
[----:B------:R1:W-:Y:S01]  /*46b0*/  MUFU.EX2 R18, R6 ;  /* 0x0000000600127308 */ /* 0x0003e20000000800 */
[----:B------:R-:W-:Y:S01]  /*46c0*/  FSEL R27, R27, -INF , !P5 ;  /* 0xff8000001b1b7808 */ /* 0x000fe20006800000 */
[--C-:B------:R-:W-:Y:S01]  /*46d0*/  FADD.FTZ R49, R49, -R2.reuse ;  /* 0x8000000231317221 */ /* 0x100fe20000010000 */
[----:B------:R-:W-:Y:S01]  /*46e0*/  FSEL R26, R26, -INF , !P6 ;  /* 0xff8000001a1a7808 */ /* 0x000fe20007000000 */
[--C-:B--2---:R-:W-:Y:S02]  /*46f0*/  FFMA.FTZ R4, R14, c[0x0][0x29c], -R211.reuse ;  /* 0x0000a7000e047a23 */ /* 0x104fe400000108d3 */
[----:B------:R-:W-:Y:S01]  /*4700*/  FMUL.FTZ R14, R13, R29 ;  /* 0x0000001d0d0e7220 */ /* 0x000fe20000410000 */
[----:B------:R-:W-:Y:S01]  /*4710*/  F2FP.BF16.PACK_AB R13, R150, R149 ;  /* 0x00000095960d723e */ /* 0x000fe200000010ff */
[--C-:B------:R-:W-:Y:S02]  /*4720*/  FFMA.FTZ R26, R26, c[0x0][0x29c], -R211.reuse ;  /* 0x0000a7001a1a7a23 */ /* 0x100fe400000108d3 */
[----:B------:R-:W2:Y:S01]  /*4730*/  MUFU.EX2 R24, R4 ;  /* 0x0000000400187308 */ /* 0x000ea20000000800 */
[----:B------:R-:W-:Y:S01]  /*4740*/  FFMA.FTZ R211, R27, c[0x0][0x29c], -R211 ;  /* 0x0000a7001bd37a23 */ /* 0x000fe200000108d3 */
[----:B------:R-:W-:Y:S01]  /*4750*/  F2FP.BF16.PACK_AB R14, R14, R28 ;  /* 0x0000001c0e0e723e */ /* 0x000fe200000010ff */
[--C-:B------:R-:W-:Y:S01]  /*4760*/  FADD.FTZ R32, R32, -R2.reuse ;  /* 0x8000000220207221 */ /* 0x100fe20000010000 */
[----:B----4-:R-:W-:Y:S01]  /*4770*/  F2FP.BF16.PACK_AB R3, R25, R148 ;  /* 0x000000941903723e */ /* 0x010fe200000010ff */
[--C-:B------:R-:W-:Y:S02]  /*4780*/  FADD.FTZ R36, R36, -R2.reuse ;  /* 0x8000000224247221 */ /* 0x100fe40000010000 */
[----:B------:R-:W-:Y:S02]  /*4790*/  FADD.FTZ R48, R48, -R2 ;  /* 0x8000000230307221 */ /* 0x000fe40000010000 */
[----:B------:R-:W-:Y:S01]  /*47a0*/  FMUL.FTZ R41, R12, R41 ;  /* 0x000000290c297220 */ /* 0x000fe20000410000 */
[----:B------:R-:W4:Y:S01]  /*47b0*/  MUFU.EX2 R210, R210 ;  /* 0x000000d200d27308 */ /* 0x000f220000000800 */
[----:B------:R-:W-:Y:S02]  /*47c0*/  FMUL.FTZ R32, R163, R32 ;  /* 0x00000020a3207220 */ /* 0x000fe40000410000 */
[----:B------:R-:W-:Y:S01]  /*47d0*/  FMUL.FTZ R5, R206, R33 ;  /* 0x00000021ce057220 */ /* 0x000fe20000410000 */
[----:B-1----:R-:W-:Y:S01]  /*47e0*/  F2FP.BF16.PACK_AB R6, R161, R162 ;  /* 0x000000a2a106723e */ /* 0x002fe200000010ff */
[--C-:B---3--:R-:W-:Y:S01]  /*47f0*/  FADD.FTZ R30, R30, -R0.reuse ;  /* 0x800000001e1e7221 */ /* 0x108fe20000010000 */
[----:B------:R-:W-:Y:S01]  /*4800*/  F2FP.BF16.PACK_AB R17, R41, R40 ;  /* 0x000000282911723e */ /* 0x000fe200000010ff */
[--C-:B------:R-:W-:Y:S01]  /*4810*/  FADD.FTZ R31, R31, -R0.reuse ;  /* 0x800000001f1f7221 */ /* 0x100fe20000010000 */
[----:B------:R-:W-:Y:S01]  /*4820*/  F2FP.BF16.PACK_AB R5, R5, R32 ;  /* 0x000000200505723e */ /* 0x000fe200000010ff */
[--C-:B------:R-:W-:Y:S01]  /*4830*/  FADD.FTZ R42, R42, -R0.reuse ;  /* 0x800000002a2a7221 */ /* 0x100fe20000010000 */
[----:B------:R-:W1:Y:S01]  /*4840*/  MUFU.EX2 R151, R214 ;  /* 0x000000d600977308 */ /* 0x000e620000000800 */
[--C-:B------:R-:W-:Y:S02]  /*4850*/  FADD.FTZ R43, R43, -R0.reuse ;  /* 0x800000002b2b7221 */ /* 0x100fe40000010000 */
[--C-:B------:R-:W-:Y:S01]  /*4860*/  FADD.FTZ R46, R46, -R0.reuse ;  /* 0x800000002e2e7221 */ /* 0x100fe20000010000 */
[----:B--2---:R-:W-:Y:S01]  /*4870*/  F2FP.BF16.PACK_AB R2, R18, R24 ;  /* 0x000000181202723e */ /* 0x004fe200000010ff */
[----:B------:R-:W-:Y:S01]  /*4880*/  FADD.FTZ R47, R47, -R0 ;  /* 0x800000002f2f7221 */ /* 0x000fe20000010000 */
[----:B------:R-:W-:Y:S01]  /*4890*/  F2FP.BF16.PACK_AB R4, R205, R160 ;  /* 0x000000a0cd04723e */ /* 0x000fe200000010ff */
[----:B------:R-:W2:Y:S01]  /*48a0*/  LDS R0, [R239.X4+0x12320] ;  /* 0x01232000ef007984 */ /* 0x000ea20000004800 */
[----:B------:R-:W-:Y:S01]  /*48b0*/  FMUL.FTZ R30, R20, R30 ;  /* 0x0000001e141e7220 */ /* 0x000fe20000410000 */
[C---:B------:R-:W-:Y:S01]  /*48c0*/  F2FP.BF16.PACK_AB R20, R9.reuse, R20 ;  /* 0x000000140914723e */ /* 0x040fe200000010ff */
[----:B------:R-:W-:Y:S01]  /*48d0*/  MUFU.EX2 R26, R26 ;  /* 0x0000001a001a7308 */ /* 0x000fe20000000800 */
[----:B------:R-:W-:Y:S01]  /*48e0*/  STS [R234+0x12480], R23 ;  /* 0x01248017ea007388 */ /* 0x000fe20000000800 */
[----:B------:R-:W-:Y:S01]  /*48f0*/  FMUL.FTZ R15, R9, R31 ;  /* 0x0000001f090f7220 */ /* 0x000fe20000410000 */
[----:B----4-:R-:W-:Y:S02]  /*4900*/  F2FP.BF16.PACK_AB R21, R210, R8 ;  /* 0x00000008d215723e */ /* 0x010fe400000010ff */
[----:B------:R-:W-:Y:S01]  /*4910*/  STS [R235], R20 ;  /* 0x00000014eb007388 */ /* 0x000fe20000000800 */
[----:B------:R-:W-:Y:S01]  /*4920*/  FMUL.FTZ R42, R149, R42 ;  /* 0x0000002a952a7220 */ /* 0x000fe20000410000 */
[----:B------:R-:W-:Y:S01]  /*4930*/  F2FP.BF16.PACK_AB R15, R15, R30 ;  /* 0x0000001e0f0f723e */ /* 0x000fe200000010ff */
[----:B------:R-:W-:Y:S01]  /*4940*/  FMUL.FTZ R11, R150, R43 ;  /* 0x0000002b960b7220 */ /* 0x000fe20000410000 */
[----:B------:R-:W-:Y:S01]  /*4950*/  STS [R234+0x12c80], R7 ;  /* 0x012c8007ea007388 */ /* 0x000fe20000000800 */
[----:B------:R-:W3:Y:S01]  /*4960*/  MUFU.EX2 R211, R211 ;  /* 0x000000d300d37308 */ /* 0x000ee20000000800 */
[----:B------:R-:W-:Y:S02]  /*4970*/  FMUL.FTZ R36, R162, R36 ;  /* 0x00000024a2247220 */ /* 0x000fe40000410000 */
[----:B------:R4:W-:Y:S01]  /*4980*/  STS [R235+0x800], R3 ;  /* 0x00080003eb007388 */ /* 0x0009e20000000800 */
[----:B-1----:R-:W-:Y:S01]  /*4990*/  F2FP.BF16.PACK_AB R12, R204, R151 ;  /* 0x00000097cc0c723e */ /* 0x002fe200000010ff */
[----:B------:R-:W-:Y:S01]  /*49a0*/  FMUL.FTZ R10, R161, R37 ;  /* 0x00000025a10a7220 */ /* 0x000fe20000410000 */
[----:B------:R-:W-:Y:S01]  /*49b0*/  F2FP.BF16.PACK_AB R11, R11, R42 ;  /* 0x0000002a0b0b723e */ /* 0x000fe200000010ff */
[----:B------:R-:W-:Y:S01]  /*49c0*/  STS [R234+0x13480], R22 ;  /* 0x01348016ea007388 */ /* 0x000fe20000000800 */
[----:B------:R-:W-:Y:S02]  /*49d0*/  FMUL.FTZ R44, R8, R44 ;  /* 0x0000002c082c7220 */ /* 0x000fe40000410000 */
[----:B------:R-:W-:Y:S01]  /*49e0*/  F2FP.BF16.PACK_AB R10, R10, R36 ;  /* 0x000000240a0a723e */ /* 0x000fe200000010ff */
[----:B------:R-:W-:Y:S01]  /*49f0*/  STS [R235+0x1000], R13 ;  /* 0x0010000deb007388 */ /* 0x000fe20000000800 */
[----:B------:R-:W-:Y:S02]  /*4a00*/  FMUL.FTZ R45, R210, R45 ;  /* 0x0000002dd22d7220 */ /* 0x000fe40000410000 */
[----:B------:R-:W-:Y:S01]  /*4a10*/  FMUL.FTZ R46, R151, R46 ;  /* 0x0000002e972e7220 */ /* 0x000fe20000410000 */
[----:B------:R-:W-:Y:S01]  /*4a20*/  STS [R234+0x13c80], R6 ;  /* 0x013c8006ea007388 */ /* 0x000fe20000000800 */
[----:B------:R-:W-:Y:S01]  /*4a30*/  FMUL.FTZ R9, R204, R47 ;  /* 0x0000002fcc097220 */ /* 0x000fe20000410000 */
[----:B------:R-:W-:Y:S01]  /*4a40*/  F2FP.BF16.PACK_AB R16, R45, R44 ;  /* 0x0000002c2d10723e */ /* 0x000fe200000010ff */
[----:B------:R-:W-:Y:S01]  /*4a50*/  FMUL.FTZ R48, R160, R48 ;  /* 0x00000030a0307220 */ /* 0x000fe20000410000 */
[----:B------:R3:W-:Y:S01]  /*4a60*/  STS [R235+0x1800], R2 ;  /* 0x00180002eb007388 */ /* 0x0007e20000000800 */
[----:B------:R-:W-:Y:S01]  /*4a70*/  FMUL.FTZ R8, R205, R49 ;  /* 0x00000031cd087220 */ /* 0x000fe20000410000 */
[----:B------:R-:W-:Y:S02]  /*4a80*/  F2FP.BF16.PACK_AB R9, R9, R46 ;  /* 0x0000002e0909723e */ /* 0x000fe400000010ff */
[----:B------:R-:W-:Y:S02]  /*4a90*/  STS [R234+0x14480], R21 ;  /* 0x01448015ea007388 */ /* 0x000fe40000000800 */
[----:B------:R-:W-:Y:S02]  /*4aa0*/  F2FP.BF16.PACK_AB R8, R8, R48 ;  /* 0x000000300808723e */ /* 0x000fe400000010ff */
[----:B------:R-:W-:Y:S01]  /*4ab0*/  STS [R235+0x2000], R12 ;  /* 0x0020000ceb007388 */ /* 0x000fe20000000800 */
[--C-:B--2---:R-:W-:Y:S02]  /*4ac0*/  FADD.FTZ R35, R35, -R0.reuse ;  /* 0x8000000023237221 */ /* 0x104fe40000010000 */
[--C-:B------:R-:W-:Y:S01]  /*4ad0*/  FADD.FTZ R34, R34, -R0.reuse ;  /* 0x8000000022227221 */ /* 0x100fe20000010000 */
[----:B------:R-:W-:Y:S01]  /*4ae0*/  STS [R234+0x14c80], R4 ;  /* 0x014c8004ea007388 */ /* 0x000fe20000000800 */
[----:B----4-:R-:W-:Y:S02]  /*4af0*/  FMUL.FTZ R3, R25, R35 ;  /* 0x0000002319037220 */ /* 0x010fe40000410000 */
[----:B------:R-:W-:Y:S02]  /*4b00*/  FMUL.FTZ R34, R148, R34 ;  /* 0x0000002294227220 */ /* 0x000fe40000410000 */
[--C-:B------:R-:W-:Y:S02]  /*4b10*/  FADD.FTZ R39, R39, -R0.reuse ;  /* 0x8000000027277221 */ /* 0x100fe40000010000 */
[--C-:B------:R-:W-:Y:S01]  /*4b20*/  FADD.FTZ R38, R38, -R0.reuse ;  /* 0x8000000026267221 */ /* 0x100fe20000010000 */
[----:B------:R-:W-:Y:S01]  /*4b30*/  F2FP.BF16.PACK_AB R3, R3, R34 ;  /* 0x000000220303723e */ /* 0x000fe200000010ff */
[--C-:B------:R-:W-:Y:S02]  /*4b40*/  FADD.FTZ R51, R51, -R0.reuse ;  /* 0x8000000033337221 */ /* 0x100fe40000010000 */
[----:B------:R-:W-:Y:S01]  /*4b50*/  FMUL.FTZ R38, R24, R38 ;  /* 0x0000002618267220 */ /* 0x000fe20000410000 */
[C---:B---3--:R-:W-:Y:S01]  /*4b60*/  F2FP.BF16.PACK_AB R2, R211.reuse, R26 ;  /* 0x0000001ad302723e */ /* 0x048fe200000010ff */
        /* <DEDUP_REMOVED lines=33> */
[----:B------:R-:W-:Y:S01]  /*4d80*/  LDSM.16.MT88.4 R40, [R217+0xf080] ;  /* 0x00f08000d928783b */ /* 0x000fe20000004200 */
[-C--:B------:R-:W-:Y:S07]  /*4d90*/  HMMA.16816.F32.BF16 R68, R12, R10.reuse, R68 ;  /* 0x0000000a0c44723c */ /* 0x080fee0000041844 */
[----:B------:R-:W-:Y:S01]  /*4da0*/  LDSM.16.MT88.4 R44, [R216+0x13c80] ;  /* 0x013c8000d82c783b */ /* 0x000fe20000004200 */
[C---:B------:R-:W-:Y:S07]  /*4db0*/  HMMA.16816.F32.BF16 R72, R4.reuse, R10, R72 ;  /* 0x0000000a0448723c */ /* 0x040fee0000041848 */
[----:B------:R-:W5:Y:S01]  /*4dc0*/  LDSM.16.MT88.4 R8, [R217+0x10880] ;  /* 0x01088000d908783b */ /* 0x000f620000004200 */
[-C--:B----4-:R-:W-:Y:S07]  /*4dd0*/  HMMA.16816.F32.BF16 R76, R4, R20.reuse, R76 ;  /* 0x00000014044c723c */ /* 0x090fee000004184c */
[----:B------:R-:W-:Y:S01]  /*4de0*/  LDSM.16.MT88.4 R48, [R216+0x14080] ;  /* 0x01408000d830783b */ /* 0x000fe20000004200 */
[-C--:B------:R-:W-:Y:S07]  /*4df0*/  HMMA.16816.F32.BF16 R80, R12, R20.reuse, R80 ;  /* 0x000000140c50723c */ /* 0x080fee0000041850 */
[----:B------:R-:W-:Y:S01]  /*4e00*/  LDSM.16.MT88.4 R148, [R216+0x15080] ;  /* 0x01508000d894783b */ /* 0x000fe20000004200 */
[C---:B------:R-:W-:Y:S08]  /*4e10*/  HMMA.16816.F32.BF16 R84, R16.reuse, R20, R84 ;  /* 0x000000141054723c */ /* 0x040ff00000041854 */
[-C--:B------:R-:W-:Y:S01]  /*4e20*/  HMMA.16816.F32.BF16 R88, R16, R22.reuse, R88 ;  /* 0x000000161058723c */ /* 0x080fe20000041858 */
[----:B------:R-:W4:Y:S07]  /*4e30*/  LDSM.16.MT88.4 R16, [R216+0x12c80] ;  /* 0x012c8000d810783b */ /* 0x000f2e0000004200 */
[-C--:B------:R-:W-:Y:S01]  /*4e40*/  HMMA.16816.F32.BF16 R92, R12, R22.reuse, R92 ;  /* 0x000000160c5c723c */ /* 0x080fe2000004185c */
[----:B------:R-:W4:Y:S07]  /*4e50*/  LDSM.16.MT88.4 R12, [R216+0x14c80] ;  /* 0x014c8000d80c783b */ /* 0x000f2e0000004200 */
[----:B------:R-:W-:Y:S01]  /*4e60*/  HMMA.16816.F32.BF16 R96, R4, R22, R96 ;  /* 0x000000160460723c */ /* 0x000fe20000041860 */
[----:B------:R-:W4:Y:S07]  /*4e70*/  LDSM.16.MT88.4 R4, [R217+0x11080] ;  /* 0x01108000d904783b */ /* 0x000f2e0000004200 */
[-C--:B-1----:R-:W-:Y:S01]  /*4e80*/  HMMA.16816.F32.BF16 R52, R24, R28.reuse, R52 ;  /* 0x0000001c1834723c */ /* 0x082fe20000041834 */
[----:B------:R-:W-:Y:S07]  /*4e90*/  LDSM.16.MT88.4 R20, [R216+0x13080] ;  /* 0x01308000d814783b */ /* 0x000fee0000004200 */
[-C--:B--2---:R-:W-:Y:S08]  /*4ea0*/  HMMA.16816.F32.BF16 R56, R32, R28.reuse, R56 ;  /* 0x0000001c2038723c */ /* 0x084ff00000041838 */
[C---:B---3--:R-:W-:Y:S08]  /*4eb0*/  HMMA.16816.F32.BF16 R60, R36.reuse, R28, R60 ;  /* 0x0000001c243c723c */ /* 0x048ff0000004183c */
[-C--:B------:R-:W-:Y:S08]  /*4ec0*/  HMMA.16816.F32.BF16 R64, R36, R30.reuse, R64 ;  /* 0x0000001e2440723c */ /* 0x080ff00000041840 */
[-C--:B------:R-:W-:Y:S08]  /*4ed0*/  HMMA.16816.F32.BF16 R68, R32, R30.reuse, R68 ;  /* 0x0000001e2044723c */ /* 0x080ff00000041844 */
[C---:B------:R-:W-:Y:S01]  /*4ee0*/  HMMA.16816.F32.BF16 R72, R24.reuse, R30, R72 ;  /* 0x0000001e1848723c */ /* 0x040fe20000041848 */
[----:B------:R-:W1:Y:S07]  /*4ef0*/  LDSM.16.MT88.4 R28, [R217+0xf880] ;  /* 0x00f88000d91c783b */ /* 0x000e6e0000004200 */
[-C--:B-----5:R-:W-:Y:S08]  /*4f00*/  HMMA.16816.F32.BF16 R76, R24, R8.reuse, R76 ;  /* 0x00000008184c723c */ /* 0x0a0ff0000004184c */
[-C--:B------:R-:W-:Y:S08]  /*4f10*/  HMMA.16816.F32.BF16 R80, R32, R8.reuse, R80 ;  /* 0x000000082050723c */ /* 0x080ff00000041850 */
[C---:B------:R-:W-:Y:S08]  /*4f20*/  HMMA.16816.F32.BF16 R84, R36.reuse, R8, R84 ;  /* 0x000000082454723c */ /* 0x040ff00000041854 */
[-C--:B------:R-:W-:Y:S08]  /*4f30*/  HMMA.16816.F32.BF16 R88, R36, R10.reuse, R88 ;  /* 0x0000000a2458723c */ /* 0x080ff00000041858 */
[-C--:B------:R-:W-:Y:S08]  /*4f40*/  HMMA.16816.F32.BF16 R92, R32, R10.reuse, R92 ;  /* 0x0000000a205c723c */ /* 0x080ff0000004185c */
[----:B------:R-:W-:Y:S01]  /*4f50*/  HMMA.16816.F32.BF16 R96, R24, R10, R96 ;  /* 0x0000000a1860723c */ /* 0x000fe20000041860 */
[----:B------:R-:W2:Y:S07]  /*4f60*/  LDSM.16.MT88.4 R8, [R217+0x11880] ;  /* 0x01188000d908783b */ /* 0x000eae0000004200 */
[-C--:B----4-:R-:W-:Y:S01]  /*4f70*/  HMMA.16816.F32.BF16 R52, R16, R40.reuse, R52 ;  /* 0x000000281034723c */ /* 0x090fe20000041834 */
        /* <DEDUP_REMOVED lines=33> */
[----:B-1-34-:R-:W2:Y:S01]  /*5190*/  LDL.64 R214, [R1+0x8] ;  /* 0x0000080001d67983 */ /* 0x01aea20000100a00 */
[----:B------:R-:W-:Y:S01]  /*51a0*/  USHF.R.S32.HI UR21, URZ, 0x1f, UR20 ;  /* 0x0000001f3f157899 */ /* 0x000fe20008011414 */
[----:B------:R-:W-:Y:S01]  /*51b0*/  IMAD.MOV.U32 R2, RZ, RZ, R250 ;  /* 0x000000ffff027224 */ /* 0x000fe200078e00fa */
[----:B------:R-:W-:Y:S01]  /*51c0*/  ULDC.64 UR6, c[0x0][0x208] ;  /* 0x0000820000067ab9 */ /* 0x000fe20000000a00 */
[----:B------:R-:W3:Y:S01]  /*51d0*/  LDL.64 R236, [R1] ;  /* 0x0000000001ec7983 */ /* 0x000ee20000100a00 */
[----:B------:R-:W-:Y:S01]  /*51e0*/  UIMAD UR21, UR21, UR6, URZ ;  /* 0x00000006151572a4 */ /* 0x000fe2000f8e023f */
[----:B------:R-:W-:Y:S01]  /*51f0*/  IMAD.MOV.U32 R3, RZ, RZ, R251 ;  /* 0x000000ffff037224 */ /* 0x000fe200078e00fb */
[----:B------:R-:W-:Y:S01]  /*5200*/  UIMAD.WIDE.U32 UR28, UR20, UR6, URZ ;  /* 0x00000006141c72a5 */ /* 0x000fe2000f8e003f */
[----:B------:R-:W1:Y:S01]  /*5210*/  S2R R0, SR_CTAID.Y ;  /* 0x0000000000007919 */ /* 0x000e620000002600 */
[----:B------:R-:W-:Y:S01]  /*5220*/  IMAD.U32 R6, RZ, RZ, UR9 ;  /* 0x00000009ff067e24 */ /* 0x000fe2000f8e00ff */
[----:B------:R-:W-:Y:S02]  /*5230*/  UIMAD UR6, UR20, UR7, UR21 ;  /* 0x00000007140672a4 */ /* 0x000fe4000f8e0215 */
[----:B------:R-:W-:Y:S02]  /*5240*/  USHF.L.U32 UR7, UR28, 0x6, URZ ;  /* 0x000000061c077899 */ /* 0x000fe4000800063f */
[----:B------:R-:W-:Y:S02]  /*5250*/  USHF.L.U32 UR26, UR20, 0x6, URZ ;  /* 0x00000006141a7899 */ /* 0x000fe4000800063f */
[----:B------:R-:W-:Y:S02]  /*5260*/  UIADD3 UR6, UR29, UR6, URZ ;  /* 0x000000061d067290 */ /* 0x000fe4000fffe03f */
[----:B------:R-:W-:Y:S02]  /*5270*/  USHF.R.S32.HI UR21, URZ, 0x1f, UR26 ;  /* 0x0000001f3f157899 */ /* 0x000fe4000801141a */
[----:B------:R-:W-:Y:S01]  /*5280*/  IMAD.U32 R7, RZ, RZ, UR26 ;  /* 0x0000001aff077e24 */ /* 0x000fe2000f8e00ff */
[----:B------:R-:W-:Y:S03]  /*5290*/  USHF.L.U64.HI UR6, UR28, 0x6, UR6 ;  /* 0x000000061c067899 */ /* 0x000fe60008010206 */
[----:B------:R-:W-:Y:S01]  /*52a0*/  IMAD.U32 R8, RZ, RZ, UR21 ;  /* 0x00000015ff087e24 */ /* 0x000fe2000f8e00ff */
[----:B-1----:R-:W-:Y:S01]  /*52b0*/  SHF.R.S32.HI R4, RZ, 0x1f, R0 ;  /* 0x0000001fff047819 */ /* 0x002fe20000011400 */
[----:B------:R-:W-:Y:S04]  /*52c0*/  IMAD.WIDE.U32 R2, R0, c[0x0][0x288], R2 ;  /* 0x0000a20000027a25 */ /* 0x000fe800078e0002 */
[----:B------:R-:W-:Y:S01]  /*52d0*/  IMAD R4, R4, c[0x0][0x288], RZ ;  /* 0x0000a20004047a24 */ /* 0x000fe200078e02ff */
[----:B------:R-:W-:Y:S03]  /*52e0*/  IADD3 R7, P5, P1, R7, UR16, R2 ;  /* 0x0000001007077c10 */ /* 0x000fe6000f9be002 */
[----:B------:R-:W-:Y:S04]  /*52f0*/  IMAD R4, R0, c[0x0][0x28c], R4 ;  /* 0x0000a30000047a24 */ /* 0x000fe800078e0204 */
[----:B------:R-:W-:Y:S05]  /*5300*/  IMAD.IADD R2, R3, 0x1, R4 ;  /* 0x0000000103027824 */ /* 0x000fea00078e0204 */
[----:B------:R-:W-:Y:S01]  /*5310*/  IADD3.X R8, R8, UR11, R2, P5, P1 ;  /* 0x0000000b08087c10 */ /* 0x000fe2000afe2402 */
[----:B------:R-:W-:Y:S01]  /*5320*/  IMAD.U32 R2, RZ, RZ, UR8 ;  /* 0x00000008ff027e24 */ /* 0x000fe2000f8e00ff */
[----:B------:R-:W-:Y:S02]  /*5330*/  LOP3.LUT P5, RZ, R245, 0x1, RZ, 0xc0, !PT ;  /* 0x00000001f5ff7812 */ /* 0x000fe400078ac0ff */
[----:B--2---:R-:W-:Y:S04]  /*5340*/  IADD3 R0, P6, R214, UR7, RZ ;  /* 0x00000007d6007c10 */ /* 0x004fe8000ffde0ff */
[C---:B---3--:R-:W-:Y:S02]  /*5350*/  IADD3.X R3, R237.reuse, UR6, RZ, P6, !PT ;  /* 0x00000006ed037c10 */ /* 0x048fe4000b7fe4ff */
[C---:B------:R-:W-:Y:S04]  /*5360*/  LEA R4, P6, R0.reuse, c[0x0][0x1f0], 0x1 ;  /* 0x00007c0000047a11 */ /* 0x040fe800078c08ff */
[----:B------:R-:W-:Y:S01]  /*5370*/  LEA.HI.X R5, R0, c[0x0][0x1f4], R3, 0x1, P6 ;  /* 0x00007d0000057a11 */ /* 0x000fe200030f0c03 */
[----:B------:R-:W-:Y:S01]  /*5380*/  IMAD.U32 R0, RZ, RZ, UR26 ;  /* 0x0000001aff007e24 */ /* 0x000fe2000f8e00ff */
[----:B------:R-:W-:Y:S04]  /*5390*/  IADD3 R3, P6, P1, R214, UR7, R2 ;  /* 0x00000007d6037c10 */ /* 0x000fe8000f9de002 */
[----:B------:R-:W-:Y:S02]  /*53a0*/  IADD3 R0, -R248, c[0x0][0x168], -R0 ;  /* 0x00005a00f8007a10 */ /* 0x000fe40007ffe900 */
[----:B------:R-:W-:Y:S02]  /*53b0*/  IADD3.X R6, R237, UR6, R6, P6, P1 ;  /* 0x00000006ed067c10 */ /* 0x000fe4000b7e2406 */
[C---:B------:R-:W-:Y:S02]  /*53c0*/  ISETP.LT.OR P6, PT, R0.reuse, 0x1, !P5 ;  /* 0x000000010000780c */ /* 0x040fe40006fc1670 */
[C---:B------:R-:W-:Y:S02]  /*53d0*/  LEA R2, P1, R3.reuse, c[0x0][0x1f0], 0x1 ;  /* 0x00007c0003027a11 */ /* 0x040fe400078208ff */
[C---:B------:R-:W-:Y:S02]  /*53e0*/  ISETP.LT.OR P5, PT, R0.reuse, 0x21, !P5 ;  /* 0x000000210000780c */ /* 0x040fe40006fa1670 */
[----:B------:R-:W-:Y:S02]  /*53f0*/  LEA.HI.X R3, R3, c[0x0][0x1f4], R6, 0x1, P1 ;  /* 0x00007d0003037a11 */ /* 0x000fe400008f0c06 */
[C---:B------:R-:W-:Y:S04]  /*5400*/  LEA R6, P1, R7.reuse, c[0x0][0x280], 0x2 ;  /* 0x0000a00007067a11 */ /* 0x040fe800078210ff */
[----:B------:R-:W-:Y:S01]  /*5410*/  LEA.HI.X R7, R7, c[0x0][0x284], R8, 0x2, P1 ;  /* 0x0000a10007077a11 */ /* 0x000fe200008f1408 */
[----:B------:R-:W-:Y:S01]  /*5420*/  @!PT LDS RZ, [RZ] ;  /* 0x00000000fffff984 */ /* 0x000fe20000000800 */
[----:B------:R-:W-:Y:S01]  /*5430*/  @!PT LDS RZ, [RZ] ;  /* 0x00000000fffff984 */ /* 0x000fe20000000800 */
[----:B------:R-:W-:Y:S01]  /*5440*/  @!PT LDS RZ, [RZ] ;  /* 0x00000000fffff984 */ /* 0x000fe20000000800 */
[----:B------:R1:W-:Y:S01]  /*5450*/  LDGSTS.E.BYPASS.LTC128B.128 [R240+0xe080], [R4.64], !P6 ;  /* 0x0e08000004f07fae */ /* 0x0003e2000f101d58 */
[----:B------:R-:W-:Y:S04]  /*5460*/  LOP3.LUT P1, RZ, R245, 0x2, RZ, 0xc0, !PT ;  /* 0x00000002f5ff7812 */ /* 0x000fe8000782c0ff */
[C---:B------:R-:W-:Y:S02]  /*5470*/  ISETP.LT.OR P6, PT, R0.reuse, 0x1, !P1 ;  /* 0x000000010000780c */ /* 0x040fe40004fc1670 */
[----:B------:R-:W-:Y:S01]  /*5480*/  ISETP.LT.OR P1, PT, R0, 0x21, !P1 ;  /* 0x000000210000780c */ /* 0x000fe20004f21670 */
[----:B------:R-:W-:Y:S10]  /*5490*/  @!P2 IMAD.SHL.U32 R0, R246, 0x10, RZ ;  /* 0x00000010f600a824 */ /* 0x000ff400078e00ff */
[----:B------:R1:W-:Y:S04]  /*54a0*/  LDGSTS.E.BYPASS.LTC128B.128 [R240+0x10080], [R4.64+0x80], !P6 ;  /* 0x1008008004f07fae */ /* 0x0003e8000f101d58 */
[----:B------:R1:W-:Y:S04]  /*54b0*/  LDGSTS.E.BYPASS.LTC128B.128 [R240+0xf080], [R2.64], !P5 ;  /* 0x0f08000002f07fae */ /* 0x0003e8000e901d58 */
[----:B------:R1:W-:Y:S04]  /*54c0*/  LDGSTS.E.BYPASS.LTC128B.128 [R240+0x11080], [R2.64+0x80], !P1 ;  /* 0x1108008002f07fae */ /* 0x0003e8000c901d58 */
[----:B------:R1:W-:Y:S02]  /*54d0*/  @!P2 LDGSTS.E.BYPASS.LTC128B.128 [R0+0x12280], [R6.64] ;  /* 0x122800000600afae */ /* 0x0003e4000b901d58 */
.L_x_399:
[-C--:B-1-34-:R-:W-:Y:S01]  /*54e0*/  HMMA.16816.F32.BF16 R4, R32, R16.reuse, RZ ;  /* 0x000000102004723c */ /* 0x09afe200000418ff */
[----:B------:R-:W2:Y:S01]  /*54f0*/  LDL.64 R236, [R1+0x18] ;  /* 0x0000180001ec7983 */ /* 0x000ea20000100a00 */
[----:B------:R-:W-:Y:S02]  /*5500*/  USHF.L.U32 UR12, UR12, 0xd, URZ ;  /* 0x0000000d0c0c7899 */ /* 0x000fe4000800063f */
[----:B------:R-:W-:Y:S01]  /*5510*/  IMAD.U32 R0, RZ, RZ, UR4 ;  /* 0x00000004ff007e24 */ /* 0x000fe2000f8e00ff */
[----:B------:R-:W3:Y:S01]  /*5520*/  LDL R2, [R1+0x20] ;  /* 0x0000200001027983 */ /* 0x000ee20000100800 */
[----:B------:R-:W-:Y:S02]  /*5530*/  UIADD3 UR6, UR4, 0x1, URZ ;  /* 0x0000000104067890 */ /* 0x000fe4000fffe03f */
[C---:B------:R-:W-:Y:S01]  /*5540*/  HMMA.16816.F32.BF16 R8, R36.reuse, R16, RZ ;  /* 0x000000102408723c */ /* 0x040fe200000418ff */
[----:B------:R-:W-:Y:S01]  /*5550*/  LDSM.16.M88.4 R48, [R221+0x1000] ;  /* 0x00100000dd30783b */ /* 0x000fe20000000200 */
[----:B------:R-:W-:Y:S02]  /*5560*/  UISETP.GE.AND UP0, UPT, UR4, 0x1, UPT ;  /* 0x000000010400788c */ /* 0x000fe4000bf06270 */
[----:B------:R-:W-:Y:S01]  /*5570*/  IMAD R0, R0, 0x2000, R230 ;  /* 0x0000200000007824 */ /* 0x000fe200078e02e6 */
[----:B------:R-:W1:Y:S01]  /*5580*/  LDSM.16.MT88.4 R148, [R217+0x1080] ;  /* 0x00108000d994783b */ /* 0x000e620000004200 */
[----:B------:R-:W-:Y:S02]  /*5590*/  USEL UR4, UR6, URZ, !UP0 ;  /* 0x0000003f06047287 */ /* 0x000fe4000c000000 */
[-C--:B------:R-:W-:Y:S01]  /*55a0*/  HMMA.16816.F32.BF16 R12, R36, R18.reuse, RZ ;  /* 0x00000012240c723c */ /* 0x080fe200000418ff */
[----:B------:R-:W4:Y:S01]  /*55b0*/  LDSM.16.M88.4 R212, [R221+0x1800] ;  /* 0x00180000ddd4783b */ /* 0x000f220000000200 */
[----:B------:R-:W-:Y:S02]  /*55c0*/  UISETP.GE.AND UP0, UPT, UR20, UR13, UPT ;  /* 0x0000000d1400728c */ /* 0x000fe4000bf06270 */
[----:B------:R-:W-:Y:S01]  /*55d0*/  IMAD.SHL.U32 R0, R0, 0x2, RZ ;  /* 0x0000000200007824 */ /* 0x000fe200078e00ff */
[----:B------:R-:W0:Y:S01]  /*55e0*/  LDGDEPBAR ;  /* 0x00000000000079af */ /* 0x000e220000000000 */
[----:B------:R-:W-:Y:S02]  /*55f0*/  UIADD3 UR6, UR15, 0x1, URZ ;  /* 0x000000010f067890 */ /* 0x000fe4000fffe03f */
[C---:B------:R-:W-:Y:S01]  /*5600*/  HMMA.16816.F32.BF16 R16, R32.reuse, R18, RZ ;  /* 0x000000122010723c */ /* 0x040fe200000418ff */
[----:B------:R-:W-:Y:S01]  /*5610*/  PLOP3.LUT P1, PT, PT, PT, UP0, 0x80, 0x0 ;  /* 0x000000000000781c */ /* 0x000fe20003f2f008 */
[----:B------:R-:W-:Y:S04]  /*5620*/  UISETP.GE.AND UP0, UPT, UR15, 0x1, UPT ;  /* 0x000000010f00788c */ /* 0x000fe8000bf06270 */
[----:B------:R-:W-:Y:S02]  /*5630*/  USEL UR15, UR6, URZ, !UP0 ;  /* 0x0000003f060f7287 */ /* 0x000fe4000c000000 */
[-C--:B------:R-:W-:Y:S08]  /*5640*/  HMMA.16816.F32.BF16 R20, R32, R40.reuse, RZ ;  /* 0x000000282014723c */ /* 0x080ff000000418ff */
[C---:B------:R-:W-:Y:S08]  /*5650*/  HMMA.16816.F32.BF16 R24, R36.reuse, R40, RZ ;  /* 0x000000282418723c */ /* 0x040ff000000418ff */
[-C--:B------:R-:W-:Y:S01]  /*5660*/  HMMA.16816.F32.BF16 R28, R36, R42.reuse, RZ ;  /* 0x0000002a241c723c */ /* 0x080fe200000418ff */
[----:B------:R-:W5:Y:S07]  /*5670*/  LDSM.16.MT88.4 R36, [R217+0x4080] ;  /* 0x00408000d924783b */ /* 0x000f6e0000004200 */
[----:B------:R-:W-:Y:S01]  /*5680*/  HMMA.16816.F32.BF16 R32, R32, R42, RZ ;  /* 0x0000002a2020723c */ /* 0x000fe200000418ff */
[----:B------:R-:W-:Y:S07]  /*5690*/  LDSM.16.M88.4 R40, [R223+0x1000] ;  /* 0x00100000df28783b */ /* 0x000fee0000000200 */
[-C--:B------:R-:W-:Y:S08]  /*56a0*/  HMMA.16816.F32.BF16 R4, R44, R160.reuse, R4 ;  /* 0x000000a02c04723c */ /* 0x080ff00000041804 */
        /* <DEDUP_REMOVED lines=9> */
[----:B------:R-:W5:Y:S04]  /*5740*/  LDSM.16.MT88.4 R44, [R217+0x1880] ;  /* 0x00188000d92c783b */ /* 0x000f680000004200 */
[----:B------:R-:W-:Y:S03]  /*5750*/  LDSM.16.MT88.4 R208, [R217+0x2080] ;  /* 0x00208000d9d0783b */ /* 0x000fe60000004200 */
[-C--:B-1----:R-:W-:Y:S08]  /*5760*/  HMMA.16816.F32.BF16 R4, R48, R148.reuse, R4 ;  /* 0x000000943004723c */ /* 0x082ff00000041804 */
[C---:B----4-:R-:W-:Y:S08]  /*5770*/  HMMA.16816.F32.BF16 R8, R212.reuse, R148, R8 ;  /* 0x00000094d408723c */ /* 0x050ff00000041808 */
[-C--:B------:R-:W-:Y:S08]  /*5780*/  HMMA.16816.F32.BF16 R12, R212, R150.reuse, R12 ;  /* 0x00000096d40c723c */ /* 0x080ff0000004180c */
[C---:B------:R-:W-:Y:S01]  /*5790*/  HMMA.16816.F32.BF16 R16, R48.reuse, R150, R16 ;  /* 0x000000963010723c */ /* 0x040fe20000041810 */
[----:B------:R-:W1:Y:S07]  /*57a0*/  LDSM.16.M88.4 R148, [R223+0x1800] ;  /* 0x00180000df94783b */ /* 0x000e6e0000000200 */
[-C--:B-----5:R-:W-:Y:S08]  /*57b0*/  HMMA.16816.F32.BF16 R20, R48, R36.reuse, R20 ;  /* 0x000000243014723c */ /* 0x0a0ff00000041814 */
[C---:B------:R-:W-:Y:S08]  /*57c0*/  HMMA.16816.F32.BF16 R24, R212.reuse, R36, R24 ;  /* 0x00000024d418723c */ /* 0x040ff00000041818 */
[-C--:B------:R-:W-:Y:S08]  /*57d0*/  HMMA.16816.F32.BF16 R28, R212, R38.reuse, R28 ;  /* 0x00000026d41c723c */ /* 0x080ff0000004181c */
[----:B------:R-:W-:Y:S01]  /*57e0*/  HMMA.16816.F32.BF16 R32, R48, R38, R32 ;  /* 0x000000263020723c */ /* 0x000fe20000041820 */
[----:B------:R-:W4:Y:S04]  /*57f0*/  LDSM.16.M88.4 R36, [R221+0x2800] ;  /* 0x00280000dd24783b */ /* 0x000f280000000200 */
[----:B------:R-:W5:Y:S03]  /*5800*/  LDSM.16.MT88.4 R48, [R217+0x5080] ;  /* 0x00508000d930783b */ /* 0x000f660000004200 */
[-C--:B------:R-:W-:Y:S08]  /*5810*/  HMMA.16816.F32.BF16 R4, R40, R44.reuse, R4 ;  /* 0x0000002c2804723c */ /* 0x080ff00000041804 */
[C---:B-1----:R-:W-:Y:S08]  /*5820*/  HMMA.16816.F32.BF16 R8, R148.reuse, R44, R8 ;  /* 0x0000002c9408723c */ /* 0x042ff00000041808 */
        /* <DEDUP_REMOVED lines=8> */
[----:B------:R-:W1:Y:S04]  /*58b0*/  LDSM.16.M88.4 R40, [R223+0x2000] ;  /* 0x00200000df28783b */ /* 0x000e680000000200 */
[----:B------:R-:W1:Y:S03]  /*58c0*/  LDSM.16.MT88.4 R160, [R217+0x5880] ;  /* 0x00588000d9a0783b */ /* 0x000e660000004200 */
[-C--:B------:R-:W-:Y:S08]  /*58d0*/  HMMA.16816.F32.BF16 R4, R204, R208.reuse, R4 ;  /* 0x000000d0cc04723c */ /* 0x080ff00000041804 */
[C---:B----4-:R-:W-:Y:S08]  /*58e0*/  HMMA.16816.F32.BF16 R8, R36.reuse, R208, R8 ;  /* 0x000000d02408723c */ /* 0x050ff00000041808 */
[-C--:B------:R-:W-:Y:S08]  /*58f0*/  HMMA.16816.F32.BF16 R12, R36, R210.reuse, R12 ;  /* 0x000000d2240c723c */ /* 0x080ff0000004180c */
[C---:B------:R-:W-:Y:S08]  /*5900*/  HMMA.16816.F32.BF16 R16, R204.reuse, R210, R16 ;  /* 0x000000d2cc10723c */ /* 0x040ff00000041810 */
[-C--:B-----5:R-:W-:Y:S08]  /*5910*/  HMMA.16816.F32.BF16 R20, R204, R48.reuse, R20 ;  /* 0x00000030cc14723c */ /* 0x0a0ff00000041814 */
[C---:B------:R-:W-:Y:S04]  /*5920*/  HMMA.16816.F32.BF16 R24, R36.reuse, R48, R24 ;  /* 0x000000302418723c */ /* 0x040fe80000041818 */
[----:B--2---:R-:W-:Y:S04]  /*5930*/  IADD3 R3, P5, R236, UR12, RZ ;  /* 0x0000000cec037c10 */ /* 0x004fe8000ffbe0ff */
[-C--:B------:R-:W-:Y:S07]  /*5940*/  HMMA.16816.F32.BF16 R28, R36, R50.reuse, R28 ;  /* 0x00000032241c723c */ /* 0x080fee000004181c */
[----:B------:R-:W-:Y:S01]  /*5950*/  IMAD.U32 R36, RZ, RZ, UR12 ;  /* 0x0000000cff247e24 */ /* 0x000fe2000f8e00ff */
[----:B------:R-:W-:Y:S01]  /*5960*/  HMMA.16816.F32.BF16 R32, R204, R50, R32 ;  /* 0x00000032cc20723c */ /* 0x000fe20000041820 */
[----:B------:R-:W-:Y:S03]  /*5970*/  UMOV UR12, UR20 ;  /* 0x00000014000c7c82 */ /* 0x000fe60008000000 */
[----:B---3--:R-:W-:Y:S02]  /*5980*/  LEA.HI.X.SX32 R36, R36, R2, 0x1, P5 ;  /* 0x0000000224247211 */ /* 0x008fe400028f0eff */
[C---:B------:R-:W-:Y:S02]  /*5990*/  LEA R2, P5, R3.reuse, c[0x0][0x220], 0x2 ;  /* 0x0000880003027a11 */ /* 0x040fe400078a10ff */
[-C--:B-1----:R-:W-:Y:S05]  /*59a0*/  HMMA.16816.F32.BF16 R4, R40, R44.reuse, R4 ;  /* 0x0000002c2804723c */ /* 0x082fea0000041804 */
[----:B------:R-:W-:Y:S02]  /*59b0*/  LEA.HI.X R3, R3, c[0x0][0x224], R36, 0x2, P5 ;  /* 0x0000890003037a11 */ /* 0x000fe400028f1424 */
[----:B------:R-:W-:Y:S01]  /*59c0*/  LDSM.16.MT88.4 R36, [R216+0x17880] ;  /* 0x01788000d824783b */ /* 0x000fe20000004200 */
        /* <DEDUP_REMOVED lines=156> */
.L_x_381:
[----:B------:R-:W-:Y:S05]  /*6390*/  @P1 EXIT ;  /* 0x000000000000194d */ /* 0x000fea0003800000 */
[----:B------:R-:W1:Y:S01]  /*63a0*/  S2R R0, SR_CTAID.Y ;  /* 0x0000000000007919 */ /* 0x000e620000002600 */
[----:B------:R-:W2:Y:S01]  /*63b0*/  S2UR UR5, SR_CTAID.X ;  /* 0x00000000000579c3 */ /* 0x000ea20000002500 */
[----:B------:R-:W-:Y:S02]  /*63c0*/  MOV R2, 0x1 ;  /* 0x0000000100027802 */ /* 0x000fe40000000f00 */
[----:B------:R-:W3:Y:S04]  /*63d0*/  S2R R11, SR_CTAID.Z ;  /* 0x00000000000b7919 */ /* 0x000ee80000002700 */
[----:B------:R-:W-:Y:S01]  /*63e0*/  BAR.SYNC.DEFER_BLOCKING 0x1, 0x100 ;  /* 0x0044000000007b1d */ /* 0x000fe20000010000 */
[----:B------:R-:W-:-:S13]  /*63f0*/  ISETP.NE.AND P1, PT, R2, c[0x0][0x338], PT ;  /* 0x0000ce0002007a0c */ /* 0x000fda0003f25270 */
[----:B-1----:R-:W-:Y:S01]  /*6400*/  @P1 IMAD.HI.U32 R3, R0, c[0x0][0x33c], RZ ;  /* 0x0000cf0000031a27 */ /* 0x002fe200078e00ff */
[----:B--2---:R-:W-:-:S04]  /*6410*/  UIMAD UR5, UR5, 0x3000, URZ ;  /* 0x00003000050578a4 */ /* 0x004fc8000f8e023f */
[----:B------:R-:W-:Y:S01]  /*6420*/  @P1 SHF.R.U32.HI R0, RZ, c[0x0][0x340], R3 ;  /* 0x0000d000ff001a19 */ /* 0x000fe20000011603 */
[----:B------:R-:W-:Y:S01]  /*6430*/  USHF.R.S32.HI UR4, URZ, 0x1f, UR5 ;  /* 0x0000001f3f047899 */ /* 0x000fe20008011405 */
[----:B------:R-:W-:Y:S02]  /*6440*/  IADD3 R2, P0, R246, UR5, RZ ;  /* 0x00000005f6027c10 */ /* 0x000fe4000ff1e0ff */
[----:B------:R-:W-:-:S03]  /*6450*/  SHF.R.S32.HI R4, RZ, 0x1f, R0 ;  /* 0x0000001fff047819 */ /* 0x000fc60000011400 */
[----:B------:R-:W-:Y:S02]  /*6460*/  LEA.HI.X.SX32 R3, R246, UR4, 0x1, P0 ;  /* 0x00000004f6037c11 */ /* 0x000fe400080f0eff */
[C---:B------:R-:W-:Y:S02]  /*6470*/  IMAD R6, R4.reuse, c[0x0][0x328], RZ ;  /* 0x0000ca0004067a24 */ /* 0x040fe400078e02ff */
[----:B------:R-:W-:Y:S02]  /*6480*/  IMAD R7, R4, c[0x0][0x300], RZ ;  /* 0x0000c00004077a24 */ /* 0x000fe400078e02ff */
[----:B------:R-:W-:-:S04]  /*6490*/  IMAD.WIDE.U32 R4, R0, c[0x0][0x328], R2 ;  /* 0x0000ca0000047a25 */ /* 0x000fc800078e0002 */
[----:B------:R-:W-:-:S04]  /*64a0*/  IMAD.WIDE.U32 R2, R0, c[0x0][0x300], R2 ;  /* 0x0000c00000027a25 */ /* 0x000fc800078e0002 */
[C---:B------:R-:W-:Y:S02]  /*64b0*/  IMAD R6, R0.reuse, c[0x0][0x32c], R6 ;  /* 0x0000cb0000067a24 */ /* 0x040fe400078e0206 */
[----:B------:R-:W-:Y:S01]  /*64c0*/  IMAD R0, R0, c[0x0][0x304], R7 ;  /* 0x0000c10000007a24 */ /* 0x000fe200078e0207 */
[----:B---3--:R-:W-:Y:S02]  /*64d0*/  SHF.R.S32.HI R7, RZ, 0x1f, R11 ;  /* 0x0000001fff077819 */ /* 0x008fe4000001140b */
[----:B------:R-:W-:Y:S02]  /*64e0*/  IADD3 R5, R5, R6, RZ ;  /* 0x0000000605057210 */ /* 0x000fe40007ffe0ff */
[----:B------:R-:W-:Y:S01]  /*64f0*/  IADD3 R3, R3, R0, RZ ;  /* 0x0000000003037210 */ /* 0x000fe20007ffe0ff */
[----:B------:R-:W-:Y:S02]  /*6500*/  IMAD R10, R7, c[0x0][0x330], RZ ;  /* 0x0000cc00070a7a24 */ /* 0x000fe400078e02ff */
[----:B------:R-:W-:-:S04]  /*6510*/  IMAD.WIDE.U32 R8, R11, c[0x0][0x330], R4 ;  /* 0x0000cc000b087a25 */ /* 0x000fc800078e0004 */
[----:B------:R-:W-:Y:S01]  /*6520*/  IMAD R10, R11, c[0x0][0x334], R10 ;  /* 0x0000cd000b0a7a24 */ /* 0x000fe200078e020a */
[----:B------:R-:W-:Y:S01]  /*6530*/  LEA R4, P1, R8, c[0x0][0x310], 0x2 ;  /* 0x0000c40008047a11 */ /* 0x000fe200078210ff */
[----:B------:R-:W-:Y:S02]  /*6540*/  IMAD R0, R7, c[0x0][0x308], RZ ;  /* 0x0000c20007007a24 */ /* 0x000fe400078e02ff */
[----:B------:R-:W-:Y:S01]  /*6550*/  IMAD.WIDE.U32 R6, R11, c[0x0][0x308], R2 ;  /* 0x0000c2000b067a25 */ /* 0x000fe200078e0002 */
[----:B------:R-:W-:-:S03]  /*6560*/  IADD3 R10, R9, R10, RZ ;  /* 0x0000000a090a7210 */ /* 0x000fc60007ffe0ff */
[----:B------:R-:W-:Y:S01]  /*6570*/  IMAD R0, R11, c[0x0][0x30c], R0 ;  /* 0x0000c3000b007a24 */ /* 0x000fe200078e0200 */
[----:B------:R-:W-:Y:S02]  /*6580*/  LEA.HI.X R5, R8, c[0x0][0x314], R10, 0x2, P1 ;  /* 0x0000c50008057a11 */ /* 0x000fe400008f140a */
[C---:B------:R-:W-:Y:S02]  /*6590*/  LEA R2, P0, R6.reuse, c[0x0][0x2e8], 0x2 ;  /* 0x0000ba0006027a11 */ /* 0x040fe400078010ff */
[----:B------:R-:W-:Y:S01]  /*65a0*/  IADD3 R0, R7, R0, RZ ;  /* 0x0000000007007210 */ /* 0x000fe20007ffe0ff */
[----:B------:R-:W-:Y:S03]  /*65b0*/  RED.E.ADD.F32.FTZ.RN.STRONG.GPU [R4.64], R52 ;  /* 0x000000340400798e */ /* 0x000fe6000c10e798 */
[----:B------:R-:W-:Y:S01]  /*65c0*/  LEA.HI.X R3, R6, c[0x0][0x2ec], R0, 0x2, P0 ;  /* 0x0000bb0006037a11 */ /* 0x000fe200000f1400 */
        /* <DEDUP_REMOVED lines=96> */
.L_x_401:
        /* <DEDUP_REMOVED lines=11> */
.L_x_2297:


//--------------------- .text._ZN7cutlass13device_kernelIN5flash19enable_sm80_to_sm89INS1_16FlashAttnBwdSm80INS1_25CollectiveMainloopBwdSm80ILi2ELi1EN4cute5tupleIJNS5_1CILi64EEENS7_ILi96EEENS7_ILi128EEEEEENS_10bfloat16_tEfNS_4arch4Sm80ELb0ELb1ELb0ELb0ELb1ELb0ELb0ELb0ELi2ELi2ELi2ELi2ELb1EEENS1_24CollectiveEpilogueBwdGQAISB_fSE_Li256ELb0ELb1EEENS1_19SingleTileSchedulerILb0ELb0ELb0ELi96EEEEEEEEEvNT_6ParamsE --------------------------
	.section	.text._ZN7cutlass13device_kernelIN5flash19enable_sm80_to_sm89INS1_16FlashAttnBwdSm80INS1_25CollectiveMainloopBwdSm80ILi2ELi1EN4cute5tupleIJNS5_1CILi64EEENS7_ILi96EEENS7_ILi128EEEEEENS_10bfloat16_tEfNS_4arch4Sm80ELb0ELb1ELb0ELb0ELb1ELb0ELb0ELb0ELi2ELi2ELi2ELi2ELb1EEENS1_24CollectiveEpilogueBwdGQAISB_fSE_Li256ELb0ELb1EEENS1_19SingleTileSchedulerILb0ELb0ELb0ELi96EEEEEEEEEvNT_6ParamsE,"ax",@progbits
	.sectioninfo	@"SHI_REGISTERS=255"
	.align	128
.text._ZN7cutlass13device_kernelIN5flash19enable_sm80_to_sm89INS1_16FlashAttnBwdSm80INS1_25CollectiveMainloopBwdSm80ILi2ELi1EN4cute5tupleIJNS5_1CILi64EEENS7_ILi96EEENS7_ILi128EEEEEENS_10bfloat16_tEfNS_4arch4Sm80ELb0ELb1ELb0ELb0ELb1ELb0ELb0ELb0ELi2ELi2ELi2ELi2ELb1EEENS1_24CollectiveEpilogueBwdGQAISB_fSE_Li256ELb0ELb1EEENS1_19SingleTileSchedulerILb0ELb0ELb0ELi96EEEEEEEEEvNT_6ParamsE:
        .type           _ZN7cutlass13device_kernelIN5flash19enable_sm80_to_sm89INS1_16FlashAttnBwdSm80INS1_25CollectiveMainloopBwdSm80ILi2ELi1EN4cute5tupleIJNS5_1CILi64EEENS7_ILi96EEENS7_ILi128EEEEEENS_10bfloat16_tEfNS_4arch4Sm80ELb0ELb1ELb0ELb0ELb1ELb0ELb0ELb0ELi2ELi2ELi2ELi2ELb1EEENS1_24CollectiveEpilogueBwdGQAISB_fSE_Li256ELb0ELb1EEENS1_19SingleTileSchedulerILb0ELb0ELb0ELi96EEEEEEEEEvNT_6ParamsE,@function
        .size           _ZN7cutlass13device_kernelIN5flash19enable_sm80_to_sm89INS1_16FlashAttnBwdSm80INS1_25CollectiveMainloopBwdSm80ILi2ELi1EN4cute5tupleIJNS5_1CILi64EEENS7_ILi96EEENS7_ILi128EEEEEENS_10bfloat16_tEfNS_4arch4Sm80ELb0ELb1ELb0ELb0ELb1ELb0ELb0ELb0ELi2ELi2ELi2ELi2ELb1EEENS1_24CollectiveEpilogueBwdGQAISB_fSE_Li256ELb0ELb1EEENS1_19SingleTileSchedulerILb0ELb0ELb0ELi96EEEEEEEEEvNT_6ParamsE,(.L_x_2298 - _ZN7cutlass13device_kernelIN5flash19enable_sm80_to_sm89INS1_16FlashAttnBwdSm80INS1_25CollectiveMainloopBwdSm80ILi2ELi1EN4cute5tupleIJNS5_1CILi64EEENS7_ILi96EEENS7_ILi128EEEEEENS_10bfloat16_tEfNS_4arch4Sm80ELb0ELb1ELb0ELb0ELb1ELb0ELb0ELb0ELi2ELi2ELi2ELi2ELb1EEENS1_24CollectiveEpilogueBwdGQAISB_fSE_Li256ELb0ELb1EEENS1_19SingleTileSchedulerILb0ELb0ELb0ELi96EEEEEEEEEvNT_6ParamsE)
        .other          _ZN7cutlass13device_kernelIN5flash19enable_sm80_to_sm89INS1_16FlashAttnBwdSm80INS1_25CollectiveMainloopBwdSm80ILi2ELi1EN4cute5tupleIJNS5_1CILi64EEENS7_ILi96EEENS7_ILi128EEEEEENS_10bfloat16_tEfNS_4arch4Sm80ELb0ELb1ELb0ELb0ELb1ELb0ELb0ELb0ELi2ELi2ELi2ELi2ELb1EEENS1_24CollectiveEpilogueBwdGQAISB_fSE_Li256ELb0ELb1EEENS1_19SingleTileSchedulerILb0ELb0ELb0ELi96EEEEEEEEEvNT_6ParamsE,@"STO_CUDA_ENTRY STV_DEFAULT"
_ZN7cutlass13device_kernelIN5flash19enable_sm80_to_sm89INS1_16FlashAttnBwdSm80INS1_25CollectiveMainloopBwdSm80ILi2ELi1EN4cute5tupleIJNS5_1CILi64EEENS7_ILi96EEENS7_ILi128EEEEEENS_10bfloat16_tEfNS_4arch4Sm80ELb0ELb1ELb0ELb0ELb1ELb0ELb0ELb0ELi2ELi2ELi2ELi2ELb1EEENS1_24CollectiveEpilogueBwdGQAISB_fSE_Li256ELb0ELb1EEENS1_19SingleTileSchedulerILb0ELb0ELb0ELi96EEEEEEEEEvNT_6ParamsE:
        /* <DEDUP_REMOVED lines=26> */
.L_x_402:
        /* <DEDUP_REMOVED lines=204> */
[C---:B------:R-:W-:Y:S01]  /*0e60*/  ISETP.LT.OR P3, PT, R15.reuse, 0x21, P6 ;  /* 0x000000210f00780c */ /* 0x040fe20003761670 */
[C---:B------:R-:W-:Y:S01]  /*0e70*/  IMAD R7, R28.reuse, c[0x0][0x21c], R7 ;  /* 0x000087001c077a24 */ /* 0x040fe200078e0207 */
        /* <DEDUP_REMOVED lines=10> */
[----:B------:R-:W-:Y:S01]  /*0f20*/  IMAD.WIDE.U32 R246, R28, c[0x0][0x188], R12 ;  /* 0x000062001cf67a25 */ /* 0x000fe200078e000c */
        /* <DEDUP_REMOVED lines=340> */
.L_x_422:
        /* <DEDUP_REMOVED lines=144> */
.L_x_406:
[----:B------:R-:W-:Y:S04]  /*2d70*/  MOV R3, 0x1 ;  /* 0x0000000100037802 */ /* 0x000fe80000000f00 */
[----:B------:R-:W-:Y:S11]  /*2d80*/  ISETP.NE.AND P0, PT, R3, c[0x0][0x2a8], PT ;  /* 0x0000aa0003007a0c */ /* 0x000ff60003f05270 */
[----:B------:R-:W-:Y:S02]  /*2d90*/  @!UPT UIADD3 URZ, URZ, URZ, URZ ;  /* 0x0000003f3f3ff290 */ /* 0x000fe4000fffe03f */
[----:B------:R-:W-:Y:S05]  /*2da0*/  @P0 IMAD.HI.U32 R3, R2, c[0x0][0x2ac], RZ ;  /* 0x0000ab0002030a27 */ /* 0x000fea00078e00ff */
[----:B------:R-:W-:Y:S02]  /*2db0*/  @P0 SHF.R.U32.HI R2, RZ, c[0x0][0x2b0], R3 ;  /* 0x0000ac00ff020a19 */ /* 0x000fe40000011603 */
.L_x_407:
[----:B------:R-:W-:Y:S05]  /*2dc0*/  BSYNC B0 ;  /* 0x0000000000007941 */ /* 0x000fea0003800000 */
.L_x_405:
[----:B------:R-:W-:Y:S01]  /*2dd0*/  IADD3 R3, R0, c[0x0][0x2a4], R230 ;  /* 0x0000a90000037a10 */ /* 0x000fe20007ffe0e6 */
[----:B------:R-:W-:Y:S01]  /*2de0*/  IMAD R2, R2, c[0x0][0x2a8], R236 ;  /* 0x0000aa0002027a24 */ /* 0x000fe200078e02ec */
[----:B------:R-:W-:Y:S02]  /*2df0*/  IADD3 R145, R0, UR16, R230 ;  /* 0x0000001000917c10 */ /* 0x000fe4000fffe0e6 */
[----:B------:R-:W-:Y:S02]  /*2e00*/  IMNMX R3, R235, R3, PT ;  /* 0x00000003eb037217 */ /* 0x000fe40003800200 */
[----:B------:R-:W-:Y:S02]  /*2e10*/  IADD3 R146, R2, c[0x0][0x2a8], RZ ;  /* 0x0000aa0002927a10 */ /* 0x000fe40007ffe0ff */
[----:B------:R-:W-:Y:S02]  /*2e20*/  IMNMX R145, R145, R2, !PT ;  /* 0x0000000291917217 */ /* 0x000fe40007800200 */
[----:B------:R-:W-:Y:S02]  /*2e30*/  IMNMX R146, R3, R146, PT ;  /* 0x0000009203927217 */ /* 0x000fe40003800200 */
.L_x_404:
        /* <DEDUP_REMOVED lines=21> */
.L_x_410:
[----:B------:R-:W-:Y:S04]  /*2f90*/  MOV R28, 0x1 ;  /* 0x00000001001c7802 */ /* 0x000fe80000000f00 */
[----:B------:R-:W-:Y:S11]  /*2fa0*/  ISETP.NE.AND P0, PT, R28, c[0x0][0x2a8], PT ;  /* 0x0000aa001c007a0c */ /* 0x000ff60003f05270 */
[----:B------:R-:W-:Y:S02]  /*2fb0*/  @!UPT UIADD3 URZ, URZ, URZ, URZ ;  /* 0x0000003f3f3ff290 */ /* 0x000fe4000fffe03f */
[----:B------:R-:W-:Y:S05]  /*2fc0*/  @P0 IMAD.HI.U32 R28, R2, c[0x0][0x2ac], RZ ;  /* 0x0000ab00021c0a27 */ /* 0x000fea00078e00ff */
[----:B------:R-:W-:Y:S02]  /*2fd0*/  @P0 SHF.R.U32.HI R2, RZ, c[0x0][0x2b0], R28 ;  /* 0x0000ac00ff020a19 */ /* 0x000fe4000001161c */
.L_x_411:
[----:B------:R-:W-:Y:S05]  /*2fe0*/  BSYNC B0 ;  /* 0x0000000000007941 */ /* 0x000fea0003800000 */
.L_x_409:
[----:B------:R-:W-:Y:S05]  /*2ff0*/  IMAD R2, R2, c[0x0][0x2a8], R236 ;  /* 0x0000aa0002027a24 */ /* 0x000fea00078e02ec */
[----:B------:R-:W-:Y:S02]  /*3000*/  IADD3 R28, R2, c[0x0][0x2a8], RZ ;  /* 0x0000aa00021c7a10 */ /* 0x000fe40007ffe0ff */
[----:B------:R-:W-:Y:S02]  /*3010*/  IMNMX R3, R3, R2, !PT ;  /* 0x0000000203037217 */ /* 0x000fe40007800200 */
[----:B------:R-:W-:Y:S02]  /*3020*/  IMNMX R140, R140, R28, PT ;  /* 0x0000001c8c8c7217 */ /* 0x000fe40003800200 */
.L_x_408:
        /* <DEDUP_REMOVED lines=21> */
.L_x_414:
[----:B------:R-:W-:Y:S04]  /*3180*/  MOV R28, 0x1 ;  /* 0x00000001001c7802 */ /* 0x000fe80000000f00 */
[----:B------:R-:W-:Y:S11]  /*3190*/  ISETP.NE.AND P0, PT, R28, c[0x0][0x2a8], PT ;  /* 0x0000aa001c007a0c */ /* 0x000ff60003f05270 */
[----:B------:R-:W-:Y:S02]  /*31a0*/  @!UPT UIADD3 URZ, URZ, URZ, URZ ;  /* 0x0000003f3f3ff290 */ /* 0x000fe4000fffe03f */
[----:B------:R-:W-:Y:S05]  /*31b0*/  @P0 IMAD.HI.U32 R28, R2, c[0x0][0x2ac], RZ ;  /* 0x0000ab00021c0a27 */ /* 0x000fea00078e00ff */
[----:B------:R-:W-:Y:S02]  /*31c0*/  @P0 SHF.R.U32.HI R2, RZ, c[0x0][0x2b0], R28 ;  /* 0x0000ac00ff020a19 */ /* 0x000fe4000001161c */
.L_x_415:
[----:B------:R-:W-:Y:S05]  /*31d0*/  BSYNC B0 ;  /* 0x0000000000007941 */ /* 0x000fea0003800000 */
.L_x_413:
[----:B------:R-:W-:Y:S05]  /*31e0*/  IMAD R2, R2, c[0x0][0x2a8], R236 ;  /* 0x0000aa0002027a24 */ /* 0x000fea00078e02ec */
[----:B------:R-:W-:Y:S02]  /*31f0*/  IADD3 R28, R2, c[0x0][0x2a8], RZ ;  /* 0x0000aa00021c7a10 */ /* 0x000fe40007ffe0ff */
[----:B------:R-:W-:Y:S02]  /*3200*/  IMNMX R143, R143, R2, !PT ;  /* 0x000000028f8f7217 */ /* 0x000fe40007800200 */
[----:B------:R-:W-:Y:S02]  /*3210*/  IMNMX R144, R144, R28, PT ;  /* 0x0000001c90907217 */ /* 0x000fe40003800200 */
.L_x_412:
        /* <DEDUP_REMOVED lines=21> */
.L_x_418:
[----:B------:R-:W-:Y:S04]  /*3370*/  MOV R2, 0x1 ;  /* 0x0000000100027802 */ /* 0x000fe80000000f00 */
[----:B------:R-:W-:Y:S11]  /*3380*/  ISETP.NE.AND P0, PT, R2, c[0x0][0x2a8], PT ;  /* 0x0000aa0002007a0c */ /* 0x000ff60003f05270 */
[----:B------:R-:W-:Y:S02]  /*3390*/  @!UPT UIADD3 URZ, URZ, URZ, URZ ;  /* 0x0000003f3f3ff290 */ /* 0x000fe4000fffe03f */
[----:B------:R-:W-:Y:S05]  /*33a0*/  @P0 IMAD.HI.U32 R2, R0, c[0x0][0x2ac], RZ ;  /* 0x0000ab0000020a27 */ /* 0x000fea00078e00ff */
[----:B------:R-:W-:Y:S02]  /*33b0*/  @P0 SHF.R.U32.HI R0, RZ, c[0x0][0x2b0], R2 ;  /* 0x0000ac00ff000a19 */ /* 0x000fe40000011602 */
.L_x_419:
[----:B------:R-:W-:Y:S05]  /*33c0*/  BSYNC B0 ;  /* 0x0000000000007941 */ /* 0x000fea0003800000 */
.L_x_417:
[----:B------:R-:W-:Y:S05]  /*33d0*/  IMAD R0, R0, c[0x0][0x2a8], R236 ;  /* 0x0000aa0000007a24 */ /* 0x000fea00078e02ec */
[----:B------:R-:W-:Y:S02]  /*33e0*/  IADD3 R2, R0, c[0x0][0x2a8], RZ ;  /* 0x0000aa0000027a10 */ /* 0x000fe40007ffe0ff */
[----:B------:R-:W-:Y:S02]  /*33f0*/  IMNMX R141, R141, R0, !PT ;  /* 0x000000008d8d7217 */ /* 0x000fe40007800200 */
[----:B------:R-:W-:Y:S02]  /*3400*/  IMNMX R142, R142, R2, PT ;  /* 0x000000028e8e7217 */ /* 0x000fe40003800200 */
.L_x_416:
        /* <DEDUP_REMOVED lines=74> */
.L_x_420:
        /* <DEDUP_REMOVED lines=443> */
.L_x_421:
        /* <DEDUP_REMOVED lines=235> */
.L_x_403:
[----:B------:R-:W-:Y:S05]  /*6310*/  @P1 EXIT ;  /* 0x000000000000194d */ /* 0x000fea0003800000 */
[----:B------:R-:W1:Y:S01]  /*6320*/  S2UR UR6, SR_CTAID.X ;  /* 0x00000000000679c3 */ /* 0x000e620000002500 */
[----:B------:R-:W2:Y:S01]  /*6330*/  S2R R2, SR_CTAID.Y ;  /* 0x0000000000027919 */ /* 0x000ea20000002600 */
[----:B------:R-:W-:Y:S01]  /*6340*/  IMAD.MOV.U32 R0, RZ, RZ, c[0x0][0x338] ;  /* 0x0000ce00ff007624 */ /* 0x000fe200078e00ff */
[----:B------:R-:W-:Y:S01]  /*6350*/  ULDC UR5, c[0x0][0x358] ;  /* 0x0000d60000057ab9 */ /* 0x000fe20000000800 */
[----:B------:R-:W-:Y:S01]  /*6360*/  BSSY B0, `(.L_x_423) ;  /* 0x000001e000007945 */ /* 0x000fe20003800000 */
[----:B------:R-:W3:Y:S01]  /*6370*/  S2R R15, SR_CTAID.Z ;  /* 0x00000000000f7919 */ /* 0x000ee20000002700 */
[----:B------:R-:W-:-:S03]  /*6380*/  ULDC UR4, c[0x0][0x2f4] ;  /* 0x0000bd0000047ab9 */ /* 0x000fc60000000800 */
[----:B------:R-:W-:Y:S01]  /*6390*/  BAR.SYNC.DEFER_BLOCKING 0x1, 0x100 ;  /* 0x0044000000007b1d */ /* 0x000fe20000010000 */
[----:B------:R-:W-:Y:S01]  /*63a0*/  ISETP.NE.AND P0, PT, R0, 0x1, PT ;  /* 0x000000010000780c */ /* 0x000fe20003f05270 */
[----:B-1----:R-:W-:-:S12]  /*63b0*/  UIMAD UR5, UR6, UR5, URZ ;  /* 0x00000005060572a4 */ /* 0x002fd8000f8e023f */
[----:B--2---:R-:W-:Y:S01]  /*63c0*/  @P0 IMAD.HI.U32 R0, R2, c[0x0][0x33c], RZ ;  /* 0x0000cf0002000a27 */ /* 0x004fe200078e00ff */
[----:B------:R-:W-:-:S03]  /*63d0*/  UIMAD UR5, UR5, UR4, URZ ;  /* 0x00000004050572a4 */ /* 0x000fc6000f8e023f */
[----:B------:R-:W-:Y:S01]  /*63e0*/  IMAD.MOV.U32 R7, RZ, RZ, R2 ;  /* 0x000000ffff077224 */ /* 0x000fe200078e0002 */
[----:B------:R-:W-:Y:S01]  /*63f0*/  @P0 SHF.R.U32.HI R7, RZ, c[0x0][0x340], R0 ;  /* 0x0000d000ff070a19 */ /* 0x000fe20000011600 */
[----:B---3--:R-:W-:Y:S01]  /*6400*/  IMAD R3, R15, c[0x0][0x2f4], RZ ;  /* 0x0000bd000f037a24 */ /* 0x008fe200078e02ff */
[----:B------:R-:W-:Y:S01]  /*6410*/  USHF.R.S32.HI UR4, URZ, 0x1f, UR5 ;  /* 0x0000001f3f047899 */ /* 0x000fe20008011405 */
[----:B------:R-:W-:Y:S02]  /*6420*/  SHF.R.S32.HI R16, RZ, 0x1f, R15 ;  /* 0x0000001fff107819 */ /* 0x000fe4000001140f */
[--C-:B------:R-:W-:Y:S01]  /*6430*/  SHF.R.S32.HI R10, RZ, 0x1f, R7.reuse ;  /* 0x0000001fff0a7819 */ /* 0x100fe20000011407 */
[----:B------:R-:W-:Y:S01]  /*6440*/  IMAD.MOV R6, RZ, RZ, -R7 ;  /* 0x000000ffff067224 */ /* 0x000fe200078e0a07 */
[----:B------:R-:W-:Y:S02]  /*6450*/  SHF.R.S32.HI R14, RZ, 0x1f, R3 ;  /* 0x0000001fff0e7819 */ /* 0x000fe40000011403 */
[----:B------:R-:W-:Y:S01]  /*6460*/  IADD3 R0, P1, P0, R3, UR5, R7 ;  /* 0x0000000503007c10 */ /* 0x000fe2000f83e007 */
[----:B------:R-:W-:-:S03]  /*6470*/  IMAD R6, R6, c[0x0][0x338], R2 ;  /* 0x0000ce0006067a24 */ /* 0x000fc600078e0202 */
[----:B------:R-:W-:Y:S01]  /*6480*/  IADD3.X R14, R14, UR4, R10, P1, P0 ;  /* 0x000000040e0e7c10 */ /* 0x000fe20008fe040a */
[----:B------:R-:W-:Y:S01]  /*6490*/  IMAD.SHL.U32 R11, R0, 0x4, RZ ;  /* 0x00000004000b7824 */ /* 0x000fe200078e00ff */
[----:B------:R-:W-:Y:S02]  /*64a0*/  ISETP.NE.AND P1, PT, R242, RZ, PT ;  /* 0x000000fff200720c */ /* 0x000fe40003f25270 */
[----:B------:R-:W-:Y:S02]  /*64b0*/  SHF.L.U64.HI R14, R0, 0x2, R14 ;  /* 0x00000002000e7819 */ /* 0x000fe4000001020e */
[----:B------:R-:W-:-:S04]  /*64c0*/  IADD3 R4, P0, R11, c[0x0][0x350], RZ ;  /* 0x0000d4000b047a10 */ /* 0x000fc80007f1e0ff */
[----:B------:R-:W-:-:S05]  /*64d0*/  IADD3.X R5, R14, c[0x0][0x354], RZ, P0, !PT ;  /* 0x0000d5000e057a10 */ /* 0x000fca00007fe4ff */
[----:B------:R-:W-:Y:S05]  /*64e0*/  @P1 BRA `(.L_x_424) ;  /* 0x0000005000001947 */ /* 0x000fea0003800000 */
.L_x_425:
[----:B------:R-:W2:Y:S01]  /*64f0*/  LDG.E.STRONG.GPU R0, [R4.64] ;  /* 0x0000000e04007981 */ /* 0x000ea2000c1ef900 */
[----:B------:R-:W-:Y:S01]  /*6500*/  YIELD ;  /* 0x0000000000007946 */ /* 0x000fe20003800000 */
[----:B--2---:R-:W-:Y:S01]  /*6510*/  ISETP.NE.AND P0, PT, R0, R6, PT ;  /* 0x000000060000720c */ /* 0x004fe20003f05270 */
[----:B------:R-:W-:-:S12]  /*6520*/  CCTL.IVALL ;  /* 0x00000000ff00798f */ /* 0x000fd80002000000 */
[----:B------:R-:W-:Y:S05]  /*6530*/  @P0 BRA `(.L_x_425) ;  /* 0xffffffb000000947 */ /* 0x000fea000383ffff */
.L_x_424:
[----:B------:R-:W-:Y:S05]  /*6540*/  BSYNC B0 ;  /* 0x0000000000007941 */ /* 0x000fea0003800000 */
.L_x_423:
[----:B------:R-:W-:Y:S01]  /*6550*/  MOV R17, 0xffffffff ;  /* 0xffffffff00117802 */ /* 0x000fe20000000f00 */
[----:B------:R-:W-:Y:S05]  /*6560*/  BRA.CONV ~URZ, `(.L_x_426) ;  /* 0x000000237f007947 */ /* 0x000fea000b800000 */
[----:B------:R-:W-:Y:S02]  /*6570*/  MOV R2, 0x6590 ;  /* 0x0000659000027802 */ /* 0x000fe40000000f00 */
[----:B------:R-:W-:Y:S05]  /*6580*/  CALL.REL.NOINC `($__internal_2_$__cuda_sm70_warpsync) ;  /* 0x00000a8000007944 */ /* 0x000fea0003c00000 */
.L_x_426:
[----:B------:R-:W-:Y:S01]  /*6590*/  UIMAD UR5, UR6, 0x3000, URZ ;  /* 0x00003000060578a4 */ /* 0x000fe2000f8e023f */
[----:B------:R-:W-:Y:S01]  /*65a0*/  IMAD R0, R10, c[0x0][0x328], RZ ;  /* 0x0000ca000a007a24 */ /* 0x000fe200078e02ff */
[----:B------:R-:W-:-:S06]  /*65b0*/  NOP ;  /* 0x0000000000007918 */ /* 0x000fcc0000000000 */
[----:B------:R-:W-:Y:S01]  /*65c0*/  USHF.R.S32.HI UR4, URZ, 0x1f, UR5 ;  /* 0x0000001f3f047899 */ /* 0x000fe20008011405 */
[----:B------:R-:W-:Y:S01]  /*65d0*/  IADD3 R8, P0, R242, UR5, RZ ;  /* 0x00000005f2087c10 */ /* 0x000fe2000ff1e0ff */
[----:B------:R-:W-:Y:S02]  /*65e0*/  IMAD R0, R7, c[0x0][0x32c], R0 ;  /* 0x0000cb0007007a24 */ /* 0x000fe400078e0200 */
[----:B------:R-:W-:Y:S02]  /*65f0*/  IMAD R12, R16, c[0x0][0x330], RZ ;  /* 0x0000cc00100c7a24 */ /* 0x000fe400078e02ff */
[----:B------:R-:W-:-:S05]  /*6600*/  LEA.HI.X.SX32 R9, R242, UR4, 0x1, P0 ;  /* 0x00000004f2097c11 */ /* 0x000fca00080f0eff */
        /* <DEDUP_REMOVED lines=56> */
[----:B-1----:R-:W-:Y:S02]  /*6990*/  MOV R2, 0x69b0 ;  /* 0x000069b000027802 */ /* 0x002fe40000000f00 */
[----:B------:R-:W-:Y:S05]  /*69a0*/  CALL.REL.NOINC `($__internal_2_$__cuda_sm70_warpsync) ;  /* 0x0000066000007944 */ /* 0x000fea0003c00000 */
.L_x_427:
        /* <DEDUP_REMOVED lines=12> */
.L_x_429:
[----:B------:R-:W-:Y:S05]  /*6a70*/  BSYNC B0 ;  /* 0x0000000000007941 */ /* 0x000fea0003800000 */
.L_x_428:
[----:B--2---:R-:W-:Y:S01]  /*6a80*/  IADD3 R4, P0, R11, c[0x0][0x348], RZ ;  /* 0x0000d2000b047a10 */ /* 0x004fe20007f1e0ff */
[----:B------:R-:W-:Y:S03]  /*6a90*/  BSSY B0, `(.L_x_430) ;  /* 0x0000008000007945 */ /* 0x000fe60003800000 */
[----:B------:R-:W-:Y:S01]  /*6aa0*/  IADD3.X R5, R14, c[0x0][0x34c], RZ, P0, !PT ;  /* 0x0000d3000e057a10 */ /* 0x000fe200007fe4ff */
[----:B------:R-:W-:Y:S05]  /*6ab0*/  @P1 BRA `(.L_x_431) ;  /* 0x0000005000001947 */ /* 0x000fea0003800000 */
.L_x_432:
[----:B------:R-:W2:Y:S01]  /*6ac0*/  LDG.E.STRONG.GPU R0, [R4.64] ;  /* 0x0000000e04007981 */ /* 0x000ea2000c1ef900 */
[----:B------:R-:W-:Y:S01]  /*6ad0*/  YIELD ;  /* 0x0000000000007946 */ /* 0x000fe20003800000 */
[----:B--2---:R-:W-:Y:S01]  /*6ae0*/  ISETP.NE.AND P0, PT, R0, R6, PT ;  /* 0x000000060000720c */ /* 0x004fe20003f05270 */
[----:B------:R-:W-:-:S12]  /*6af0*/  CCTL.IVALL ;  /* 0x00000000ff00798f */ /* 0x000fd80002000000 */
[----:B------:R-:W-:Y:S05]  /*6b00*/  @P0 BRA `(.L_x_432) ;  /* 0xffffffb000000947 */ /* 0x000fea000383ffff */
.L_x_431:
[----:B------:R-:W-:Y:S05]  /*6b10*/  BSYNC B0 ;  /* 0x0000000000007941 */ /* 0x000fea0003800000 */
.L_x_430:
[----:B------:R-:W-:Y:S05]  /*6b20*/  BRA.CONV ~URZ, `(.L_x_433) ;  /* 0x000000237f007947 */ /* 0x000fea000b800000 */
[----:B-1----:R-:W-:Y:S02]  /*6b30*/  MOV R2, 0x6b50 ;  /* 0x00006b5000027802 */ /* 0x002fe40000000f00 */
[----:B------:R-:W-:Y:S05]  /*6b40*/  CALL.REL.NOINC `($__internal_2_$__cuda_sm70_warpsync) ;  /* 0x000004c000007944 */ /* 0x000fea0003c00000 */
.L_x_433:
        /* <DEDUP_REMOVED lines=64> */
.L_x_434:
        /* <DEDUP_REMOVED lines=12> */
        .weak           $__internal_2_$__cuda_sm70_warpsync
        .type           $__internal_2_$__cuda_sm70_warpsync,@function
        .size           $__internal_2_$__cuda_sm70_warpsync,(.L_x_2298 - $__internal_2_$__cuda_sm70_warpsync)
$__internal_2_$__cuda_sm70_warpsync:
[----:B------:R-:W-:Y:S01]  /*7010*/  MOV R3, 0x0 ;  /* 0x0000000000037802 */ /* 0x000fe20000000f00 */
[----:B------:R-:W-:Y:S04]  /*7020*/  WARPSYNC R17 ;  /* 0x0000001100007348 */ /* 0x000fe80003800000 */
[----:B------:R-:W-:Y:S05]  /*7030*/  RET.REL.NODEC R2 `(_ZN7cutlass13device_kernelIN5flash19enable_sm80_to_sm89INS1_16FlashAttnBwdSm80INS1_25CollectiveMainloopBwdSm80ILi2ELi1EN4cute5tupleIJNS5_1CILi64EEENS7_ILi96EEENS7_ILi128EEEEEENS_10bfloat16_tEfNS_4arch4Sm80ELb0ELb1ELb0ELb0ELb1ELb0ELb0ELb0ELi2ELi2ELi2ELi2ELb1EEENS1_24CollectiveEpilogueBwdGQAISB_fSE_Li256ELb0ELb1EEENS1_19SingleTileSchedulerILb0ELb0ELb0ELi96EEEEEEEEEvNT_6ParamsE) ;  /* 0xffff8fc002007950 */ /* 0x000fea0003c3ffff */
.L_x_435:
        /* <DEDUP_REMOVED lines=12> */
.L_x_2298:


//--------------------- .text._ZN7cutlass13device_kernelIN5flash19enable_sm80_to_sm89INS1_16FlashAttnBwdSm80INS1_25CollectiveMainloopBwdSm80ILi2ELi1EN4cute5tupleIJNS5_1CILi64EEENS7_ILi96EEENS7_ILi128EEEEEENS_10bfloat16_tEfNS_4arch4Sm80ELb0ELb1ELb0ELb1ELb0ELb0ELb0ELb0ELi2ELi2ELi2ELi2ELb1EEENS1_21CollectiveEpilogueBwdISB_SC_SE_Li256ELb1ELb0ELi4EEENS1_19SingleTileSchedulerILb1ELb0ELb0ELi96EEEEEEEEEvNT_6ParamsE --------------------------
	.section	.text._ZN7cutlass13device_kernelIN5flash19enable_sm80_to_sm89INS1_16FlashAttnBwdSm80INS1_25CollectiveMainloopBwdSm80ILi2ELi1EN4cute5tupleIJNS5_1CILi64EEENS7_ILi96EEENS7_ILi128EEEEEENS_10bfloat16_tEfNS_4arch4Sm80ELb0ELb1ELb0ELb1ELb0ELb0ELb0ELb0ELi2ELi2ELi2ELi2ELb1EEENS1_21CollectiveEpilogueBwdISB_SC_SE_Li256ELb1ELb0ELi4EEENS1_19SingleTileSchedulerILb1ELb0ELb0ELi96EEEEEEEEEvNT_6ParamsE,"ax",@progbits
	.sectioninfo	@"SHI_REGISTERS=255"
	.align	128
.text._ZN7cutlass13device_kernelIN5flash19enable_sm80_to_sm89INS1_16FlashAttnBwdSm80INS1_25CollectiveMainloopBwdSm80ILi2ELi1EN4cute5tupleIJNS5_1CILi64EEENS7_ILi96EEENS7_ILi128EEEEEENS_10bfloat16_tEfNS_4arch4Sm80ELb0ELb1ELb0ELb1ELb0ELb0ELb0ELb0ELi2ELi2ELi2ELi2ELb1EEENS1_21CollectiveEpilogueBwdISB_SC_SE_Li256ELb1ELb0ELi4EEENS1_19SingleTileSchedulerILb1ELb0ELb0ELi96EEEEEEEEEvNT_6ParamsE:
        .type           _ZN7cutlass13device_kernelIN5flash19enable_sm80_to_sm89INS1_16FlashAttnBwdSm80INS1_25CollectiveMainloopBwdSm80ILi2ELi1EN4cute5tupleIJNS5_1CILi64EEENS7_ILi96EEENS7_ILi128EEEEEENS_10bfloat16_tEfNS_4arch4Sm80ELb0ELb1ELb0ELb1ELb0ELb0ELb0ELb0ELi2ELi2ELi2ELi2ELb1EEENS1_21CollectiveEpilogueBwdISB_SC_SE_Li256ELb1ELb0ELi4EEENS1_19SingleTileSchedulerILb1ELb0ELb0ELi96EEEEEEEEEvNT_6ParamsE,@function
        .size           _ZN7cutlass13device_kernelIN5flash19enable_sm80_to_sm89INS1_16FlashAttnBwdSm80INS1_25CollectiveMainloopBwdSm80ILi2ELi1EN4cute5tupleIJNS5_1CILi64EEENS7_ILi96EEENS7_ILi128EEEEEENS_10bfloat16_tEfNS_4arch4Sm80ELb0ELb1ELb0ELb1ELb0ELb0ELb0ELb0ELi2ELi2ELi2ELi2ELb1EEENS1_21CollectiveEpilogueBwdISB_SC_SE_Li256ELb1ELb0ELi4EEENS1_19SingleTileSchedulerILb1ELb0ELb0ELi96EEEEEEEEEvNT_6ParamsE,(.L_x_2300 - _ZN7cutlass13device_kernelIN5flash19enable_sm80_to_sm89INS1_16FlashAttnBwdSm80INS1_25CollectiveMainloopBwdSm80ILi2ELi1EN4cute5tupleIJNS5_1CILi64EEENS7_ILi96EEENS7_ILi128EEEEEENS_10bfloat16_tEfNS_4arch4Sm80ELb0ELb1ELb0ELb1ELb0ELb0ELb0ELb0ELi2ELi2ELi2ELi2ELb1EEENS1_21CollectiveEpilogueBwdISB_SC_SE_Li256ELb1ELb0ELi4EEENS1_19SingleTileSchedulerILb1ELb0ELb0ELi96EEEEEEEEEvNT_6ParamsE)
        .other          _ZN7cutlass13device_kernelIN5flash19enable_sm80_to_sm89INS1_16FlashAttnBwdSm80INS1_25CollectiveMainloopBwdSm80ILi2ELi1EN4cute5tupleIJNS5_1CILi64EEENS7_ILi96EEENS7_ILi128EEEEEENS_10bfloat16_tEfNS_4arch4Sm80ELb0ELb1ELb0ELb1ELb0ELb0ELb0ELb0ELi2ELi2ELi2ELi2ELb1EEENS1_21CollectiveEpilogueBwdISB_SC_SE_Li256ELb1ELb0ELi4EEENS1_19SingleTileSchedulerILb1ELb0ELb0ELi96EEEEEEEEEvNT_6ParamsE,@"STO_CUDA_ENTRY STV_DEFAULT"
_ZN7cutlass13device_kernelIN5flash19enable_sm80_to_sm89INS1_16FlashAttnBwdSm80INS1_25CollectiveMainloopBwdSm80ILi2ELi1EN4cute5tupleIJNS5_1CILi64EEENS7_ILi96EEENS7_ILi128EEEEEENS_10bfloat16_tEfNS_4arch4Sm80ELb0ELb1ELb0ELb1ELb0ELb0ELb0ELb0ELi2ELi2ELi2ELi2ELb1EEENS1_21CollectiveEpilogueBwdISB_SC_SE_Li256ELb1ELb0ELi4EEENS1_19SingleTileSchedulerILb1ELb0ELb0ELi96EEEEEEEEEvNT_6ParamsE:
[----:B------:R-:W-:Y:S02]  /*0000*/  MOV R1, c[0x0][0x28] ;  /* 0x00000a0000017a02 */ /* 0x000fe40000000f00 */
[----:B------:R-:W1:Y:S01]  /*0010*/  S2R R82, SR_TID.X ;  /* 0x0000000000527919 */ /* 0x000e620000002100 */
[----:B------:R-:W2:Y:S01]  /*0020*/  S2UR UR17, SR_CTAID.Z ;  /* 0x00000000001179c3 */ /* 0x000ea20000002700 */
[----:B------:R-:W-:Y:S01]  /*0030*/  UMOV UR6, 0x4 ;  /* 0x0000000400067882 */ /* 0x000fe20000000000 */
[----:B------:R-:W-:Y:S01]  /*0040*/  IADD3 R1, R1, -0x28, RZ ;  /* 0xffffffd801017810 */ /* 0x000fe20007ffe0ff */
[----:B------:R-:W3:Y:S01]  /*0050*/  S2R R80, SR_CTAID.Y ;  /* 0x0000000000507919 */ /* 0x000ee20000002600 */
[----:B------:R-:W-:Y:S02]  /*0060*/  ULDC.64 UR4, c[0x0][0x3c0] ;  /* 0x0000f00000047ab9 */ /* 0x000fe40000000a00 */
[----:B------:R-:W-:Y:S02]  /*0070*/  ULDC.64 UR18, c[0x0][0x118] ;  /* 0x0000460000127ab9 */ /* 0x000fe40000000a00 */
[----:B------:R-:W4:Y:S01]  /*0080*/  S2UR UR12, SR_CTAID.X ;  /* 0x00000000000c79c3 */ /* 0x000f220000002500 */
[----:B-1----:R-:W-:Y:S01]  /*0090*/  SHF.R.U32.HI R0, RZ, 0x5, R82 ;  /* 0x00000005ff007819 */ /* 0x002fe20000011652 */
[----:B--2---:R-:W-:-:S05]  /*00a0*/  UIMAD.WIDE UR4, UR17, UR6, UR4 ;  /* 0x00000006110472a5 */ /* 0x004fca000f8e0204 */
[----:B------:R-:W1:Y:S02]  /*00b0*/  SHFL.IDX PT, R0, R0, RZ, 0x1f ;  /* 0x00001fff00007589 */ /* 0x000e6400000e0000 */
[----:B-1----:R-:W-:-:S13]  /*00c0*/  ISETP.NE.AND P0, PT, R0, RZ, PT ;  /* 0x000000ff0000720c */ /* 0x002fda0003f05270 */
[----:B----4-:R-:W-:Y:S05]  /*00d0*/  @!P0 BRA `(.L_x_436) ;  /* 0x000001a000008947 */ /* 0x010fea0003800000 */
[----:B---3--:R-:W-:-:S04]  /*00e0*/  ISETP.NE.U32.AND P0, PT, RZ, c[0x0][0x3c0], PT ;  /* 0x0000f000ff007a0c */ /* 0x008fc80003f05070 */
[----:B------:R-:W-:-:S13]  /*00f0*/  ISETP.NE.AND.EX P0, PT, RZ, c[0x0][0x3c4], PT, P0 ;  /* 0x0000f100ff007a0c */ /* 0x000fda0003f05300 */
[----:B------:R-:W-:Y:S05]  /*0100*/  @!P0 BRA `(.L_x_437) ;  /* 0x0000005000008947 */ /* 0x000fea0003800000 */
[----:B------:R-:W-:Y:S02]  /*0110*/  MOV R2, UR4 ;  /* 0x0000000400027c02 */ /* 0x000fe40008000f00 */
[----:B------:R-:W-:-:S05]  /*0120*/  MOV R3, UR5 ;  /* 0x0000000500037c02 */ /* 0x000fca0008000f00 */
[----:B------:R-:W2:Y:S02]  /*0130*/  LDG.E R0, [R2.64] ;  /* 0x0000001202007981 */ /* 0x000ea4000c1e1900 */
[----:B--2---:R1:W2:Y:S02]  /*0140*/  R2UR UR5, R0 ;  /* 0x00000000000573c2 */ /* 0x0042a400000e0000 */
[----:B-12---:R-:W-:Y:S05]  /*0150*/  BRA `(.L_x_438) ;  /* 0x000000e000007947 */ /* 0x006fea0003800000 */
.L_x_437:
[----:B------:R-:W-:-:S04]  /*0160*/  ISETP.NE.U32.AND P0, PT, RZ, c[0x0][0x3b8], PT ;  /* 0x0000ee00ff007a0c */ /* 0x000fc80003f05070 */
[----:B------:R-:W-:-:S13]  /*0170*/  ISETP.NE.AND.EX P0, PT, RZ, c[0x0][0x3bc], PT, P0 ;  /* 0x0000ef00ff007a0c */ /* 0x000fda0003f05300 */
[----:B------:R-:W-:Y:S05]  /*0180*/  @!P0 BRA `(.L_x_439) ;  /* 0x000000a000008947 */ /* 0x000fea0003800000 */
[----:B------:R-:W-:Y:S02]  /*0190*/  ULDC.64 UR4, c[0x0][0x3b8] ;  /* 0x0000ee0000047ab9 */ /* 0x000fe40000000a00 */
[----:B------:R-:W-:-:S06]  /*01a0*/  UIMAD.WIDE UR4, UR17, UR6, UR4 ;  /* 0x00000006110472a5 */ /* 0x000fcc000f8e0204 */
[----:B------:R-:W-:Y:S02]  /*01b0*/  MOV R2, UR4 ;  /* 0x0000000400027c02 */ /* 0x000fe40008000f00 */
[----:B------:R-:W-:-:S05]  /*01c0*/  MOV R3, UR5 ;  /* 0x0000000500037c02 */ /* 0x000fca0008000f00 */
[----:B------:R1:W2:Y:S04]  /*01d0*/  LDG.E R0, [R2.64] ;  /* 0x0000001202007981 */ /* 0x0002a8000c1e1900 */
[----:B-1----:R-:W3:Y:S01]  /*01e0*/  LDG.E R2, [R2.64+0x4] ;  /* 0x0000041202027981 */ /* 0x002ee2000c1e1900 */
[----:B--2---:R-:W1:Y:S08]  /*01f0*/  R2UR UR5, R0 ;  /* 0x00000000000573c2 */ /* 0x004e7000000e0000 */
[----:B---3--:R-:W1:Y:S02]  /*0200*/  R2UR UR4, R2 ;  /* 0x00000000020473c2 */ /* 0x008e6400000e0000 */
[----:B-1----:R-:W-:Y:S01]  /*0210*/  UIADD3 UR5, -UR5, UR4, URZ ;  /* 0x0000000405057290 */ /* 0x002fe2000fffe13f */
[----:B------:R-:W-:Y:S05]  /*0220*/  BRA `(.L_x_438) ;  /* 0x0000001000007947 */ /* 0x000fea0003800000 */
.L_x_439:
[----:B------:R-:W-:Y:S02]  /*0230*/  ULDC UR5, c[0x0][0x3a4] ;  /* 0x0000e90000057ab9 */ /* 0x000fe40000000800 */
.L_x_438:
[----:B------:R-:W-:-:S04]  /*0240*/  UIMAD UR4, UR12, 0x60, URZ ;  /* 0x000000600c0478a4 */ /* 0x000fc8000f8e023f */
[----:B------:R-:W-:-:S04]  /*0250*/  UISETP.GE.AND UP0, UPT, UR4, UR5, UPT ;  /* 0x000000050400728c */ /* 0x000fc8000bf06270 */
[----:B------:R-:W-:Y:S01]  /*0260*/  USEL UR17, UR17, 0xffffffff, !UP0 ;  /* 0xffffffff11117887 */ /* 0x000fe2000c000000 */
[----:B------:R-:W-:Y:S05]  /*0270*/  BRA `(.L_x_440) ;  /* 0x0000019000007947 */ /* 0x000fea0003800000 */
.L_x_436:
        /* <DEDUP_REMOVED lines=8> */
.L_x_441:
        /* <DEDUP_REMOVED lines=13> */
.L_x_443:
[----:B------:R-:W-:Y:S02]  /*03d0*/  ULDC UR5, c[0x0][0x3a4] ;  /* 0x0000e90000057ab9 */ /* 0x000fe40000000800 */
.L_x_442:
[----:B------:R-:W-:-:S04]  /*03e0*/  UIMAD UR4, UR12, 0x60, URZ ;  /* 0x000000600c0478a4 */ /* 0x000fc8000f8e023f */
[----:B------:R-:W-:-:S04]  /*03f0*/  UISETP.GE.AND UP0, UPT, UR4, UR5, UPT ;  /* 0x000000050400728c */ /* 0x000fc8000bf06270 */
[----:B------:R-:W-:-:S06]  /*0400*/  USEL UR17, UR17, 0xffffffff, !UP0 ;  /* 0xffffffff11117887 */ /* 0x000fcc000c000000 */
.L_x_440:
[----:B------:R-:W-:-:S13]  /*0410*/  ISETP.LE.AND P0, PT, RZ, UR17, PT ;  /* 0x00000011ff007c0c */ /* 0x000fda000bf03270 */
[----:B------:R-:W-:Y:S05]  /*0420*/  @!P0 EXIT ;  /* 0x000000000000894d */ /* 0x000fea0003800000 */
[----:B------:R-:W-:Y:S02]  /*0430*/  ULDC.64 UR4, c[0x0][0x2c8] ;  /* 0x0000b20000047ab9 */ /* 0x000fe40000000a00 */
[----:B------:R-:W-:Y:S02]  /*0440*/  UISETP.NE.U32.AND UP2, UPT, URZ, UR4, UPT ;  /* 0x000000043f00728c */ /* 0x000fe4000bf45070 */
[----:B------:R-:W-:Y:S02]  /*0450*/  ULDC.64 UR8, c[0x0][0x2c8] ;  /* 0x0000b20000087ab9 */ /* 0x000fe40000000a00 */
[----:B------:R-:W-:Y:S02]  /*0460*/  UISETP.NE.AND.EX UP2, UPT, URZ, UR5, UPT, UP2 ;  /* 0x000000053f00728c */ /* 0x000fe4000bf45320 */
[----:B------:R-:W-:Y:S02]  /*0470*/  UIMAD.WIDE UR8, UR17, UR6, UR8 ;  /* 0x00000006110872a5 */ /* 0x000fe4000f8e0208 */
[----:B------:R-:W-:-:S02]  /*0480*/  ULDC.64 UR4, c[0x0][0x2d8] ;  /* 0x0000b60000047ab9 */ /* 0x000fc40000000a00 */
[----:B------:R-:W-:Y:S01]  /*0490*/  PLOP3.LUT P2, PT, PT, PT, UP2, 0x80, 0x0 ;  /* 0x000000000000781c */ /* 0x000fe20003f4f028 */
[----:B------:R-:W-:Y:S01]  /*04a0*/  UISETP.NE.U32.AND UP0, UPT, URZ, UR4, UPT ;  /* 0x000000043f00728c */ /* 0x000fe2000bf05070 */
[----:B------:R-:W-:Y:S02]  /*04b0*/  IMAD.U32 R6, RZ, RZ, UR8 ;  /* 0x00000008ff067e24 */ /* 0x000fe4000f8e00ff */
[----:B------:R-:W-:Y:S01]  /*04c0*/  IMAD.U32 R7, RZ, RZ, UR9 ;  /* 0x00000009ff077e24 */ /* 0x000fe2000f8e00ff */
[----:B------:R-:W-:-:S08]  /*04d0*/  UISETP.NE.AND.EX UP0, UPT, URZ, UR5, UPT, UP0 ;  /* 0x000000053f00728c */ /* 0x000fd0000bf05300 */
[----:B------:R-:W2:Y:S01]  /*04e0*/  @P2 LDG.E R4, [R6.64] ;  /* 0x0000001206042981 */ /* 0x000ea2000c1e1900 */
[----:B------:R-:W-:Y:S01]  /*04f0*/  ULDC.64 UR4, c[0x0][0x2d8] ;  /* 0x0000b60000047ab9 */ /* 0x000fe20000000a00 */
[----:B------:R-:W-:Y:S01]  /*0500*/  PLOP3.LUT P0, PT, PT, PT, UP0, 0x80, 0x0 ;  /* 0x000000000000781c */ /* 0x000fe20003f0f008 */
[----:B------:R-:W-:-:S06]  /*0510*/  @UP0 UIMAD.WIDE UR4, UR17, UR6, UR4 ;  /* 0x00000006110402a5 */ /* 0x000fcc000f8e0204 */
[----:B------:R-:W-:Y:S01]  /*0520*/  MOV R2, UR4 ;  /* 0x0000000400027c02 */ /* 0x000fe20008000f00 */
[----:B------:R-:W-:Y:S01]  /*0530*/  IMAD.U32 R3, RZ, RZ, UR5 ;  /* 0x00000005ff037e24 */ /* 0x000fe2000f8e00ff */
[----:B------:R-:W-:Y:S02]  /*0540*/  ULDC.64 UR4, c[0x0][0x2d0] ;  /* 0x0000b40000047ab9 */ /* 0x000fe40000000a00 */
[----:B------:R-:W-:Y:S01]  /*0550*/  UISETP.NE.U32.AND UP1, UPT, URZ, UR4, UPT ;  /* 0x000000043f00728c */ /* 0x000fe2000bf25070 */
[----:B------:R-:W-:Y:S01]  /*0560*/  MOV R5, RZ ;  /* 0x000000ff00057202 */ /* 0x000fe20000000f00 */
[----:B------:R1:W3:Y:S01]  /*0570*/  @P0 LDG.E R0, [R2.64] ;  /* 0x0000001202000981 */ /* 0x0002e2000c1e1900 */
[----:B------:R-:W-:Y:S01]  /*0580*/  IMAD.MOV.U32 R9, RZ, RZ, RZ ;  /* 0x000000ffff097224 */ /* 0x000fe200078e00ff */
[----:B------:R-:W-:-:S03]  /*0590*/  UISETP.NE.AND.EX UP1, UPT, URZ, UR5, UPT, UP1 ;  /* 0x000000053f00728c */ /* 0x000fc6000bf25310 */
[----:B------:R-:W-:Y:S01]  /*05a0*/  ULDC.64 UR4, c[0x0][0x2d0] ;  /* 0x0000b40000047ab9 */ /* 0x000fe20000000a00 */
[----:B------:R4:W5:Y:S01]  /*05b0*/  @P2 LDG.E R5, [R6.64] ;  /* 0x0000001206052981 */ /* 0x000962000c1e1900 */
[----:B------:R-:W-:Y:S01]  /*05c0*/  UIMAD.WIDE UR4, UR17, UR6, UR4 ;  /* 0x00000006110472a5 */ /* 0x000fe2000f8e0204 */
[----:B------:R-:W-:-:S05]  /*05d0*/  PLOP3.LUT P1, PT, PT, PT, UP1, 0x80, 0x0 ;  /* 0x000000000000781c */ /* 0x000fca0003f2f018 */
[----:B-1----:R-:W-:Y:S01]  /*05e0*/  MOV R2, UR4 ;  /* 0x0000000400027c02 */ /* 0x002fe20008000f00 */
[----:B------:R-:W-:-:S07]  /*05f0*/  IMAD.U32 R3, RZ, RZ, UR5 ;  /* 0x00000005ff037e24 */ /* 0x000fce000f8e00ff */
[----:B------:R4:W5:Y:S01]  /*0600*/  @P1 LDG.E R9, [R2.64] ;  /* 0x0000001202091981 */ /* 0x000962000c1e1900 */
[----:B------:R-:W-:Y:S02]  /*0610*/  ULDC UR16, c[0x0][0x168] ;  /* 0x00005a0000107ab9 */ /* 0x000fe40000000800 */
[----:B------:R-:W-:Y:S02]  /*0620*/  UMOV UR20, URZ ;  /* 0x0000003f00147c82 */ /* 0x000fe40008000000 */
[----:B------:R-:W-:Y:S01]  /*0630*/  ULDC UR15, c[0x0][0x198] ;  /* 0x00006600000f7ab9 */ /* 0x000fe20000000800 */
[----:B--2---:R-:W1:Y:S02]  /*0640*/  @P2 R2UR UR5, R4 ;  /* 0x00000000040523c2 */ /* 0x004e6400000e0000 */
[----:B-1----:R-:W-:-:S04]  /*0650*/  @UP2 ULEA UR5, UR17, UR5, 0x6 ;  /* 0x0000000511052291 */ /* 0x002fc8000f8e303f */
[----:B------:R-:W-:-:S04]  /*0660*/  @UP2 USHF.R.S32.HI UR4, URZ, 0x1f, UR5 ;  /* 0x0000001f3f042899 */ /* 0x000fc80008011405 */
[----:B------:R-:W-:Y:S01]  /*0670*/  @UP2 ULEA.HI UR4, UR4, UR5, URZ, 0x6 ;  /* 0x0000000504042291 */ /* 0x000fe2000f8f303f */
[----:B---3--:R4:W1:Y:S03]  /*0680*/  @P0 R2UR UR16, R0 ;  /* 0x00000000001003c2 */ /* 0x00886600000e0000 */
[----:B------:R-:W-:Y:S01]  /*0690*/  @UP2 ULOP3.LUT UR20, UR4, 0xffffffc0, URZ, 0xc0, !UPT ;  /* 0xffffffc004142892 */ /* 0x000fe2000f8ec03f */
[----:B------:R-:W-:Y:S06]  /*06a0*/  @P0 BRA `(.L_x_444) ;  /* 0x0000006000000947 */ /* 0x000fec0003800000 */
[----:B------:R-:W-:Y:S05]  /*06b0*/  @!P2 BRA `(.L_x_444) ;  /* 0x000000500000a947 */ /* 0x000fea0003800000 */
[----:B------:R-:W2:Y:S04]  /*06c0*/  LDG.E R4, [R6.64] ;  /* 0x0000001206047981 */ /* 0x000ea8000c1e1900 */
[----:B----4-:R-:W3:Y:S01]  /*06d0*/  LDG.E R0, [R6.64+0x4] ;  /* 0x0000041206007981 */ /* 0x010ee2000c1e1900 */
[----:B-12---:R-:W1:Y:S08]  /*06e0*/  R2UR UR16, R4 ;  /* 0x00000000041073c2 */ /* 0x006e7000000e0000 */
[----:B---3--:R-:W1:Y:S02]  /*06f0*/  R2UR UR4, R0 ;  /* 0x00000000000473c2 */ /* 0x008e6400000e0000 */
[----:B-1----:R-:W-:-:S06]  /*0700*/  UIADD3 UR16, -UR16, UR4, URZ ;  /* 0x0000000410107290 */ /* 0x002fcc000fffe13f */
.L_x_444:
[----:B------:R-:W-:-:S04]  /*0710*/  ISETP.NE.U32.AND P0, PT, RZ, c[0x0][0x2e0], PT ;  /* 0x0000b800ff007a0c */ /* 0x000fc80003f05070 */
[----:B------:R-:W-:-:S13]  /*0720*/  ISETP.NE.AND.EX P0, PT, RZ, c[0x0][0x2e4], PT, P0 ;  /* 0x0000b900ff007a0c */ /* 0x000fda0003f05300 */
[----:B------:R-:W-:Y:S05]  /*0730*/  @!P0 BRA `(.L_x_445) ;  /* 0x0000007000008947 */ /* 0x000fea0003800000 */
[----:B------:R-:W-:Y:S02]  /*0740*/  ULDC.64 UR4, c[0x0][0x2e0] ;  /* 0x0000b80000047ab9 */ /* 0x000fe40000000a00 */
[----:B------:R-:W-:-:S06]  /*0750*/  UIMAD.WIDE UR4, UR17, UR6, UR4 ;  /* 0x00000006110472a5 */ /* 0x000fcc000f8e0204 */
[----:B----4-:R-:W-:Y:S02]  /*0760*/  MOV R2, UR4 ;  /* 0x0000000400027c02 */ /* 0x010fe40008000f00 */
[----:B------:R-:W-:-:S05]  /*0770*/  MOV R3, UR5 ;  /* 0x0000000500037c02 */ /* 0x000fca0008000f00 */
[----:B------:R-:W2:Y:S02]  /*0780*/  LDG.E R0, [R2.64] ;  /* 0x0000001202007981 */ /* 0x000ea4000c1e1900 */
[----:B--2---:R2:W3:Y:S02]  /*0790*/  R2UR UR15, R0 ;  /* 0x00000000000f73c2 */ /* 0x0044e400000e0000 */
[----:B--23--:R-:W-:Y:S05]  /*07a0*/  BRA `(.L_x_446) ;  /* 0x0000006000007947 */ /* 0x00cfea0003800000 */
.L_x_445:
[----:B------:R-:W-:Y:S05]  /*07b0*/  @!P1 BRA `(.L_x_446) ;  /* 0x0000005000009947 */ /* 0x000fea0003800000 */
[----:B----4-:R2:W3:Y:S04]  /*07c0*/  LDG.E R0, [R2.64] ;  /* 0x0000001202007981 */ /* 0x0104e8000c1e1900 */
[----:B--2---:R-:W2:Y:S01]  /*07d0*/  LDG.E R2, [R2.64+0x4] ;  /* 0x0000041202027981 */ /* 0x004ea2000c1e1900 */
[----:B---3--:R-:W3:Y:S08]  /*07e0*/  R2UR UR15, R0 ;  /* 0x00000000000f73c2 */ /* 0x008ef000000e0000 */
[----:B--2---:R-:W3:Y:S02]  /*07f0*/  R2UR UR4, R2 ;  /* 0x00000000020473c2 */ /* 0x004ee400000e0000 */
[----:B---3--:R-:W-:-:S06]  /*0800*/  UIADD3 UR15, -UR15, UR4, URZ ;  /* 0x000000040f0f7290 */ /* 0x008fcc000fffe13f */
.L_x_446:
[----:B-1----:R-:W-:Y:S01]  /*0810*/  UIADD3 UR5, UR16, 0x3f, URZ ;  /* 0x0000003f10057890 */ /* 0x002fe2000fffe03f */
[----:B------:R-:W-:-:S03]  /*0820*/  ISETP.LE.AND P0, PT, RZ, UR12, PT ;  /* 0x0000000cff007c0c */ /* 0x000fc6000bf03270 */
[----:B------:R-:W-:-:S04]  /*0830*/  USHF.R.S32.HI UR4, URZ, 0x1f, UR5 ;  /* 0x0000001f3f047899 */ /* 0x000fc80008011405 */
[----:B------:R-:W-:-:S04]  /*0840*/  ULEA.HI UR4, UR4, UR5, URZ, 0x6 ;  /* 0x0000000504047291 */ /* 0x000fc8000f8f303f */
[----:B------:R-:W-:Y:S02]  /*0850*/  USHF.R.S32.HI UR14, URZ, 0x6, UR4 ;  /* 0x000000063f0e7899 */ /* 0x000fe40008011404 */
[----:B------:R-:W-:Y:S05]  /*0860*/  @!P0 BRA `(.L_x_447) ;  /* 0x0000009000008947 */ /* 0x000fea0003800000 */
[----:B------:R-:W-:Y:S02]  /*0870*/  UIADD3 UR4, -UR15, 0x9f, UR16 ;  /* 0x0000009f0f047890 */ /* 0x000fe4000fffe110 */
[----:B------:R-:W-:Y:S02]  /*0880*/  ULDC UR5, c[0x0][0x2a0] ;  /* 0x0000a80000057ab9 */ /* 0x000fe40000000800 */
[----:B------:R-:W-:-:S04]  /*0890*/  UIMAD UR4, UR12, 0x60, UR4 ;  /* 0x000000600c0478a4 */ /* 0x000fc8000f8e0204 */
[----:B------:R-:W-:-:S04]  /*08a0*/  UIADD3 UR5, UR4, UR5, URZ ;  /* 0x0000000504057290 */ /* 0x000fc8000fffe03f */
[----:B------:R-:W-:-:S04]  /*08b0*/  USHF.R.S32.HI UR4, URZ, 0x1f, UR5 ;  /* 0x0000001f3f047899 */ /* 0x000fc80008011405 */
[----:B------:R-:W-:-:S04]  /*08c0*/  ULEA.HI UR4, UR4, UR5, URZ, 0x6 ;  /* 0x0000000504047291 */ /* 0x000fc8000f8f303f */
[----:B------:R-:W-:-:S04]  /*08d0*/  USHF.R.S32.HI UR4, URZ, 0x6, UR4 ;  /* 0x000000063f047899 */ /* 0x000fc80008011404 */
[----:B------:R-:W-:-:S04]  /*08e0*/  UISETP.LT.AND UP0, UPT, UR14, UR4, UPT ;  /* 0x000000040e00728c */ /* 0x000fc8000bf01270 */
[----:B------:R-:W-:Y:S02]  /*08f0*/  USEL UR14, UR14, UR4, UP0 ;  /* 0x000000040e0e7287 */ /* 0x000fe40008000000 */
.L_x_447:
[----:B------:R-:W-:Y:S01]  /*0900*/  UIADD3 UR4, -UR15, UR16, URZ ;  /* 0x000000100f047290 */ /* 0x000fe2000fffe13f */
[----:B------:R-:W-:Y:S01]  /*0910*/  PLOP3.LUT P1, PT, PT, PT, PT, 0x80, 0x0 ;  /* 0x000000000000781c */ /* 0x000fe20003f2f070 */
[----:B------:R-:W-:Y:S01]  /*0920*/  ULDC UR5, c[0x0][0x2a4] ;  /* 0x0000a90000057ab9 */ /* 0x000fe20000000800 */
[----:B------:R-:W-:Y:S01]  /*0930*/  CS2R R122, SRZ ;  /* 0x00000000007a7805 */ /* 0x000fe2000001ff00 */
[----:B------:R-:W-:Y:S01]  /*0940*/  UIMAD UR4, UR12, 0x60, UR4 ;  /* 0x000000600c0478a4 */ /* 0x000fe2000f8e0204 */
[----:B------:R-:W-:Y:S01]  /*0950*/  CS2R R120, SRZ ;  /* 0x0000000000787805 */ /* 0x000fe2000001ff00 */
[----:B------:R-:W-:Y:S01]  /*0960*/  CS2R R126, SRZ ;  /* 0x00000000007e7805 */ /* 0x000fe2000001ff00 */
[----:B------:R-:W-:Y:S01]  /*0970*/  CS2R R124, SRZ ;  /* 0x00000000007c7805 */ /* 0x000fe2000001ff00 */
[----:B------:R-:W-:Y:S01]  /*0980*/  UIADD3 UR5, UR4, -UR5, URZ ;  /* 0x8000000504057290 */ /* 0x000fe2000fffe03f */
[----:B----4-:R-:W-:Y:S01]  /*0990*/  IMAD.MOV.U32 R7, RZ, RZ, RZ ;  /* 0x000000ffff077224 */ /* 0x010fe200078e00ff */
[----:B------:R-:W-:Y:S01]  /*09a0*/  MOV R8, RZ ;  /* 0x000000ff00087202 */ /* 0x000fe20000000f00 */
[----:B------:R-:W-:Y:S01]  /*09b0*/  IMAD.MOV.U32 R130, RZ, RZ, RZ ;  /* 0x000000ffff827224 */ /* 0x000fe200078e00ff */
[----:B------:R-:W-:Y:S01]  /*09c0*/  USHF.R.S32.HI UR4, URZ, 0x1f, UR5 ;  /* 0x0000001f3f047899 */ /* 0x000fe20008011405 */
[----:B------:R-:W-:Y:S01]  /*09d0*/  IMAD.MOV.U32 R128, RZ, RZ, RZ ;  /* 0x000000ffff807224 */ /* 0x000fe200078e00ff */
[----:B------:R-:W-:Y:S01]  /*09e0*/  CS2R R118, SRZ ;  /* 0x0000000000767805 */ /* 0x000fe2000001ff00 */
        /* <DEDUP_REMOVED lines=58> */
[----:B------:R-:W-:Y:S01]  /*0d90*/  USHF.L.U32 UR4, UR20, 0x7, URZ ;  /* 0x0000000714047899 */ /* 0x000fe2000800063f */
[----:B------:R-:W1:Y:S01]  /*0da0*/  S2R R14, SR_CTAID.X ;  /* 0x00000000000e7919 */ /* 0x000e620000002500 */
[----:B------:R-:W-:Y:S01]  /*0db0*/  SHF.R.S32.HI R32, RZ, 0x1f, R82 ;  /* 0x0000001fff207819 */ /* 0x000fe20000011452 */
[----:B------:R-:W-:Y:S01]  /*0dc0*/  IMAD.MOV.U32 R8, RZ, RZ, R80 ;  /* 0x000000ffff087224 */ /* 0x000fe200078e0050 */
[----:B------:R-:W-:Y:S01]  /*0dd0*/  ISETP.NE.AND P1, PT, R0, 0x1, PT ;  /* 0x000000010000780c */ /* 0x000fe20003f25270 */
[----:B------:R-:W-:Y:S01]  /*0de0*/  IMAD.MOV.U32 R0, RZ, RZ, 0x1 ;  /* 0x00000001ff007424 */ /* 0x000fe200078e00ff */
[----:B------:R-:W-:Y:S01]  /*0df0*/  SHF.R.S32.HI R4, RZ, 0x1f, R82 ;  /* 0x0000001fff047819 */ /* 0x000fe20000011452 */
[----:B------:R-:W-:Y:S01]  /*0e00*/  USHF.R.S32.HI UR10, URZ, 0x1f, UR17 ;  /* 0x0000001f3f0a7899 */ /* 0x000fe20008011411 */
[----:B------:R-:W-:Y:S01]  /*0e10*/  IADD3 R20, P0, R82, UR4, RZ ;  /* 0x0000000452147c10 */ /* 0x000fe2000ff1e0ff */
[----:B------:R-:W-:Y:S01]  /*0e20*/  USEL UR9, UR17, URZ, !UP1 ;  /* 0x0000003f11097287 */ /* 0x000fe2000c800000 */
[----:B------:R-:W-:Y:S01]  /*0e30*/  ISETP.LE.AND P4, PT, R0, c[0x0][0x2a8], PT ;  /* 0x0000aa0000007a0c */ /* 0x000fe20003f83270 */
[----:B------:R-:W-:Y:S01]  /*0e40*/  IMAD.U32 R0, RZ, RZ, UR4 ;  /* 0x00000004ff007e24 */ /* 0x000fe2000f8e00ff */
[CC--:B------:R-:W-:Y:S01]  /*0e50*/  LEA.HI R202, R32.reuse, R82.reuse, RZ, 0x3 ;  /* 0x0000005220ca7211 */ /* 0x0c0fe200078f18ff */
[----:B------:R-:W-:Y:S01]  /*0e60*/  USEL UR8, UR10, URZ, !UP1 ;  /* 0x0000003f0a087287 */ /* 0x000fe2000c800000 */
[----:B------:R-:W-:Y:S01]  /*0e70*/  LEA.HI R2, R32, R82, RZ, 0x6 ;  /* 0x0000005220027211 */ /* 0x000fe200078f30ff */
[----:B------:R-:W-:Y:S01]  /*0e80*/  ULDC.64 UR4, c[0x0][0x1e8] ;  /* 0x00007a0000047ab9 */ /* 0x000fe20000000a00 */
[----:B------:R-:W-:Y:S01]  /*0e90*/  LEA.HI.X.SX32 R21, R0, R4, 0x1, P0 ;  /* 0x0000000400157211 */ /* 0x000fe200000f0eff */
[----:B------:R-:W-:Y:S01]  /*0ea0*/  @P1 IMAD.HI.U32 R3, R80, c[0x0][0x24c], RZ ;  /* 0x0000930050031a27 */ /* 0x000fe200078e00ff */
[----:B------:R-:W-:Y:S01]  /*0eb0*/  SHF.R.S32.HI R252, RZ, 0x3, R202 ;  /* 0x00000003fffc7819 */ /* 0x000fe200000114ca */
[----:B------:R-:W-:Y:S01]  /*0ec0*/  UIMAD UR4, UR8, UR4, URZ ;  /* 0x00000004080472a4 */ /* 0x000fe2000f8e023f */
[----:B------:R-:W-:Y:S01]  /*0ed0*/  LOP3.LUT R0, R202, 0xfffffff8, RZ, 0xc0, !PT ;  /* 0xfffffff8ca007812 */ /* 0x000fe200078ec0ff */
[----:B------:R-:W-:Y:S01]  /*0ee0*/  USEL UR11, UR17, URZ, !UP2 ;  /* 0x0000003f110b7287 */ /* 0x000fe2000d000000 */
[----:B------:R-:W-:Y:S01]  /*0ef0*/  @P1 SHF.R.U32.HI R8, RZ, c[0x0][0x250], R3 ;  /* 0x00009400ff081a19 */ /* 0x000fe20000011603 */
[----:B------:R-:W-:Y:S01]  /*0f00*/  IMAD.SHL.U32 R4, R252, 0x40, RZ ;  /* 0x00000040fc047824 */ /* 0x000fe200078e00ff */
[----:B------:R-:W-:Y:S01]  /*0f10*/  SHF.R.S32.HI R23, RZ, 0x6, R2 ;  /* 0x00000006ff177819 */ /* 0x000fe20000011402 */
[----:B------:R-:W-:Y:S01]  /*0f20*/  IMAD.IADD R22, R82, 0x1, -R0 ;  /* 0x0000000152167824 */ /* 0x000fe200078e0a00 */
[----:B------:R-:W-:Y:S01]  /*0f30*/  SHF.R.S32.HI R3, RZ, 0x1f, R252 ;  /* 0x0000001fff037819 */ /* 0x000fe200000114fc */
[----:B------:R-:W-:Y:S01]  /*0f40*/  UIMAD UR21, UR9, UR5, UR4 ;  /* 0x00000005091572a4 */ /* 0x000fe2000f8e0204 */
[----:B-----5:R-:W-:Y:S01]  /*0f50*/  IADD3 R6, P1, R252, R5, RZ ;  /* 0x00000005fc067210 */ /* 0x020fe20007f3e0ff */
[----:B------:R-:W-:Y:S01]  /*0f60*/  IMAD.SHL.U32 R16, R22, 0x8, RZ ;  /* 0x0000000816107824 */ /* 0x000fe200078e00ff */
[----:B------:R-:W-:Y:S01]  /*0f70*/  IADD3 R2, P0, R252, R9, RZ ;  /* 0x00000009fc027210 */ /* 0x000fe20007f1e0ff */
[----:B------:R-:W-:Y:S01]  /*0f80*/  IMAD.SHL.U32 R28, R23, 0x200, RZ ;  /* 0x00000200171c7824 */ /* 0x000fe200078e00ff */
[-C--:B------:R-:W-:Y:S01]  /*0f90*/  LEA.HI.X.SX32 R0, R5, R3.reuse, 0x1, P1 ;  /* 0x0000000305007211 */ /* 0x080fe200008f0eff */
[----:B------:R-:W-:Y:S01]  /*0fa0*/  ULDC.64 UR4, c[0x0][0x1b8] ;  /* 0x00006e0000047ab9 */ /* 0x000fe20000000a00 */
[----:B------:R-:W-:Y:S01]  /*0fb0*/  LEA.HI.X.SX32 R3, R9, R3, 0x1, P0 ;  /* 0x0000000309037211 */ /* 0x000fe200000f0eff */
[----:B------:R-:W-:Y:S01]  /*0fc0*/  UIMAD UR4, UR8, UR4, URZ ;  /* 0x00000004080472a4 */ /* 0x000fe2000f8e023f */
[----:B------:R-:W-:Y:S01]  /*0fd0*/  LOP3.LUT R4, R4, 0x1c0, RZ, 0xc0, !PT ;  /* 0x000001c004047812 */ /* 0x000fe200078ec0ff */
[----:B------:R-:W-:Y:S01]  /*0fe0*/  USEL UR10, UR10, URZ, !UP2 ;  /* 0x0000003f0a0a7287 */ /* 0x000fe2000d000000 */
[----:B------:R-:W-:Y:S01]  /*0ff0*/  SHF.R.S32.HI R7, RZ, 0x1f, R8 ;  /* 0x0000001fff077819 */ /* 0x000fe20000011408 */
[----:B-1----:R-:W-:Y:S01]  /*1000*/  IMAD.WIDE R14, R14, 0x60, R2 ;  /* 0x000000600e0e7825 */ /* 0x002fe200078e0202 */
[--C-:B------:R-:W-:Y:S01]  /*1010*/  SHF.R.S32.HI R17, RZ, 0x1f, R16.reuse ;  /* 0x0000001fff117819 */ /* 0x100fe20000011410 */
[----:B------:R-:W-:Y:S01]  /*1020*/  UIMAD UR5, UR9, UR5, UR4 ;  /* 0x00000005090572a4 */ /* 0x000fe2000f8e0204 */
[----:B------:R-:W-:Y:S01]  /*1030*/  LOP3.LUT R5, R4, 0x38, R16, 0xf8, !PT ;  /* 0x0000003804057812 */ /* 0x000fe200078ef810 */
[C---:B------:R-:W-:Y:S01]  /*1040*/  IMAD R2, R0.reuse, c[0x0][0x178], RZ ;  /* 0x00005e0000027a24 */ /* 0x040fe200078e02ff */
[----:B------:R-:W-:Y:S01]  /*1050*/  SHF.R.U32.HI R4, RZ, 0x3, R4 ;  /* 0x00000003ff047819 */ /* 0x000fe20000011604 */
[----:B------:R-:W-:Y:S01]  /*1060*/  IMAD R0, R0, c[0x0][0x208], RZ ;  /* 0x0000820000007a24 */ /* 0x000fe200078e02ff */
[----:B------:R-:W-:Y:S01]  /*1070*/  ULDC.64 UR6, c[0x0][0x218] ;  /* 0x0000860000067ab9 */ /* 0x000fe20000000a00 */
[----:B------:R-:W-:Y:S01]  /*1080*/  IMAD R9, R6, c[0x0][0x17c], R2 ;  /* 0x00005f0006097a24 */ /* 0x000fe200078e0202 */
[----:B------:R-:W-:Y:S01]  /*1090*/  LOP3.LUT R240, R28, R5, R4, 0xf6, !PT ;  /* 0x000000051cf07212 */ /* 0x000fe200078ef604 */
[C---:B------:R-:W-:Y:S01]  /*10a0*/  IMAD R10, R7.reuse, c[0x0][0x1e0], RZ ;  /* 0x00007800070a7a24 */ /* 0x040fe200078e02ff */
[----:B------:R-:W-:Y:S01]  /*10b0*/  UIMAD UR6, UR10, UR6, URZ ;  /* 0x000000060a0672a4 */ /* 0x000fe2000f8e023f */
[C---:B------:R-:W-:Y:S01]  /*10c0*/  IMAD R11, R6.reuse, c[0x0][0x20c], R0 ;  /* 0x00008300060b7a24 */ /* 0x040fe200078e0200 */
[----:B------:R-:W-:Y:S01]  /*10d0*/  UIMAD UR12, UR12, -0x60, URZ ;  /* 0xffffffa00c0c78a4 */ /* 0x000fe2000f8e023f */
[--C-:B------:R-:W-:Y:S01]  /*10e0*/  IMAD.WIDE.U32 R2, R6, c[0x0][0x208], R16.reuse ;  /* 0x0000820006027a25 */ /* 0x100fe200078e0010 */
[----:B------:R-:W-:Y:S01]  /*10f0*/  UIMAD UR7, UR11, UR7, UR6 ;  /* 0x000000070b0772a4 */ /* 0x000fe2000f8e0206 */
[C---:B------:R-:W-:Y:S01]  /*1100*/  ISETP.GE.AND P3, PT, R16.reuse, c[0x0][0x1cc], PT ;  /* 0x0000730010007a0c */ /* 0x040fe20003f66270 */
[----:B------:R-:W-:Y:S01]  /*1110*/  UMOV UR22, 0x6 ;  /* 0x0000000600167882 */ /* 0x000fe20000000000 */
[----:B------:R-:W-:Y:S01]  /*1120*/  IMAD R0, R7, c[0x0][0x1b0], RZ ;  /* 0x00006c0007007a24 */ /* 0x000fe200078e02ff */
[----:B------:R-:W-:Y:S01]  /*1130*/  IADD3 R31, R16, 0x40, RZ ;  /* 0x00000040101f7810 */ /* 0x000fe20007ffe0ff */
[----:B------:R-:W-:Y:S01]  /*1140*/  IMAD.WIDE.U32 R4, R6, c[0x0][0x178], R16 ;  /* 0x00005e0006047a25 */ /* 0x000fe200078e0010 */
[----:B------:R-:W-:Y:S01]  /*1150*/  CS2R R130, SRZ ;  /* 0x0000000000827805 */ /* 0x000fe2000001ff00 */
[----:B------:R-:W-:Y:S01]  /*1160*/  CS2R R128, SRZ ;  /* 0x0000000000807805 */ /* 0x000fe2000001ff00 */
[----:B------:R-:W-:Y:S01]  /*1170*/  ISETP.GE.AND P2, PT, R31, c[0x0][0x1cc], PT ;  /* 0x000073001f007a0c */ /* 0x000fe20003f46270 */
[C---:B------:R-:W-:Y:S01]  /*1180*/  IMAD R18, R8.reuse, c[0x0][0x1e4], R10 ;  /* 0x0000790008127a24 */ /* 0x040fe200078e020a */
[----:B------:R-:W-:Y:S01]  /*1190*/  CS2R R126, SRZ ;  /* 0x00000000007e7805 */ /* 0x000fe2000001ff00 */
[----:B------:R-:W-:Y:S01]  /*11a0*/  IMAD.IADD R7, R3, 0x1, R11 ;  /* 0x0000000103077824 */ /* 0x000fe200078e020b */
[----:B------:R-:W-:Y:S01]  /*11b0*/  CS2R R124, SRZ ;  /* 0x00000000007c7805 */ /* 0x000fe2000001ff00 */
[C---:B------:R-:W-:Y:S01]  /*11c0*/  IMAD.WIDE.U32 R10, R8.reuse, c[0x0][0x1e0], R16 ;  /* 0x00007800080a7a25 */ /* 0x040fe200078e0010 */
[----:B------:R-:W-:Y:S01]  /*11d0*/  CS2R R122, SRZ ;  /* 0x00000000007a7805 */ /* 0x000fe2000001ff00 */
[----:B------:R-:W-:Y:S01]  /*11e0*/  CS2R R120, SRZ ;  /* 0x0000000000787805 */ /* 0x000fe2000001ff00 */
[----:B------:R-:W-:Y:S01]  /*11f0*/  CS2R R118, SRZ ;  /* 0x0000000000767805 */ /* 0x000fe2000001ff00 */
[----:B------:R-:W-:Y:S01]  /*1200*/  IMAD.IADD R9, R5, 0x1, R9 ;  /* 0x0000000105097824 */ /* 0x000fe200078e0209 */
[----:B------:R-:W-:Y:S01]  /*1210*/  CS2R R116, SRZ ;  /* 0x0000000000747805 */ /* 0x000fe2000001ff00 */
[----:B------:R-:W-:Y:S01]  /*1220*/  IMAD.IADD R5, R11, 0x1, R18 ;  /* 0x000000010b057824 */ /* 0x000fe200078e0212 */
[----:B------:R-:W-:Y:S01]  /*1230*/  SHF.R.S32.HI R18, RZ, 0x1f, R80 ;  /* 0x0000001fff127819 */ /* 0x000fe20000011450 */
        /* <DEDUP_REMOVED lines=8> */
[----:B------:R-:W-:Y:S01]  /*12c0*/  IMAD R0, R18, c[0x0][0x180], RZ ;  /* 0x0000600012007a24 */ /* 0x000fe200078e02ff */
[----:B------:R-:W-:Y:S01]  /*12d0*/  CS2R R104, SRZ ;  /* 0x0000000000687805 */ /* 0x000fe2000001ff00 */
[----:B------:R-:W-:Y:S01]  /*12e0*/  IMAD.MOV.U32 R6, RZ, RZ, R2 ;  /* 0x000000ffff067224 */ /* 0x000fe200078e0002 */
[----:B------:R-:W-:Y:S01]  /*12f0*/  CS2R R102, SRZ ;  /* 0x0000000000667805 */ /* 0x000fe2000001ff00 */
[----:B------:R-:W-:Y:S01]  /*1300*/  IMAD.MOV.U32 R2, RZ, RZ, R12 ;  /* 0x000000ffff027224 */ /* 0x000fe200078e000c */
[----:B------:R-:W-:Y:S01]  /*1310*/  CS2R R100, SRZ ;  /* 0x0000000000647805 */ /* 0x000fe2000001ff00 */
[----:B------:R-:W-:Y:S01]  /*1320*/  IMAD.MOV.U32 R8, RZ, RZ, R4 ;  /* 0x000000ffff087224 */ /* 0x000fe200078e0004 */
[----:B------:R-:W-:Y:S01]  /*1330*/  CS2R R98, SRZ ;  /* 0x0000000000627805 */ /* 0x000fe2000001ff00 */
[----:B------:R-:W-:Y:S01]  /*1340*/  IMAD R12, R80, c[0x0][0x184], R0 ;  /* 0x00006100500c7a24 */ /* 0x000fe200078e0200 */
[----:B------:R-:W-:Y:S01]  /*1350*/  CS2R R96, SRZ ;  /* 0x0000000000607805 */ /* 0x000fe2000001ff00 */
[----:B------:R-:W-:Y:S01]  /*1360*/  IMAD.MOV.U32 R4, RZ, RZ, R10 ;  /* 0x000000ffff047224 */ /* 0x000fe200078e000a */
[----:B------:R-:W-:Y:S01]  /*1370*/  CS2R R94, SRZ ;  /* 0x00000000005e7805 */ /* 0x000fe2000001ff00 */
[----:B------:R-:W-:Y:S01]  /*1380*/  IMAD.U32 R0, RZ, RZ, UR9 ;  /* 0x00000009ff007e24 */ /* 0x000fe2000f8e00ff */
[----:B------:R-:W-:Y:S01]  /*1390*/  ULDC.64 UR8, c[0x0][0x208] ;  /* 0x0000820000087ab9 */ /* 0x000fe20000000a00 */
[----:B------:R-:W-:Y:S01]  /*13a0*/  IMAD R10, R18, c[0x0][0x210], RZ ;  /* 0x00008400120a7a24 */ /* 0x000fe200078e02ff */
[----:B------:R-:W-:Y:S01]  /*13b0*/  USHF.L.U32 UR4, UR8, 0x6, URZ ;  /* 0x0000000608047899 */ /* 0x000fe2000800063f */
[----:B------:R-:W-:Y:S01]  /*13c0*/  IMAD.WIDE.U32 R8, R80, c[0x0][0x180], R8 ;  /* 0x0000600050087a25 */ /* 0x000fe200078e0008 */
[----:B------:R-:W-:Y:S01]  /*13d0*/  USHF.L.U64.HI UR6, UR8, UR22, UR9 ;  /* 0x0000001608067299 */ /* 0x000fe20008010209 */
[----:B------:R-:W-:Y:S01]  /*13e0*/  CS2R R92, SRZ ;  /* 0x00000000005c7805 */ /* 0x000fe2000001ff00 */
[----:B------:R-:W-:Y:S01]  /*13f0*/  CS2R R90, SRZ ;  /* 0x00000000005a7805 */ /* 0x000fe2000001ff00 */
[C---:B------:R-:W-:Y:S01]  /*1400*/  IMAD.WIDE.U32 R4, R0.reuse, c[0x0][0x1e8], R4 ;  /* 0x00007a0000047a25 */ /* 0x040fe200078e0004 */
[----:B------:R-:W-:Y:S01]  /*1410*/  UIMAD UR6, UR6, UR13, URZ ;  /* 0x0000000d060672a4 */ /* 0x000fe2000f8e023f */
[----:B------:R-:W-:Y:S01]  /*1420*/  CS2R R88, SRZ ;  /* 0x0000000000587805 */ /* 0x000fe2000001ff00 */
[----:B------:R-:W-:Y:S01]  /*1430*/  CS2R R86, SRZ ;  /* 0x0000000000567805 */ /* 0x000fe2000001ff00 */
[----:B------:R-:W-:Y:S01]  /*1440*/  IMAD.WIDE.U32 R2, R0, c[0x0][0x1b8], R2 ;  /* 0x00006e0000027a25 */ /* 0x000fe200078e0002 */
[----:B------:R-:W-:Y:S01]  /*1450*/  IADD3 R5, R5, UR21, RZ ;  /* 0x0000001505057c10 */ /* 0x000fe2000fffe0ff */
[----:B------:R-:W-:Y:S01]  /*1460*/  USHF.R.S32.HI UR21, URZ, 0x1f, UR13 ;  /* 0x0000001f3f157899 */ /* 0x000fe2000801140d */
[----:B------:R-:W-:Y:S01]  /*1470*/  CS2R R84, SRZ ;  /* 0x0000000000547805 */ /* 0x000fe2000001ff00 */
[C---:B------:R-:W-:Y:S01]  /*1480*/  IMAD R10, R80.reuse, c[0x0][0x214], R10 ;  /* 0x00008500500a7a24 */ /* 0x040fe200078e020a */
[----:B------:R-:W-:Y:S01]  /*1490*/  IADD3 R3, R3, UR5, RZ ;  /* 0x0000000503037c10 */ /* 0x000fe2000fffe0ff */
[----:B------:R-:W-:Y:S01]  /*14a0*/  IMAD.IADD R13, R9, 0x1, R12 ;  /* 0x00000001090d7824 */ /* 0x000fe200078e020c */
[----:B------:R-:W-:Y:S01]  /*14b0*/  UIMAD UR6, UR21, UR4, UR6 ;  /* 0x00000004150672a4 */ /* 0x000fe2000f8e0206 */
[----:B------:R-:W-:Y:S01]  /*14c0*/  IMAD.WIDE.U32 R6, R80, c[0x0][0x210], R6 ;  /* 0x0000840050067a25 */ /* 0x000fe200078e0006 */
[----:B------:R-:W-:Y:S01]  /*14d0*/  CS2R R78, SRZ ;  /* 0x00000000004e7805 */ /* 0x000fe2000001ff00 */
[----:B------:R-:W-:Y:S01]  /*14e0*/  CS2R R76, SRZ ;  /* 0x00000000004c7805 */ /* 0x000fe2000001ff00 */
[----:B------:R-:W-:Y:S01]  /*14f0*/  CS2R R74, SRZ ;  /* 0x00000000004a7805 */ /* 0x000fe2000001ff00 */
[----:B------:R-:W-:Y:S01]  /*1500*/  IMAD.MOV.U32 R12, RZ, RZ, R8 ;  /* 0x000000ffff0c7224 */ /* 0x000fe200078e0008 */
[----:B------:R-:W-:Y:S01]  /*1510*/  CS2R R72, SRZ ;  /* 0x0000000000487805 */ /* 0x000fe2000001ff00 */
[----:B------:R-:W-:Y:S01]  /*1520*/  IMAD R8, R15, c[0x0][0x1d8], RZ ;  /* 0x000076000f087a24 */ /* 0x000fe200078e02ff */
[----:B------:R-:W-:Y:S01]  /*1530*/  CS2R R70, SRZ ;  /* 0x0000000000467805 */ /* 0x000fe2000001ff00 */
[----:B------:R-:W-:Y:S01]  /*1540*/  IMAD.IADD R7, R7, 0x1, R10 ;  /* 0x0000000107077824 */ /* 0x000fe200078e020a */
[----:B------:R-:W-:Y:S01]  /*1550*/  CS2R R68, SRZ ;  /* 0x0000000000447805 */ /* 0x000fe2000001ff00 */
[----:B------:R-:W-:Y:S01]  /*1560*/  IMAD R0, R15, c[0x0][0x1a8], RZ ;  /* 0x00006a000f007a24 */ /* 0x000fe200078e02ff */
[----:B------:R-:W-:Y:S01]  /*1570*/  CS2R R66, SRZ ;  /* 0x0000000000427805 */ /* 0x000fe2000001ff00 */
[----:B------:R-:W-:Y:S01]  /*1580*/  IMAD.U32 R26, RZ, RZ, UR11 ;  /* 0x0000000bff1a7e24 */ /* 0x000fe2000f8e00ff */
[----:B------:R-:W-:Y:S01]  /*1590*/  CS2R R64, SRZ ;  /* 0x0000000000407805 */ /* 0x000fe2000001ff00 */
[----:B------:R-:W-:Y:S01]  /*15a0*/  IMAD.U32 R10, RZ, RZ, UR15 ;  /* 0x0000000fff0a7e24 */ /* 0x000fe2000f8e00ff */
[----:B------:R-:W-:Y:S01]  /*15b0*/  CS2R R62, SRZ ;  /* 0x00000000003e7805 */ /* 0x000fe2000001ff00 */
[C---:B------:R-:W-:Y:S01]  /*15c0*/  IMAD R17, R14.reuse, c[0x0][0x1dc], R8 ;  /* 0x000077000e117a24 */ /* 0x040fe200078e0208 */
[----:B------:R-:W-:Y:S01]  /*15d0*/  CS2R R60, SRZ ;  /* 0x00000000003c7805 */ /* 0x000fe2000001ff00 */
[----:B------:R-:W-:Y:S01]  /*15e0*/  IMAD.WIDE.U32 R8, R14, c[0x0][0x1d8], R4 ;  /* 0x000076000e087a25 */ /* 0x000fe200078e0004 */
[----:B------:R-:W-:Y:S01]  /*15f0*/  IADD3 R10, R10, UR12, -R252 ;  /* 0x0000000c0a0a7c10 */ /* 0x000fe2000fffe8fc */
[----:B------:R-:W-:Y:S01]  /*1600*/  CS2R R58, SRZ ;  /* 0x00000000003a7805 */ /* 0x000fe2000001ff00 */
[----:B------:R-:W-:Y:S01]  /*1610*/  CS2R R56, SRZ ;  /* 0x0000000000387805 */ /* 0x000fe2000001ff00 */
[----:B------:R-:W-:Y:S01]  /*1620*/  IMAD R15, R14, c[0x0][0x1ac], R0 ;  /* 0x00006b000e0f7a24 */ /* 0x000fe200078e0200 */
[----:B------:R-:W-:Y:S01]  /*1630*/  ISETP.LT.OR P6, PT, R10, 0x1, P3 ;  /* 0x000000010a00780c */ /* 0x000fe20001fc1670 */
[----:B------:R-:W-:Y:S01]  /*1640*/  IMAD.WIDE.U32 R4, R14, c[0x0][0x1a8], R2 ;  /* 0x00006a000e047a25 */ /* 0x000fe200078e0002 */
[----:B------:R-:W-:Y:S01]  /*1650*/  LEA R2, P1, R8, c[0x0][0x1c0], 0x1 ;  /* 0x0000700008027a11 */ /* 0x000fe200078208ff */
[----:B------:R-:W-:Y:S01]  /*1660*/  CS2R R54, SRZ ;  /* 0x0000000000367805 */ /* 0x000fe2000001ff00 */
[----:B------:R-:W-:Y:S01]  /*1670*/  ISETP.LT.OR P5, PT, R10, 0x1, P2 ;  /* 0x000000010a00780c */ /* 0x000fe200017a1670 */
[----:B------:R-:W-:Y:S01]  /*1680*/  IMAD.WIDE.U32 R250, R26, c[0x0][0x218], R6 ;  /* 0x000086001afa7a25 */ /* 0x000fe200078e0006 */
[C---:B------:R-:W-:Y:S01]  /*1690*/  LEA R6, P0, R4.reuse, c[0x0][0x190], 0x1 ;  /* 0x0000640004067a11 */ /* 0x040fe200078008ff */
[----:B------:R-:W-:Y:S01]  /*16a0*/  CS2R R52, SRZ ;  /* 0x0000000000347805 */ /* 0x000fe2000001ff00 */
[----:B------:R-:W-:Y:S01]  /*16b0*/  CS2R R50, SRZ ;  /* 0x0000000000327805 */ /* 0x000fe2000001ff00 */
[----:B------:R-:W-:Y:S01]  /*16c0*/  IMAD.IADD R5, R5, 0x1, R15 ;  /* 0x0000000105057824 */ /* 0x000fe200078e020f */
[----:B------:R-:W-:Y:S01]  /*16d0*/  IADD3 R247, R251, UR7, RZ ;  /* 0x00000007fbf77c10 */ /* 0x000fe2000fffe0ff */
[----:B------:R-:W-:Y:S01]  /*16e0*/  IMAD.U32 R11, RZ, RZ, UR4 ;  /* 0x00000004ff0b7e24 */ /* 0x000fe2000f8e00ff */
[----:B------:R-:W-:Y:S01]  /*16f0*/  ULDC.64 UR4, c[0x0][0x1d8] ;  /* 0x0000760000047ab9 */ /* 0x000fe20000000a00 */
[----:B------:R-:W-:Y:S01]  /*1700*/  IMAD.MOV.U32 R246, RZ, RZ, R250 ;  /* 0x000000fffff67224 */ /* 0x000fe200078e00fa */
[----:B------:R-:W-:Y:S01]  /*1710*/  LEA.HI.X R7, R4, c[0x0][0x194], R5, 0x1, P0 ;  /* 0x0000650004077a11 */ /* 0x000fe200000f0c05 */
[----:B------:R-:W-:Y:S01]  /*1720*/  IMAD.IADD R0, R9, 0x1, R17 ;  /* 0x0000000109007824 */ /* 0x000fe200078e0211 */
[----:B------:R-:W-:Y:S01]  /*1730*/  USHF.L.U32 UR23, UR4, 0x6, URZ ;  /* 0x0000000604177899 */ /* 0x000fe2000800063f */
[----:B------:R-:W-:Y:S01]  /*1740*/  IMAD.WIDE.U32 R4, R11, UR13, R246 ;  /* 0x0000000d0b047c25 */ /* 0x000fe2000f8e00f6 */
[----:B------:R-:W-:Y:S01]  /*1750*/  USHF.L.U64.HI UR24, UR4, UR22, UR5 ;  /* 0x0000001604187299 */ /* 0x000fe20008010205 */
[----:B------:R-:W-:Y:S01]  /*1760*/  CS2R R48, SRZ ;  /* 0x0000000000307805 */ /* 0x000fe2000001ff00 */
[----:B------:R-:W-:Y:S01]  /*1770*/  LEA.HI.X R3, R8, c[0x0][0x1c4], R0, 0x1, P1 ;  /* 0x0000710008037a11 */ /* 0x000fe200008f0c00 */
[----:B------:R-:W-:Y:S01]  /*1780*/  IMAD.SHL.U32 R240, R240, 0x2, RZ ;  /* 0x00000002f0f07824 */ /* 0x000fe200078e00ff */
[----:B------:R-:W-:Y:S01]  /*1790*/  IADD3 R0, R5, UR6, RZ ;  /* 0x0000000605007c10 */ /* 0x000fe2000fffe0ff */
[----:B------:R-:W-:Y:S01]  /*17a0*/  IMAD.U32 R8, RZ, RZ, UR23 ;  /* 0x00000017ff087e24 */ /* 0x000fe2000f8e00ff */
[----:B------:R-:W-:Y:S01]  /*17b0*/  LEA R14, P0, R4, c[0x0][0x1f0], 0x1 ;  /* 0x00007c00040e7a11 */ /* 0x000fe200078008ff */
[----:B------:R-:W-:Y:S01]  /*17c0*/  ULDC.64 UR4, c[0x0][0x188] ;  /* 0x0000620000047ab9 */ /* 0x000fe20000000a00 */
[----:B------:R-:W-:Y:S01]  /*17d0*/  @!PT LDS RZ, [RZ] ;  /* 0x00000000fffff984 */ /* 0x000fe20000000800 */
[----:B------:R-:W-:Y:S01]  /*17e0*/  @!PT LDS RZ, [RZ] ;  /* 0x00000000fffff984 */ /* 0x000fe20000000800 */
[----:B------:R-:W-:Y:S01]  /*17f0*/  @!PT LDS RZ, [RZ] ;  /* 0x00000000fffff984 */ /* 0x000fe20000000800 */
[----:B------:R1:W-:Y:S01]  /*1800*/  LDGSTS.E.BYPASS.LTC128B.128 [R240+0x6080], [R2.64], !P6 ;  /* 0x0608000002f07fae */ /* 0x0003e2000f101d52 */
[----:B------:R-:W-:Y:S01]  /*1810*/  ISETP.LT.OR P6, PT, R10, 0x21, P3 ;  /* 0x000000210a00780c */ /* 0x000fe20001fc1670 */
[----:B------:R-:W-:Y:S01]  /*1820*/  UIMAD UR4, UR10, UR4, URZ ;  /* 0x000000040a0472a4 */ /* 0x000fe2000f8e023f */
[----:B------:R-:W-:Y:S01]  /*1830*/  LEA.HI.X R15, R4, c[0x0][0x1f4], R0, 0x1, P0 ;  /* 0x00007d00040f7a11 */ /* 0x000fe200000f0c00 */
[----:B------:R1:W-:Y:S01]  /*1840*/  LDGSTS.E.BYPASS.LTC128B.128 [R240+0x9080], [R2.64+0x80], !P5 ;  /* 0x0908008002f07fae */ /* 0x0003e2000e901d52 */
[----:B------:R-:W-:Y:S01]  /*1850*/  IADD3 R4, P0, R2, UR23, RZ ;  /* 0x0000001702047c10 */ /* 0x000fe2000ff1e0ff */
[----:B------:R-:W-:Y:S01]  /*1860*/  IMAD.SHL.U32 R19, R82, 0x4, RZ ;  /* 0x0000000452137824 */ /* 0x000fe200078e00ff */
[----:B------:R-:W-:Y:S01]  /*1870*/  ISETP.LT.OR P5, PT, R10, 0x21, P2 ;  /* 0x000000210a00780c */ /* 0x000fe200017a1670 */
[----:B------:R-:W-:Y:S01]  /*1880*/  ULDC.64 UR6, c[0x0][0x1a8] ;  /* 0x00006a0000067ab9 */ /* 0x000fe20000000a00 */
[----:B------:R-:W-:Y:S01]  /*1890*/  IADD3.X R5, R3, UR24, RZ, P0, !PT ;  /* 0x0000001803057c10 */ /* 0x000fe200087fe4ff */
[----:B------:R-:W-:Y:S01]  /*18a0*/  USHF.L.U64.HI UR7, UR6, UR22, UR7 ;  /* 0x0000001606077299 */ /* 0x000fe20008010207 */
[----:B------:R-:W-:Y:S01]  /*18b0*/  IADD3 R8, P1, P0, R8, 0x80, R2 ;  /* 0x0000008008087810 */ /* 0x000fe2000783e002 */
[----:B------:R-:W-:Y:S01]  /*18c0*/  UIMAD UR22, UR11, UR5, UR4 ;  /* 0x000000050b1672a4 */ /* 0x000fe2000f8e0204 */
[C---:B------:R-:W-:Y:S01]  /*18d0*/  ISETP.LT.OR P3, PT, R10.reuse, 0x41, P3 ;  /* 0x000000410a00780c */ /* 0x040fe20001f61670 */
[----:B------:R2:W-:Y:S01]  /*18e0*/  LDGSTS.E.BYPASS.LTC128B.128 [R240+0x7080], [R4.64], !P6 ;  /* 0x0708000004f07fae */ /* 0x0005e2000f101d52 */
[----:B------:R-:W-:Y:S01]  /*18f0*/  ISETP.LT.OR P2, PT, R10, 0x41, P2 ;  /* 0x000000410a00780c */ /* 0x000fe20001741670 */
[----:B------:R-:W-:Y:S01]  /*1900*/  ULDC.64 UR4, c[0x0][0x178] ;  /* 0x00005e0000047ab9 */ /* 0x000fe20000000a00 */
[----:B------:R-:W-:Y:S01]  /*1910*/  IADD3.X R9, RZ, UR24, R3, P1, P0 ;  /* 0x00000018ff097c10 */ /* 0x000fe20008fe0403 */
[----:B------:R-:W-:Y:S01]  /*1920*/  UIMAD UR21, UR21, UR4, URZ ;  /* 0x00000004151572a4 */ /* 0x000fe2000f8e023f */
[----:B------:R-:W-:Y:S01]  /*1930*/  IMAD.WIDE.U32 R248, R26, c[0x0][0x188], R12 ;  /* 0x000062001af87a25 */ /* 0x000fe200078e000c */
[----:B------:R-:W-:Y:S01]  /*1940*/  USHF.L.U32 UR6, UR6, 0x6, URZ ;  /* 0x0000000606067899 */ /* 0x000fe2000800063f */
[----:B------:R-:W-:Y:S01]  /*1950*/  CS2R R46, SRZ ;  /* 0x00000000002e7805 */ /* 0x000fe2000001ff00 */
[----:B------:R3:W-:Y:S01]  /*1960*/  LDGSTS.E.BYPASS.LTC128B.128 [R240+0xa080], [R8.64], !P5 ;  /* 0x0a08000008f07fae */ /* 0x0007e2000e901d52 */
[----:B------:R-:W-:Y:S01]  /*1970*/  UIMAD UR21, UR13, UR5, UR21 ;  /* 0x000000050d1572a4 */ /* 0x000fe2000f8e0215 */
[C---:B------:R-:W-:Y:S01]  /*1980*/  IMAD R27, R18.reuse, c[0x0][0x270], RZ ;  /* 0x00009c00121b7a24 */ /* 0x040fe200078e02ff */
[----:B------:R-:W-:Y:S01]  /*1990*/  IADD3 R245, R249, UR22, RZ ;  /* 0x00000016f9f57c10 */ /* 0x000fe2000fffe0ff */
[C---:B------:R-:W-:Y:S01]  /*19a0*/  IMAD R29, R18.reuse, c[0x0][0x288], RZ ;  /* 0x0000a200121d7a24 */ /* 0x040fe200078e02ff */
[----:B------:R-:W-:Y:S01]  /*19b0*/  CS2R R44, SRZ ;  /* 0x00000000002c7805 */ /* 0x000fe2000001ff00 */
[----:B------:R-:W-:Y:S01]  /*19c0*/  IMAD R30, R18, c[0x0][0x238], RZ ;  /* 0x00008e00121e7a24 */ /* 0x000fe200078e02ff */
[----:B------:R-:W-:Y:S01]  /*19d0*/  CS2R R42, SRZ ;  /* 0x00000000002a7805 */ /* 0x000fe2000001ff00 */
[----:B------:R-:W-:Y:S01]  /*19e0*/  IMAD.WIDE.U32 R24, R80, c[0x0][0x238], R20 ;  /* 0x00008e0050187a25 */ /* 0x000fe200078e0014 */
[----:B-1----:R-:W-:Y:S01]  /*19f0*/  IADD3 R2, P0, R4, UR23, RZ ;  /* 0x0000001704027c10 */ /* 0x002fe2000ff1e0ff */
[----:B------:R-:W-:Y:S01]  /*1a00*/  USHF.R.S32.HI UR23, URZ, 0x1f, UR20 ;  /* 0x0000001f3f177899 */ /* 0x000fe20008011414 */
[----:B------:R-:W-:Y:S01]  /*1a10*/  CS2R R40, SRZ ;  /* 0x0000000000287805 */ /* 0x000fe2000001ff00 */
[----:B------:R-:W-:Y:S01]  /*1a20*/  IMAD.MOV.U32 R226, RZ, RZ, 0x40 ;  /* 0x00000040ffe27424 */ /* 0x000fe200078e00ff */
[----:B------:R-:W-:Y:S01]  /*1a30*/  IADD3.X R3, R5, UR24, RZ, P0, !PT ;  /* 0x0000001805037c10 */ /* 0x000fe200087fe4ff */
[----:B------:R-:W-:Y:S01]  /*1a40*/  UIMAD.WIDE.U32 UR24, UR13, UR4, URZ ;  /* 0x000000040d1872a5 */ /* 0x000fe2000f8e003f */
[----:B------:R-:W-:Y:S01]  /*1a50*/  IMAD.MOV.U32 R228, RZ, RZ, 0x20 ;  /* 0x00000020ffe47424 */ /* 0x000fe200078e00ff */
[----:B------:R-:W-:Y:S01]  /*1a60*/  CS2R R38, SRZ ;  /* 0x0000000000267805 */ /* 0x000fe2000001ff00 */
[C---:B------:R-:W-:Y:S01]  /*1a70*/  IMAD R27, R80.reuse, c[0x0][0x274], R27 ;  /* 0x00009d00501b7a24 */ /* 0x040fe200078e021b */
[----:B------:R1:W-:Y:S01]  /*1a80*/  LDGSTS.E.BYPASS.LTC128B.128 [R240+0x8080], [R2.64], !P3 ;  /* 0x0808000002f07fae */ /* 0x0003e2000d901d52 */
[C---:B--2---:R-:W-:Y:S01]  /*1a90*/  IADD3 R4, P0, R19.reuse, UR20, RZ ;  /* 0x0000001413047c10 */ /* 0x044fe2000ff1e0ff */
[----:B------:R-:W-:Y:S01]  /*1aa0*/  UIADD3 UR21, UR25, UR21, URZ ;  /* 0x0000001519157290 */ /* 0x000fe2000fffe03f */
[----:B------:R-:W-:Y:S01]  /*1ab0*/  IMAD R29, R80, c[0x0][0x28c], R29 ;  /* 0x0000a300501d7a24 */ /* 0x000fe200078e021d */
[----:B------:R1:W-:Y:S01]  /*1ac0*/  LDGSTS.E.BYPASS.LTC128B.128 [R240+0xb080], [R2.64+0x80], !P2 ;  /* 0x0b08008002f07fae */ /* 0x0003e2000d101d52 */
[----:B------:R-:W-:Y:S01]  /*1ad0*/  LEA.HI.X.SX32 R5, R19, UR23, 0x1, P0 ;  /* 0x0000001713057c11 */ /* 0x000fe200080f0eff */
[----:B------:R-:W-:Y:S01]  /*1ae0*/  USHF.L.U32 UR20, UR13, 0x6, URZ ;  /* 0x000000060d147899 */ /* 0x000fe2000800063f */
[----:B------:R-:W-:Y:S01]  /*1af0*/  ISETP.GE.AND P0, PT, R16, c[0x0][0x19c], PT ;  /* 0x0000670010007a0c */ /* 0x000fe20003f06270 */
[----:B------:R-:W-:Y:S01]  /*1b00*/  IMAD.U32 R0, RZ, RZ, UR21 ;  /* 0x00000015ff007e24 */ /* 0x000fe2000f8e00ff */
[----:B------:R-:W-:Y:S01]  /*1b10*/  ISETP.GE.AND P2, PT, R31, c[0x0][0x19c], PT ;  /* 0x000067001f007a0c */ /* 0x000fe20003f46270 */
[----:B---3--:R-:W-:Y:S01]  /*1b20*/  IMAD.U32 R8, RZ, RZ, UR24 ;  /* 0x00000018ff087e24 */ /* 0x008fe2000f8e00ff */
[C---:B------:R-:W-:Y:S01]  /*1b30*/  ISETP.LT.OR P6, PT, R10.reuse, 0x1, P0 ;  /* 0x000000010a00780c */ /* 0x040fe200007c1670 */
[----:B------:R-:W-:Y:S01]  /*1b40*/  IMAD.U32 R9, RZ, RZ, UR25 ;  /* 0x00000019ff097e24 */ /* 0x000fe2000f8e00ff */
[----:B------:R-:W-:Y:S01]  /*1b50*/  ISETP.LT.OR P5, PT, R10, 0x1, P2 ;  /* 0x000000010a00780c */ /* 0x000fe200017a1670 */
[--C-:B------:R-:W-:Y:S01]  /*1b60*/  IMAD.WIDE.U32 R18, R80, c[0x0][0x270], R4.reuse ;  /* 0x00009c0050127a25 */ /* 0x100fe200078e0004 */
[----:B------:R-:W-:Y:S01]  /*1b70*/  LEA R9, P3, R8, R248, 0x6 ;  /* 0x000000f808097211 */ /* 0x000fe200078630ff */
[----:B------:R-:W0:Y:S01]  /*1b80*/  LDGDEPBAR ;  /* 0x00000000000079af */ /* 0x000e220000000000 */
[----:B------:R-:W-:Y:S01]  /*1b90*/  USHF.R.S32.HI UR21, URZ, 0x1f, UR20 ;  /* 0x0000001f3f157899 */ /* 0x000fe20008011414 */
[----:B------:R-:W-:Y:S01]  /*1ba0*/  IMAD.WIDE.U32 R20, R80, c[0x0][0x288], R4 ;  /* 0x0000a20050147a25 */ /* 0x000fe200078e0004 */
[----:B------:R-:W-:Y:S01]  /*1bb0*/  LEA.HI.X R11, R8, R245, R0, 0x6, P3 ;  /* 0x000000f5080b7211 */ /* 0x000fe200018f3400 */
[----:B------:R-:W-:Y:S01]  /*1bc0*/  CS2R R36, SRZ ;  /* 0x0000000000247805 */ /* 0x000fe2000001ff00 */
[----:B------:R-:W-:Y:S01]  /*1bd0*/  UISETP.GE.AND UP6, UPT, UR12, 0x1, UPT ;  /* 0x000000010c00788c */ /* 0x000fe2000bfc6270 */
[----:B------:R-:W-:Y:S01]  /*1be0*/  IMAD.U32 R4, RZ, RZ, UR6 ;  /* 0x00000006ff047e24 */ /* 0x000fe2000f8e00ff */
[----:B------:R-:W-:Y:S01]  /*1bf0*/  UISETP.GE.AND UP5, UPT, UR12, 0x2, UPT ;  /* 0x000000020c00788c */ /* 0x000fe2000bfa6270 */
[----:B------:R2:W-:Y:S01]  /*1c00*/  LDGSTS.E.BYPASS.LTC128B.128 [R240+0x80], [R6.64], !P6 ;  /* 0x0008000006f07fae */ /* 0x0005e2000f101d52 */
[----:B------:R-:W-:Y:S01]  /*1c10*/  IMAD.SHL.U32 R0, R22, 0x40, RZ ;  /* 0x0000004016007824 */ /* 0x000fe200078e00ff */
[----:B------:R-:W-:Y:S01]  /*1c20*/  ISETP.GE.AND P6, PT, R16, c[0x0][0x16c], PT ;  /* 0x00005b0010007a0c */ /* 0x000fe20003fc6270 */
[----:B------:R-:W-:Y:S01]  /*1c30*/  IMAD.U32 R17, RZ, RZ, UR20 ;  /* 0x00000014ff117e24 */ /* 0x000fe2000f8e00ff */
[----:B------:R2:W-:Y:S01]  /*1c40*/  LDGSTS.E.BYPASS.LTC128B.128 [R240+0x3080], [R6.64+0x80], !P5 ;  /* 0x0308008006f07fae */ /* 0x0005e2000e901d52 */
[----:B------:R-:W-:Y:S01]  /*1c50*/  IADD3 R4, P5, P3, R4, 0x80, R6 ;  /* 0x0000008004047810 */ /* 0x000fe20007bbe006 */
[----:B------:R-:W-:Y:S01]  /*1c60*/  IMAD R30, R80, c[0x0][0x23c], R30 ;  /* 0x00008f00501e7a24 */ /* 0x000fe200078e021e */
[----:B-1----:R-:W-:Y:S01]  /*1c70*/  IADD3 R2, P1, R6, UR6, RZ ;  /* 0x0000000606027c10 */ /* 0x002fe2000ff3e0ff */
[----:B------:R-:W-:Y:S01]  /*1c80*/  IMAD.MOV.U32 R231, RZ, RZ, 0x10 ;  /* 0x00000010ffe77424 */ /* 0x000fe200078e00ff */
[----:B------:R-:W-:Y:S01]  /*1c90*/  IADD3.X R5, RZ, UR7, R7, P5, P3 ;  /* 0x00000007ff057c10 */ /* 0x000fe2000afe6407 */
[----:B------:R-:W-:Y:S01]  /*1ca0*/  IMAD.MOV.U32 R220, RZ, RZ, RZ ;  /* 0x000000ffffdc7224 */ /* 0x000fe200078e00ff */
[----:B------:R-:W-:Y:S01]  /*1cb0*/  IADD3.X R3, R7, UR7, RZ, P1, !PT ;  /* 0x0000000707037c10 */ /* 0x000fe20008ffe4ff */
[----:B------:R-:W-:Y:S01]  /*1cc0*/  UISETP.GE.AND UP4, UPT, UR12, 0x21, UPT ;  /* 0x000000210c00788c */ /* 0x000fe2000bf86270 */
[C---:B------:R-:W-:Y:S01]  /*1cd0*/  ISETP.LT.OR P1, PT, R10.reuse, 0x21, P0 ;  /* 0x000000210a00780c */ /* 0x040fe20000721670 */
[----:B------:R-:W-:Y:S01]  /*1ce0*/  UISETP.GE.AND UP3, UPT, UR12, 0x22, UPT ;  /* 0x000000220c00788c */ /* 0x000fe2000bf66270 */
[C---:B------:R-:W-:Y:S01]  /*1cf0*/  ISETP.LT.OR P3, PT, R10.reuse, 0x21, P2 ;  /* 0x000000210a00780c */ /* 0x040fe20001761670 */
[----:B------:R-:W-:Y:S01]  /*1d00*/  UISETP.GE.AND UP2, UPT, UR12, 0x41, UPT ;  /* 0x000000410c00788c */ /* 0x000fe2000bf46270 */
[C---:B------:R-:W-:Y:S01]  /*1d10*/  ISETP.LT.OR P0, PT, R10.reuse, 0x41, P0 ;  /* 0x000000410a00780c */ /* 0x040fe20000701670 */
[----:B------:R-:W-:Y:S01]  /*1d20*/  UISETP.GE.AND UP1, UPT, UR12, 0x42, UPT ;  /* 0x000000420c00788c */ /* 0x000fe2000bf26270 */
[----:B------:R-:W-:-:S02]  /*1d30*/  ISETP.LT.OR P2, PT, R10, 0x41, P2 ;  /* 0x000000410a00780c */ /* 0x000fc40001741670 */
[----:B------:R-:W-:Y:S02]  /*1d40*/  ISETP.GE.AND P5, PT, R31, c[0x0][0x16c], PT ;  /* 0x00005b001f007a0c */ /* 0x000fe40003fa6270 */
[----:B------:R-:W-:-:S03]  /*1d50*/  LOP3.LUT R0, R0, 0x1c0, RZ, 0xc0, !PT ;  /* 0x000001c000007812 */ /* 0x000fc600078ec0ff */
[----:B------:R1:W-:Y:S01]  /*1d60*/  LDGSTS.E.BYPASS.LTC128B.128 [R240+0x1080], [R2.64], !P1 ;  /* 0x0108000002f07fae */ /* 0x0003e2000c901d52 */
[----:B------:R-:W-:Y:S02]  /*1d70*/  LOP3.LUT R8, R0, 0x8, R202, 0xf8, !PT ;  /* 0x0000000800087812 */ /* 0x000fe400078ef8ca */
[----:B------:R-:W-:Y:S01]  /*1d80*/  SHF.R.U32.HI R0, RZ, 0x3, R0 ;  /* 0x00000003ff007819 */ /* 0x000fe20000011600 */
[----:B------:R3:W-:Y:S01]  /*1d90*/  LDGSTS.E.BYPASS.LTC128B.128 [R240+0x4080], [R4.64], !P3 ;  /* 0x0408000004f07fae */ /* 0x0007e2000d901d52 */
[----:B--2---:R-:W-:Y:S02]  /*1da0*/  SEL R6, RZ, 0x1, P6 ;  /* 0x00000001ff067807 */ /* 0x004fe40003000000 */
[----:B------:R-:W-:Y:S02]  /*1db0*/  SEL R7, RZ, 0x2, P5 ;  /* 0x00000002ff077807 */ /* 0x000fe40002800000 */
[----:B------:R-:W-:Y:S02]  /*1dc0*/  LOP3.LUT R0, R28, R8, R0, 0xf6, !PT ;  /* 0x000000081c007212 */ /* 0x000fe400078ef600 */
[----:B------:R-:W-:Y:S01]  /*1dd0*/  LEA.HI R28, R32, R82, RZ, 0x5 ;  /* 0x00000052201c7211 */ /* 0x000fe200078f28ff */
[----:B------:R-:W-:-:S02]  /*1de0*/  IMAD.IADD R6, R7, 0x1, R6 ;  /* 0x0000000107067824 */ /* 0x000fc400078e0206 */
[----:B------:R-:W-:Y:S02]  /*1df0*/  IMAD.U32 R7, RZ, RZ, UR4 ;  /* 0x00000004ff077e24 */ /* 0x000fe4000f8e00ff */
[----:B------:R-:W-:Y:S01]  /*1e00*/  IMAD.SHL.U32 R222, R0, 0x2, RZ ;  /* 0x0000000200de7824 */ /* 0x000fe200078e00ff */
[----:B------:R-:W-:Y:S02]  /*1e10*/  LOP3.LUT P3, RZ, R6, 0x1, RZ, 0xc0, !PT ;  /* 0x0000000106ff7812 */ /* 0x000fe4000786c0ff */
[----:B-1----:R-:W-:Y:S01]  /*1e20*/  IADD3 R2, P1, R2, UR6, RZ ;  /* 0x0000000602027c10 */ /* 0x002fe2000ff3e0ff */
[----:B------:R-:W-:Y:S02]  /*1e30*/  UMOV UR6, 0x5 ;  /* 0x0000000500067882 */ /* 0x000fe40000000000 */
[----:B------:R-:W-:Y:S01]  /*1e40*/  USHF.L.U64.HI UR9, UR8, UR6, UR9 ;  /* 0x0000000608097299 */ /* 0x000fe20008010209 */
[----:B------:R-:W-:Y:S01]  /*1e50*/  IADD3.X R3, R3, UR7, RZ, P1, !PT ;  /* 0x0000000703037c10 */ /* 0x000fe20008ffe4ff */
[----:B---3--:R-:W-:Y:S01]  /*1e60*/  IMAD.U32 R4, RZ, RZ, UR5 ;  /* 0x00000005ff047e24 */ /* 0x008fe2000f8e00ff */
[----:B------:R-:W-:Y:S01]  /*1e70*/  LEA R12, P1, R9, c[0x0][0x160], 0x1 ;  /* 0x00005800090c7a11 */ /* 0x000fe200078208ff */
[----:B------:R-:W-:-:S02]  /*1e80*/  USHF.L.U32 UR8, UR8, 0x5, URZ ;  /* 0x0000000508087899 */ /* 0x000fc4000800063f */
[----:B------:R1:W-:Y:S01]  /*1e90*/  LDGSTS.E.BYPASS.LTC128B.128 [R240+0x2080], [R2.64], !P0 ;  /* 0x0208000002f07fae */ /* 0x0003e2000c101d52 */
[----:B------:R-:W-:Y:S01]  /*1ea0*/  LEA.HI.X R13, R9, c[0x0][0x164], R11, 0x1, P1 ;  /* 0x00005900090d7a11 */ /* 0x000fe200008f0c0b */
[----:B------:R-:W-:Y:S01]  /*1eb0*/  ULDC.64 UR6, c[0x0][0x278] ;  /* 0x00009e0000067ab9 */ /* 0x000fe20000000a00 */
[C---:B------:R-:W-:Y:S01]  /*1ec0*/  LEA R8, P1, R7.reuse, R12, 0x6 ;  /* 0x0000000c07087211 */ /* 0x040fe200078230ff */
[----:B------:R1:W-:Y:S01]  /*1ed0*/  LDGSTS.E.BYPASS.LTC128B.128 [R240+0x5080], [R2.64+0x80], !P2 ;  /* 0x0508008002f07fae */ /* 0x0003e2000d101d52 */
[C---:B------:R-:W-:Y:S01]  /*1ee0*/  LOP3.LUT P2, RZ, R22.reuse, 0x2, RZ, 0xc0, !PT ;  /* 0x0000000216ff7812 */ /* 0x040fe2000784c0ff */
[----:B------:R-:W-:Y:S01]  /*1ef0*/  UIMAD UR6, UR10, UR6, URZ ;  /* 0x000000060a0672a4 */ /* 0x000fe2000f8e023f */
[----:B------:R-:W-:Y:S01]  /*1f00*/  LEA.HI.X R9, R7, R13, R4, 0x6, P1 ;  /* 0x0000000d07097211 */ /* 0x000fe200008f3404 */
[----:B------:R-:W0:Y:S01]  /*1f10*/  LDGDEPBAR ;  /* 0x00000000000079af */ /* 0x000e220000000000 */
[----:B------:R-:W-:Y:S01]  /*1f20*/  LOP3.LUT P1, RZ, R22, 0x4, RZ, 0xc0, !PT ;  /* 0x0000000416ff7812 */ /* 0x000fe2000782c0ff */
[----:B------:R-:W-:Y:S01]  /*1f30*/  UIMAD UR7, UR11, UR7, UR6 ;  /* 0x000000070b0772a4 */ /* 0x000fe2000f8e0206 */
[----:B------:R-:W-:Y:S01]  /*1f40*/  SEL R0, R228, 0xffffffe0, !P2 ;  /* 0xffffffe0e4007807 */ /* 0x000fe20005000000 */
[----:B------:R-:W-:Y:S01]  /*1f50*/  IMAD.U32 R5, RZ, RZ, UR8 ;  /* 0x00000008ff057e24 */ /* 0x000fe2000f8e00ff */
[----:B------:R-:W-:Y:S01]  /*1f60*/  SEL R226, R226, 0xffffffc0, !P1 ;  /* 0xffffffc0e2e27807 */ /* 0x000fe20004800000 */
[----:B------:R-:W-:Y:S01]  /*1f70*/  IMAD.SHL.U32 R22, R22, 0x20, RZ ;  /* 0x0000002016167824 */ /* 0x000fe200078e00ff */
[----:B------:R-:W-:Y:S01]  /*1f80*/  LOP3.LUT P0, RZ, R6, 0x2, RZ, 0xc0, !PT ;  /* 0x0000000206ff7812 */ /* 0x000fe2000780c0ff */
[C---:B------:R-:W-:Y:S01]  /*1f90*/  IMAD.IADD R224, R222.reuse, 0x1, R0 ;  /* 0x00000001dee07824 */ /* 0x040fe200078e0200 */
[----:B------:R-:W-:Y:S01]  /*1fa0*/  SHF.R.S32.HI R4, RZ, 0x5, R28 ;  /* 0x00000005ff047819 */ /* 0x000fe2000001141c */
[----:B------:R-:W-:-:S02]  /*1fb0*/  IMAD.IADD R223, R222, 0x1, R226 ;  /* 0x00000001dedf7824 */ /* 0x000fc400078e02e2 */
[----:B------:R-:W-:Y:S01]  /*1fc0*/  IMAD.IADD R226, R226, 0x1, R224 ;  /* 0x00000001e2e27824 */ /* 0x000fe200078e02e0 */
[----:B------:R-:W-:Y:S01]  /*1fd0*/  LEA.HI R11, R28, R4, RZ, 0x1 ;  /* 0x000000041c0b7211 */ /* 0x000fe200078f08ff */
[----:B------:R-:W-:-:S03]  /*1fe0*/  IMAD.IADD R0, R0, 0x1, R223 ;  /* 0x0000000100007824 */ /* 0x000fc600078e02df */
[----:B------:R-:W-:-:S05]  /*1ff0*/  LOP3.LUT R11, R11, 0xfffffffe, RZ, 0xc0, !PT ;  /* 0xfffffffe0b0b7812 */ /* 0x000fca00078ec0ff */
[----:B------:R-:W-:Y:S01]  /*2000*/  IMAD.IADD R11, R4, 0x1, -R11 ;  /* 0x00000001040b7824 */ /* 0x000fe200078e0a0b */
[----:B-1----:R-:W-:Y:S01]  /*2010*/  IADD3 R2, -R252, UR16, -R17 ;  /* 0x00000010fc027c10 */ /* 0x002fe2000fffe911 */
[----:B------:R-:W-:-:S04]  /*2020*/  DEPBAR.LE SB0, 0x1 ;  /* 0x000080400000791a */ /* 0x000fc80000000000 */
[----:B------:R-:W-:Y:S01]  /*2030*/  BAR.SYNC.DEFER_BLOCKING 0x0 ;  /* 0x0000000000007b1d */ /* 0x000fe20000010000 */
[C---:B------:R-:W-:Y:S01]  /*2040*/  ISETP.LT.OR P2, PT, R2.reuse, 0x1, !P3 ;  /* 0x000000010200780c */ /* 0x040fe20005f41670 */
[----:B------:R-:W-:Y:S01]  /*2050*/  IMAD.IADD R3, R19, 0x1, R27 ;  /* 0x0000000113037824 */ /* 0x000fe200078e021b */
[C---:B------:R-:W-:Y:S01]  /*2060*/  ISETP.LT.OR P1, PT, R2.reuse, 0x1, !P0 ;  /* 0x000000010200780c */ /* 0x040fe20004721670 */
[----:B------:R-:W-:Y:S01]  /*2070*/  IMAD.U32 R4, RZ, RZ, UR9 ;  /* 0x00000009ff047e24 */ /* 0x000fe2000f8e00ff */
[C---:B------:R-:W-:Y:S01]  /*2080*/  ISETP.LT.OR P3, PT, R2.reuse, 0x21, !P3 ;  /* 0x000000210200780c */ /* 0x040fe20005f61670 */
[----:B------:R-:W-:Y:S01]  /*2090*/  IMAD.SHL.U32 R225, R11, 0x200, RZ ;  /* 0x000002000be17824 */ /* 0x000fe200078e00ff */
[----:B------:R-:W-:Y:S01]  /*20a0*/  ISETP.LT.OR P0, PT, R2, 0x21, !P0 ;  /* 0x000000210200780c */ /* 0x000fe20004701670 */
[----:B------:R-:W-:Y:S01]  /*20b0*/  IMAD.MOV.U32 R2, RZ, RZ, R18 ;  /* 0x000000ffff027224 */ /* 0x000fe200078e0012 */
[CC--:B------:R-:W-:Y:S02]  /*20c0*/  LEA.HI R19, R32.reuse, R82.reuse, RZ, 0x2 ;  /* 0x0000005220137211 */ /* 0x0c0fe400078f10ff */
[----:B------:R-:W-:Y:S01]  /*20d0*/  LEA.HI R18, R32, R82, RZ, 0x4 ;  /* 0x0000005220127211 */ /* 0x000fe200078f20ff */
[----:B------:R-:W-:Y:S01]  /*20e0*/  IMAD.WIDE.U32 R34, R26, c[0x0][0x278], R2 ;  /* 0x00009e001a227a25 */ /* 0x000fe200078e0002 */
[----:B------:R-:W-:-:S02]  /*20f0*/  SHF.R.S32.HI R7, RZ, 0x2, R19 ;  /* 0x00000002ff077819 */ /* 0x000fc40000011413 */
[----:B------:R-:W-:Y:S02]  /*2100*/  SHF.R.S32.HI R6, RZ, 0x4, R18 ;  /* 0x00000004ff067819 */ /* 0x000fe40000011412 */
[----:B------:R-:W-:Y:S01]  /*2110*/  IADD3 R33, R35, UR7, RZ ;  /* 0x0000000723217c10 */ /* 0x000fe2000fffe0ff */
[----:B------:R-:W-:Y:S01]  /*2120*/  STL.64 [R1+0x8], R34 ;  /* 0x0000082201007387 */ /* 0x000fe20000100a00 */
[----:B------:R-:W-:Y:S01]  /*2130*/  LEA.HI R10, R18, R6, RZ, 0x1 ;  /* 0x00000006120a7211 */ /* 0x000fe200078f08ff */
[----:B------:R-:W-:Y:S02]  /*2140*/  ULDC.64 UR6, c[0x0][0x290] ;  /* 0x0000a40000067ab9 */ /* 0x000fe40000000a00 */
[----:B------:R-:W-:Y:S01]  /*2150*/  STL [R1+0x14], R33 ;  /* 0x0000142101007387 */ /* 0x000fe20000100800 */
[----:B------:R-:W-:Y:S01]  /*2160*/  LOP3.LUT R10, R10, 0xfffffffe, RZ, 0xc0, !PT ;  /* 0xfffffffe0a0a7812 */ /* 0x000fe200078ec0ff */
[----:B------:R-:W-:Y:S02]  /*2170*/  UIMAD UR6, UR10, UR6, URZ ;  /* 0x000000060a0672a4 */ /* 0x000fe4000f8e023f */
[----:B------:R-:W1:Y:S02]  /*2180*/  LDSM.16.M88.2 R172, [R0+0x6080] ;  /* 0x0060800000ac783b */ /* 0x000e640000000100 */
[----:B------:R-:W-:Y:S01]  /*2190*/  IMAD.IADD R10, R6, 0x1, -R10 ;  /* 0x00000001060a7824 */ /* 0x000fe200078e0a0a */
[----:B------:R-:W-:Y:S01]  /*21a0*/  UIMAD UR6, UR11, UR7, UR6 ;  /* 0x000000070b0672a4 */ /* 0x000fe2000f8e0206 */
[----:B------:R-:W2:Y:S01]  /*21b0*/  LDSM.16.M88.2 R174, [R0+0x7080] ;  /* 0x0070800000ae783b */ /* 0x000ea20000000100 */
[----:B------:R-:W-:-:S02]  /*21c0*/  IMAD.MOV.U32 R6, RZ, RZ, R20 ;  /* 0x000000ffff067224 */ /* 0x000fc400078e0014 */
[----:B------:R-:W-:Y:S01]  /*21d0*/  IMAD.SHL.U32 R221, R10, 0x8, RZ ;  /* 0x000000080add7824 */ /* 0x000fe200078e00ff */
[----:B------:R-:W3:Y:S04]  /*21e0*/  LDSM.16.M88.2 R176, [R0+0x8080] ;  /* 0x0080800000b0783b */ /* 0x000ee80000000100 */
[----:B------:R-:W4:Y:S01]  /*21f0*/  LDSM.16.M88.2 R196, [R0+0x9080] ;  /* 0x0090800000c4783b */ /* 0x000f220000000100 */
[----:B------:R-:W-:-:S03]  /*2200*/  LOP3.LUT R221, R221, 0x8, RZ, 0xc0, !PT ;  /* 0x00000008dddd7812 */ /* 0x000fc600078ec0ff */
[----:B------:R-:W1:Y:S04]  /*2210*/  LDSM.16.M88.2 R198, [R0+0xa080] ;  /* 0x00a0800000c6783b */ /* 0x000e680000000100 */
[----:B------:R2:W1:Y:S04]  /*2220*/  LDSM.16.M88.2 R200, [R0+0xb080] ;  /* 0x00b0800000c8783b */ /* 0x0004680000000100 */
[----:B------:R-:W1:Y:S04]  /*2230*/  LDSM.16.M88.2 R154, [R222+0x6080] ;  /* 0x00608000de9a783b */ /* 0x000e680000000100 */
[----:B------:R-:W1:Y:S04]  /*2240*/  LDSM.16.M88.2 R156, [R222+0x7080] ;  /* 0x00708000de9c783b */ /* 0x000e680000000100 */
[----:B------:R-:W1:Y:S04]  /*2250*/  LDSM.16.M88.2 R158, [R222+0x8080] ;  /* 0x00808000de9e783b */ /* 0x000e680000000100 */
[----:B------:R-:W1:Y:S04]  /*2260*/  LDSM.16.M88.2 R160, [R224+0x6080] ;  /* 0x00608000e0a0783b */ /* 0x000e680000000100 */
[----:B------:R-:W1:Y:S01]  /*2270*/  LDSM.16.M88.2 R162, [R224+0x7080] ;  /* 0x00708000e0a2783b */ /* 0x000e620000000100 */
[----:B--2---:R-:W-:-:S03]  /*2280*/  SHF.R.S32.HI R0, RZ, 0x1f, R19 ;  /* 0x0000001fff007819 */ /* 0x004fc60000011413 */
[----:B------:R-:W2:Y:S01]  /*2290*/  LDSM.16.M88.2 R164, [R224+0x8080] ;  /* 0x00808000e0a4783b */ /* 0x000ea20000000100 */
[----:B------:R-:W-:-:S03]  /*22a0*/  LEA.HI R0, R0, R7, RZ, 0x3 ;  /* 0x0000000700007211 */ /* 0x000fc600078f18ff */
[----:B------:R-:W1:Y:S01]  /*22b0*/  LDSM.16.M88.2 R178, [R222+0x9080] ;  /* 0x00908000deb2783b */ /* 0x000e620000000100 */
[----:B------:R-:W-:-:S03]  /*22c0*/  LOP3.LUT R0, R0, 0xfffffff8, RZ, 0xc0, !PT ;  /* 0xfffffff800007812 */ /* 0x000fc600078ec0ff */
[----:B------:R-:W1:Y:S04]  /*22d0*/  LDSM.16.M88.2 R180, [R222+0xa080] ;  /* 0x00a08000deb4783b */ /* 0x000e680000000100 */
[----:B------:R-:W1:Y:S01]  /*22e0*/  LDSM.16.M88.2 R182, [R222+0xb080] ;  /* 0x00b08000deb6783b */ /* 0x000e620000000100 */
[----:B------:R-:W-:Y:S02]  /*22f0*/  IMAD.IADD R3, R7, 0x1, -R0 ;  /* 0x0000000107037824 */ /* 0x000fe400078e0a00 */
[----:B------:R-:W-:Y:S01]  /*2300*/  IMAD.IADD R7, R21, 0x1, R29 ;  /* 0x0000000115077824 */ /* 0x000fe200078e021d */
        /* <DEDUP_REMOVED lines=14> */
[----:B------:R-:W-:-:S03]  /*23f0*/  ISETP.GE.AND P2, PT, R16, c[0x0][0x1fc], PT ;  /* 0x00007f0010007a0c */ /* 0x000fc60003f46270 */
[----:B------:R1:W-:Y:S01]  /*2400*/  LDGSTS.E.BYPASS.LTC128B.128 [R240+0x8080], [R12.64+0x80], !P1 ;  /* 0x080800800cf07fae */ /* 0x0003e2000c901d52 */
[----:B------:R-:W-:Y:S02]  /*2410*/  ISETP.GE.AND P1, PT, R16, c[0x0][0x1fc], PT ;  /* 0x00007f0010007a0c */ /* 0x000fe40003f26270 */
[----:B------:R-:W-:Y:S01]  /*2420*/  SHF.R.S32.HI R16, RZ, 0x1f, R23 ;  /* 0x0000001fff107819 */ /* 0x000fe20000011417 */
[----:B------:R1:W-:Y:S01]  /*2430*/  LDGSTS.E.BYPASS.LTC128B.128 [R240+0x7080], [R8.64], !P3 ;  /* 0x0708000008f07fae */ /* 0x0003e2000d901d52 */
[C---:B------:R-:W-:Y:S02]  /*2440*/  ISETP.GT.AND P3, PT, R82.reuse, 0xf, PT ;  /* 0x0000000f5200780c */ /* 0x040fe40003f64270 */
[----:B------:R-:W-:Y:S01]  /*2450*/  SEL R244, RZ, 0x1, P2 ;  /* 0x00000001fff47807 */ /* 0x000fe20001000000 */
[----:B------:R1:W-:Y:S10]  /*2460*/  LDGSTS.E.BYPASS.LTC128B.128 [R240+0x9080], [R8.64+0x80], !P0 ;  /* 0x0908008008f07fae */ /* 0x0003f4000c101d52 */
[----:B------:R-:W-:-:S02]  /*2470*/  @!P3 IMAD.SHL.U32 R21, R82, 0x10, RZ ;  /* 0x000000105215b824 */ /* 0x000fc400078e00ff */
[----:B-1----:R-:W-:-:S05]  /*2480*/  IMAD.U32 R8, RZ, RZ, UR8 ;  /* 0x00000008ff087e24 */ /* 0x002fca000f8e00ff */
[----:B------:R-:W-:-:S04]  /*2490*/  LEA R8, P0, R8, R14, 0x1 ;  /* 0x0000000e08087211 */ /* 0x000fc800078008ff */
[----:B------:R-:W-:Y:S01]  /*24a0*/  LEA.HI.X R9, R5, R15, R4, 0x1, P0 ;  /* 0x0000000f05097211 */ /* 0x000fe200000f0c04 */
[----:B------:R-:W-:Y:S01]  /*24b0*/  IMAD.IADD R5, R25, 0x1, R30 ;  /* 0x0000000119057824 */ /* 0x000fe200078e021e */
[----:B------:R-:W-:Y:S01]  /*24c0*/  @!P3 IADD3 R0, P0, R34, UR20, RZ ;  /* 0x000000142200bc10 */ /* 0x000fe2000ff1e0ff */
[----:B------:R-:W-:Y:S01]  /*24d0*/  IMAD.MOV.U32 R4, RZ, RZ, R24 ;  /* 0x000000ffff047224 */ /* 0x000fe200078e0018 */
[----:B------:R-:W-:Y:S02]  /*24e0*/  CS2R R34, SRZ ;  /* 0x0000000000227805 */ /* 0x000fe4000001ff00 */
[----:B------:R-:W-:Y:S01]  /*24f0*/  @!P3 IADD3.X R2, R33, UR21, RZ, P0, !PT ;  /* 0x000000152102bc10 */ /* 0x000fe200087fe4ff */
[----:B------:R-:W-:Y:S01]  /*2500*/  IMAD.WIDE.U32 R80, R26, c[0x0][0x240], R4 ;  /* 0x000090001a507a25 */ /* 0x000fe200078e0004 */
[----:B------:R-:W-:-:S03]  /*2510*/  @!P3 LEA R12, P0, R0, c[0x0][0x258], 0x2 ;  /* 0x00009600000cba11 */ /* 0x000fc600078010ff */
[----:B------:R-:W-:Y:S01]  /*2520*/  IMAD.WIDE.U32 R32, R26, c[0x0][0x290], R6 ;  /* 0x0000a4001a207a25 */ /* 0x000fe200078e0006 */
[----:B------:R-:W-:Y:S02]  /*2530*/  @!P3 LEA.HI.X R13, R0, c[0x0][0x25c], R2, 0x2, P0 ;  /* 0x00009700000dba11 */ /* 0x000fe400000f1402 */
[----:B------:R-:W-:Y:S01]  /*2540*/  IADD3 R0, -R17, UR16, -R252 ;  /* 0x0000001011007c10 */ /* 0x000fe2000fffe9fc */
[----:B------:R-:W-:Y:S01]  /*2550*/  IMAD.SHL.U32 R7, R3, 0x20, RZ ;  /* 0x0000002003077824 */ /* 0x000fe200078e00ff */
[----:B------:R-:W-:Y:S01]  /*2560*/  LEA.HI R2, R16, R23, RZ, 0x2 ;  /* 0x0000001710027211 */ /* 0x000fe200078f10ff */
[----:B------:R1:W-:Y:S01]  /*2570*/  @!P3 LDGSTS.E.BYPASS.LTC128B.128 [R21+0x12080], [R12.64] ;  /* 0x120800000c15bfae */ /* 0x0003e2000b901d52 */
[----:B------:R-:W-:Y:S01]  /*2580*/  ISETP.LT.OR P2, PT, R0, 0x1, P1 ;  /* 0x000000010000780c */ /* 0x000fe20000f41670 */
[----:B------:R-:W-:Y:S01]  /*2590*/  IMAD.SHL.U32 R6, R10, 0x20, RZ ;  /* 0x000000200a067824 */ /* 0x000fe200078e00ff */
[----:B------:R-:W-:Y:S01]  /*25a0*/  LOP3.LUT R17, R28, 0xffffffe0, RZ, 0xc0, !PT ;  /* 0xffffffe01c117812 */ /* 0x000fe200078ec0ff */
[----:B------:R-:W0:Y:S01]  /*25b0*/  LDGDEPBAR ;  /* 0x00000000000079af */ /* 0x000e220000000000 */
[----:B------:R-:W-:-:S02]  /*25c0*/  ISETP.GE.AND P0, PT, R31, c[0x0][0x1fc], PT ;  /* 0x00007f001f007a0c */ /* 0x000fc40003f06270 */
[----:B------:R-:W-:Y:S01]  /*25d0*/  LOP3.LUT R16, R2, 0x1ffffffc, RZ, 0xc0, !PT ;  /* 0x1ffffffc02107812 */ /* 0x000fe200078ec0ff */
[----:B------:R-:W-:Y:S01]  /*25e0*/  IMAD.IADD R2, R82, 0x1, -R17 ;  /* 0x0000000152027824 */ /* 0x000fe200078e0a11 */
[----:B------:R-:W-:Y:S01]  /*25f0*/  SEL R20, RZ, 0xffffffff, P0 ;  /* 0xffffffffff147807 */ /* 0x000fe20000000000 */
[----:B------:R1:W-:Y:S01]  /*2600*/  STL.64 [R1], R32 ;  /* 0x0000002001007387 */ /* 0x0003e20000100a00 */
[----:B------:R-:W-:Y:S01]  /*2610*/  ISETP.GE.AND P0, PT, R31, c[0x0][0x1fc], PT ;  /* 0x00007f001f007a0c */ /* 0x000fe20003f06270 */
[C---:B------:R-:W-:Y:S01]  /*2620*/  IMAD.IADD R16, R23.reuse, 0x1, -R16 ;  /* 0x0000000117107824 */ /* 0x040fe200078e0a10 */
[----:B------:R-:W-:Y:S01]  /*2630*/  SHF.R.S32.HI R238, RZ, 0x1f, R2 ;  /* 0x0000001fffee7819 */ /* 0x000fe20000011402 */
[----:B------:R2:W-:Y:S01]  /*2640*/  LDGSTS.E.BYPASS.LTC128B.128 [R240+0xe080], [R14.64], !P2 ;  /* 0x0e0800000ef07fae */ /* 0x0005e2000d101d52 */
[----:B------:R-:W-:Y:S01]  /*2650*/  ISETP.LT.OR P2, PT, R0, 0x1, P0 ;  /* 0x000000010000780c */ /* 0x000fe20000741670 */
[----:B------:R-:W-:Y:S01]  /*2660*/  IMAD.SHL.U32 R23, R23, 0x8, RZ ;  /* 0x0000000817177824 */ /* 0x000fe200078e00ff */
[----:B------:R-:W-:Y:S01]  /*2670*/  LEA.HI R238, R238, R2, RZ, 0x2 ;  /* 0x00000002eeee7211 */ /* 0x000fe200078f10ff */
[----:B------:R2:W-:Y:S01]  /*2680*/  STL.64 [R1+0x18], R80 ;  /* 0x0000185001007387 */ /* 0x0005e20000100a00 */
[----:B------:R-:W-:-:S02]  /*2690*/  ISETP.LT.OR P1, PT, R0, 0x21, P1 ;  /* 0x000000210000780c */ /* 0x000fc40000f21670 */
[----:B------:R-:W-:Y:S02]  /*26a0*/  LOP3.LUT R5, R238, 0x7ffffffc, RZ, 0xc0, !PT ;  /* 0x7ffffffcee057812 */ /* 0x000fe400078ec0ff */
[----:B------:R-:W-:Y:S01]  /*26b0*/  ISETP.LT.OR P0, PT, R0, 0x21, P0 ;  /* 0x000000210000780c */ /* 0x000fe20000701670 */
[----:B------:R-:W-:Y:S01]  /*26c0*/  IMAD.SHL.U32 R0, R11, 0x10, RZ ;  /* 0x000000100b007824 */ /* 0x000fe200078e00ff */
[----:B------:R-:W-:Y:S01]  /*26d0*/  LOP3.LUT R4, R23, 0x18, RZ, 0xc0, !PT ;  /* 0x0000001817047812 */ /* 0x000fe200078ec0ff */
[----:B------:R-:W-:Y:S01]  /*26e0*/  IMAD.IADD R5, R2, 0x1, -R5 ;  /* 0x0000000102057824 */ /* 0x000fe200078e0a05 */
[----:B------:R-:W-:Y:S01]  /*26f0*/  LOP3.LUT R2, R19, 0x3ffffffc, RZ, 0xc0, !PT ;  /* 0x3ffffffc13027812 */ /* 0x000fe200078ec0ff */
[----:B------:R2:W-:Y:S01]  /*2700*/  LDGSTS.E.BYPASS.LTC128B.128 [R240+0x10080], [R14.64+0x80], !P2 ;  /* 0x100800800ef07fae */ /* 0x0005e2000d101d52 */
[C---:B------:R-:W-:Y:S01]  /*2710*/  LOP3.LUT P2, RZ, R3.reuse, 0x1, RZ, 0xc0, !PT ;  /* 0x0000000103ff7812 */ /* 0x040fe2000784c0ff */
[----:B------:R-:W-:Y:S01]  /*2720*/  IMAD.SHL.U32 R3, R3, 0x4, RZ ;  /* 0x0000000403037824 */ /* 0x000fe200078e00ff */
[----:B------:R-:W-:Y:S01]  /*2730*/  LOP3.LUT R7, R4, 0xe0, R7, 0xf8, !PT ;  /* 0x000000e004077812 */ /* 0x000fe200078ef807 */
[----:B------:R-:W-:Y:S01]  /*2740*/  IMAD.IADD R2, R82, 0x1, -R2 ;  /* 0x0000000152027824 */ /* 0x000fe200078e0a02 */
[----:B------:R-:W-:Y:S01]  /*2750*/  LEA.HI.SX32 R238, R238, R0, 0x1e ;  /* 0x00000000eeee7211 */ /* 0x000fe200078ff2ff */
[----:B------:R-:W-:Y:S01]  /*2760*/  IMAD R16, R16, 0x4, R5 ;  /* 0x0000000410107824 */ /* 0x000fe200078e0205 */
[----:B------:R-:W-:Y:S01]  /*2770*/  LOP3.LUT R0, R0, 0x10, RZ, 0xc0, !PT ;  /* 0x0000001000007812 */ /* 0x000fe200078ec0ff */
[----:B------:R-:W-:Y:S01]  /*2780*/  IMAD.SHL.U32 R5, R10, 0x100, RZ ;  /* 0x000001000a057824 */ /* 0x000fe200078e00ff */
[----:B-1----:R-:W-:Y:S01]  /*2790*/  LOP3.LUT R12, R4, 0x20, R6, 0xf8, !PT ;  /* 0x00000020040c7812 */ /* 0x002fe200078ef806 */
[----:B------:R-:W-:Y:S01]  /*27a0*/  IMAD.SHL.U32 R6, R20, 0x2, RZ ;  /* 0x0000000214067824 */ /* 0x000fe200078e00ff */
[----:B------:R-:W-:Y:S01]  /*27b0*/  LOP3.LUT R4, R7, 0x18, R3, 0x78, !PT ;  /* 0x0000001807047812 */ /* 0x000fe200078e7803 */
[----:B------:R1:W-:Y:S01]  /*27c0*/  LDGSTS.E.BYPASS.LTC128B.128 [R240+0xf080], [R8.64], !P1 ;  /* 0x0f08000008f07fae */ /* 0x0003e2000c901d52 */
[----:B------:R-:W-:Y:S01]  /*27d0*/  LOP3.LUT R3, R0, 0xe0, R22, 0xf8, !PT ;  /* 0x000000e000037812 */ /* 0x000fe200078ef816 */
[----:B------:R-:W-:Y:S01]  /*27e0*/  IMAD R0, R2, 0x2, R225 ;  /* 0x0000000202007824 */ /* 0x000fe200078e02e1 */
[----:B------:R-:W-:Y:S01]  /*27f0*/  LOP3.LUT R2, R18, 0xfffffff0, RZ, 0xc0, !PT ;  /* 0xfffffff012027812 */ /* 0x000fe200078ec0ff */
[----:B------:R1:W-:Y:S01]  /*2800*/  LDGSTS.E.BYPASS.LTC128B.128 [R240+0x11080], [R8.64+0x80], !P0 ;  /* 0x1108008008f07fae */ /* 0x0003e2000c101d52 */
[----:B------:R-:W-:Y:S01]  /*2810*/  LOP3.LUT R244, R6, 0x2, R244, 0xe2, !PT ;  /* 0x0000000206f47812 */ /* 0x000fe200078ee2f4 */
[----:B------:R-:W-:Y:S01]  /*2820*/  IMAD.IADD R236, R0, 0x1, R4 ;  /* 0x0000000100ec7824 */ /* 0x000fe200078e0204 */
[----:B------:R-:W-:Y:S01]  /*2830*/  LOP3.LUT R5, R3, 0x100, R5, 0xf8, !PT ;  /* 0x0000010003057812 */ /* 0x000fe200078ef805 */
[----:B------:R-:W-:Y:S01]  /*2840*/  IMAD.IADD R0, R82, 0x1, -R2 ;  /* 0x0000000152007824 */ /* 0x000fe200078e0a02 */
[----:B------:R-:W-:Y:S01]  /*2850*/  IADD3 R27, R33, UR6, RZ ;  /* 0x00000006211b7c10 */ /* 0x000fe2000fffe0ff */
[----:B------:R-:W-:Y:S01]  /*2860*/  ULDC.64 UR6, c[0x0][0x240] ;  /* 0x0000900000067ab9 */ /* 0x000fe20000000a00 */
[----:B------:R-:W-:Y:S01]  /*2870*/  IADD3 R3, P1, R32, UR20, RZ ;  /* 0x0000001420037c10 */ /* 0x000fe2000ff3e0ff */
[C---:B------:R-:W-:Y:S01]  /*2880*/  IMAD.SHL.U32 R6, R0.reuse, 0x20, RZ ;  /* 0x0000002000067824 */ /* 0x040fe200078e00ff */
[----:B------:R-:W-:Y:S01]  /*2890*/  SHF.R.S32.HI R4, RZ, 0x1f, R0 ;  /* 0x0000001fff047819 */ /* 0x000fe20000011400 */
[C---:B------:R-:W-:Y:S01]  /*28a0*/  IMAD.SHL.U32 R7, R0.reuse, 0x4, RZ ;  /* 0x0000000400077824 */ /* 0x040fe200078e00ff */
[----:B------:R-:W-:Y:S01]  /*28b0*/  LOP3.LUT P0, RZ, R0, 0x4, RZ, 0xc0, !PT ;  /* 0x0000000400ff7812 */ /* 0x000fe2000780c0ff */
[----:B------:R-:W-:Y:S01]  /*28c0*/  UIMAD UR10, UR10, UR6, URZ ;  /* 0x000000060a0a72a4 */ /* 0x000fe2000f8e023f */
[----:B------:R-:W-:Y:S01]  /*28d0*/  LEA.HI R4, R4, R0, RZ, 0x3 ;  /* 0x0000000004047211 */ /* 0x000fe200078f18ff */
[----:B------:R-:W-:Y:S01]  /*28e0*/  IMAD.SHL.U32 R236, R236, 0x2, RZ ;  /* 0x00000002ecec7824 */ /* 0x000fe200078e00ff */
[----:B------:R2:W-:Y:S01]  /*28f0*/  STL [R1+0x10], R27 ;  /* 0x0000101b01007387 */ /* 0x0005e20000100800 */
[----:B------:R-:W-:Y:S01]  /*2900*/  UIMAD UR10, UR11, UR7, UR10 ;  /* 0x000000070b0a72a4 */ /* 0x000fe2000f8e020a */
[C---:B------:R-:W-:Y:S01]  /*2910*/  LOP3.LUT R2, R4.reuse, 0xfffffff8, RZ, 0xc0, !PT ;  /* 0xfffffff804027812 */ /* 0x040fe200078ec0ff */
[----:B------:R-:W-:Y:S01]  /*2920*/  IMAD.SHL.U32 R4, R4, 0x40, RZ ;  /* 0x0000004004047824 */ /* 0x000fe200078e00ff */
[----:B------:R-:W-:Y:S01]  /*2930*/  IADD3 R237, R236, 0x126c0, RZ ;  /* 0x000126c0eced7810 */ /* 0x000fe20007ffe0ff */
[----:B------:R-:W-:Y:S01]  /*2940*/  UIADD3 UR7, UR15, -UR16, URZ ;  /* 0x800000100f077290 */ /* 0x000fe2000fffe03f */
[----:B------:R-:W-:Y:S01]  /*2950*/  LOP3.LUT R202, R5, 0x8, R202, 0xf8, !PT ;  /* 0x0000000805ca7812 */ /* 0x000fe200078ef8ca */
[----:B------:R-:W-:Y:S01]  /*2960*/  IMAD.IADD R229, R0, 0x1, -R2 ;  /* 0x0000000100e57824 */ /* 0x000fe200078e0a02 */
[----:B------:R-:W-:Y:S01]  /*2970*/  LOP3.LUT R2, R221, 0x1e0, R6, 0xf8, !PT ;  /* 0x000001e0dd027812 */ /* 0x000fe200078ef806 */
[----:B------:R-:W-:Y:S01]  /*2980*/  UIADD3 UR15, UR12, UR15, URZ ;  /* 0x0000000f0c0f7290 */ /* 0x000fe2000fffe03f */
[----:B------:R-:W-:Y:S01]  /*2990*/  IADD3.X R0, R27, UR21, RZ, P1, !PT ;  /* 0x000000151b007c10 */ /* 0x000fe20008ffe4ff */
[----:B------:R-:W-:Y:S01]  /*29a0*/  USHF.L.U64.HI UR20, UR4, 0x5, UR5 ;  /* 0x0000000504147899 */ /* 0x000fe20008010205 */
[----:B------:R-:W-:Y:S01]  /*29b0*/  LEA R6, P1, R3, c[0x0][0x280], 0x2 ;  /* 0x0000a00003067a11 */ /* 0x000fe200078210ff */
[----:B-1----:R-:W-:Y:S01]  /*29c0*/  IMAD.SHL.U32 R8, R229, 0x40, RZ ;  /* 0x00000040e5087824 */ /* 0x002fe200078e00ff */
[----:B------:R-:W-:Y:S01]  /*29d0*/  LOP3.LUT R9, R2, 0x38, R7, 0x78, !PT ;  /* 0x0000003802097812 */ /* 0x000fe200078e7807 */
[----:B------:R-:W-:Y:S01]  /*29e0*/  UIADD3 UR5, -UR16, 0x1, UR15 ;  /* 0x0000000110057890 */ /* 0x000fe2000fffe10f */
[----:B------:R-:W-:Y:S01]  /*29f0*/  LEA.HI.X R7, R3, c[0x0][0x284], R0, 0x2, P1 ;  /* 0x0000a10003077a11 */ /* 0x000fe200008f1400 */
[----:B------:R-:W-:Y:S01]  /*2a00*/  IMAD.SHL.U32 R243, R16, 0x2, RZ ;  /* 0x0000000210f37824 */ /* 0x000fe200078e00ff */
[----:B------:R-:W-:Y:S01]  /*2a10*/  LOP3.LUT R3, R8, 0x1c0, RZ, 0xc0, !PT ;  /* 0x000001c008037812 */ /* 0x000fe200078ec0ff */
[----:B------:R-:W-:Y:S01]  /*2a20*/  USHF.L.U32 UR6, UR4, 0x5, URZ ;  /* 0x0000000504067899 */ /* 0x000fe2000800063f */
[----:B------:R-:W-:Y:S01]  /*2a30*/  ISETP.GE.AND P1, PT, R82, 0x10, PT ;  /* 0x000000105200780c */ /* 0x000fe20003f26270 */
[----:B------:R-:W-:Y:S01]  /*2a40*/  CS2R R32, SRZ ;  /* 0x0000000000207805 */ /* 0x000fe2000001ff00 */
[----:B------:R-:W-:Y:S01]  /*2a50*/  LOP3.LUT R0, R4, 0xfffffe00, RZ, 0xc0, !PT ;  /* 0xfffffe0004007812 */ /* 0x000fe200078ec0ff */
[----:B------:R-:W-:Y:S01]  /*2a60*/  ULDC UR4, c[0x0][0x2a0] ;  /* 0x0000a80000047ab9 */ /* 0x000fe20000000800 */
[----:B------:R-:W-:Y:S01]  /*2a70*/  SHF.R.U32.HI R4, RZ, 0x3, R3 ;  /* 0x00000003ff047819 */ /* 0x000fe20000011603 */
[----:B------:R-:W-:Y:S01]  /*2a80*/  ULOP3.LUT UR4, URZ, UR4, URZ, 0x33, !UPT ;  /* 0x000000043f047292 */ /* 0x000fe2000f8e333f */
[----:B------:R-:W-:Y:S01]  /*2a90*/  LOP3.LUT R5, R5, 0x1c0, RZ, 0xc0, !PT ;  /* 0x000001c005057812 */ /* 0x000fe200078ec0ff */
[----:B------:R-:W-:Y:S01]  /*2aa0*/  IMAD R2, R11, 0x400, R0 ;  /* 0x000004000b027824 */ /* 0x000fe200078e0200 */
[C---:B------:R-:W-:Y:S01]  /*2ab0*/  LOP3.LUT R221, R4.reuse, R3, R221, 0x1e, !PT ;  /* 0x0000000304dd7212 */ /* 0x040fe200078e1edd */
[----:B------:R-:W-:Y:S01]  /*2ac0*/  UMOV UR11, 0x1 ;  /* 0x00000001000b7882 */ /* 0x000fe20000000000 */
[----:B------:R-:W-:-:S02]  /*2ad0*/  LOP3.LUT R3, R4, R12, R3, 0x1e, !PT ;  /* 0x0000000c04037212 */ /* 0x000fc400078e1e03 */
[----:B------:R-:W-:Y:S01]  /*2ae0*/  SHF.R.U32.HI R5, RZ, 0x3, R5 ;  /* 0x00000003ff057819 */ /* 0x000fe20000011605 */
[----:B------:R-:W-:Y:S01]  /*2af0*/  IMAD.IADD R221, R2, 0x1, R221 ;  /* 0x0000000102dd7824 */ /* 0x000fe200078e02dd */
[----:B------:R-:W-:Y:S01]  /*2b00*/  LOP3.LUT R230, R3, R0, RZ, 0xfc, !PT ;  /* 0x0000000003e67212 */ /* 0x000fe200078efcff */
[----:B------:R-:W-:Y:S01]  /*2b10*/  @!P1 IMAD.SHL.U32 R2, R82, 0x10, RZ ;  /* 0x0000001052029824 */ /* 0x000fe200078e00ff */
[----:B------:R-:W-:Y:S02]  /*2b20*/  IADD3 R0, R236, 0x12480, RZ ;  /* 0x00012480ec007810 */ /* 0x000fe40007ffe0ff */
[----:B------:R-:W-:Y:S02]  /*2b30*/  LOP3.LUT R225, R9, R225, RZ, 0xfc, !PT ;  /* 0x000000e109e17212 */ /* 0x000fe400078efcff */
[----:B------:R1:W-:Y:S01]  /*2b40*/  @!P1 LDGSTS.E.BYPASS.LTC128B.128 [R2+0x12280], [R6.64] ;  /* 0x1228000006029fae */ /* 0x0003e2000b901d52 */
[----:B------:R-:W-:Y:S02]  /*2b50*/  @P2 IADD3 R237, R0, 0x1c0, RZ ;  /* 0x000001c000ed2810 */ /* 0x000fe40007ffe0ff */
[----:B------:R-:W-:Y:S01]  /*2b60*/  IADD3 R0, R240, 0x6080, RZ ;  /* 0x00006080f0007810 */ /* 0x000fe20007ffe0ff */
[----:B------:R-:W0:Y:S01]  /*2b70*/  LDGDEPBAR ;  /* 0x00000000000079af */ /* 0x000e220000000000 */
[----:B------:R-:W-:-:S02]  /*2b80*/  R2P PR, R229, 0x6 ;  /* 0x00000006e5007804 */ /* 0x000fc40000000000 */
[----:B------:R-:W-:Y:S01]  /*2b90*/  SEL R227, R231, 0xfffffff0, !P0 ;  /* 0xfffffff0e7e37807 */ /* 0x000fe20004000000 */
[----:B------:R-:W0:Y:S01]  /*2ba0*/  LDGDEPBAR ;  /* 0x00000000000079af */ /* 0x000e220000000000 */
[----:B------:R-:W-:Y:S02]  /*2bb0*/  LOP3.LUT R202, R5, R202, RZ, 0x3c, !PT ;  /* 0x000000ca05ca7212 */ /* 0x000fe400078e3cff */
[----:B------:R-:W-:Y:S02]  /*2bc0*/  SEL R228, R228, 0xffffffe0, !P2 ;  /* 0xffffffe0e4e47807 */ /* 0x000fe40005000000 */
[----:B------:R-:W-:Y:S01]  /*2bd0*/  SEL R231, R231, 0xfffffff0, !P1 ;  /* 0xfffffff0e7e77807 */ /* 0x000fe20004800000 */
[----:B------:R-:W-:Y:S01]  /*2be0*/  IMAD.SHL.U32 R202, R202, 0x2, RZ ;  /* 0x00000002caca7824 */ /* 0x000fe200078e00ff */
[----:B------:R-:W-:Y:S01]  /*2bf0*/  IADD3 R241, -R243, UR5, RZ ;  /* 0x00000005f3f17c10 */ /* 0x000fe2000fffe1ff */
[--C-:B------:R-:W-:Y:S01]  /*2c00*/  IMAD.IADD R232, R221, 0x1, R228.reuse ;  /* 0x00000001dde87824 */ /* 0x100fe200078e02e4 */
[----:B------:R-:W-:Y:S01]  /*2c10*/  LEA R225, R225, 0x15480, 0x1 ;  /* 0x00015480e1e17811 */ /* 0x000fe200078e08ff */
[----:B------:R-:W-:Y:S01]  /*2c20*/  IMAD.IADD R235, R231, 0x1, R228 ;  /* 0x00000001e7eb7824 */ /* 0x000fe200078e02e4 */
[----:B------:R-:W-:Y:S01]  /*2c30*/  IADD3 R242, -R243, UR15, RZ ;  /* 0x0000000ff3f27c10 */ /* 0x000fe2000fffe1ff */
[----:B------:R-:W-:Y:S01]  /*2c40*/  IMAD.IADD R234, R221, 0x1, R231 ;  /* 0x00000001ddea7824 */ /* 0x000fe200078e02e7 */
[----:B------:R-:W-:Y:S01]  /*2c50*/  IADD3 R239, R241, c[0x0][0x2a4], RZ ;  /* 0x0000a900f1ef7a10 */ /* 0x000fe20007ffe0ff */
[----:B------:R-:W-:Y:S01]  /*2c60*/  IMAD R227, R227, 0x2, R225 ;  /* 0x00000002e3e37824 */ /* 0x000fe200078e02e1 */
[----:B------:R-:W-:Y:S01]  /*2c70*/  IADD3 R243, -R243, UR12, RZ ;  /* 0x0000000cf3f37c10 */ /* 0x000fe2000fffe1ff */
[----:B------:R-:W-:Y:S01]  /*2c80*/  IMAD.IADD R233, R231, 0x1, R232 ;  /* 0x00000001e7e97824 */ /* 0x000fe200078e02e8 */
[----:B------:R-:W-:-:S02]  /*2c90*/  IADD3 R241, R241, UR4, RZ ;  /* 0x00000004f1f17c10 */ /* 0x000fc4000fffe0ff */
[----:B-1----:R-:W-:-:S05]  /*2ca0*/  IADD3 R2, R81, UR10, RZ ;  /* 0x0000000a51027c10 */ /* 0x002fca000fffe0ff */
[----:B------:R1:W-:Y:S04]  /*2cb0*/  STL [R1+0x20], R2 ;  /* 0x0000200201007387 */ /* 0x0003e80000100800 */
[----:B--234-:R1:W-:Y:S02]  /*2cc0*/  STL [R1+0x24], R0 ;  /* 0x0000240001007387 */ /* 0x01c3e40000100800 */
.L_x_467:
[----:B------:R-:W-:Y:S04]  /*2cd0*/  DEPBAR.LE SB0, 0x1 ;  /* 0x000080400000791a */ /* 0x000fe80000000000 */
[----:B------:R-:W-:Y:S01]  /*2ce0*/  BAR.SYNC.DEFER_BLOCKING 0x0 ;  /* 0x0000000000007b1d */ /* 0x000fe20000010000 */
[C---:B-1----:R-:W-:Y:S02]  /*2cf0*/  IMAD R0, R220.reuse, 0x2000, R221 ;  /* 0x00002000dc007824 */ /* 0x042fe400078e02dd */
[----:B------:R-:W-:Y:S03]  /*2d00*/  IMAD R148, R220, 0x2000, R231 ;  /* 0x00002000dc947824 */ /* 0x000fe600078e02e7 */
[----:B------:R-:W-:Y:S02]  /*2d10*/  SHF.L.U32 R0, R0, 0x1, RZ ;  /* 0x0000000100007819 */ /* 0x000fe400000006ff */
[CC--:B------:R-:W-:Y:S02]  /*2d20*/  IADD3 R203, R221.reuse, R148.reuse, RZ ;  /* 0x00000094ddcb7210 */ /* 0x0c0fe40007ffe0ff */
[----:B------:R-:W-:Y:S03]  /*2d30*/  IADD3 R148, R221, R148, R228 ;  /* 0x00000094dd947210 */ /* 0x000fe60007ffe0e4 */
        /* <DEDUP_REMOVED lines=13> */
[----:B------:R-:W-:Y:S04]  /*2e10*/  LDSM.16.M88.2 R146, [R223+0x2080] ;  /* 0x00208000df92783b */ /* 0x000fe80000000100 */
[----:B------:R-:W-:Y:S01]  /*2e20*/  LDSM.16.M88.2 R152, [R226+0x1080] ;  /* 0x00108000e298783b */ /* 0x000fe20000000100 */
[C---:B--2---:R-:W-:Y:S03]  /*2e30*/  HMMA.16816.F32.BF16 R8, R24.reuse, R2, RZ ;  /* 0x000000021808723c */ /* 0x044fe600000418ff */
[----:B------:R-:W1:Y:S05]  /*2e40*/  LDSM.16.M88.2 R2, [R224+0x2080] ;  /* 0x00208000e002783b */ /* 0x000e6a0000000100 */
[-C--:B---3--:R-:W-:Y:S08]  /*2e50*/  HMMA.16816.F32.BF16 R12, R24, R16.reuse, RZ ;  /* 0x00000010180c723c */ /* 0x088ff000000418ff */
[C---:B------:R-:W-:Y:S08]  /*2e60*/  HMMA.16816.F32.BF16 R16, R20.reuse, R16, RZ ;  /* 0x000000101410723c */ /* 0x040ff000000418ff */
[-C--:B----4-:R-:W-:Y:S08]  /*2e70*/  HMMA.16816.F32.BF16 R20, R20, R28.reuse, RZ ;  /* 0x0000001c1414723c */ /* 0x090ff000000418ff */
[----:B------:R-:W-:Y:S07]  /*2e80*/  HMMA.16816.F32.BF16 R24, R24, R28, RZ ;  /* 0x0000001c1818723c */ /* 0x000fee00000418ff */
[----:B------:R-:W-:Y:S01]  /*2e90*/  LEA R28, R220, R228, 0xd ;  /* 0x000000e4dc1c7211 */ /* 0x000fe200078e68ff */
[-C--:B-----5:R-:W-:Y:S05]  /*2ea0*/  HMMA.16816.F32.BF16 R4, R80, R30.reuse, R4 ;  /* 0x0000001e5004723c */ /* 0x0a0fea0000041804 */
[C---:B------:R-:W-:Y:S03]  /*2eb0*/  IMAD.IADD R28, R221.reuse, 0x1, R28 ;  /* 0x00000001dd1c7824 */ /* 0x040fe600078e021c */
[C---:B------:R-:W-:Y:S04]  /*2ec0*/  HMMA.16816.F32.BF16 R8, R132.reuse, R30, R8 ;  /* 0x0000001e8408723c */ /* 0x040fe80000041808 */
[----:B------:R-:W-:Y:S04]  /*2ed0*/  SHF.L.U32 R204, R28, 0x1, RZ ;  /* 0x000000011ccc7819 */ /* 0x000fe800000006ff */
[-C--:B------:R-:W-:Y:S01]  /*2ee0*/  HMMA.16816.F32.BF16 R12, R132, R136.reuse, R12 ;  /* 0x00000088840c723c */ /* 0x080fe2000004180c */
[----:B------:R-:W2:Y:S04]  /*2ef0*/  LDSM.16.M88.4 R28, [R204+0x6080] ;  /* 0x00608000cc1c783b */ /* 0x000ea80000000200 */
[----:B------:R-:W3:Y:S03]  /*2f00*/  LDSM.16.M88.4 R140, [R204+0x7080] ;  /* 0x00708000cc8c783b */ /* 0x000ee60000000200 */
[C---:B------:R-:W-:Y:S07]  /*2f10*/  HMMA.16816.F32.BF16 R16, R80.reuse, R136, R16 ;  /* 0x000000885010723c */ /* 0x040fee0000041810 */
[----:B------:R-:W-:Y:S01]  /*2f20*/  IMAD R136, R220, 0x2000, R235 ;  /* 0x00002000dc887824 */ /* 0x000fe200078e02eb */
[-C--:B-1----:R-:W-:Y:S04]  /*2f30*/  HMMA.16816.F32.BF16 R20, R80, R2.reuse, R20 ;  /* 0x000000025014723c */ /* 0x082fe80000041814 */
[----:B------:R-:W-:Y:S03]  /*2f40*/  IADD3 R136, R221, R136, RZ ;  /* 0x00000088dd887210 */ /* 0x000fe60007ffe0ff */
[----:B------:R-:W-:Y:S01]  /*2f50*/  IMAD.SHL.U32 R80, R148, 0x2, RZ ;  /* 0x0000000294507824 */ /* 0x000fe200078e00ff */
[----:B------:R-:W-:Y:S01]  /*2f60*/  HMMA.16816.F32.BF16 R24, R132, R2, R24 ;  /* 0x000000028418723c */ /* 0x000fe20000041818 */
[----:B------:R-:W-:Y:S03]  /*2f70*/  LDSM.16.M88.2 R2, [R226+0x2080] ;  /* 0x00208000e202783b */ /* 0x000fe60000000100 */
[----:B------:R-:W-:Y:S01]  /*2f80*/  SHF.L.U32 R205, R136, 0x1, RZ ;  /* 0x0000000188cd7819 */ /* 0x000fe200000006ff */
[----:B------:R-:W-:Y:S04]  /*2f90*/  LDSM.16.M88.4 R80, [R80+0x6080] ;  /* 0x006080005050783b */ /* 0x000fe80000000200 */
[----:B------:R-:W1:Y:S04]  /*2fa0*/  LDSM.16.M88.2 R136, [R226+0x80] ;  /* 0x00008000e288783b */ /* 0x000e680000000100 */
[----:B------:R-:W4:Y:S01]  /*2fb0*/  LDSM.16.M88.4 R148, [R205+0x7080] ;  /* 0x00708000cd94783b */ /* 0x000f220000000200 */
[-C--:B--2---:R-:W-:Y:S03]  /*2fc0*/  HMMA.16816.F32.BF16 R4, R28, R138.reuse, R4 ;  /* 0x0000008a1c04723c */ /* 0x084fe60000041804 */
[----:B------:R-:W-:Y:S04]  /*2fd0*/  LDSM.16.M88.2 R132, [R222+0x3080] ;  /* 0x00308000de84783b */ /* 0x000fe80000000100 */
[----:B------:R-:W-:Y:S01]  /*2fe0*/  LDSM.16.M88.2 R134, [R222+0x4080] ;  /* 0x00408000de86783b */ /* 0x000fe20000000100 */
[C---:B---3--:R-:W-:Y:S03]  /*2ff0*/  HMMA.16816.F32.BF16 R8, R140.reuse, R138, R8 ;  /* 0x0000008a8c08723c */ /* 0x048fe60000041808 */
[----:B------:R-:W-:Y:S05]  /*3000*/  LDSM.16.M88.2 R138, [R222+0x5080] ;  /* 0x00508000de8a783b */ /* 0x000fea0000000100 */
[-C--:B------:R-:W-:Y:S08]  /*3010*/  HMMA.16816.F32.BF16 R12, R140, R144.reuse, R12 ;  /* 0x000000908c0c723c */ /* 0x080ff0000004180c */
[C---:B------:R-:W-:Y:S08]  /*3020*/  HMMA.16816.F32.BF16 R16, R28.reuse, R144, R16 ;  /* 0x000000901c10723c */ /* 0x040ff00000041810 */
[-C--:B------:R-:W-:Y:S01]  /*3030*/  HMMA.16816.F32.BF16 R20, R28, R146.reuse, R20 ;  /* 0x000000921c14723c */ /* 0x080fe20000041814 */
[----:B------:R-:W2:Y:S07]  /*3040*/  LDSM.16.M88.4 R28, [R0+0x8080] ;  /* 0x00808000001c783b */ /* 0x000eae0000000200 */
[----:B------:R-:W-:Y:S01]  /*3050*/  HMMA.16816.F32.BF16 R24, R140, R146, R24 ;  /* 0x000000928c18723c */ /* 0x000fe20000041818 */
[----:B------:R3:W5:Y:S04]  /*3060*/  LDSM.16.M88.4 R140, [R0+0x9080] ;  /* 0x00908000008c783b */ /* 0x0007680000000200 */
[----:B------:R-:W-:Y:S03]  /*3070*/  LDSM.16.M88.4 R144, [R203+0x9080] ;  /* 0x00908000cb90783b */ /* 0x000fe60000000200 */
[-C--:B-1----:R-:W-:Y:S08]  /*3080*/  HMMA.16816.F32.BF16 R4, R80, R136.reuse, R4 ;  /* 0x000000885004723c */ /* 0x082ff00000041804 */
[C---:B----4-:R-:W-:Y:S01]  /*3090*/  HMMA.16816.F32.BF16 R8, R148.reuse, R136, R8 ;  /* 0x000000889408723c */ /* 0x050fe20000041808 */
[----:B------:R-:W-:Y:S07]  /*30a0*/  LDSM.16.M88.2 R136, [R224+0x4080] ;  /* 0x00408000e088783b */ /* 0x000fee0000000100 */
[-C--:B------:R-:W-:Y:S04]  /*30b0*/  HMMA.16816.F32.BF16 R12, R148, R152.reuse, R12 ;  /* 0x00000098940c723c */ /* 0x080fe8000004180c */
[----:B---3--:R-:W-:Y:S04]  /*30c0*/  IMAD R0, R220, 0x2000, R234 ;  /* 0x00002000dc007824 */ /* 0x008fe800078e02ea */
[C---:B------:R-:W-:Y:S04]  /*30d0*/  HMMA.16816.F32.BF16 R16, R80.reuse, R152, R16 ;  /* 0x000000985010723c */ /* 0x040fe80000041810 */
[----:B------:R-:W-:Y:S04]  /*30e0*/  SHF.L.U32 R0, R0, 0x1, RZ ;  /* 0x0000000100007819 */ /* 0x000fe800000006ff */
[-C--:B------:R-:W-:Y:S01]  /*30f0*/  HMMA.16816.F32.BF16 R20, R80, R2.reuse, R20 ;  /* 0x000000025014723c */ /* 0x080fe20000041814 */
[----:B------:R1:W-:Y:S07]  /*3100*/  LDSM.16.M88.4 R80, [R0+0x8080] ;  /* 0x008080000050783b */ /* 0x0003ee0000000200 */
[----:B------:R-:W-:Y:S01]  /*3110*/  HMMA.16816.F32.BF16 R24, R148, R2, R24 ;  /* 0x000000029418723c */ /* 0x000fe20000041818 */
[----:B------:R-:W3:Y:S04]  /*3120*/  LDSM.16.M88.2 R2, [R224+0x3080] ;  /* 0x00308000e002783b */ /* 0x000ee80000000100 */
[----:B------:R-:W4:Y:S03]  /*3130*/  LDSM.16.M88.2 R148, [R224+0x5080] ;  /* 0x00508000e094783b */ /* 0x000f260000000100 */
[-C--:B--2---:R-:W-:Y:S08]  /*3140*/  HMMA.16816.F32.BF16 R4, R28, R132.reuse, R4 ;  /* 0x000000841c04723c */ /* 0x084ff00000041804 */
[C---:B-----5:R-:W-:Y:S01]  /*3150*/  HMMA.16816.F32.BF16 R8, R140.reuse, R132, R8 ;  /* 0x000000848c08723c */ /* 0x060fe20000041808 */
[----:B------:R-:W-:Y:S03]  /*3160*/  LDSM.16.M88.2 R132, [R223+0x3080] ;  /* 0x00308000df84783b */ /* 0x000fe60000000100 */
[----:B-1----:R-:W-:Y:S04]  /*3170*/  IMAD R0, R220, 0x2000, R232 ;  /* 0x00002000dc007824 */ /* 0x002fe800078e02e8 */
[-C--:B------:R-:W-:Y:S04]  /*3180*/  HMMA.16816.F32.BF16 R12, R140, R134.reuse, R12 ;  /* 0x000000868c0c723c */ /* 0x080fe8000004180c */
[----:B------:R-:W-:Y:S04]  /*3190*/  SHF.L.U32 R0, R0, 0x1, RZ ;  /* 0x0000000100007819 */ /* 0x000fe800000006ff */
[C---:B------:R-:W-:Y:S01]  /*31a0*/  HMMA.16816.F32.BF16 R16, R28.reuse, R134, R16 ;  /* 0x000000861c10723c */ /* 0x040fe20000041810 */
[----:B------:R-:W-:Y:S07]  /*31b0*/  LDSM.16.M88.2 R134, [R223+0x4080] ;  /* 0x00408000df86783b */ /* 0x000fee0000000100 */
[-C--:B------:R-:W-:Y:S01]  /*31c0*/  HMMA.16816.F32.BF16 R20, R28, R138.reuse, R20 ;  /* 0x0000008a1c14723c */ /* 0x080fe20000041814 */
[----:B------:R1:W2:Y:S07]  /*31d0*/  LDSM.16.M88.4 R28, [R0+0x8080] ;  /* 0x00808000001c783b */ /* 0x0002ae0000000200 */
[----:B------:R-:W-:Y:S01]  /*31e0*/  HMMA.16816.F32.BF16 R24, R140, R138, R24 ;  /* 0x0000008a8c18723c */ /* 0x000fe20000041818 */
[----:B------:R-:W5:Y:S04]  /*31f0*/  LDSM.16.M88.4 R140, [R204+0x9080] ;  /* 0x00908000cc8c783b */ /* 0x000f680000000200 */
[----:B------:R-:W2:Y:S03]  /*3200*/  LDSM.16.M88.2 R138, [R223+0x5080] ;  /* 0x00508000df8a783b */ /* 0x000ea60000000100 */
[-C--:B---3--:R-:W-:Y:S08]  /*3210*/  HMMA.16816.F32.BF16 R4, R80, R2.reuse, R4 ;  /* 0x000000025004723c */ /* 0x088ff00000041804 */
[C---:B------:R-:W-:Y:S01]  /*3220*/  HMMA.16816.F32.BF16 R8, R144.reuse, R2, R8 ;  /* 0x000000029008723c */ /* 0x040fe20000041808 */
[----:B------:R-:W-:Y:S03]  /*3230*/  LDSM.16.M88.2 R2, [R226+0x3080] ;  /* 0x00308000e202783b */ /* 0x000fe60000000100 */
[----:B-1----:R-:W-:Y:S04]  /*3240*/  IMAD R0, R220, 0x2000, R233 ;  /* 0x00002000dc007824 */ /* 0x002fe800078e02e9 */
[-C--:B------:R-:W-:Y:S04]  /*3250*/  HMMA.16816.F32.BF16 R12, R144, R136.reuse, R12 ;  /* 0x00000088900c723c */ /* 0x080fe8000004180c */
[----:B------:R-:W-:Y:S04]  /*3260*/  SHF.L.U32 R0, R0, 0x1, RZ ;  /* 0x0000000100007819 */ /* 0x000fe800000006ff */
[C---:B------:R-:W-:Y:S01]  /*3270*/  HMMA.16816.F32.BF16 R16, R80.reuse, R136, R16 ;  /* 0x000000885010723c */ /* 0x040fe20000041810 */
[----:B------:R-:W-:Y:S07]  /*3280*/  LDSM.16.M88.2 R136, [R226+0x4080] ;  /* 0x00408000e288783b */ /* 0x000fee0000000100 */
[-C--:B----4-:R-:W-:Y:S01]  /*3290*/  HMMA.16816.F32.BF16 R20, R80, R148.reuse, R20 ;  /* 0x000000945014723c */ /* 0x090fe20000041814 */
[----:B------:R1:W3:Y:S07]  /*32a0*/  LDSM.16.M88.4 R80, [R0+0x8080] ;  /* 0x008080000050783b */ /* 0x0002ee0000000200 */
[----:B------:R-:W-:Y:S01]  /*32b0*/  HMMA.16816.F32.BF16 R24, R144, R148, R24 ;  /* 0x000000949018723c */ /* 0x000fe20000041818 */
[----:B------:R-:W4:Y:S04]  /*32c0*/  LDSM.16.M88.4 R144, [R205+0x9080] ;  /* 0x00908000cd90783b */ /* 0x000f280000000200 */
[----:B------:R-:W3:Y:S03]  /*32d0*/  LDSM.16.M88.2 R148, [R226+0x5080] ;  /* 0x00508000e294783b */ /* 0x000ee60000000100 */
[-C--:B--2---:R-:W-:Y:S08]  /*32e0*/  HMMA.16816.F32.BF16 R4, R28, R132.reuse, R4 ;  /* 0x000000841c04723c */ /* 0x084ff00000041804 */
[C---:B-----5:R-:W-:Y:S04]  /*32f0*/  HMMA.16816.F32.BF16 R8, R140.reuse, R132, R8 ;  /* 0x000000848c08723c */ /* 0x060fe80000041808 */
[--C-:B-1----:R-:W-:Y:S04]  /*3300*/  IMAD R0, R220, 0x40, R238.reuse ;  /* 0x00000040dc007824 */ /* 0x102fe800078e02ee */
[-C--:B------:R-:W-:Y:S01]  /*3310*/  HMMA.16816.F32.BF16 R12, R140, R134.reuse, R12 ;  /* 0x000000868c0c723c */ /* 0x080fe2000004180c */
[----:B------:R-:W1:Y:S04]  /*3320*/  LDS R150, [R0.X4+0x12080] ;  /* 0x0120800000967984 */ /* 0x000e680000004800 */
[----:B------:R-:W2:Y:S03]  /*3330*/  LDS R151, [R0.X4+0x120a0] ;  /* 0x0120a00000977984 */ /* 0x000ea60000004800 */
[C---:B------:R-:W-:Y:S01]  /*3340*/  HMMA.16816.F32.BF16 R16, R28.reuse, R134, R16 ;  /* 0x000000861c10723c */ /* 0x040fe20000041810 */
[----:B------:R-:W1:Y:S04]  /*3350*/  LDS R152, [R0.X4+0x12100] ;  /* 0x0121000000987984 */ /* 0x000e680000004800 */
[----:B------:R5:W1:Y:S03]  /*3360*/  LDS R153, [R0.X4+0x12120] ;  /* 0x0121200000997984 */ /* 0x000a660000004800 */
[-C--:B------:R-:W-:Y:S08]  /*3370*/  HMMA.16816.F32.BF16 R20, R28, R138.reuse, R20 ;  /* 0x0000008a1c14723c */ /* 0x080ff00000041814 */
[----:B------:R-:W-:Y:S08]  /*3380*/  HMMA.16816.F32.BF16 R24, R140, R138, R24 ;  /* 0x0000008a8c18723c */ /* 0x000ff00000041818 */
[-C--:B---3--:R-:W-:Y:S01]  /*3390*/  HMMA.16816.F32.BF16 R4, R80, R2.reuse, R4 ;  /* 0x000000025004723c */ /* 0x088fe20000041804 */
[----:B-----5:R-:W-:Y:S07]  /*33a0*/  MOV R0, UR13 ;  /* 0x0000000d00007c02 */ /* 0x020fee0008000f00 */
[C---:B----4-:R-:W-:Y:S04]  /*33b0*/  HMMA.16816.F32.BF16 R8, R144.reuse, R2, R8 ;  /* 0x000000029008723c */ /* 0x050fe80000041808 */
[----:B------:R-:W-:Y:S04]  /*33c0*/  IMAD R0, R0, 0x40, R238 ;  /* 0x0000004000007824 */ /* 0x000fe800078e02ee */
[-C--:B------:R-:W-:Y:S08]  /*33d0*/  HMMA.16816.F32.BF16 R12, R144, R136.reuse, R12 ;  /* 0x00000088900c723c */ /* 0x080ff0000004180c */
[C---:B------:R-:W-:Y:S08]  /*33e0*/  HMMA.16816.F32.BF16 R16, R80.reuse, R136, R16 ;  /* 0x000000885010723c */ /* 0x040ff00000041810 */
[-C--:B------:R-:W-:Y:S08]  /*33f0*/  HMMA.16816.F32.BF16 R20, R80, R148.reuse, R20 ;  /* 0x000000945014723c */ /* 0x080ff00000041814 */
[----:B------:R-:W-:Y:S07]  /*3400*/  HMMA.16816.F32.BF16 R24, R144, R148, R24 ;  /* 0x000000949018723c */ /* 0x000fee0000041818 */
[----:B------:R-:W-:Y:S01]  /*3410*/  IADD3 R145, R239, R0, RZ ;  /* 0x00000000ef917210 */ /* 0x000fe20007ffe0ff */
[----:B------:R-:W-:Y:S04]  /*3420*/  IMAD.IADD R144, R241, 0x1, R0 ;  /* 0x00000001f1907824 */ /* 0x000fe800078e0200 */
[----:B------:R-:W-:Y:S01]  /*3430*/  IMNMX R145, R242, R145, PT ;  /* 0x00000091f2917217 */ /* 0x000fe20003800200 */
[----:B------:R-:W-:-:S05]  /*3440*/  @!P4 BRA `(.L_x_449) ;  /* 0x000001a00000c947 */ /* 0x000fca0003800000 */
[----:B-12---:R-:W-:Y:S01]  /*3450*/  IADD3 R2, R0, UR7, RZ ;  /* 0x0000000700027c10 */ /* 0x006fe2000fffe0ff */
[----:B------:R-:W-:Y:S03]  /*3460*/  BSSY B0, `(.L_x_450) ;  /* 0x0000011000007945 */ /* 0x000fe60003800000 */
        /* <DEDUP_REMOVED lines=11> */
.L_x_451:
[----:B------:R-:W-:Y:S04]  /*3520*/  MOV R3, 0x1 ;  /* 0x0000000100037802 */ /* 0x000fe80000000f00 */
[----:B------:R-:W-:Y:S11]  /*3530*/  ISETP.NE.AND P0, PT, R3, c[0x0][0x2a8], PT ;  /* 0x0000aa0003007a0c */ /* 0x000ff60003f05270 */
[----:B------:R-:W-:Y:S02]  /*3540*/  @!UPT UIADD3 URZ, URZ, URZ, URZ ;  /* 0x0000003f3f3ff290 */ /* 0x000fe4000fffe03f */
[----:B------:R-:W-:Y:S05]  /*3550*/  @P0 IMAD.HI.U32 R3, R2, c[0x0][0x2ac], RZ ;  /* 0x0000ab0002030a27 */ /* 0x000fea00078e00ff */
[----:B------:R-:W-:Y:S02]  /*3560*/  @P0 SHF.R.U32.HI R2, RZ, c[0x0][0x2b0], R3 ;  /* 0x0000ac00ff020a19 */ /* 0x000fe40000011603 */
.L_x_452:
[----:B------:R-:W-:Y:S05]  /*3570*/  BSYNC B0 ;  /* 0x0000000000007941 */ /* 0x000fea0003800000 */
.L_x_450:
[----:B------:R-:W-:Y:S02]  /*3580*/  IMAD R2, R2, c[0x0][0x2a8], R243 ;  /* 0x0000aa0002027a24 */ /* 0x000fe400078e02f3 */
[--C-:B------:R-:W-:Y:S02]  /*3590*/  IMAD.IADD R3, R239, 0x1, R0.reuse ;  /* 0x00000001ef037824 */ /* 0x100fe400078e0200 */
[----:B------:R-:W-:Y:S01]  /*35a0*/  IMAD.IADD R144, R241, 0x1, R0 ;  /* 0x00000001f1907824 */ /* 0x000fe200078e0200 */
[----:B------:R-:W-:Y:S02]  /*35b0*/  IADD3 R145, R2, c[0x0][0x2a8], RZ ;  /* 0x0000aa0002917a10 */ /* 0x000fe40007ffe0ff */
[----:B------:R-:W-:Y:S02]  /*35c0*/  IMNMX R3, R242, R3, PT ;  /* 0x00000003f2037217 */ /* 0x000fe40003800200 */
[----:B------:R-:W-:Y:S02]  /*35d0*/  IMNMX R144, R144, R2, !PT ;  /* 0x0000000290907217 */ /* 0x000fe40007800200 */
[----:B------:R-:W-:Y:S02]  /*35e0*/  IMNMX R145, R3, R145, PT ;  /* 0x0000009103917217 */ /* 0x000fe40003800200 */
.L_x_449:
[----:B-12---:R-:W-:Y:S05]  /*35f0*/  IADD3 R28, R0, 0x8, RZ ;  /* 0x00000008001c7810 */ /* 0x006fea0007ffe0ff */
[--C-:B------:R-:W-:Y:S02]  /*3600*/  IMAD.IADD R3, R239, 0x1, R28.reuse ;  /* 0x00000001ef037824 */ /* 0x100fe400078e021c */
[----:B------:R-:W-:Y:S03]  /*3610*/  IMAD.IADD R2, R241, 0x1, R28 ;  /* 0x00000001f1027824 */ /* 0x000fe600078e021c */
[----:B------:R-:W-:Y:S01]  /*3620*/  IMNMX R3, R242, R3, PT ;  /* 0x00000003f2037217 */ /* 0x000fe20003800200 */
[----:B------:R-:W-:-:S05]  /*3630*/  @!P4 BRA `(.L_x_453) ;  /* 0x000001700000c947 */ /* 0x000fca0003800000 */
[----:B------:R-:W-:Y:S01]  /*3640*/  IADD3 R28, R28, UR7, RZ ;  /* 0x000000071c1c7c10 */ /* 0x000fe2000fffe0ff */
        /* <DEDUP_REMOVED lines=12> */
.L_x_455:
[----:B------:R-:W-:Y:S04]  /*3710*/  MOV R29, 0x1 ;  /* 0x00000001001d7802 */ /* 0x000fe80000000f00 */
[----:B------:R-:W-:Y:S11]  /*3720*/  ISETP.NE.AND P0, PT, R29, c[0x0][0x2a8], PT ;  /* 0x0000aa001d007a0c */ /* 0x000ff60003f05270 */
[----:B------:R-:W-:Y:S02]  /*3730*/  @!UPT UIADD3 URZ, URZ, URZ, URZ ;  /* 0x0000003f3f3ff290 */ /* 0x000fe4000fffe03f */
[----:B------:R-:W-:Y:S05]  /*3740*/  @P0 IMAD.HI.U32 R29, R28, c[0x0][0x2ac], RZ ;  /* 0x0000ab001c1d0a27 */ /* 0x000fea00078e00ff */
[----:B------:R-:W-:Y:S02]  /*3750*/  @P0 SHF.R.U32.HI R28, RZ, c[0x0][0x2b0], R29 ;  /* 0x0000ac00ff1c0a19 */ /* 0x000fe4000001161d */
.L_x_456:
[----:B------:R-:W-:Y:S05]  /*3760*/  BSYNC B0 ;  /* 0x0000000000007941 */ /* 0x000fea0003800000 */
.L_x_454:
[----:B------:R-:W-:Y:S05]  /*3770*/  IMAD R28, R28, c[0x0][0x2a8], R243 ;  /* 0x0000aa001c1c7a24 */ /* 0x000fea00078e02f3 */
[----:B------:R-:W-:Y:S02]  /*3780*/  IADD3 R29, R28, c[0x0][0x2a8], RZ ;  /* 0x0000aa001c1d7a10 */ /* 0x000fe40007ffe0ff */
[----:B------:R-:W-:Y:S02]  /*3790*/  IMNMX R2, R2, R28, !PT ;  /* 0x0000001c02027217 */ /* 0x000fe40007800200 */
[----:B------:R-:W-:Y:S02]  /*37a0*/  IMNMX R3, R3, R29, PT ;  /* 0x0000001d03037217 */ /* 0x000fe40003800200 */
.L_x_453:
[----:B------:R-:W-:Y:S05]  /*37b0*/  IADD3 R28, R0, 0x20, RZ ;  /* 0x00000020001c7810 */ /* 0x000fea0007ffe0ff */
        /* <DEDUP_REMOVED lines=17> */
.L_x_459:
[----:B------:R-:W-:Y:S04]  /*38d0*/  MOV R29, 0x1 ;  /* 0x00000001001d7802 */ /* 0x000fe80000000f00 */
[----:B------:R-:W-:Y:S11]  /*38e0*/  ISETP.NE.AND P0, PT, R29, c[0x0][0x2a8], PT ;  /* 0x0000aa001d007a0c */ /* 0x000ff60003f05270 */
[----:B------:R-:W-:Y:S02]  /*38f0*/  @!UPT UIADD3 URZ, URZ, URZ, URZ ;  /* 0x0000003f3f3ff290 */ /* 0x000fe4000fffe03f */
[----:B------:R-:W-:Y:S05]  /*3900*/  @P0 IMAD.HI.U32 R29, R28, c[0x0][0x2ac], RZ ;  /* 0x0000ab001c1d0a27 */ /* 0x000fea00078e00ff */
[----:B------:R-:W-:Y:S02]  /*3910*/  @P0 SHF.R.U32.HI R28, RZ, c[0x0][0x2b0], R29 ;  /* 0x0000ac00ff1c0a19 */ /* 0x000fe4000001161d */
.L_x_460:
[----:B------:R-:W-:Y:S05]  /*3920*/  BSYNC B0 ;  /* 0x0000000000007941 */ /* 0x000fea0003800000 */
.L_x_458:
[----:B------:R-:W-:Y:S05]  /*3930*/  IMAD R28, R28, c[0x0][0x2a8], R243 ;  /* 0x0000aa001c1c7a24 */ /* 0x000fea00078e02f3 */
[----:B------:R-:W-:Y:S02]  /*3940*/  IADD3 R29, R28, c[0x0][0x2a8], RZ ;  /* 0x0000aa001c1d7a10 */ /* 0x000fe40007ffe0ff */
[----:B------:R-:W-:Y:S02]  /*3950*/  IMNMX R141, R141, R28, !PT ;  /* 0x0000001c8d8d7217 */ /* 0x000fe40007800200 */
[----:B------:R-:W-:Y:S02]  /*3960*/  IMNMX R142, R142, R29, PT ;  /* 0x0000001d8e8e7217 */ /* 0x000fe40003800200 */
.L_x_457:
        /* <DEDUP_REMOVED lines=18> */
.L_x_463:
[----:B------:R-:W-:Y:S04]  /*3a90*/  MOV R28, 0x1 ;  /* 0x00000001001c7802 */ /* 0x000fe80000000f00 */
[----:B------:R-:W-:Y:S11]  /*3aa0*/  ISETP.NE.AND P0, PT, R28, c[0x0][0x2a8], PT ;  /* 0x0000aa001c007a0c */ /* 0x000ff60003f05270 */
[----:B------:R-:W-:Y:S02]  /*3ab0*/  @!UPT UIADD3 URZ, URZ, URZ, URZ ;  /* 0x0000003f3f3ff290 */ /* 0x000fe4000fffe03f */
[----:B------:R-:W-:Y:S05]  /*3ac0*/  @P0 IMAD.HI.U32 R28, R0, c[0x0][0x2ac], RZ ;  /* 0x0000ab00001c0a27 */ /* 0x000fea00078e00ff */
[----:B------:R-:W-:Y:S02]  /*3ad0*/  @P0 SHF.R.U32.HI R0, RZ, c[0x0][0x2b0], R28 ;  /* 0x0000ac00ff000a19 */ /* 0x000fe4000001161c */
.L_x_464:
[----:B------:R-:W-:Y:S05]  /*3ae0*/  BSYNC B0 ;  /* 0x0000000000007941 */ /* 0x000fea0003800000 */
.L_x_462:
[----:B------:R-:W-:Y:S05]  /*3af0*/  IMAD R0, R0, c[0x0][0x2a8], R243 ;  /* 0x0000aa0000007a24 */ /* 0x000fea00078e02f3 */
[----:B------:R-:W-:Y:S02]  /*3b00*/  IADD3 R28, R0, c[0x0][0x2a8], RZ ;  /* 0x0000aa00001c7a10 */ /* 0x000fe40007ffe0ff */
[----:B------:R-:W-:Y:S02]  /*3b10*/  IMNMX R140, R140, R0, !PT ;  /* 0x000000008c8c7217 */ /* 0x000fe40007800200 */
[----:B------:R-:W-:Y:S02]  /*3b20*/  IMNMX R143, R143, R28, PT ;  /* 0x0000001c8f8f7217 */ /* 0x000fe40003800200 */
.L_x_461:
        /* <DEDUP_REMOVED lines=11> */
[----:B------:R-:W3:Y:S04]  /*3be0*/  LDSM.16.M88.4 R80, [R80+0xf080] ;  /* 0x00f080005050783b */ /* 0x000ee80000000200 */
[----:B------:R1:W4:Y:S04]  /*3bf0*/  LDSM.16.M88.4 R132, [R0+0xe080] ;  /* 0x00e080000084783b */ /* 0x0003280000000200 */
[----:B------:R1:W1:Y:S01]  /*3c00*/  LDSM.16.M88.4 R136, [R0+0xf080] ;  /* 0x00f080000088783b */ /* 0x0002620000000200 */
[----:B------:R-:W-:-:S05]  /*3c10*/  @P0 BRA `(.L_x_465) ;  /* 0x0000030000000947 */ /* 0x000fca0003800000 */
[----:B------:R-:W5:Y:S01]  /*3c20*/  LDL R206, [R1+0x24] ;  /* 0x0000240001ce7983 */ /* 0x000f620000100800 */
[----:B------:R-:W-:Y:S01]  /*3c30*/  USHF.R.S32.HI UR12, URZ, 0x1f, UR10 ;  /* 0x0000001f3f0c7899 */ /* 0x000fe2000801140a */
[----:B------:R-:W-:Y:S01]  /*3c40*/  IMAD.U32 R204, RZ, RZ, UR11 ;  /* 0x0000000bffcc7e24 */ /* 0x000fe2000f8e00ff */
[----:B------:R-:W-:Y:S01]  /*3c50*/  ULDC.64 UR4, c[0x0][0x178] ;  /* 0x00005e0000047ab9 */ /* 0x000fe20000000a00 */
[----:B----4-:R-:W4:Y:S01]  /*3c60*/  LDL.64 R208, [R1+0x8] ;  /* 0x0000080001d07983 */ /* 0x010f220000100a00 */
[----:B------:R-:W-:Y:S01]  /*3c70*/  UIMAD UR12, UR12, UR4, URZ ;  /* 0x000000040c0c72a4 */ /* 0x000fe2000f8e023f */
[----:B------:R-:W-:Y:S01]  /*3c80*/  IMAD.U32 R203, RZ, RZ, UR13 ;  /* 0x0000000dffcb7e24 */ /* 0x000fe2000f8e00ff */
[----:B------:R-:W-:Y:S01]  /*3c90*/  UIMAD.WIDE.U32 UR22, UR10, UR4, URZ ;  /* 0x000000040a1672a5 */ /* 0x000fe2000f8e003f */
[----:B---3--:R-:W3:Y:S01]  /*3ca0*/  LDL R207, [R1+0x14] ;  /* 0x0000140001cf7983 */ /* 0x008ee20000100800 */
[----:B------:R-:W-:Y:S02]  /*3cb0*/  UIMAD UR12, UR10, UR5, UR12 ;  /* 0x000000050a0c72a4 */ /* 0x000fe4000f8e020c */
[----:B------:R-:W-:Y:S01]  /*3cc0*/  @!P3 LEA R205, R203, 0x40, 0x6 ;  /* 0x00000040cbcdb811 */ /* 0x000fe200078e30ff */
[----:B------:R-:W-:Y:S02]  /*3cd0*/  UIMAD UR5, UR10, -0x40, UR16 ;  /* 0xffffffc00a0578a4 */ /* 0x000fe4000f8e0210 */
[----:B------:R-:W-:Y:S02]  /*3ce0*/  USHF.L.U32 UR4, UR22, 0x6, URZ ;  /* 0x0000000616047899 */ /* 0x000fe4000800063f */
[----:B------:R-:W-:Y:S02]  /*3cf0*/  UIADD3 UR12, UR23, UR12, URZ ;  /* 0x0000000c170c7290 */ /* 0x000fe4000fffe03f */
[----:B------:R-:W-:Y:S02]  /*3d00*/  IADD3 R147, -R252, UR5, RZ ;  /* 0x00000005fc937c10 */ /* 0x000fe4000fffe1ff */
[----:B------:R-:W-:Y:S01]  /*3d10*/  IADD3 R146, P0, R248, UR4, RZ ;  /* 0x00000004f8927c10 */ /* 0x000fe2000ff1e0ff */
[----:B------:R-:W-:Y:S01]  /*3d20*/  USHF.L.U64.HI UR12, UR22, 0x6, UR12 ;  /* 0x00000006160c7899 */ /* 0x000fe2000801020c */
[C---:B------:R-:W-:Y:S02]  /*3d30*/  ISETP.LT.OR P2, PT, R147.reuse, 0x1, P6 ;  /* 0x000000019300780c */ /* 0x040fe40003741670 */
[----:B------:R-:W-:Y:S03]  /*3d40*/  ISETP.LT.OR P1, PT, R147, 0x1, P5 ;  /* 0x000000019300780c */ /* 0x000fe60002f21670 */
[----:B------:R-:W-:Y:S02]  /*3d50*/  IADD3.X R149, R245, UR12, RZ, P0, !PT ;  /* 0x0000000cf5957c10 */ /* 0x000fe400087fe4ff */
[C---:B------:R-:W-:Y:S04]  /*3d60*/  LEA R148, P0, R146.reuse, c[0x0][0x160], 0x1 ;  /* 0x0000580092947a11 */ /* 0x040fe800078008ff */
[----:B------:R-:W-:Y:S01]  /*3d70*/  LEA.HI.X R149, R146, c[0x0][0x164], R149, 0x1, P0 ;  /* 0x0000590092957a11 */ /* 0x000fe200000f0c95 */
[----:B-----5:R-:W-:Y:S02]  /*3d80*/  IMAD R146, R204, 0x4000, R206 ;  /* 0x00004000cc927824 */ /* 0x020fe400078e02ce */
[----:B------:R-:W-:Y:S01]  /*3d90*/  IMAD.U32 R204, RZ, RZ, UR6 ;  /* 0x00000006ffcc7e24 */ /* 0x000fe2000f8e00ff */
[C---:B----4-:R-:W-:Y:S02]  /*3da0*/  @!P3 IADD3 R203, P0, R205.reuse, R208, RZ ;  /* 0x000000d0cdcbb210 */ /* 0x050fe40007f1e0ff */
[----:B------:R-:W-:Y:S01]  /*3db0*/  @!PT LDS RZ, [RZ] ;  /* 0x00000000fffff984 */ /* 0x000fe20000000800 */
[----:B------:R-:W-:Y:S01]  /*3dc0*/  @!PT LDS RZ, [RZ] ;  /* 0x00000000fffff984 */ /* 0x000fe20000000800 */
[----:B------:R-:W-:Y:S01]  /*3dd0*/  @!PT LDS RZ, [RZ] ;  /* 0x00000000fffff984 */ /* 0x000fe20000000800 */
[----:B------:R3:W-:Y:S01]  /*3de0*/  LDGSTS.E.BYPASS.LTC128B.128 [R146], [R148.64], !P2 ;  /* 0x0000000094927fae */ /* 0x0007e2000d101d52 */
[----:B------:R-:W-:Y:S03]  /*3df0*/  IMAD.U32 R206, RZ, RZ, UR20 ;  /* 0x00000014ffce7e24 */ /* 0x000fe6000f8e00ff */
[----:B------:R3:W-:Y:S02]  /*3e00*/  LDGSTS.E.BYPASS.LTC128B.128 [R146+0x2000], [R148.64+0x80], !P1 ;  /* 0x0200008094927fae */ /* 0x0007e4000c901d52 */
[----:B---3--:R-:W-:Y:S02]  /*3e10*/  @!P3 LEA.HI.X.SX32 R148, R205, R207, 0x1, P0 ;  /* 0x000000cfcd94b211 */ /* 0x008fe400000f0eff */
[----:B------:R-:W3:Y:S01]  /*3e20*/  S2R R207, SR_TID.X ;  /* 0x0000000000cf7919 */ /* 0x000ee20000002100 */
[----:B------:R-:W-:Y:S02]  /*3e30*/  IADD3 R149, P2, P1, R248, UR4, R204 ;  /* 0x00000004f8957c10 */ /* 0x000fe4000f95e0cc */
[----:B------:R-:W-:Y:S02]  /*3e40*/  @!P3 LEA R204, P0, R203, c[0x0][0x258], 0x2 ;  /* 0x00009600cbccba11 */ /* 0x000fe400078010ff */
[----:B------:R-:W-:Y:S02]  /*3e50*/  IADD3.X R206, R245, UR12, R206, P2, P1 ;  /* 0x0000000cf5ce7c10 */ /* 0x000fe400097e24ce */
[C---:B------:R-:W-:Y:S02]  /*3e60*/  ISETP.LT.OR P2, PT, R147.reuse, 0x21, P6 ;  /* 0x000000219300780c */ /* 0x040fe40003741670 */
[----:B------:R-:W-:Y:S01]  /*3e70*/  ISETP.LT.OR P1, PT, R147, 0x21, P5 ;  /* 0x000000219300780c */ /* 0x000fe20002f21670 */
[----:B------:R-:W-:Y:S01]  /*3e80*/  IMAD.U32 R147, RZ, RZ, UR11 ;  /* 0x0000000bff937e24 */ /* 0x000fe2000f8e00ff */
[----:B------:R-:W-:Y:S02]  /*3e90*/  @!P3 LEA.HI.X R205, R203, c[0x0][0x25c], R148, 0x2, P0 ;  /* 0x00009700cbcdba11 */ /* 0x000fe400000f1494 */
[C---:B------:R-:W-:Y:S04]  /*3ea0*/  LEA R148, P0, R149.reuse, c[0x0][0x160], 0x1 ;  /* 0x0000580095947a11 */ /* 0x040fe800078008ff */
[----:B------:R-:W-:Y:S05]  /*3eb0*/  LEA.HI.X R149, R149, c[0x0][0x164], R206, 0x1, P0 ;  /* 0x0000590095957a11 */ /* 0x000fea00000f0cce */
[----:B------:R4:W-:Y:S01]  /*3ec0*/  LDGSTS.E.BYPASS.LTC128B.128 [R146+0x1000], [R148.64], !P2 ;  /* 0x0100000094927fae */ /* 0x0009e2000d101d52 */
[----:B---3--:R-:W-:Y:S03]  /*3ed0*/  IMAD.SHL.U32 R207, R207, 0x4, RZ ;  /* 0x00000004cfcf7824 */ /* 0x008fe600078e00ff */
[----:B------:R4:W-:Y:S01]  /*3ee0*/  LDGSTS.E.BYPASS.LTC128B.128 [R146+0x3000], [R148.64+0x80], !P1 ;  /* 0x0300008094927fae */ /* 0x0009e2000c901d52 */
[----:B------:R-:W-:Y:S04]  /*3ef0*/  @!P3 IMAD R147, R147, 0x40, R207 ;  /* 0x000000409393b824 */ /* 0x000fe800078e02cf */
[----:B------:R-:W-:Y:S05]  /*3f00*/  @!P3 IMAD.SHL.U32 R147, R147, 0x4, RZ ;  /* 0x000000049393b824 */ /* 0x000fea00078e00ff */
[----:B------:R4:W-:Y:S02]  /*3f10*/  @!P3 LDGSTS.E.BYPASS.LTC128B.128 [R147+0x12080], [R204.64] ;  /* 0x12080000cc93bfae */ /* 0x0009e4000b901d52 */
.L_x_465:
[----:B------:R-:W-:Y:S01]  /*3f20*/  PLOP3.LUT P1, PT, PT, PT, UP6, 0x40, 0x0 ;  /* 0x000000000000781c */ /* 0x000fe20003f2e868 */
[----:B------:R-:W0:Y:S01]  /*3f30*/  LDGDEPBAR ;  /* 0x00000000000079af */ /* 0x000e220000000000 */
[----:B------:R-:W-:Y:S02]  /*3f40*/  PLOP3.LUT P0, PT, PT, PT, UP5, 0x40, 0x0 ;  /* 0x000000000000781c */ /* 0x000fe40003f0e858 */
[C---:B------:R-:W-:Y:S02]  /*3f50*/  ISETP.GT.AND P1, PT, R144.reuse, RZ, P1 ;  /* 0x000000ff9000720c */ /* 0x040fe40000f24270 */
[----:B------:R-:W-:Y:S02]  /*3f60*/  ISETP.GT.AND P0, PT, R144, 0x1, P0 ;  /* 0x000000019000780c */ /* 0x000fe40000704270 */
[C---:B------:R-:W-:Y:S02]  /*3f70*/  ISETP.LT.OR P1, PT, R145.reuse, 0x1, P1 ;  /* 0x000000019100780c */ /* 0x040fe40000f21670 */
[----:B------:R-:W-:Y:S02]  /*3f80*/  ISETP.LT.OR P0, PT, R145, 0x2, P0 ;  /* 0x000000029100780c */ /* 0x000fe40000701670 */
[----:B----4-:R-:W-:Y:S02]  /*3f90*/  FSEL R147, R4, -INF , !P1 ;  /* 0xff80000004937808 */ /* 0x010fe40004800000 */
[----:B------:R-:W-:Y:S02]  /*3fa0*/  FSEL R146, R5, -INF , !P0 ;  /* 0xff80000005927808 */ /* 0x000fe40004000000 */
[----:B------:R-:W-:Y:S01]  /*3fb0*/  PLOP3.LUT P2, PT, PT, PT, UP6, 0x40, 0x0 ;  /* 0x000000000000781c */ /* 0x000fe20003f4e868 */
[--C-:B------:R-:W-:Y:S01]  /*3fc0*/  FFMA.FTZ R215, R147, c[0x0][0x29c], -R150.reuse ;  /* 0x0000a70093d77a23 */ /* 0x100fe20000010896 */
[----:B------:R-:W-:Y:S01]  /*3fd0*/  PLOP3.LUT P1, PT, PT, PT, UP5, 0x40, 0x0 ;  /* 0x000000000000781c */ /* 0x000fe20003f2e858 */
[--C-:B------:R-:W-:Y:S01]  /*3fe0*/  FFMA.FTZ R214, R146, c[0x0][0x29c], -R150.reuse ;  /* 0x0000a70092d67a23 */ /* 0x100fe20000010896 */
[----:B------:R-:W-:Y:S02]  /*3ff0*/  PLOP3.LUT P0, PT, PT, PT, UP4, 0x40, 0x0 ;  /* 0x000000000000781c */ /* 0x000fe40003f0e848 */
[C---:B------:R-:W-:Y:S02]  /*4000*/  ISETP.GT.AND P2, PT, R2.reuse, RZ, P2 ;  /* 0x000000ff0200720c */ /* 0x040fe40001744270 */
[----:B------:R-:W-:Y:S02]  /*4010*/  ISETP.GT.AND P1, PT, R2, 0x1, P1 ;  /* 0x000000010200780c */ /* 0x000fe40000f24270 */
[----:B------:R-:W-:Y:S02]  /*4020*/  ISETP.GT.AND P0, PT, R144, 0x20, P0 ;  /* 0x000000209000780c */ /* 0x000fe40000704270 */
[C---:B------:R-:W-:Y:S02]  /*4030*/  ISETP.LT.OR P2, PT, R3.reuse, 0x1, P2 ;  /* 0x000000010300780c */ /* 0x040fe40001741670 */
[----:B------:R-:W-:Y:S02]  /*4040*/  ISETP.LT.OR P1, PT, R3, 0x2, P1 ;  /* 0x000000020300780c */ /* 0x000fe40000f21670 */
[----:B------:R-:W-:Y:S02]  /*4050*/  ISETP.LT.OR P0, PT, R145, 0x21, P0 ;  /* 0x000000219100780c */ /* 0x000fe40000701670 */
[----:B------:R-:W-:Y:S02]  /*4060*/  FSEL R208, R6, -INF , !P2 ;  /* 0xff80000006d07808 */ /* 0x000fe40005000000 */
[----:B------:R-:W-:Y:S02]  /*4070*/  FSEL R207, R7, -INF , !P1 ;  /* 0xff80000007cf7808 */ /* 0x000fe40004800000 */
[-C--:B--2---:R-:W-:Y:S01]  /*4080*/  HMMA.16816.F32.BF16 R4, R28, R154.reuse, RZ ;  /* 0x0000009a1c04723c */ /* 0x084fe200000418ff */
[----:B------:R-:W-:Y:S02]  /*4090*/  PLOP3.LUT P1, PT, PT, PT, UP4, 0x40, 0x0 ;  /* 0x000000000000781c */ /* 0x000fe40003f2e848 */
[----:B------:R-:W-:Y:S01]  /*40a0*/  FSEL R16, R16, -INF , !P0 ;  /* 0xff80000010107808 */ /* 0x000fe20004000000 */
[--C-:B------:R-:W-:Y:S01]  /*40b0*/  FFMA.FTZ R207, R207, c[0x0][0x29c], -R151.reuse ;  /* 0x0000a700cfcf7a23 */ /* 0x100fe20000010897 */
[----:B------:R-:W-:Y:S02]  /*40c0*/  PLOP3.LUT P0, PT, PT, PT, UP3, 0x40, 0x0 ;  /* 0x000000000000781c */ /* 0x000fe40003f0e838 */
[----:B------:R-:W-:Y:S01]  /*40d0*/  PLOP3.LUT P2, PT, PT, PT, UP3, 0x40, 0x0 ;  /* 0x000000000000781c */ /* 0x000fe20003f4e838 */
[--C-:B------:R-:W-:Y:S01]  /*40e0*/  FFMA.FTZ R213, R16, c[0x0][0x29c], -R150.reuse ;  /* 0x0000a70010d57a23 */ /* 0x100fe20000010896 */
[C---:B------:R-:W-:Y:S02]  /*40f0*/  ISETP.GT.AND P1, PT, R2.reuse, 0x20, P1 ;  /* 0x000000200200780c */ /* 0x040fe40000f24270 */
[----:B------:R-:W-:Y:S02]  /*4100*/  ISETP.GT.AND P0, PT, R2, 0x21, P0 ;  /* 0x000000210200780c */ /* 0x000fe40000704270 */
[----:B------:R-:W-:Y:S02]  /*4110*/  ISETP.GT.AND P2, PT, R144, 0x21, P2 ;  /* 0x000000219000780c */ /* 0x000fe40001744270 */
[----:B------:R-:W-:Y:S02]  /*4120*/  ISETP.LT.OR P1, PT, R3, 0x21, P1 ;  /* 0x000000210300780c */ /* 0x000fe40000f21670 */
[----:B------:R-:W-:Y:S02]  /*4130*/  ISETP.LT.OR P2, PT, R145, 0x22, P2 ;  /* 0x000000229100780c */ /* 0x000fe40001741670 */
[----:B------:R-:W-:Y:S02]  /*4140*/  ISETP.LT.OR P0, PT, R3, 0x22, P0 ;  /* 0x000000220300780c */ /* 0x000fe40000701670 */
[----:B------:R-:W-:Y:S02]  /*4150*/  FSEL R17, R17, -INF , !P2 ;  /* 0xff80000011117808 */ /* 0x000fe40005000000 */
[----:B------:R-:W-:Y:S02]  /*4160*/  FSEL R204, R18, -INF , !P1 ;  /* 0xff80000012cc7808 */ /* 0x000fe40004800000 */
[----:B------:R-:W-:Y:S01]  /*4170*/  FSEL R203, R19, -INF , !P0 ;  /* 0xff80000013cb7808 */ /* 0x000fe20004000000 */
[--C-:B------:R-:W-:Y:S01]  /*4180*/  FFMA.FTZ R212, R17, c[0x0][0x29c], -R150.reuse ;  /* 0x0000a70011d47a23 */ /* 0x100fe20000010896 */
[----:B------:R-:W-:Y:S01]  /*4190*/  PLOP3.LUT P0, PT, PT, PT, UP2, 0x40, 0x0 ;  /* 0x000000000000781c */ /* 0x000fe20003f0e828 */
[--C-:B------:R-:W-:Y:S01]  /*41a0*/  FFMA.FTZ R204, R204, c[0x0][0x29c], -R151.reuse ;  /* 0x0000a700cccc7a23 */ /* 0x100fe20000010897 */
[----:B------:R-:W-:Y:S01]  /*41b0*/  PLOP3.LUT P2, PT, PT, PT, UP2, 0x40, 0x0 ;  /* 0x000000000000781c */ /* 0x000fe20003f4e828 */
[--C-:B------:R-:W-:Y:S01]  /*41c0*/  FFMA.FTZ R146, R203, c[0x0][0x29c], -R151.reuse ;  /* 0x0000a700cb927a23 */ /* 0x100fe20000010897 */
[----:B------:R-:W-:Y:S02]  /*41d0*/  PLOP3.LUT P1, PT, PT, PT, UP1, 0x40, 0x0 ;  /* 0x000000000000781c */ /* 0x000fe40003f2e818 */
[----:B------:R-:W-:Y:S02]  /*41e0*/  ISETP.GT.AND P0, PT, R2, 0x40, P0 ;  /* 0x000000400200780c */ /* 0x000fe40000704270 */
[C---:B------:R-:W-:Y:S01]  /*41f0*/  ISETP.GT.AND P2, PT, R144.reuse, 0x40, P2 ;  /* 0x000000409000780c */ /* 0x040fe20001744270 */
[----:B------:R-:W-:Y:S01]  /*4200*/  MUFU.EX2 R146, R146 ;  /* 0x0000009200927308 */ /* 0x000fe20000000800 */
[----:B------:R-:W-:Y:S02]  /*4210*/  ISETP.GT.AND P1, PT, R144, 0x41, P1 ;  /* 0x000000419000780c */ /* 0x000fe40000f24270 */
[C---:B------:R-:W-:Y:S02]  /*4220*/  ISETP.LT.OR P2, PT, R145.reuse, 0x41, P2 ;  /* 0x000000419100780c */ /* 0x040fe40001741670 */
[----:B------:R-:W-:Y:S02]  /*4230*/  ISETP.LT.OR P1, PT, R145, 0x42, P1 ;  /* 0x000000429100780c */ /* 0x000fe40000f21670 */
[----:B------:R-:W-:Y:S02]  /*4240*/  ISETP.LT.OR P0, PT, R3, 0x41, P0 ;  /* 0x000000410300780c */ /* 0x000fe40000701670 */
[----:B------:R-:W-:Y:S02]  /*4250*/  FSEL R20, R20, -INF , !P2 ;  /* 0xff80000014147808 */ /* 0x000fe40005000000 */
[----:B------:R-:W-:Y:S02]  /*4260*/  FSEL R21, R21, -INF , !P1 ;  /* 0xff80000015157808 */ /* 0x000fe40004800000 */
[----:B------:R-:W-:Y:S01]  /*4270*/  FSEL R144, R22, -INF , !P0 ;  /* 0xff80000016907808 */ /* 0x000fe20004000000 */
[--C-:B------:R-:W-:Y:S01]  /*4280*/  FFMA.FTZ R211, R20, c[0x0][0x29c], -R150.reuse ;  /* 0x0000a70014d37a23 */ /* 0x100fe20000010896 */
[----:B------:R-:W-:Y:S01]  /*4290*/  PLOP3.LUT P2, PT, PT, PT, UP1, 0x40, 0x0 ;  /* 0x000000000000781c */ /* 0x000fe20003f4e818 */
[----:B------:R-:W-:Y:S01]  /*42a0*/  FFMA.FTZ R150, R21, c[0x0][0x29c], -R150 ;  /* 0x0000a70015967a23 */ /* 0x000fe20000010896 */
[----:B------:R-:W-:Y:S01]  /*42b0*/  PLOP3.LUT P1, PT, PT, PT, UP6, 0x40, 0x0 ;  /* 0x000000000000781c */ /* 0x000fe20003f2e868 */
[----:B------:R-:W-:Y:S01]  /*42c0*/  FFMA.FTZ R144, R144, c[0x0][0x29c], -R151 ;  /* 0x0000a70090907a23 */ /* 0x000fe20000010897 */
[----:B------:R-:W-:Y:S02]  /*42d0*/  PLOP3.LUT P0, PT, PT, PT, UP5, 0x40, 0x0 ;  /* 0x000000000000781c */ /* 0x000fe40003f0e858 */
[----:B------:R-:W-:Y:S01]  /*42e0*/  ISETP.GT.AND P2, PT, R2, 0x41, P2 ;  /* 0x000000410200780c */ /* 0x000fe20001744270 */
[----:B------:R-:W-:Y:S01]  /*42f0*/  MUFU.EX2 R150, R150 ;  /* 0x0000009600967308 */ /* 0x000fe20000000800 */
[C---:B------:R-:W-:Y:S02]  /*4300*/  ISETP.GT.AND P1, PT, R141.reuse, RZ, P1 ;  /* 0x000000ff8d00720c */ /* 0x040fe40000f24270 */
[----:B------:R-:W-:Y:S02]  /*4310*/  ISETP.GT.AND P0, PT, R141, 0x1, P0 ;  /* 0x000000018d00780c */ /* 0x000fe40000704270 */
[----:B------:R-:W-:Y:S02]  /*4320*/  ISETP.LT.OR P2, PT, R3, 0x42, P2 ;  /* 0x000000420300780c */ /* 0x000fe40001741670 */
[C---:B------:R-:W-:Y:S02]  /*4330*/  ISETP.LT.OR P1, PT, R142.reuse, 0x1, P1 ;  /* 0x000000018e00780c */ /* 0x040fe40000f21670 */
[----:B------:R-:W-:Y:S02]  /*4340*/  ISETP.LT.OR P0, PT, R142, 0x2, P0 ;  /* 0x000000028e00780c */ /* 0x000fe40000701670 */
[----:B------:R-:W-:Y:S02]  /*4350*/  FSEL R148, R23, -INF , !P2 ;  /* 0xff80000017947808 */ /* 0x000fe40005000000 */
[----:B------:R-:W-:Y:S02]  /*4360*/  FSEL R149, R8, -INF , !P1 ;  /* 0xff80000008957808 */ /* 0x000fe40004800000 */
[----:B------:R-:W-:Y:S02]  /*4370*/  FSEL R145, R9, -INF , !P0 ;  /* 0xff80000009917808 */ /* 0x000fe40004000000 */
[----:B------:R-:W-:Y:S01]  /*4380*/  PLOP3.LUT P2, PT, PT, PT, UP6, 0x40, 0x0 ;  /* 0x000000000000781c */ /* 0x000fe20003f4e868 */
[--C-:B------:R-:W-:Y:S01]  /*4390*/  FFMA.FTZ R147, R149, c[0x0][0x29c], -R152.reuse ;  /* 0x0000a70095937a23 */ /* 0x100fe20000010898 */
[----:B------:R-:W-:Y:S02]  /*43a0*/  PLOP3.LUT P0, PT, PT, PT, UP4, 0x40, 0x0 ;  /* 0x000000000000781c */ /* 0x000fe40003f0e848 */
[----:B------:R-:W-:Y:S02]  /*43b0*/  PLOP3.LUT P1, PT, PT, PT, UP5, 0x40, 0x0 ;  /* 0x000000000000781c */ /* 0x000fe40003f2e858 */
[C---:B------:R-:W-:Y:S01]  /*43c0*/  ISETP.GT.AND P2, PT, R140.reuse, RZ, P2 ;  /* 0x000000ff8c00720c */ /* 0x040fe20001744270 */
[----:B------:R-:W-:Y:S01]  /*43d0*/  MUFU.EX2 R147, R147 ;  /* 0x0000009300937308 */ /* 0x000fe20000000800 */
[----:B------:R-:W-:Y:S02]  /*43e0*/  ISETP.GT.AND P0, PT, R141, 0x20, P0 ;  /* 0x000000208d00780c */ /* 0x000fe40000704270 */
[----:B------:R-:W-:Y:S02]  /*43f0*/  ISETP.GT.AND P1, PT, R140, 0x1, P1 ;  /* 0x000000018c00780c */ /* 0x000fe40000f24270 */
[C---:B------:R-:W-:Y:S02]  /*4400*/  ISETP.LT.OR P2, PT, R143.reuse, 0x1, P2 ;  /* 0x000000018f00780c */ /* 0x040fe40001741670 */
[----:B------:R-:W-:Y:S02]  /*4410*/  ISETP.LT.OR P1, PT, R143, 0x2, P1 ;  /* 0x000000028f00780c */ /* 0x000fe40000f21670 */
[----:B------:R-:W-:Y:S02]  /*4420*/  ISETP.LT.OR P0, PT, R142, 0x21, P0 ;  /* 0x000000218e00780c */ /* 0x000fe40000701670 */
[----:B------:R-:W-:Y:S02]  /*4430*/  FSEL R210, R10, -INF , !P2 ;  /* 0xff8000000ad27808 */ /* 0x000fe40005000000 */
[----:B------:R-:W-:Y:S02]  /*4440*/  FSEL R209, R11, -INF , !P1 ;  /* 0xff8000000bd17808 */ /* 0x000fe40004800000 */
[C---:B---3--:R-:W-:Y:S01]  /*4450*/  HMMA.16816.F32.BF16 R8, R80.reuse, R154, RZ ;  /* 0x0000009a5008723c */ /* 0x048fe200000418ff */
[----:B------:R-:W-:Y:S01]  /*4460*/  PLOP3.LUT P2, PT, PT, PT, UP3, 0x40, 0x0 ;  /* 0x000000000000781c */ /* 0x000fe20003f4e838 */
[--C-:B------:R-:W-:Y:S01]  /*4470*/  FFMA.FTZ R149, R210, c[0x0][0x29c], -R153.reuse ;  /* 0x0000a700d2957a23 */ /* 0x100fe20000010899 */
[----:B------:R-:W-:Y:S01]  /*4480*/  FSEL R2, R12, -INF , !P0 ;  /* 0xff8000000c027808 */ /* 0x000fe20004000000 */
[--C-:B------:R-:W-:Y:S01]  /*4490*/  FFMA.FTZ R209, R209, c[0x0][0x29c], -R153.reuse ;  /* 0x0000a700d1d17a23 */ /* 0x100fe20000010899 */
[----:B------:R-:W-:Y:S02]  /*44a0*/  PLOP3.LUT P1, PT, PT, PT, UP4, 0x40, 0x0 ;  /* 0x000000000000781c */ /* 0x000fe40003f2e848 */
[----:B------:R-:W-:Y:S01]  /*44b0*/  PLOP3.LUT P0, PT, PT, PT, UP3, 0x40, 0x0 ;  /* 0x000000000000781c */ /* 0x000fe20003f0e838 */
[--C-:B------:R-:W-:Y:S01]  /*44c0*/  FFMA.FTZ R203, R2, c[0x0][0x29c], -R152.reuse ;  /* 0x0000a70002cb7a23 */ /* 0x100fe20000010898 */
[----:B------:R-:W-:Y:S01]  /*44d0*/  ISETP.GT.AND P2, PT, R141, 0x21, P2 ;  /* 0x000000218d00780c */ /* 0x000fe20001744270 */
[----:B------:R-:W-:Y:S01]  /*44e0*/  MUFU.EX2 R149, R149 ;  /* 0x0000009500957308 */ /* 0x000fe20000000800 */
[C---:B------:R-:W-:Y:S02]  /*44f0*/  ISETP.GT.AND P1, PT, R140.reuse, 0x20, P1 ;  /* 0x000000208c00780c */ /* 0x040fe40000f24270 */
[----:B------:R-:W-:Y:S02]  /*4500*/  ISETP.GT.AND P0, PT, R140, 0x21, P0 ;  /* 0x000000218c00780c */ /* 0x000fe40000704270 */
[----:B------:R-:W-:Y:S02]  /*4510*/  ISETP.LT.OR P2, PT, R142, 0x22, P2 ;  /* 0x000000228e00780c */ /* 0x000fe40001741670 */
[C---:B------:R-:W-:Y:S02]  /*4520*/  ISETP.LT.OR P1, PT, R143.reuse, 0x21, P1 ;  /* 0x000000218f00780c */ /* 0x040fe40000f21670 */
[----:B------:R-:W-:Y:S02]  /*4530*/  ISETP.LT.OR P0, PT, R143, 0x22, P0 ;  /* 0x000000228f00780c */ /* 0x000fe40000701670 */
[----:B------:R-:W-:Y:S02]  /*4540*/  FSEL R3, R13, -INF , !P2 ;  /* 0xff8000000d037808 */ /* 0x000fe40005000000 */
[----:B------:R-:W-:Y:S02]  /*4550*/  FSEL R206, R14, -INF , !P1 ;  /* 0xff8000000ece7808 */ /* 0x000fe40004800000 */
[----:B------:R-:W-:Y:S02]  /*4560*/  FSEL R205, R15, -INF , !P0 ;  /* 0xff8000000fcd7808 */ /* 0x000fe40004000000 */
[-C--:B------:R-:W-:Y:S01]  /*4570*/  HMMA.16816.F32.BF16 R12, R80, R156.reuse, RZ ;  /* 0x0000009c500c723c */ /* 0x080fe200000418ff */
[--C-:B------:R-:W-:Y:S01]  /*4580*/  FFMA.FTZ R206, R206, c[0x0][0x29c], -R153.reuse ;  /* 0x0000a700cece7a23 */ /* 0x100fe20000010899 */
[----:B------:R-:W-:Y:S01]  /*4590*/  PLOP3.LUT P2, PT, PT, PT, UP2, 0x40, 0x0 ;  /* 0x000000000000781c */ /* 0x000fe20003f4e828 */
[----:B------:R-:W-:Y:S01]  /*45a0*/  FFMA.FTZ R205, R205, c[0x0][0x29c], -R153 ;  /* 0x0000a700cdcd7a23 */ /* 0x000fe20000010899 */
[----:B------:R-:W-:Y:S02]  /*45b0*/  PLOP3.LUT P0, PT, PT, PT, UP1, 0x40, 0x0 ;  /* 0x000000000000781c */ /* 0x000fe40003f0e818 */
[C---:B------:R-:W-:Y:S02]  /*45c0*/  ISETP.GT.AND P2, PT, R141.reuse, 0x40, P2 ;  /* 0x000000408d00780c */ /* 0x040fe40001744270 */
[C---:B------:R-:W-:Y:S02]  /*45d0*/  HMMA.16816.F32.BF16 R16, R28.reuse, R156, RZ ;  /* 0x0000009c1c10723c */ /* 0x040fe400000418ff */
[----:B------:R-:W-:Y:S02]  /*45e0*/  ISETP.LT.OR P1, PT, R142, 0x41, P2 ;  /* 0x000000418e00780c */ /* 0x000fe40001721670 */
[----:B------:R-:W-:Y:S01]  /*45f0*/  ISETP.GT.AND P0, PT, R141, 0x41, P0 ;  /* 0x000000418d00780c */ /* 0x000fe20000704270 */
[--C-:B------:R-:W-:Y:S01]  /*4600*/  FFMA.FTZ R141, R145, c[0x0][0x29c], -R152.reuse ;  /* 0x0000a700918d7a23 */ /* 0x100fe20000010898 */
[----:B------:R-:W-:Y:S02]  /*4610*/  FSEL R24, R24, -INF , !P1 ;  /* 0xff80000018187808 */ /* 0x000fe40004800000 */
[-C--:B------:R-:W-:Y:S01]  /*4620*/  HMMA.16816.F32.BF16 R20, R28, R158.reuse, RZ ;  /* 0x0000009e1c14723c */ /* 0x080fe200000418ff */
[----:B------:R-:W-:Y:S02]  /*4630*/  PLOP3.LUT P2, PT, PT, PT, UP2, 0x40, 0x0 ;  /* 0x000000000000781c */ /* 0x000fe40003f4e828 */
[----:B------:R-:W-:Y:S01]  /*4640*/  PLOP3.LUT P1, PT, PT, PT, UP1, 0x40, 0x0 ;  /* 0x000000000000781c */ /* 0x000fe20003f2e818 */
[--C-:B------:R-:W-:Y:S01]  /*4650*/  FFMA.FTZ R145, R24, c[0x0][0x29c], -R152.reuse ;  /* 0x0000a70018917a23 */ /* 0x100fe20000010898 */
[----:B------:R-:W-:Y:S01]  /*4660*/  ISETP.LT.OR P0, PT, R142, 0x42, P0 ;  /* 0x000000428e00780c */ /* 0x000fe20000701670 */
[--C-:B------:R-:W-:Y:S01]  /*4670*/  FFMA.FTZ R142, R208, c[0x0][0x29c], -R151.reuse ;  /* 0x0000a700d08e7a23 */ /* 0x100fe20000010897 */
[C---:B------:R-:W-:Y:S01]  /*4680*/  ISETP.GT.AND P2, PT, R140.reuse, 0x40, P2 ;  /* 0x000000408c00780c */ /* 0x040fe20001744270 */
[----:B------:R-:W-:Y:S02]  /*4690*/  HMMA.16816.F32.BF16 R28, R80, R158, RZ ;  /* 0x0000009e501c723c */ /* 0x000fe400000418ff */
[----:B------:R-:W-:Y:S01]  /*46a0*/  ISETP.GT.AND P1, PT, R140, 0x41, P1 ;  /* 0x000000418c00780c */ /* 0x000fe20000f24270 */
[----:B------:R-:W-:Y:S01]  /*46b0*/  MUFU.EX2 R145, R145 ;  /* 0x0000009100917308 */ /* 0x000fe20000000800 */
[----:B------:R-:W-:Y:S01]  /*46c0*/  IMAD.MOV.U32 R140, RZ, RZ, 0x40 ;  /* 0x00000040ff8c7424 */ /* 0x000fe200078e00ff */
[----:B------:R-:W-:Y:S01]  /*46d0*/  FSEL R25, R25, -INF , !P0 ;  /* 0xff80000019197808 */ /* 0x000fe20004000000 */
[----:B------:R-:W-:Y:S01]  /*46e0*/  FFMA.FTZ R151, R148, c[0x0][0x29c], -R151 ;  /* 0x0000a70094977a23 */ /* 0x000fe20000010897 */
[----:B------:R-:W-:Y:S01]  /*46f0*/  LOP3.LUT P0, RZ, R229, 0x4, RZ, 0xc0, !PT ;  /* 0x00000004e5ff7812 */ /* 0x000fe2000780c0ff */
[-C--:B------:R-:W-:Y:S05]  /*4700*/  HMMA.16816.F32.BF16 R4, R132, R160.reuse, R4 ;  /* 0x000000a08404723c */ /* 0x080fea0000041804 */
[C---:B------:R-:W-:Y:S01]  /*4710*/  ISETP.LT.OR P2, PT, R143.reuse, 0x41, P2 ;  /* 0x000000418f00780c */ /* 0x040fe20001741670 */
[----:B------:R-:W-:Y:S01]  /*4720*/  MUFU.EX2 R142, R142 ;  /* 0x0000008e008e7308 */ /* 0x000fe20000000800 */
[----:B------:R-:W-:Y:S01]  /*4730*/  ISETP.LT.OR P1, PT, R143, 0x42, P1 ;  /* 0x000000428f00780c */ /* 0x000fe20000f21670 */
[C---:B-1----:R-:W-:Y:S04]  /*4740*/  HMMA.16816.F32.BF16 R8, R136.reuse, R160, R8 ;  /* 0x000000a08808723c */ /* 0x042fe80000041808 */
[----:B------:R-:W-:Y:S01]  /*4750*/  SEL R140, R140, 0xffffffc0, !P0 ;  /* 0xffffffc08c8c7807 */ /* 0x000fe20004000000 */
[----:B------:R-:W-:Y:S01]  /*4760*/  FFMA.FTZ R143, R3, c[0x0][0x29c], -R152 ;  /* 0x0000a700038f7a23 */ /* 0x000fe20000010898 */
[----:B------:R-:W-:Y:S01]  /*4770*/  FSEL R26, R26, -INF , !P2 ;  /* 0xff8000001a1a7808 */ /* 0x000fe20005000000 */
[----:B------:R-:W-:Y:S01]  /*4780*/  IMAD.SHL.U32 R3, R221, 0x2, RZ ;  /* 0x00000002dd037824 */ /* 0x000fe200078e00ff */
[-C--:B------:R-:W-:Y:S01]  /*4790*/  HMMA.16816.F32.BF16 R12, R136, R162.reuse, R12 ;  /* 0x000000a2880c723c */ /* 0x080fe2000004180c */
[----:B------:R-:W-:Y:S01]  /*47a0*/  MUFU.EX2 R148, R144 ;  /* 0x0000009000947308 */ /* 0x000fe20000000800 */
[----:B------:R-:W-:Y:S02]  /*47b0*/  PLOP3.LUT P0, PT, PT, PT, UP0, 0x80, 0x0 ;  /* 0x000000000000781c */ /* 0x000fe40003f0f008 */
[----:B------:R-:W-:Y:S01]  /*47c0*/  FSEL R27, R27, -INF , !P1 ;  /* 0xff8000001b1b7808 */ /* 0x000fe20004800000 */
[----:B------:R-:W-:Y:S02]  /*47d0*/  IMAD.IADD R2, R3, 0x1, R140 ;  /* 0x0000000103027824 */ /* 0x000fe400078e028c */
[----:B------:R-:W-:Y:S01]  /*47e0*/  FFMA.FTZ R152, R25, c[0x0][0x29c], -R152 ;  /* 0x0000a70019987a23 */ /* 0x000fe20000010898 */
[C---:B------:R-:W-:Y:S02]  /*47f0*/  HMMA.16816.F32.BF16 R16, R132.reuse, R162, R16 ;  /* 0x000000a28410723c */ /* 0x040fe40000041810 */
[----:B------:R-:W-:Y:S01]  /*4800*/  LDSM.16.M88.4 R80, [R2+0xf080] ;  /* 0x00f080000250783b */ /* 0x000fe20000000200 */
[----:B------:R-:W-:Y:S01]  /*4810*/  MUFU.EX2 R144, R141 ;  /* 0x0000008d00907308 */ /* 0x000fe20000000800 */
[--C-:B------:R-:W-:Y:S02]  /*4820*/  FFMA.FTZ R208, R26, c[0x0][0x29c], -R153.reuse ;  /* 0x0000a7001ad07a23 */ /* 0x100fe40000010899 */
[----:B------:R-:W-:Y:S02]  /*4830*/  FFMA.FTZ R153, R27, c[0x0][0x29c], -R153 ;  /* 0x0000a7001b997a23 */ /* 0x000fe40000010899 */
[-C--:B------:R-:W-:Y:S02]  /*4840*/  HMMA.16816.F32.BF16 R20, R132, R164.reuse, R20 ;  /* 0x000000a48414723c */ /* 0x080fe40000041814 */
[----:B------:R-:W1:Y:S03]  /*4850*/  LDSM.16.M88.4 R24, [R2+0xe080] ;  /* 0x00e080000218783b */ /* 0x000e660000000200 */
[----:B------:R-:W-:Y:S02]  /*4860*/  MUFU.EX2 R141, R203 ;  /* 0x000000cb008d7308 */ /* 0x000fe40000000800 */
[----:B------:R-:W-:Y:S01]  /*4870*/  IMAD.IADD R132, R140, 0x1, R0 ;  /* 0x000000018c847824 */ /* 0x000fe200078e0200 */
[----:B------:R-:W-:Y:S07]  /*4880*/  HMMA.16816.F32.BF16 R28, R136, R164, R28 ;  /* 0x000000a4881c723c */ /* 0x000fee000004181c */
[----:B------:R-:W-:Y:S10]  /*4890*/  MUFU.EX2 R136, R215 ;  /* 0x000000d700887308 */ /* 0x000ff40000000800 */
[----:B------:R-:W2:Y:S10]  /*48a0*/  MUFU.EX2 R137, R214 ;  /* 0x000000d600897308 */ /* 0x000eb40000000800 */
[----:B------:R-:W-:Y:S01]  /*48b0*/  MUFU.EX2 R140, R211 ;  /* 0x000000d3008c7308 */ /* 0x000fe20000000800 */
[-C--:B-1----:R-:W-:Y:S09]  /*48c0*/  HMMA.16816.F32.BF16 R4, R24, R166.reuse, R4 ;  /* 0x000000a61804723c */ /* 0x082ff20000041804 */
[----:B------:R-:W-:Y:S01]  /*48d0*/  MUFU.EX2 R143, R143 ;  /* 0x0000008f008f7308 */ /* 0x000fe20000000800 */
[C---:B------:R-:W-:Y:S09]  /*48e0*/  HMMA.16816.F32.BF16 R8, R80.reuse, R166, R8 ;  /* 0x000000a65008723c */ /* 0x040ff20000041808 */
[----:B------:R-:W-:Y:S01]  /*48f0*/  MUFU.EX2 R138, R213 ;  /* 0x000000d5008a7308 */ /* 0x000fe20000000800 */
[-C--:B------:R-:W-:Y:S09]  /*4900*/  HMMA.16816.F32.BF16 R12, R80, R168.reuse, R12 ;  /* 0x000000a8500c723c */ /* 0x080ff2000004180c */
[----:B------:R-:W1:Y:S01]  /*4910*/  MUFU.EX2 R139, R212 ;  /* 0x000000d4008b7308 */ /* 0x000e620000000800 */
[C---:B------:R-:W-:Y:S08]  /*4920*/  HMMA.16816.F32.BF16 R16, R24.reuse, R168, R16 ;  /* 0x000000a81810723c */ /* 0x040ff00000041810 */
[-C--:B------:R-:W-:Y:S01]  /*4930*/  HMMA.16816.F32.BF16 R20, R24, R170.reuse, R20 ;  /* 0x000000aa1814723c */ /* 0x080fe20000041814 */
[----:B------:R-:W3:Y:S01]  /*4940*/  LDSM.16.M88.4 R24, [R132+0xe080] ;  /* 0x00e080008418783b */ /* 0x000ee20000000200 */
[----:B------:R-:W-:Y:S06]  /*4950*/  MUFU.EX2 R151, R151 ;  /* 0x0000009700977308 */ /* 0x000fec0000000800 */
[----:B------:R-:W-:Y:S01]  /*4960*/  HMMA.16816.F32.BF16 R28, R80, R170, R28 ;  /* 0x000000aa501c723c */ /* 0x000fe2000004181c */
[----:B------:R-:W4:Y:S03]  /*4970*/  LDSM.16.M88.4 R80, [R132+0xf080] ;  /* 0x00f080008450783b */ /* 0x000f260000000200 */
[----:B------:R-:W-:Y:S10]  /*4980*/  MUFU.EX2 R152, R152 ;  /* 0x0000009800987308 */ /* 0x000ff40000000800 */
[----:B------:R-:W-:Y:S01]  /*4990*/  MUFU.EX2 R153, R153 ;  /* 0x0000009900997308 */ /* 0x000fe20000000800 */
[-C--:B---3--:R-:W-:Y:S08]  /*49a0*/  HMMA.16816.F32.BF16 R4, R24, R172.reuse, R4 ;  /* 0x000000ac1804723c */ /* 0x088ff00000041804 */
[C---:B----4-:R-:W-:Y:S08]  /*49b0*/  HMMA.16816.F32.BF16 R8, R80.reuse, R172, R8 ;  /* 0x000000ac5008723c */ /* 0x050ff00000041808 */
[-C--:B------:R-:W-:Y:S08]  /*49c0*/  HMMA.16816.F32.BF16 R12, R80, R174.reuse, R12 ;  /* 0x000000ae500c723c */ /* 0x080ff0000004180c */
[C---:B------:R-:W-:Y:S08]  /*49d0*/  HMMA.16816.F32.BF16 R16, R24.reuse, R174, R16 ;  /* 0x000000ae1810723c */ /* 0x040ff00000041810 */
[-C--:B------:R-:W-:Y:S01]  /*49e0*/  HMMA.16816.F32.BF16 R20, R24, R176.reuse, R20 ;  /* 0x000000b01814723c */ /* 0x080fe20000041814 */
[----:B------:R-:W3:Y:S07]  /*49f0*/  LDSM.16.M88.4 R24, [R3+0x10080] ;  /* 0x010080000318783b */ /* 0x000eee0000000200 */
[----:B------:R-:W-:Y:S01]  /*4a00*/  HMMA.16816.F32.BF16 R28, R80, R176, R28 ;  /* 0x000000b0501c723c */ /* 0x000fe2000004181c */
[----:B------:R-:W4:Y:S08]  /*4a10*/  LDSM.16.M88.4 R80, [R3+0x11080] ;  /* 0x011080000350783b */ /* 0x000f300000000200 */
[----:B------:R-:W-:Y:S01]  /*4a20*/  LDS R3, [R238.X4+0x12280] ;  /* 0x01228000ee037984 */ /* 0x000fe20000004800 */
        /* <DEDUP_REMOVED lines=25> */
[----:B------:R-:W4:Y:S01]  /*4bc0*/  LDSM.16.M88.4 R132, [R132+0x11080] ;  /* 0x011080008484783b */ /* 0x000f220000000200 */
[----:B------:R-:W5:Y:S05]  /*4bd0*/  MUFU.EX2 R82, R207 ;  /* 0x000000cf00527308 */ /* 0x000f6a0000000800 */
[----:B--2---:R-:W-:Y:S02]  /*4be0*/  F2FP.BF16.PACK_AB R81, R137, R136 ;  /* 0x000000888951723e */ /* 0x004fe400000010ff */
[----:B-1----:R-:W-:Y:S03]  /*4bf0*/  F2FP.BF16.PACK_AB R80, R139, R138 ;  /* 0x0000008a8b50723e */ /* 0x002fe600000010ff */
[----:B------:R-:W1:Y:S01]  /*4c00*/  MUFU.EX2 R83, R204 ;  /* 0x000000cc00537308 */ /* 0x000e620000000800 */
[-C--:B---3--:R-:W-:Y:S08]  /*4c10*/  HMMA.16816.F32.BF16 R4, R24, R196.reuse, R4 ;  /* 0x000000c41804723c */ /* 0x088ff00000041804 */
[C---:B----4-:R-:W-:Y:S08]  /*4c20*/  HMMA.16816.F32.BF16 R8, R132.reuse, R196, R8 ;  /* 0x000000c48408723c */ /* 0x050ff00000041808 */
        /* <DEDUP_REMOVED lines=117> */
[----:B------:R-:W2:Y:S01]  /*5380*/  LDSM.16.MT88.4 R136, [R0+0x10880] ;  /* 0x010880000088783b */ /* 0x000ea20000004200 */
[-C--:B------:R-:W-:Y:S07]  /*5390*/  HMMA.16816.F32.BF16 R44, R16, R10.reuse, R44 ;  /* 0x0000000a102c723c */ /* 0x080fee000004182c */
[----:B------:R-:W-:Y:S01]  /*53a0*/  LDSM.16.MT88.4 R140, [R0+0xf880] ;  /* 0x00f88000008c783b */ /* 0x000fe20000004200 */
[-C--:B------:R-:W-:Y:S07]  /*53b0*/  HMMA.16816.F32.BF16 R48, R12, R10.reuse, R48 ;  /* 0x0000000a0c30723c */ /* 0x080fee0000041830 */
[----:B------:R-:W-:Y:S01]  /*53c0*/  LDSM.16.MT88.4 R144, [R202+0x14080] ;  /* 0x01408000ca90783b */ /* 0x000fe20000004200 */
[C---:B------:R-:W-:Y:S07]  /*53d0*/  HMMA.16816.F32.BF16 R52, R4.reuse, R10, R52 ;  /* 0x0000000a0434723c */ /* 0x040fee0000041834 */
[----:B------:R-:W-:Y:S01]  /*53e0*/  LDSM.16.MT88.4 R8, [R0+0xf080] ;  /* 0x00f080000008783b */ /* 0x000fe20000004200 */
[-C--:B---3--:R-:W-:Y:S07]  /*53f0*/  HMMA.16816.F32.BF16 R56, R4, R20.reuse, R56 ;  /* 0x000000140438723c */ /* 0x088fee0000041838 */
[----:B------:R-:W-:Y:S01]  /*5400*/  LDSM.16.MT88.4 R148, [R202+0x15080] ;  /* 0x01508000ca94783b */ /* 0x000fe20000004200 */
        /* <DEDUP_REMOVED lines=30> */
[-C--:B----4-:R-:W-:Y:S08]  /*55f0*/  HMMA.16816.F32.BF16 R56, R4, R20.reuse, R56 ;  /* 0x000000140438723c */ /* 0x090ff00000041838 */
[-C--:B------:R-:W-:Y:S01]  /*5600*/  HMMA.16816.F32.BF16 R60, R12, R20.reuse, R60 ;  /* 0x000000140c3c723c */ /* 0x080fe2000004183c */
[----:B------:R3:W4:Y:S07]  /*5610*/  LDSM.16.M88.4 R80, [R225] ;  /* 0x00000000e150783b */ /* 0x00072e0000000200 */
[C---:B------:R-:W-:Y:S01]  /*5620*/  HMMA.16816.F32.BF16 R64, R16.reuse, R20, R64 ;  /* 0x000000141040723c */ /* 0x040fe20000041840 */
[----:B------:R3:W2:Y:S07]  /*5630*/  LDSM.16.M88.4 R132, [R225+0x800] ;  /* 0x00080000e184783b */ /* 0x0006ae0000000200 */
[-C--:B------:R-:W-:Y:S01]  /*5640*/  HMMA.16816.F32.BF16 R68, R16, R22.reuse, R68 ;  /* 0x000000161044723c */ /* 0x080fe20000041844 */
[----:B------:R3:W2:Y:S07]  /*5650*/  LDSM.16.MT88.4 R16, [R0+0x80] ;  /* 0x000080000010783b */ /* 0x0006ae0000004200 */
[-C--:B------:R-:W-:Y:S01]  /*5660*/  HMMA.16816.F32.BF16 R72, R12, R22.reuse, R72 ;  /* 0x000000160c48723c */ /* 0x080fe20000041848 */
[----:B------:R3:W2:Y:S07]  /*5670*/  LDSM.16.MT88.4 R136, [R0+0x3080] ;  /* 0x003080000088783b */ /* 0x0006ae0000004200 */
[----:B------:R-:W-:Y:S01]  /*5680*/  HMMA.16816.F32.BF16 R76, R4, R22, R76 ;  /* 0x00000016044c723c */ /* 0x000fe2000004184c */
[----:B------:R3:W2:Y:S07]  /*5690*/  LDSM.16.M88.4 R204, [R227] ;  /* 0x00000000e3cc783b */ /* 0x0006ae0000000200 */
        /* <DEDUP_REMOVED lines=16> */
[----:B-1-34-:R-:W2:Y:S01]  /*57a0*/  LDL.64 R152, [R1] ;  /* 0x0000000001987983 */ /* 0x01aea20000100a00 */
[----:B------:R-:W-:Y:S01]  /*57b0*/  USHF.R.S32.HI UR12, URZ, 0x1f, UR10 ;  /* 0x0000001f3f0c7899 */ /* 0x000fe2000801140a */
[----:B------:R-:W-:Y:S01]  /*57c0*/  IMAD.U32 R5, RZ, RZ, UR8 ;  /* 0x00000008ff057e24 */ /* 0x000fe2000f8e00ff */
[----:B------:R-:W-:Y:S01]  /*57d0*/  ULDC.64 UR4, c[0x0][0x208] ;  /* 0x0000820000047ab9 */ /* 0x000fe20000000a00 */
[----:B------:R-:W3:Y:S01]  /*57e0*/  LDL R203, [R1+0x10] ;  /* 0x0000100001cb7983 */ /* 0x000ee20000100800 */
[----:B------:R-:W-:Y:S01]  /*57f0*/  UIMAD UR12, UR12, UR4, URZ ;  /* 0x000000040c0c72a4 */ /* 0x000fe2000f8e023f */
[----:B------:R-:W-:Y:S01]  /*5800*/  IMAD.U32 R10, RZ, RZ, UR9 ;  /* 0x00000009ff0a7e24 */ /* 0x000fe2000f8e00ff */
[----:B------:R-:W-:Y:S02]  /*5810*/  UIMAD.WIDE.U32 UR22, UR10, UR4, URZ ;  /* 0x000000040a1672a5 */ /* 0x000fe4000f8e003f */
[----:B------:R-:W-:Y:S02]  /*5820*/  UIMAD UR12, UR10, UR5, UR12 ;  /* 0x000000050a0c72a4 */ /* 0x000fe4000f8e020c */
[----:B------:R-:W-:Y:S02]  /*5830*/  USHF.L.U32 UR15, UR10, 0x6, URZ ;  /* 0x000000060a0f7899 */ /* 0x000fe4000800063f */
[----:B------:R-:W-:Y:S02]  /*5840*/  USHF.L.U32 UR4, UR22, 0x6, URZ ;  /* 0x0000000616047899 */ /* 0x000fe4000800063f */
[----:B------:R-:W-:Y:S02]  /*5850*/  UIADD3 UR12, UR23, UR12, URZ ;  /* 0x0000000c170c7290 */ /* 0x000fe4000fffe03f */
[----:B------:R-:W-:Y:S02]  /*5860*/  IMAD.U32 R6, RZ, RZ, UR15 ;  /* 0x0000000fff067e24 */ /* 0x000fe4000f8e00ff */
[----:B------:R-:W-:Y:S01]  /*5870*/  IADD3 R5, P2, P1, R250, UR4, R5 ;  /* 0x00000004fa057c10 */ /* 0x000fe2000f95e005 */
[----:B------:R-:W-:Y:S01]  /*5880*/  USHF.L.U64.HI UR12, UR22, 0x6, UR12 ;  /* 0x00000006160c7899 */ /* 0x000fe2000801020c */
[----:B------:R-:W-:Y:S05]  /*5890*/  IMAD.U32 R2, RZ, RZ, UR15 ;  /* 0x0000000fff027e24 */ /* 0x000fea000f8e00ff */
[----:B------:R-:W-:Y:S02]  /*58a0*/  IADD3.X R10, R247, UR12, R10, P2, P1 ;  /* 0x0000000cf70a7c10 */ /* 0x000fe400097e240a */
[----:B------:R-:W-:Y:S02]  /*58b0*/  IADD3 R2, -R252, UR16, -R2 ;  /* 0x00000010fc027c10 */ /* 0x000fe4000fffe902 */
[----:B------:R-:W-:Y:S02]  /*58c0*/  IADD3 R4, P2, R250, UR4, RZ ;  /* 0x00000004fa047c10 */ /* 0x000fe4000ff5e0ff */
[----:B--2---:R-:W-:Y:S04]  /*58d0*/  IADD3 R3, P0, R152, UR15, RZ ;  /* 0x0000000f98037c10 */ /* 0x004fe8000ff1e0ff */
[----:B---3--:R-:W-:Y:S02]  /*58e0*/  LEA.HI.X.SX32 R6, R6, R203, 0x1, P0 ;  /* 0x000000cb06067211 */ /* 0x008fe400000f0eff */
[----:B------:R-:W-:Y:S01]  /*58f0*/  LOP3.LUT P0, RZ, R244, 0x1, RZ, 0xc0, !PT ;  /* 0x00000001f4ff7812 */ /* 0x000fe2000780c0ff */
[----:B------:R-:W1:Y:S01]  /*5900*/  S2R R203, SR_TID.X ;  /* 0x0000000000cb7919 */ /* 0x000e620000002100 */
[C---:B------:R-:W-:Y:S04]  /*5910*/  LEA R8, P1, R3.reuse, c[0x0][0x280], 0x2 ;  /* 0x0000a00003087a11 */ /* 0x040fe800078210ff */
[----:B------:R-:W-:Y:S02]  /*5920*/  LEA.HI.X R9, R3, c[0x0][0x284], R6, 0x2, P1 ;  /* 0x0000a10003097a11 */ /* 0x000fe400008f1406 */
[----:B------:R-:W-:Y:S02]  /*5930*/  ISETP.LT.OR P1, PT, R2, 0x1, !P0 ;  /* 0x000000010200780c */ /* 0x000fe40004721670 */
[----:B------:R-:W-:Y:S02]  /*5940*/  IADD3.X R3, R247, UR12, RZ, P2, !PT ;  /* 0x0000000cf7037c10 */ /* 0x000fe400097fe4ff */
[----:B------:R-:W-:Y:S02]  /*5950*/  LEA R6, P2, R4, c[0x0][0x1f0], 0x1 ;  /* 0x00007c0004067a11 */ /* 0x000fe400078408ff */
[----:B------:R-:W-:Y:S02]  /*5960*/  ISETP.LT.OR P0, PT, R2, 0x21, !P0 ;  /* 0x000000210200780c */ /* 0x000fe40004701670 */
[----:B------:R-:W-:Y:S02]  /*5970*/  LEA.HI.X R7, R4, c[0x0][0x1f4], R3, 0x1, P2 ;  /* 0x00007d0004077a11 */ /* 0x000fe400010f0c03 */
[C---:B------:R-:W-:Y:S03]  /*5980*/  LEA R4, P2, R5.reuse, c[0x0][0x1f0], 0x1 ;  /* 0x00007c0005047a11 */ /* 0x040fe600078408ff */
[----:B------:R-:W-:Y:S01]  /*5990*/  @!PT LDS RZ, [RZ] ;  /* 0x00000000fffff984 */ /* 0x000fe20000000800 */
[----:B------:R-:W-:Y:S01]  /*59a0*/  @!PT LDS RZ, [RZ] ;  /* 0x00000000fffff984 */ /* 0x000fe20000000800 */
[----:B------:R-:W-:Y:S01]  /*59b0*/  @!PT LDS RZ, [RZ] ;  /* 0x00000000fffff984 */ /* 0x000fe20000000800 */
[----:B------:R2:W-:Y:S01]  /*59c0*/  LDGSTS.E.BYPASS.LTC128B.128 [R240+0xe080], [R6.64], !P1 ;  /* 0x0e08000006f07fae */ /* 0x0005e2000c901d52 */
[----:B------:R-:W-:Y:S02]  /*59d0*/  LEA.HI.X R5, R5, c[0x0][0x1f4], R10, 0x1, P2 ;  /* 0x00007d0005057a11 */ /* 0x000fe400010f0c0a */
[----:B------:R-:W-:Y:S04]  /*59e0*/  LOP3.LUT P2, RZ, R244, 0x2, RZ, 0xc0, !PT ;  /* 0x00000002f4ff7812 */ /* 0x000fe8000784c0ff */
[C---:B------:R-:W-:Y:S02]  /*59f0*/  ISETP.LT.OR P1, PT, R2.reuse, 0x1, !P2 ;  /* 0x000000010200780c */ /* 0x040fe40005721670 */
[----:B------:R-:W-:Y:S01]  /*5a00*/  ISETP.LT.OR P2, PT, R2, 0x21, !P2 ;  /* 0x000000210200780c */ /* 0x000fe20005741670 */
[----:B-1----:R-:W-:Y:S10]  /*5a10*/  @!P3 IMAD.SHL.U32 R2, R203, 0x10, RZ ;  /* 0x00000010cb02b824 */ /* 0x002ff400078e00ff */
[----:B------:R2:W-:Y:S04]  /*5a20*/  LDGSTS.E.BYPASS.LTC128B.128 [R240+0x10080], [R6.64+0x80], !P1 ;  /* 0x1008008006f07fae */ /* 0x0005e8000c901d52 */
[----:B------:R2:W-:Y:S04]  /*5a30*/  LDGSTS.E.BYPASS.LTC128B.128 [R240+0xf080], [R4.64], !P0 ;  /* 0x0f08000004f07fae */ /* 0x0005e8000c101d52 */
[----:B------:R2:W-:Y:S04]  /*5a40*/  LDGSTS.E.BYPASS.LTC128B.128 [R240+0x11080], [R4.64+0x80], !P2 ;  /* 0x1108008004f07fae */ /* 0x0005e8000d101d52 */
[----:B------:R2:W-:Y:S02]  /*5a50*/  @!P3 LDGSTS.E.BYPASS.LTC128B.128 [R2+0x12280], [R8.64] ;  /* 0x122800000802bfae */ /* 0x0005e4000b901d52 */
.L_x_466:
[-C--:B-1234-:R-:W-:Y:S01]  /*5a60*/  HMMA.16816.F32.BF16 R4, R80, R16.reuse, RZ ;  /* 0x000000105004723c */ /* 0x09efe200000418ff */
[----:B------:R-:W2:Y:S01]  /*5a70*/  LDL.64 R152, [R1+0x18] ;  /* 0x0000180001987983 */ /* 0x000ea20000100a00 */
[----:B------:R-:W-:Y:S01]  /*5a80*/  USHF.L.U32 UR13, UR13, 0xd, URZ ;  /* 0x0000000d0d0d7899 */ /* 0x000fe2000800063f */
[----:B------:R-:W-:Y:S01]  /*5a90*/  ISETP.GE.AND P1, PT, R220, 0x1, PT ;  /* 0x00000001dc00780c */ /* 0x000fe20003f26270 */
[----:B------:R-:W-:Y:S01]  /*5aa0*/  UISETP.GE.AND UP0, UPT, UR10, UR14, UPT ;  /* 0x0000000e0a00728c */ /* 0x000fe2000bf06270 */
[----:B------:R-:W3:Y:S01]  /*5ab0*/  LDL R2, [R1+0x20] ;  /* 0x0000200001027983 */ /* 0x000ee20000100800 */
[----:B------:R-:W-:Y:S02]  /*5ac0*/  UIADD3 UR4, UR11, 0x1, URZ ;  /* 0x000000010b047890 */ /* 0x000fe4000fffe03f */
[C---:B------:R-:W-:Y:S01]  /*5ad0*/  HMMA.16816.F32.BF16 R8, R132.reuse, R16, RZ ;  /* 0x000000108408723c */ /* 0x040fe200000418ff */
[----:B------:R-:W-:Y:S03]  /*5ae0*/  LDSM.16.M88.4 R140, [R225+0x1800] ;  /* 0x00180000e18c783b */ /* 0x000fe60000000200 */
[----:B------:R-:W-:Y:S01]  /*5af0*/  IMAD.U32 R3, RZ, RZ, UR13 ;  /* 0x0000000dff037e24 */ /* 0x000fe2000f8e00ff */
[----:B------:R-:W-:Y:S03]  /*5b00*/  LDSM.16.MT88.4 R144, [R0+0x4080] ;  /* 0x004080000090783b */ /* 0x000fe60000004200 */
[-C--:B------:R-:W-:Y:S01]  /*5b10*/  HMMA.16816.F32.BF16 R12, R132, R18.reuse, RZ ;  /* 0x00000012840c723c */ /* 0x080fe200000418ff */
[----:B------:R-:W-:Y:S04]  /*5b20*/  LDSM.16.M88.4 R148, [R227+0x1000] ;  /* 0x00100000e394783b */ /* 0x000fe80000000200 */
[----:B------:R-:W0:Y:S03]  /*5b30*/  LDGDEPBAR ;  /* 0x00000000000079af */ /* 0x000e260000000000 */
        /* <DEDUP_REMOVED lines=16> */
[----:B------:R-:W4:Y:S07]  /*5c40*/  LDSM.16.MT88.4 R204, [R0+0x1880] ;  /* 0x0018800000cc783b */ /* 0x000f2e0000004200 */
        /* <DEDUP_REMOVED lines=10> */
[----:B------:R-:W5:Y:S04]  /*5cf0*/  LDSM.16.M88.4 R132, [R225+0x2000] ;  /* 0x00200000e184783b */ /* 0x000f680000000200 */
[----:B------:R-:W5:Y:S03]  /*5d00*/  LDSM.16.M88.4 R144, [R225+0x2800] ;  /* 0x00280000e190783b */ /* 0x000f660000000200 */
[-C--:B----4-:R-:W-:Y:S08]  /*5d10*/  HMMA.16816.F32.BF16 R4, R148, R204.reuse, R4 ;  /* 0x000000cc9404723c */ /* 0x090ff00000041804 */
[C---:B------:R-:W-:Y:S08]  /*5d20*/  HMMA.16816.F32.BF16 R8, R208.reuse, R204, R8 ;  /* 0x000000ccd008723c */ /* 0x040ff00000041808 */
[-C--:B------:R-:W-:Y:S08]  /*5d30*/  HMMA.16816.F32.BF16 R12, R208, R206.reuse, R12 ;  /* 0x000000ced00c723c */ /* 0x080ff0000004180c */
[C---:B------:R-:W-:Y:S01]  /*5d40*/  HMMA.16816.F32.BF16 R16, R148.reuse, R206, R16 ;  /* 0x000000ce9410723c */ /* 0x040fe20000041810 */
[----:B------:R-:W-:Y:S07]  /*5d50*/  LDSM.16.MT88.4 R204, [R0+0x2880] ;  /* 0x0028800000cc783b */ /* 0x000fee0000004200 */
[-C--:B-1----:R-:W-:Y:S08]  /*5d60*/  HMMA.16816.F32.BF16 R20, R148, R136.reuse, R20 ;  /* 0x000000889414723c */ /* 0x082ff00000041814 */
[C---:B------:R-:W-:Y:S08]  /*5d70*/  HMMA.16816.F32.BF16 R24, R208.reuse, R136, R24 ;  /* 0x00000088d018723c */ /* 0x040ff00000041818 */
[-C--:B------:R-:W-:Y:S01]  /*5d80*/  HMMA.16816.F32.BF16 R28, R208, R138.reuse, R28 ;  /* 0x0000008ad01c723c */ /* 0x080fe2000004181c */
[----:B------:R-:W-:Y:S07]  /*5d90*/  LDSM.16.M88.4 R208, [R227+0x2800] ;  /* 0x00280000e3d0783b */ /* 0x000fee0000000200 */
[----:B------:R-:W-:Y:S01]  /*5da0*/  HMMA.16816.F32.BF16 R80, R148, R138, R80 ;  /* 0x0000008a9450723c */ /* 0x000fe20000041850 */
[----:B------:R-:W1:Y:S04]  /*5db0*/  LDSM.16.MT88.4 R136, [R0+0x5080] ;  /* 0x005080000088783b */ /* 0x000e680000004200 */
[----:B------:R-:W4:Y:S03]  /*5dc0*/  LDSM.16.M88.4 R148, [R227+0x2000] ;  /* 0x00200000e394783b */ /* 0x000f260000000200 */
[-C--:B-----5:R-:W-:Y:S08]  /*5dd0*/  HMMA.16816.F32.BF16 R4, R132, R140.reuse, R4 ;  /* 0x0000008c8404723c */ /* 0x0a0ff00000041804 */
[C---:B------:R-:W-:Y:S08]  /*5de0*/  HMMA.16816.F32.BF16 R8, R144.reuse, R140, R8 ;  /* 0x0000008c9008723c */ /* 0x040ff00000041808 */
[-C--:B------:R-:W-:Y:S08]  /*5df0*/  HMMA.16816.F32.BF16 R12, R144, R142.reuse, R12 ;  /* 0x0000008e900c723c */ /* 0x080ff0000004180c */
[C---:B------:R-:W-:Y:S01]  /*5e00*/  HMMA.16816.F32.BF16 R16, R132.reuse, R142, R16 ;  /* 0x0000008e8410723c */ /* 0x040fe20000041810 */
[----:B------:R2:W5:Y:S07]  /*5e10*/  LDSM.16.MT88.4 R140, [R0+0x5880] ;  /* 0x00588000008c783b */ /* 0x00056e0000004200 */
[-C--:B-1----:R-:W-:Y:S08]  /*5e20*/  HMMA.16816.F32.BF16 R20, R132, R136.reuse, R20 ;  /* 0x000000888414723c */ /* 0x082ff00000041814 */
[C---:B------:R-:W-:Y:S04]  /*5e30*/  HMMA.16816.F32.BF16 R24, R144.reuse, R136, R24 ;  /* 0x000000889018723c */ /* 0x040fe80000041818 */
[----:B--2---:R-:W-:Y:S04]  /*5e40*/  IADD3 R0, P0, R152, UR13, RZ ;  /* 0x0000000d98007c10 */ /* 0x004fe8000ff1e0ff */
[-C--:B------:R-:W-:Y:S01]  /*5e50*/  HMMA.16816.F32.BF16 R28, R144, R138.reuse, R28 ;  /* 0x0000008a901c723c */ /* 0x080fe2000004181c */
[----:B------:R-:W-:Y:S03]  /*5e60*/  UMOV UR13, UR10 ;  /* 0x0000000a000d7c82 */ /* 0x000fe60008000000 */
[----:B---3--:R-:W-:Y:S02]  /*5e70*/  LEA.HI.X.SX32 R3, R3, R2, 0x1, P0 ;  /* 0x0000000203037211 */ /* 0x008fe400000f0eff */
[C---:B------:R-:W-:Y:S02]  /*5e80*/  LEA R2, P0, R0.reuse, c[0x0][0x220], 0x2 ;  /* 0x0000880000027a11 */ /* 0x040fe400078010ff */
[----:B------:R-:W-:Y:S01]  /*5e90*/  HMMA.16816.F32.BF16 R80, R132, R138, R80 ;  /* 0x0000008a8450723c */ /* 0x000fe20000041850 */
[----:B------:R-:W-:Y:S03]  /*5ea0*/  LDSM.16.MT88.4 R132, [R202+0x17880] ;  /* 0x01788000ca84783b */ /* 0x000fe60000004200 */
[----:B------:R-:W-:Y:S01]  /*5eb0*/  LEA.HI.X R3, R0, c[0x0][0x224], R3, 0x2, P0 ;  /* 0x0000890000037a11 */ /* 0x000fe200000f1403 */
[----:B------:R-:W-:Y:S01]  /*5ec0*/  IMAD R0, R220, 0x2000, R230 ;  /* 0x00002000dc007824 */ /* 0x000fe200078e02e6 */
[----:B------:R-:W-:Y:S01]  /*5ed0*/  PLOP3.LUT P0, PT, PT, PT, UP0, 0x80, 0x0 ;  /* 0x000000000000781c */ /* 0x000fe20003f0f008 */
[----:B------:R-:W-:Y:S01]  /*5ee0*/  UISETP.GE.AND UP0, UPT, UR11, 0x1, UPT ;  /* 0x000000010b00788c */ /* 0x000fe2000bf06270 */
[-C--:B----4-:R-:W-:Y:S03]  /*5ef0*/  HMMA.16816.F32.BF16 R4, R148, R204.reuse, R4 ;  /* 0x000000cc9404723c */ /* 0x090fe60000041804 */
[----:B------:R-:W-:Y:S02]  /*5f00*/  USEL UR11, UR4, URZ, !UP0 ;  /* 0x0000003f040b7287 */ /* 0x000fe4000c000000 */
[----:B------:R-:W-:Y:S01]  /*5f10*/  IMAD.SHL.U32 R0, R0, 0x2, RZ ;  /* 0x0000000200007824 */ /* 0x000fe200078e00ff */
[----:B------:R-:W-:Y:S02]  /*5f20*/  IADD3 R220, R220, 0x1, RZ ;  /* 0x00000001dcdc7810 */ /* 0x000fe40007ffe0ff */
[C---:B------:R-:W-:Y:S02]  /*5f30*/  HMMA.16816.F32.BF16 R8, R208.reuse, R204, R8 ;  /* 0x000000ccd008723c */ /* 0x040fe40000041808 */
[----:B------:R-:W-:Y:S02]  /*5f40*/  LDSM.16.MT88.4 R136, [R0+0x8880] ;  /* 0x008880000088783b */ /* 0x000fe40000004200 */
[----:B------:R-:W-:Y:S04]  /*5f50*/  SEL R220, R220, RZ, !P1 ;  /* 0x000000ffdcdc7207 */ /* 0x000fe80004800000 */
[-C--:B------:R-:W-:Y:S07]  /*5f60*/  HMMA.16816.F32.BF16 R12, R208, R206.reuse, R12 ;  /* 0x000000ced00c723c */ /* 0x080fee000004180c */
        /* <DEDUP_REMOVED lines=153> */
.L_x_448:
[----:B------:R-:W-:Y:S05]  /*6900*/  @P1 BRA `(.L_x_468) ;  /* 0x0000193000001947 */ /* 0x000fea0003800000 */
[----:B------:R-:W1:Y:S01]  /*6910*/  S2R R28, SR_TID.X ;  /* 0x00000000001c7919 */ /* 0x000e620000002100 */
[----:B------:R-:W-:Y:S01]  /*6920*/  F2FP.BF16.PACK_AB R32, R33, R32 ;  /* 0x000000202120723e */ /* 0x000fe200000010ff */
[----:B------:R-:W-:Y:S01]  /*6930*/  ULDC.64 UR4, c[0x0][0x358] ;  /* 0x0000d60000047ab9 */ /* 0x000fe20000000a00 */
[----:B------:R-:W-:Y:S01]  /*6940*/  F2FP.BF16.PACK_AB R34, R35, R34 ;  /* 0x000000222322723e */ /* 0x000fe200000010ff */
[----:B------:R-:W-:Y:S01]  /*6950*/  UISETP.NE.U32.AND UP1, UPT, URZ, UR4, UPT ;  /* 0x000000043f00728c */ /* 0x000fe2000bf25070 */
[----:B------:R-:W-:Y:S01]  /*6960*/  F2FP.BF16.PACK_AB R52, R53, R52 ;  /* 0x000000343534723e */ /* 0x000fe200000010ff */
[----:B------:R-:W-:Y:S01]  /*6970*/  UMOV UR6, 0x4 ;  /* 0x0000000400067882 */ /* 0x000fe20000000000 */
[----:B------:R-:W-:Y:S01]  /*6980*/  F2FP.BF16.PACK_AB R54, R55, R54 ;  /* 0x000000363736723e */ /* 0x000fe200000010ff */
[----:B------:R-:W-:Y:S01]  /*6990*/  UISETP.NE.AND.EX UP1, UPT, URZ, UR5, UPT, UP1 ;  /* 0x000000053f00728c */ /* 0x000fe2000bf25310 */
[----:B------:R-:W-:-:S02]  /*69a0*/  F2FP.BF16.PACK_AB R36, R37, R36 ;  /* 0x000000242524723e */ /* 0x000fc400000010ff */
[----:B------:R-:W-:Y:S01]  /*69b0*/  F2FP.BF16.PACK_AB R38, R39, R38 ;  /* 0x000000262726723e */ /* 0x000fe200000010ff */
[----:B------:R-:W-:Y:S01]  /*69c0*/  ULDC.64 UR4, c[0x0][0x358] ;  /* 0x0000d60000047ab9 */ /* 0x000fe20000000a00 */
[----:B------:R-:W-:Y:S01]  /*69d0*/  F2FP.BF16.PACK_AB R48, R49, R48 ;  /* 0x000000303130723e */ /* 0x000fe200000010ff */
[----:B------:R-:W-:Y:S01]  /*69e0*/  UIMAD.WIDE UR4, UR17, UR6, UR4 ;  /* 0x00000006110472a5 */ /* 0x000fe2000f8e0204 */
[----:B------:R-:W-:Y:S02]  /*69f0*/  F2FP.BF16.PACK_AB R50, R51, R50 ;  /* 0x000000323332723e */ /* 0x000fe400000010ff */
[----:B------:R-:W-:Y:S02]  /*6a00*/  F2FP.BF16.PACK_AB R40, R41, R40 ;  /* 0x000000282928723e */ /* 0x000fe400000010ff */
[----:B------:R-:W-:Y:S02]  /*6a10*/  F2FP.BF16.PACK_AB R42, R43, R42 ;  /* 0x0000002a2b2a723e */ /* 0x000fe400000010ff */
[----:B------:R-:W-:-:S02]  /*6a20*/  F2FP.BF16.PACK_AB R44, R45, R44 ;  /* 0x0000002c2d2c723e */ /* 0x000fc400000010ff */
[----:B------:R-:W-:Y:S02]  /*6a30*/  F2FP.BF16.PACK_AB R46, R47, R46 ;  /* 0x0000002e2f2e723e */ /* 0x000fe400000010ff */
[----:B-1----:R-:W-:Y:S02]  /*6a40*/  SHF.R.S32.HI R27, RZ, 0x1f, R28 ;  /* 0x0000001fff1b7819 */ /* 0x002fe4000001141c */
[----:B------:R-:W-:Y:S02]  /*6a50*/  F2FP.BF16.PACK_AB R56, R57, R56 ;  /* 0x000000383938723e */ /* 0x000fe400000010ff */
[CC--:B------:R-:W-:Y:S02]  /*6a60*/  LEA.HI R4, R27.reuse, R28.reuse, RZ, 0x2 ;  /* 0x0000001c1b047211 */ /* 0x0c0fe400078f10ff */
[----:B------:R-:W-:Y:S02]  /*6a70*/  LEA.HI R2, R27, R28, RZ, 0x5 ;  /* 0x0000001c1b027211 */ /* 0x000fe400078f28ff */
[----:B------:R-:W-:-:S02]  /*6a80*/  SHF.R.S32.HI R6, RZ, 0x2, R4 ;  /* 0x00000002ff067819 */ /* 0x000fc40000011404 */
[----:B------:R-:W-:Y:S02]  /*6a90*/  SHF.R.S32.HI R0, RZ, 0x1f, R4 ;  /* 0x0000001fff007819 */ /* 0x000fe40000011404 */
[----:B------:R-:W-:Y:S02]  /*6aa0*/  SHF.R.S32.HI R3, RZ, 0x5, R2 ;  /* 0x00000005ff037819 */ /* 0x000fe40000011402 */
[----:B------:R-:W-:Y:S02]  /*6ab0*/  LEA.HI R0, R0, R6, RZ, 0x3 ;  /* 0x0000000600007211 */ /* 0x000fe400078f18ff */
[----:B-----5:R-:W-:Y:S02]  /*6ac0*/  LEA.HI R5, R27, R28, RZ, 0x6 ;  /* 0x0000001c1b057211 */ /* 0x020fe400078f30ff */
[----:B------:R-:W-:Y:S02]  /*6ad0*/  LOP3.LUT R0, R0, 0xfffffff8, RZ, 0xc0, !PT ;  /* 0xfffffff800007812 */ /* 0x000fe400078ec0ff */
[----:B------:R-:W-:-:S02]  /*6ae0*/  LOP3.LUT R4, R4, 0x3ffffffc, RZ, 0xc0, !PT ;  /* 0x3ffffffc04047812 */ /* 0x000fc400078ec0ff */
[----:B------:R-:W-:Y:S01]  /*6af0*/  SHF.R.U32.HI R5, RZ, 0x3, R5 ;  /* 0x00000003ff057819 */ /* 0x000fe20000011605 */
[----:B------:R-:W-:Y:S01]  /*6b00*/  IMAD.IADD R6, R6, 0x1, -R0 ;  /* 0x0000000106067824 */ /* 0x000fe200078e0a00 */
[----:B------:R-:W-:Y:S02]  /*6b10*/  LEA.HI R0, R2, R3, RZ, 0x1 ;  /* 0x0000000302007211 */ /* 0x000fe400078f08ff */
        /* <DEDUP_REMOVED lines=60> */
[----:B------:R-:W-:-:S03]  /*6ee0*/  PLOP3.LUT P1, PT, PT, PT, UP1, 0x80, 0x0 ;  /* 0x000000000000781c */ /* 0x000fc60003f2f018 */
        /* <DEDUP_REMOVED lines=33> */
[----:B------:R-:W-:Y:S04]  /*7100*/  STS [R2+0x4480], R5 ;  /* 0x0044800502007388 */ /* 0x000fe80000000800 */
[----:B------:R-:W-:Y:S04]  /*7110*/  STS [R0+0x5080], R10 ;  /* 0x0050800a00007388 */ /* 0x000fe80000000800 */
[----:B------:R3:W-:Y:S01]  /*7120*/  STS [R0+0x5480], R9 ;  /* 0x0054800900007388 */ /* 0x0007e20000000800 */
[----:B-1----:R-:W-:-:S03]  /*7130*/  IMAD.U32 R7, RZ, RZ, UR5 ;  /* 0x00000005ff077e24 */ /* 0x002fc6000f8e00ff */
[----:B------:R-:W-:Y:S04]  /*7140*/  STS [R2+0x5080], R4 ;  /* 0x0050800402007388 */ /* 0x000fe80000000800 */
[----:B------:R1:W-:Y:S01]  /*7150*/  STS [R2+0x5480], R3 ;  /* 0x0054800302007388 */ /* 0x0003e20000000800 */
[----:B--2---:R-:W-:-:S03]  /*7160*/  IMAD.U32 R6, RZ, RZ, UR4 ;  /* 0x00000004ff067e24 */ /* 0x004fc6000f8e00ff */
[----:B------:R-:W-:Y:S06]  /*7170*/  BAR.SYNC.DEFER_BLOCKING 0x1, 0x100 ;  /* 0x0044000000007b1d */ /* 0x000fec0000010000 */
[----:B------:R-:W-:Y:S02]  /*7180*/  ULDC.64 UR4, c[0x0][0x360] ;  /* 0x0000d80000047ab9 */ /* 0x000fe40000000a00 */
[----:B------:R-:W-:Y:S01]  /*7190*/  UISETP.NE.U32.AND UP0, UPT, URZ, UR4, UPT ;  /* 0x000000043f00728c */ /* 0x000fe2000bf05070 */
[----:B---3--:R-:W2:Y:S03]  /*71a0*/  @P1 LDG.E R0, [R6.64] ;  /* 0x0000001206001981 */ /* 0x008ea6000c1e1900 */
[----:B------:R-:W-:Y:S01]  /*71b0*/  UISETP.NE.AND.EX UP0, UPT, URZ, UR5, UPT, UP0 ;  /* 0x000000053f00728c */ /* 0x000fe2000bf05300 */
[----:B------:R-:W-:-:S02]  /*71c0*/  IMAD.MOV.U32 R5, RZ, RZ, c[0x0][0x2f0] ;  /* 0x0000bc00ff057624 */ /* 0x000fc400078e00ff */
[----:B------:R-:W-:-:S03]  /*71d0*/  ULDC.64 UR4, c[0x0][0x360] ;  /* 0x0000d80000047ab9 */ /* 0x000fc60000000a00 */
[----:B------:R-:W-:-:S05]  /*71e0*/  PLOP3.LUT P0, PT, PT, PT, UP0, 0x80, 0x0 ;  /* 0x000000000000781c */ /* 0x000fca0003f0f008 */
[----:B------:R-:W-:-:S06]  /*71f0*/  @UP0 UIMAD.WIDE UR4, UR17, UR6, UR4 ;  /* 0x00000006110402a5 */ /* 0x000fcc000f8e0204 */
[----:B-1----:R-:W-:Y:S02]  /*7200*/  IMAD.U32 R2, RZ, RZ, UR4 ;  /* 0x00000004ff027e24 */ /* 0x002fe4000f8e00ff */
[----:B------:R-:W-:-:S05]  /*7210*/  IMAD.U32 R3, RZ, RZ, UR5 ;  /* 0x00000005ff037e24 */ /* 0x000fca000f8e00ff */
[----:B------:R1:W5:Y:S01]  /*7220*/  @P0 LDG.E R5, [R2.64] ;  /* 0x0000001202050981 */ /* 0x000362000c1e1900 */
[----:B------:R-:W-:Y:S02]  /*7230*/  UMOV UR8, URZ ;  /* 0x0000003f00087c82 */ /* 0x000fe40008000000 */
[----:B------:R-:W-:Y:S01]  /*7240*/  UMOV UR9, URZ ;  /* 0x0000003f00097c82 */ /* 0x000fe20008000000 */
[----:B--2---:R-:W2:Y:S02]  /*7250*/  @P1 R2UR UR5, R0 ;  /* 0x00000000000513c2 */ /* 0x004ea400000e0000 */
[----:B--2---:R-:W-:Y:S02]  /*7260*/  @UP1 USHF.R.S32.HI UR4, URZ, 0x1f, UR5 ;  /* 0x0000001f3f041899 */ /* 0x004fe40008011405 */
[----:B------:R-:W-:-:S05]  /*7270*/  @UP1 UMOV UR8, UR5 ;  /* 0x0000000500081c82 */ /* 0x000fca0008000000 */
[----:B------:R-:W-:Y:S01]  /*7280*/  @UP1 UMOV UR9, UR4 ;  /* 0x0000000400091c82 */ /* 0x000fe20008000000 */
[----:B------:R-:W-:Y:S05]  /*7290*/  @P0 BRA `(.L_x_469) ;  /* 0x0000004000000947 */ /* 0x000fea0003800000 */
[----:B-1----:R-:W-:Y:S05]  /*72a0*/  @!P1 BRA `(.L_x_469) ;  /* 0x0000003000009947 */ /* 0x002fea0003800000 */
[----:B------:R-:W2:Y:S04]  /*72b0*/  LDG.E R0, [R6.64] ;  /* 0x0000001206007981 */ /* 0x000ea8000c1e1900 */
[----:B------:R-:W2:Y:S02]  /*72c0*/  LDG.E R2, [R6.64+0x4] ;  /* 0x0000041206027981 */ /* 0x000ea4000c1e1900 */
[----:B--2--5:R-:W-:Y:S02]  /*72d0*/  IADD3 R5, -R0, R2, RZ ;  /* 0x0000000200057210 */ /* 0x024fe40007ffe1ff */
.L_x_469:
[CC--:B-1----:R-:W-:Y:S01]  /*72e0*/  LEA.HI R2, R27.reuse, R28.reuse, RZ, 0x4 ;  /* 0x0000001c1b027211 */ /* 0x0c2fe200078f20ff */
[----:B------:R-:W1:Y:S01]  /*72f0*/  S2R R8, SR_CTAID.X ;  /* 0x0000000000087919 */ /* 0x000e620000002500 */
[----:B------:R-:W-:Y:S01]  /*7300*/  USHF.R.S32.HI UR6, URZ, 0x1f, UR17 ;  /* 0x0000001f3f067899 */ /* 0x000fe20008011411 */
[----:B------:R-:W-:Y:S01]  /*7310*/  BSSY B0, `(.L_x_470) ;  /* 0x000003e000007945 */ /* 0x000fe20003800000 */
[----:B------:R-:W-:Y:S01]  /*7320*/  LOP3.LUT R0, R2, 0xfffffff0, RZ, 0xc0, !PT ;  /* 0xfffffff002007812 */ /* 0x000fe200078ec0ff */
[----:B------:R-:W2:Y:S01]  /*7330*/  S2R R37, SR_CTAID.Y ;  /* 0x0000000000257919 */ /* 0x000ea20000002600 */
[----:B------:R-:W-:Y:S01]  /*7340*/  SHF.R.S32.HI R14, RZ, 0x4, R2 ;  /* 0x00000004ff0e7819 */ /* 0x000fe20000011402 */
[----:B------:R-:W-:Y:S01]  /*7350*/  USEL UR17, UR17, URZ, !UP1 ;  /* 0x0000003f11117287 */ /* 0x000fe2000c800000 */
[----:B------:R-:W-:Y:S01]  /*7360*/  LEA.HI R2, R27, R28, RZ, 0x7 ;  /* 0x0000001c1b027211 */ /* 0x000fe200078f38ff */
[----:B------:R-:W-:Y:S01]  /*7370*/  IMAD.IADD R0, R28, 0x1, -R0 ;  /* 0x000000011c007824 */ /* 0x000fe200078e0a00 */
[----:B------:R-:W-:Y:S01]  /*7380*/  USEL UR6, UR6, URZ, !UP1 ;  /* 0x0000003f06067287 */ /* 0x000fe2000c800000 */
[----:B------:R-:W-:Y:S01]  /*7390*/  IMAD.SHL.U32 R6, R14, 0x40, RZ ;  /* 0x000000400e067824 */ /* 0x000fe200078e00ff */
[----:B------:R-:W-:Y:S01]  /*73a0*/  ULDC.64 UR4, c[0x0][0x340] ;  /* 0x0000d00000047ab9 */ /* 0x000fe20000000a00 */
[----:B------:R-:W-:Y:S01]  /*73b0*/  IMAD.SHL.U32 R3, R2, 0x4, RZ ;  /* 0x0000000402037824 */ /* 0x000fe200078e00ff */
[----:B------:R-:W-:Y:S01]  /*73c0*/  SHF.R.S32.HI R4, RZ, 0x1f, R0 ;  /* 0x0000001fff047819 */ /* 0x000fe20000011400 */
[----:B------:R-:W-:Y:S01]  /*73d0*/  IMAD.SHL.U32 R12, R0, 0x8, RZ ;  /* 0x00000008000c7824 */ /* 0x000fe200078e00ff */
[----:B------:R-:W-:Y:S01]  /*73e0*/  UIMAD UR4, UR6, UR4, URZ ;  /* 0x00000004060472a4 */ /* 0x000fe2000f8e023f */
[----:B------:R-:W-:Y:S01]  /*73f0*/  IMAD.U32 R36, RZ, RZ, UR17 ;  /* 0x00000011ff247e24 */ /* 0x000fe2000f8e00ff */
[----:B------:R-:W-:-:S02]  /*7400*/  LEA.HI R2, R4, R0, RZ, 0x3 ;  /* 0x0000000004027211 */ /* 0x000fc400078f18ff */
[----:B------:R-:W-:Y:S01]  /*7410*/  LOP3.LUT R0, R6, 0x1c0, RZ, 0xc0, !PT ;  /* 0x000001c006007812 */ /* 0x000fe200078ec0ff */
[----:B------:R-:W-:Y:S01]  /*7420*/  UIMAD UR4, UR17, UR5, UR4 ;  /* 0x00000005110472a4 */ /* 0x000fe2000f8e0204 */
[----:B------:R-:W-:Y:S02]  /*7430*/  LOP3.LUT R3, R3, 0xfffffe00, RZ, 0xc0, !PT ;  /* 0xfffffe0003037812 */ /* 0x000fe400078ec0ff */
[----:B------:R-:W-:Y:S01]  /*7440*/  LOP3.LUT R4, R0, 0x38, R12, 0xf8, !PT ;  /* 0x0000003800047812 */ /* 0x000fe200078ef80c */
[----:B-1---5:R-:W-:Y:S01]  /*7450*/  IMAD R5, R8, -0x60, R5 ;  /* 0xffffffa008057824 */ /* 0x022fe200078e0205 */
[----:B------:R-:W-:Y:S02]  /*7460*/  SHF.R.S32.HI R2, RZ, 0x3, R2 ;  /* 0x00000003ff027819 */ /* 0x000fe40000011402 */
[----:B------:R-:W-:Y:S02]  /*7470*/  SHF.R.U32.HI R0, RZ, 0x3, R0 ;  /* 0x00000003ff007819 */ /* 0x000fe40000011600 */
[----:B--2---:R-:W-:Y:S01]  /*7480*/  SHF.R.S32.HI R38, RZ, 0x1f, R37 ;  /* 0x0000001fff267819 */ /* 0x004fe20000011425 */
[----:B------:R-:W-:Y:S01]  /*7490*/  IMAD R2, R2, 0x1800, R3 ;  /* 0x0000180002027824 */ /* 0x000fe200078e0203 */
[----:B------:R-:W-:-:S02]  /*74a0*/  LOP3.LUT R0, R4, R0, RZ, 0x3c, !PT ;  /* 0x0000000004007212 */ /* 0x000fc400078e3cff */
[----:B------:R-:W-:Y:S01]  /*74b0*/  IMNMX R15, R5, 0x60, PT ;  /* 0x00000060050f7817 */ /* 0x000fe20003800200 */
[----:B------:R-:W-:Y:S01]  /*74c0*/  IMAD R4, R38, c[0x0][0x338], RZ ;  /* 0x0000ce0026047a24 */ /* 0x000fe200078e02ff */
[----:B------:R-:W-:Y:S01]  /*74d0*/  SHF.R.S32.HI R13, RZ, 0x1f, R12 ;  /* 0x0000001fff0d7819 */ /* 0x000fe2000001140c */
[----:B------:R-:W-:Y:S01]  /*74e0*/  IMAD.IADD R0, R2, 0x1, R0 ;  /* 0x0000000102007824 */ /* 0x000fe200078e0200 */
[C---:B------:R-:W-:Y:S01]  /*74f0*/  IADD3 R6, P0, R14.reuse, UR8, RZ ;  /* 0x000000080e067c10 */ /* 0x040fe2000ff1e0ff */
[C---:B------:R-:W-:Y:S01]  /*7500*/  IMAD R4, R37.reuse, c[0x0][0x33c], R4 ;  /* 0x0000cf0025047a24 */ /* 0x040fe200078e0204 */
[----:B------:R-:W-:Y:S01]  /*7510*/  ISETP.GE.AND P5, PT, R14, R15, PT ;  /* 0x0000000f0e00720c */ /* 0x000fe20003fa6270 */
[----:B------:R-:W-:Y:S01]  /*7520*/  IMAD.SHL.U32 R0, R0, 0x2, RZ ;  /* 0x0000000200007824 */ /* 0x000fe200078e00ff */
[----:B------:R-:W-:Y:S01]  /*7530*/  LEA.HI.X.SX32 R7, R14, UR9, 0x1, P0 ;  /* 0x000000090e077c11 */ /* 0x000fe200080f0eff */
[----:B------:R-:W-:Y:S01]  /*7540*/  IMAD.WIDE.U32 R2, R37, c[0x0][0x338], R12 ;  /* 0x0000ce0025027a25 */ /* 0x000fe200078e000c */
[----:B------:R-:W-:-:S02]  /*7550*/  ISETP.GE.OR P0, PT, R12, c[0x0][0x324], P5 ;  /* 0x0000c9000c007a0c */ /* 0x000fc40002f06670 */
[----:B------:R1:W2:Y:S01]  /*7560*/  LDS.128 R20, [R0+0x6880] ;  /* 0x0068800000147984 */ /* 0x0002a20000000c00 */
[----:B------:R-:W-:Y:S02]  /*7570*/  IMAD.IADD R3, R3, 0x1, R4 ;  /* 0x0000000103037824 */ /* 0x000fe400078e0204 */
[----:B------:R-:W-:Y:S01]  /*7580*/  IMAD.WIDE R6, R8, 0x60, R6 ;  /* 0x0000006008067825 */ /* 0x000fe200078e0206 */
[----:B------:R1:W3:Y:S03]  /*7590*/  LDS.128 R24, [R0+0x7080] ;  /* 0x0070800000187984 */ /* 0x0002e60000000c00 */
[----:B------:R-:W-:Y:S01]  /*75a0*/  IMAD.WIDE.U32 R10, R36, c[0x0][0x340], R2 ;  /* 0x0000d000240a7a25 */ /* 0x000fe200078e0002 */
[----:B------:R1:W4:Y:S04]  /*75b0*/  LDS.128 R28, [R0+0x7880] ;  /* 0x00788000001c7984 */ /* 0x0003280000000c00 */
[----:B------:R1:W1:Y:S01]  /*75c0*/  LDS.128 R32, [R0+0x8080] ;  /* 0x0080800000207984 */ /* 0x0002620000000c00 */
[----:B------:R-:W-:-:S03]  /*75d0*/  IADD3 R9, R11, UR4, RZ ;  /* 0x000000040b097c10 */ /* 0x000fc6000fffe0ff */
        /* <DEDUP_REMOVED lines=17> */
.L_x_471:
[----:B--2---:R-:W-:Y:S05]  /*76f0*/  BSYNC B0 ;  /* 0x0000000000007941 */ /* 0x004fea0003800000 */
.L_x_470:
        /* <DEDUP_REMOVED lines=16> */
.L_x_473:
[----:B------:R-:W-:Y:S05]  /*7800*/  BSYNC B0 ;  /* 0x0000000000007941 */ /* 0x000fea0003800000 */
.L_x_472:
        /* <DEDUP_REMOVED lines=16> */
.L_x_475:
[----:B------:R-:W-:Y:S05]  /*7910*/  BSYNC B0 ;  /* 0x0000000000007941 */ /* 0x000fea0003800000 */
.L_x_474:
        /* <DEDUP_REMOVED lines=16> */
.L_x_477:
[----:B------:R-:W-:Y:S05]  /*7a20*/  BSYNC B0 ;  /* 0x0000000000007941 */ /* 0x000fea0003800000 */
.L_x_476:
        /* <DEDUP_REMOVED lines=16> */
.L_x_479:
[----:B------:R-:W-:Y:S05]  /*7b30*/  BSYNC B0 ;  /* 0x0000000000007941 */ /* 0x000fea0003800000 */
.L_x_478:
        /* <DEDUP_REMOVED lines=16> */
.L_x_481:
[----:B------:R-:W-:Y:S05]  /*7c40*/  BSYNC B0 ;  /* 0x0000000000007941 */ /* 0x000fea0003800000 */
.L_x_480:
[----:B------:R-:W-:Y:S01]  /*7c50*/  IMAD R0, R38, c[0x0][0x308], RZ ;  /* 0x0000c20026007a24 */ /* 0x000fe200078e02ff */
[----:B------:R-:W-:Y:S01]  /*7c60*/  ULDC.64 UR4, c[0x0][0x310] ;  /* 0x0000c40000047ab9 */ /* 0x000fe20000000a00 */
[C---:B-1----:R-:W-:Y:S01]  /*7c70*/  IMAD.WIDE.U32 R2, R37.reuse, c[0x0][0x308], R12 ;  /* 0x0000c20025027a25 */ /* 0x042fe200078e000c */
[----:B------:R-:W-:Y:S01]  /*7c80*/  ISETP.GE.OR P5, PT, R12, c[0x0][0x2f4], P5 ;  /* 0x0000bd000c007a0c */ /* 0x000fe20002fa6670 */
[----:B------:R-:W-:Y:S01]  /*7c90*/  UIMAD UR4, UR6, UR4, URZ ;  /* 0x00000004060472a4 */ /* 0x000fe2000f8e023f */
[----:B------:R-:W-:Y:S01]  /*7ca0*/  BSSY B0, `(.L_x_482) ;  /* 0x000000f000007945 */ /* 0x000fe20003800000 */
[----:B------:R-:W-:Y:S02]  /*7cb0*/  IMAD R0, R37, c[0x0][0x30c], R0 ;  /* 0x0000c30025007a24 */ /* 0x000fe400078e0200 */
[----:B------:R-:W-:-:S03]  /*7cc0*/  UIMAD UR4, UR17, UR5, UR4 ;  /* 0x00000005110472a4 */ /* 0x000fc6000f8e0204 */
[----:B------:R-:W-:-:S05]  /*7cd0*/  IADD3 R3, R3, R0, RZ ;  /* 0x0000000003037210 */ /* 0x000fca0007ffe0ff */
[----:B------:R-:W-:-:S05]  /*7ce0*/  IMAD.WIDE.U32 R10, R36, c[0x0][0x310], R2 ;  /* 0x0000c400240a7a25 */ /* 0x000fca00078e0002 */
[----:B------:R-:W-:Y:S01]  /*7cf0*/  IADD3 R9, R11, UR4, RZ ;  /* 0x000000040b097c10 */ /* 0x000fe2000fffe0ff */
        /* <DEDUP_REMOVED lines=9> */
.L_x_483:
[----:B------:R-:W-:Y:S05]  /*7d90*/  BSYNC B0 ;  /* 0x0000000000007941 */ /* 0x000fea0003800000 */
.L_x_482:
        /* <DEDUP_REMOVED lines=14> */
.L_x_485:
[----:B------:R-:W-:Y:S05]  /*7e80*/  BSYNC B0 ;  /* 0x0000000000007941 */ /* 0x000fea0003800000 */
.L_x_484:
        /* <DEDUP_REMOVED lines=14> */
.L_x_487:
[----:B------:R-:W-:Y:S05]  /*7f70*/  BSYNC B0 ;  /* 0x0000000000007941 */ /* 0x000fea0003800000 */
.L_x_486:
        /* <DEDUP_REMOVED lines=14> */
.L_x_489:
[----:B------:R-:W-:Y:S05]  /*8060*/  BSYNC B0 ;  /* 0x0000000000007941 */ /* 0x000fea0003800000 */
.L_x_488:
        /* <DEDUP_REMOVED lines=14> */
.L_x_491:
[----:B------:R-:W-:Y:S05]  /*8150*/  BSYNC B0 ;  /* 0x0000000000007941 */ /* 0x000fea0003800000 */
.L_x_490:
        /* <DEDUP_REMOVED lines=14> */
.L_x_468:
[----:B------:R-:W-:Y:S02]  /*8240*/  ULDC.64 UR4, c[0x0][0x358] ;  /* 0x0000d60000047ab9 */ /* 0x000fe40000000a00 */
[----:B------:R-:W-:Y:S02]  /*8250*/  UISETP.NE.U32.AND UP1, UPT, URZ, UR4, UPT ;  /* 0x000000043f00728c */ /* 0x000fe4000bf25070 */
[----:B------:R-:W-:Y:S02]  /*8260*/  UMOV UR6, 0x4 ;  /* 0x0000000400067882 */ /* 0x000fe40000000000 */
[----:B------:R-:W-:-:S03]  /*8270*/  UISETP.NE.AND.EX UP1, UPT, URZ, UR5, UPT, UP1 ;  /* 0x000000053f00728c */ /* 0x000fc6000bf25310 */
[----:B------:R-:W-:Y:S02]  /*8280*/  ULDC.64 UR4, c[0x0][0x358] ;  /* 0x0000d60000047ab9 */ /* 0x000fe40000000a00 */
[----:B------:R-:W-:Y:S01]  /*8290*/  UIMAD.WIDE UR4, UR17, UR6, UR4 ;  /* 0x00000006110472a5 */ /* 0x000fe2000f8e0204 */
[----:B------:R-:W-:-:S05]  /*82a0*/  PLOP3.LUT P1, PT, PT, PT, UP1, 0x80, 0x0 ;  /* 0x000000000000781c */ /* 0x000fca0003f2f018 */
[----:B------:R-:W-:Y:S01]  /*82b0*/  IMAD.U32 R4, RZ, RZ, UR4 ;  /* 0x00000004ff047e24 */ /* 0x000fe2000f8e00ff */
[----:B-----5:R-:W-:Y:S01]  /*82c0*/  MOV R5, UR5 ;  /* 0x0000000500057c02 */ /* 0x020fe20008000f00 */
[----:B------:R-:W-:-:S06]  /*82d0*/  ULDC.64 UR4, c[0x0][0x360] ;  /* 0x0000d80000047ab9 */ /* 0x000fcc0000000a00 */
[----:B------:R-:W2:Y:S01]  /*82e0*/  @P1 LDG.E R0, [R4.64] ;  /* 0x0000001204001981 */ /* 0x000ea2000c1e1900 */
[----:B------:R-:W-:Y:S01]  /*82f0*/  UISETP.NE.U32.AND UP0, UPT, URZ, UR4, UPT ;  /* 0x000000043f00728c */ /* 0x000fe2000bf05070 */
[----:B------:R-:W-:-:S03]  /*8300*/  IMAD.MOV.U32 R6, RZ, RZ, c[0x0][0x2f0] ;  /* 0x0000bc00ff067624 */ /* 0x000fc600078e00ff */
[----:B------:R-:W-:-:S03]  /*8310*/  UISETP.NE.AND.EX UP0, UPT, URZ, UR5, UPT, UP0 ;  /* 0x000000053f00728c */ /* 0x000fc6000bf05300 */
[----:B------:R-:W-:-:S03]  /*8320*/  ULDC.64 UR4, c[0x0][0x360] ;  /* 0x0000d80000047ab9 */ /* 0x000fc60000000a00 */
[----:B------:R-:W-:-:S05]  /*8330*/  PLOP3.LUT P0, PT, PT, PT, UP0, 0x80, 0x0 ;  /* 0x000000000000781c */ /* 0x000fca0003f0f008 */
[----:B------:R-:W-:-:S06]  /*8340*/  @UP0 UIMAD.WIDE UR4, UR17, UR6, UR4 ;  /* 0x00000006110402a5 */ /* 0x000fcc000f8e0204 */
[----:B------:R-:W-:Y:S01]  /*8350*/  MOV R2, UR4 ;  /* 0x0000000400027c02 */ /* 0x000fe20008000f00 */
        /* <DEDUP_REMOVED lines=13> */
.L_x_492:
[----:B-1----:R-:W1:Y:S01]  /*8430*/  S2R R0, SR_TID.X ;  /* 0x0000000000007919 */ /* 0x002e620000002100 */
[----:B------:R-:W-:Y:S01]  /*8440*/  USHF.R.S32.HI UR6, URZ, 0x1f, UR17 ;  /* 0x0000001f3f067899 */ /* 0x000fe20008011411 */
[----:B------:R-:W-:Y:S01]  /*8450*/  BSSY B0, `(.L_x_493) ;  /* 0x0000026000007945 */ /* 0x000fe20003800000 */
[----:B------:R-:W-:Y:S01]  /*8460*/  USEL UR17, UR17, URZ, !UP1 ;  /* 0x0000003f11117287 */ /* 0x000fe2000c800000 */
[----:B------:R-:W2:Y:S01]  /*8470*/  S2R R17, SR_CTAID.Y ;  /* 0x0000000000117919 */ /* 0x000ea20000002600 */
[----:B------:R-:W-:-:S02]  /*8480*/  USEL UR6, UR6, URZ, !UP1 ;  /* 0x0000003f06067287 */ /* 0x000fc4000c800000 */
[----:B------:R-:W-:Y:S01]  /*8490*/  ULDC.64 UR4, c[0x0][0x310] ;  /* 0x0000c40000047ab9 */ /* 0x000fe20000000a00 */
[----:B------:R-:W3:Y:S01]  /*84a0*/  S2R R10, SR_CTAID.X ;  /* 0x00000000000a7919 */ /* 0x000ee20000002500 */
[----:B------:R-:W-:Y:S01]  /*84b0*/  UIMAD UR4, UR6, UR4, URZ ;  /* 0x00000004060472a4 */ /* 0x000fe2000f8e023f */
[----:B------:R-:W-:-:S03]  /*84c0*/  IMAD.U32 R16, RZ, RZ, UR17 ;  /* 0x00000011ff107e24 */ /* 0x000fc6000f8e00ff */
[----:B------:R-:W-:Y:S01]  /*84d0*/  UIMAD UR4, UR17, UR5, UR4 ;  /* 0x00000005110472a4 */ /* 0x000fe2000f8e0204 */
[----:B-1----:R-:W-:-:S04]  /*84e0*/  SHF.R.S32.HI R14, RZ, 0x1f, R0 ;  /* 0x0000001fff0e7819 */ /* 0x002fc80000011400 */
[----:B------:R-:W-:Y:S02]  /*84f0*/  LEA.HI R14, R14, R0, RZ, 0x4 ;  /* 0x000000000e0e7211 */ /* 0x000fe400078f20ff */
[----:B--2---:R-:W-:Y:S02]  /*8500*/  SHF.R.S32.HI R18, RZ, 0x1f, R17 ;  /* 0x0000001fff127819 */ /* 0x004fe40000011411 */
[----:B------:R-:W-:Y:S01]  /*8510*/  LOP3.LUT R4, R14, 0x1ffffff0, RZ, 0xc0, !PT ;  /* 0x1ffffff00e047812 */ /* 0x000fe200078ec0ff */
[----:B---3-5:R-:W-:Y:S01]  /*8520*/  IMAD R15, R10, -0x60, R6 ;  /* 0xffffffa00a0f7824 */ /* 0x028fe200078e0206 */
[----:B------:R-:W-:-:S03]  /*8530*/  SHF.R.S32.HI R14, RZ, 0x4, R14 ;  /* 0x00000004ff0e7819 */ /* 0x000fc6000001140e */
[----:B------:R-:W-:Y:S01]  /*8540*/  IMAD.IADD R4, R0, 0x1, -R4 ;  /* 0x0000000100047824 */ /* 0x000fe200078e0a04 */
[----:B------:R-:W-:Y:S01]  /*8550*/  IADD3 R6, P0, R14, UR8, RZ ;  /* 0x000000080e067c10 */ /* 0x000fe2000ff1e0ff */
[----:B------:R-:W-:Y:S01]  /*8560*/  IMAD R0, R18, c[0x0][0x308], RZ ;  /* 0x0000c20012007a24 */ /* 0x000fe200078e02ff */
[----:B------:R-:W-:Y:S01]  /*8570*/  ISETP.GE.AND P5, PT, R14, R15, PT ;  /* 0x0000000f0e00720c */ /* 0x000fe20003fa6270 */
[----:B------:R-:W-:Y:S01]  /*8580*/  IMAD.SHL.U32 R4, R4, 0x8, RZ ;  /* 0x0000000804047824 */ /* 0x000fe200078e00ff */
[----:B------:R-:W-:Y:S01]  /*8590*/  LEA.HI.X.SX32 R7, R14, UR9, 0x1, P0 ;  /* 0x000000090e077c11 */ /* 0x000fe200080f0eff */
[----:B------:R-:W-:-:S03]  /*85a0*/  IMAD R0, R17, c[0x0][0x30c], R0 ;  /* 0x0000c30011007a24 */ /* 0x000fc600078e0200 */
[----:B------:R-:W-:Y:S02]  /*85b0*/  SHF.R.S32.HI R5, RZ, 0x1f, R4 ;  /* 0x0000001fff057819 */ /* 0x000fe40000011404 */
[----:B------:R-:W-:-:S03]  /*85c0*/  ISETP.GE.OR P0, PT, R4, c[0x0][0x2f4], P5 ;  /* 0x0000bd0004007a0c */ /* 0x000fc60002f06670 */
[----:B------:R-:W-:-:S04]  /*85d0*/  IMAD.WIDE.U32 R2, R17, c[0x0][0x308], R4 ;  /* 0x0000c20011027a25 */ /* 0x000fc800078e0004 */
[----:B------:R-:W-:-:S04]  /*85e0*/  IMAD.IADD R3, R0, 0x1, R3 ;  /* 0x0000000100037824 */ /* 0x000fc800078e0203 */
[----:B------:R-:W-:-:S04]  /*85f0*/  IMAD.WIDE.U32 R8, R16, c[0x0][0x310], R2 ;  /* 0x0000c40010087a25 */ /* 0x000fc800078e0002 */
[----:B------:R-:W-:Y:S01]  /*8600*/  IMAD.WIDE R2, R10, 0x60, R6 ;  /* 0x000000600a027825 */ /* 0x000fe200078e0206 */
        /* <DEDUP_REMOVED lines=10> */
.L_x_494:
[----:B------:R-:W-:Y:S05]  /*86b0*/  BSYNC B0 ;  /* 0x0000000000007941 */ /* 0x000fea0003800000 */
.L_x_493:
        /* <DEDUP_REMOVED lines=16> */
.L_x_496:
[----:B------:R-:W-:Y:S05]  /*87c0*/  BSYNC B0 ;  /* 0x0000000000007941 */ /* 0x000fea0003800000 */
.L_x_495:
        /* <DEDUP_REMOVED lines=16> */
.L_x_498:
[----:B------:R-:W-:Y:S05]  /*88d0*/  BSYNC B0 ;  /* 0x0000000000007941 */ /* 0x000fea0003800000 */
.L_x_497:
        /* <DEDUP_REMOVED lines=16> */
.L_x_500:
[----:B------:R-:W-:Y:S05]  /*89e0*/  BSYNC B0 ;  /* 0x0000000000007941 */ /* 0x000fea0003800000 */
.L_x_499:
        /* <DEDUP_REMOVED lines=16> */
.L_x_502:
[----:B------:R-:W-:Y:S05]  /*8af0*/  BSYNC B0 ;  /* 0x0000000000007941 */ /* 0x000fea0003800000 */
.L_x_501:
        /* <DEDUP_REMOVED lines=15> */
.L_x_504:
[----:B------:R-:W-:Y:S05]  /*8bf0*/  BSYNC B0 ;  /* 0x0000000000007941 */ /* 0x000fea0003800000 */
.L_x_503:
        /* <DEDUP_REMOVED lines=8> */
[----:B------:R-:W-:-:S05]  /*8c80*/  IADD3 R9, R0, R9, RZ ;  /* 0x0000000900097210 */ /* 0x000fca0007ffe0ff */
        /* <DEDUP_REMOVED lines=11> */
.L_x_506:
[----:B------:R-:W-:Y:S05]  /*8d40*/  BSYNC B0 ;  /* 0x0000000000007941 */ /* 0x000fea0003800000 */
.L_x_505:
        /* <DEDUP_REMOVED lines=14> */
.L_x_508:
[----:B------:R-:W-:Y:S05]  /*8e30*/  BSYNC B0 ;  /* 0x0000000000007941 */ /* 0x000fea0003800000 */
.L_x_507:
        /* <DEDUP_REMOVED lines=14> */
.L_x_510:
[----:B------:R-:W-:Y:S05]  /*8f20*/  BSYNC B0 ;  /* 0x0000000000007941 */ /* 0x000fea0003800000 */
.L_x_509:
        /* <DEDUP_REMOVED lines=14> */
.L_x_512:
[----:B------:R-:W-:Y:S05]  /*9010*/  BSYNC B0 ;  /* 0x0000000000007941 */ /* 0x000fea0003800000 */
.L_x_511:
        /* <DEDUP_REMOVED lines=14> */
.L_x_514:
[----:B------:R-:W-:Y:S05]  /*9100*/  BSYNC B0 ;  /* 0x0000000000007941 */ /* 0x000fea0003800000 */
.L_x_513:
        /* <DEDUP_REMOVED lines=13> */
.L_x_515:
        /* <DEDUP_REMOVED lines=10> */
.L_x_2300:


//--------------------- .text._ZN7cutlass13device_kernelIN5flash19enable_sm80_to_sm89INS1_16FlashAttnBwdSm80INS1_25CollectiveMainloopBwdSm80ILi2ELi1EN4cute5tupleIJNS5_1CILi64EEENS7_ILi96EEENS7_ILi128EEEEEENS_10bfloat16_tEfNS_4arch4Sm80ELb0ELb1ELb0ELb1ELb1ELb0ELb0ELb0ELi2ELi2ELi2ELi2ELb1EEENS1_21CollectiveEpilogueBwdISB_SC_SE_Li256ELb1ELb0ELi4EEENS1_19SingleTileSchedulerILb1ELb0ELb0ELi96EEEEEEEEEvNT_6ParamsE --------------------------
	.section	.text._ZN7cutlass13device_kernelIN5flash19enable_sm80_to_sm89INS1_16FlashAttnBwdSm80INS1_25CollectiveMainloopBwdSm80ILi2ELi1EN4cute5tupleIJNS5_1CILi64EEENS7_ILi96EEENS7_ILi128EEEEEENS_10bfloat16_tEfNS_4arch4Sm80ELb0ELb1ELb0ELb1ELb1ELb0ELb0ELb0ELi2ELi2ELi2ELi2ELb1EEENS1_21CollectiveEpilogueBwdISB_SC_SE_Li256ELb1ELb0ELi4EEENS1_19SingleTileSchedulerILb1ELb0ELb0ELi96EEEEEEEEEvNT_6ParamsE,"ax",@progbits
	.sectioninfo	@"SHI_REGISTERS=255"
	.align	128
.text._ZN7cutlass13device_kernelIN5flash19enable_sm80_to_sm89INS1_16FlashAttnBwdSm80INS1_25CollectiveMainloopBwdSm80ILi2ELi1EN4cute5tupleIJNS5_1CILi64EEENS7_ILi96EEENS7_ILi128EEEEEENS_10bfloat16_tEfNS_4arch4Sm80ELb0ELb1ELb0ELb1ELb1ELb0ELb0ELb0ELi2ELi2ELi2ELi2ELb1EEENS1_21CollectiveEpilogueBwdISB_SC_SE_Li256ELb1ELb0ELi4EEENS1_19SingleTileSchedulerILb1ELb0ELb0ELi96EEEEEEEEEvNT_6ParamsE:
        .type           _ZN7cutlass13device_kernelIN5flash19enable_sm80_to_sm89INS1_16FlashAttnBwdSm80INS1_25CollectiveMainloopBwdSm80ILi2ELi1EN4cute5tupleIJNS5_1CILi64EEENS7_ILi96EEENS7_ILi128EEEEEENS_10bfloat16_tEfNS_4arch4Sm80ELb0ELb1ELb0ELb1ELb1ELb0ELb0ELb0ELi2ELi2ELi2ELi2ELb1EEENS1_21CollectiveEpilogueBwdISB_SC_SE_Li256ELb1ELb0ELi4EEENS1_19SingleTileSchedulerILb1ELb0ELb0ELi96EEEEEEEEEvNT_6ParamsE,@function
        .size           _ZN7cutlass13device_kernelIN5flash19enable_sm80_to_sm89INS1_16FlashAttnBwdSm80INS1_25CollectiveMainloopBwdSm80ILi2ELi1EN4cute5tupleIJNS5_1CILi64EEENS7_ILi96EEENS7_ILi128EEEEEENS_10bfloat16_tEfNS_4arch4Sm80ELb0ELb1ELb0ELb1ELb1ELb0ELb0ELb0ELi2ELi2ELi2ELi2ELb1EEENS1_21CollectiveEpilogueBwdISB_SC_SE_Li256ELb1ELb0ELi4EEENS1_19SingleTileSchedulerILb1ELb0ELb0ELi96EEEEEEEEEvNT_6ParamsE,(.L_x_2301 - _ZN7cutlass13device_kernelIN5flash19enable_sm80_to_sm89INS1_16FlashAttnBwdSm80INS1_25CollectiveMainloopBwdSm80ILi2ELi1EN4cute5tupleIJNS5_1CILi64EEENS7_ILi96EEENS7_ILi128EEEEEENS_10bfloat16_tEfNS_4arch4Sm80ELb0ELb1ELb0ELb1ELb1ELb0ELb0ELb0ELi2ELi2ELi2ELi2ELb1EEENS1_21CollectiveEpilogueBwdISB_SC_SE_Li256ELb1ELb0ELi4EEENS1_19SingleTileSchedulerILb1ELb0ELb0ELi96EEEEEEEEEvNT_6ParamsE)
        .other          _ZN7cutlass13device_kernelIN5flash19enable_sm80_to_sm89INS1_16FlashAttnBwdSm80INS1_25CollectiveMainloopBwdSm80ILi2ELi1EN4cute5tupleIJNS5_1CILi64EEENS7_ILi96EEENS7_ILi128EEEEEENS_10bfloat16_tEfNS_4arch4Sm80ELb0ELb1ELb0ELb1ELb1ELb0ELb0ELb0ELi2ELi2ELi2ELi2ELb1EEENS1_21CollectiveEpilogueBwdISB_SC_SE_Li256ELb1ELb0ELi4EEENS1_19SingleTileSchedulerILb1ELb0ELb0ELi96EEEEEEEEEvNT_6ParamsE,@"STO_CUDA_ENTRY STV_DEFAULT"
_ZN7cutlass13device_kernelIN5flash19enable_sm80_to_sm89INS1_16FlashAttnBwdSm80INS1_25CollectiveMainloopBwdSm80ILi2ELi1EN4cute5tupleIJNS5_1CILi64EEENS7_ILi96EEENS7_ILi128EEEEEENS_10bfloat16_tEfNS_4arch4Sm80ELb0ELb1ELb0ELb1ELb1ELb0ELb0ELb0ELi2ELi2ELi2ELi2ELb1EEENS1_21CollectiveEpilogueBwdISB_SC_SE_Li256ELb1ELb0ELi4EEENS1_19SingleTileSchedulerILb1ELb0ELb0ELi96EEEEEEEEEvNT_6ParamsE:
        /* <DEDUP_REMOVED lines=22> */
.L_x_517:
        /* <DEDUP_REMOVED lines=13> */
.L_x_519:
[----:B------:R-:W-:Y:S02]  /*0230*/  ULDC UR5, c[0x0][0x3a4] ;  /* 0x0000e90000057ab9 */ /* 0x000fe40000000800 */
.L_x_518:
[----:B------:R-:W-:-:S04]  /*0240*/  UIMAD UR4, UR12, 0x60, URZ ;  /* 0x000000600c0478a4 */ /* 0x000fc8000f8e023f */
[----:B------:R-:W-:-:S04]  /*0250*/  UISETP.GE.AND UP0, UPT, UR4, UR5, UPT ;  /* 0x000000050400728c */ /* 0x000fc8000bf06270 */
[----:B------:R-:W-:Y:S01]  /*0260*/  USEL UR17, UR17, 0xffffffff, !UP0 ;  /* 0xffffffff11117887 */ /* 0x000fe2000c000000 */
[----:B------:R-:W-:Y:S05]  /*0270*/  BRA `(.L_x_520) ;  /* 0x0000019000007947 */ /* 0x000fea0003800000 */
.L_x_516:
        /* <DEDUP_REMOVED lines=8> */
.L_x_521:
        /* <DEDUP_REMOVED lines=13> */
.L_x_523:
[----:B------:R-:W-:Y:S02]  /*03d0*/  ULDC UR5, c[0x0][0x3a4] ;  /* 0x0000e90000057ab9 */ /* 0x000fe40000000800 */
.L_x_522:
[----:B------:R-:W-:-:S04]  /*03e0*/  UIMAD UR4, UR12, 0x60, URZ ;  /* 0x000000600c0478a4 */ /* 0x000fc8000f8e023f */
[----:B------:R-:W-:-:S04]  /*03f0*/  UISETP.GE.AND UP0, UPT, UR4, UR5, UPT ;  /* 0x000000050400728c */ /* 0x000fc8000bf06270 */
[----:B------:R-:W-:-:S06]  /*0400*/  USEL UR17, UR17, 0xffffffff, !UP0 ;  /* 0xffffffff11117887 */ /* 0x000fcc000c000000 */
.L_x_520:
        /* <DEDUP_REMOVED lines=48> */
.L_x_524:
        /* <DEDUP_REMOVED lines=10> */
.L_x_525:
[----:B------:R-:W-:Y:S05]  /*07b0*/  @!P1 BRA `(.L_x_526) ;  /* 0x0000005000009947 */ /* 0x000fea0003800000 */
[----:B----4-:R2:W3:Y:S04]  /*07c0*/  LDG.E R0, [R2.64] ;  /* 0x0000001202007981 */ /* 0x0104e8000c1e1900 */
[----:B--2---:R-:W2:Y:S01]  /*07d0*/  LDG.E R2, [R2.64+0x4] ;  /* 0x0000041202027981 */ /* 0x004ea2000c1e1900 */
[----:B---3--:R-:W3:Y:S08]  /*07e0*/  R2UR UR15, R0 ;  /* 0x00000000000f73c2 */ /* 0x008ef000000e0000 */
[----:B--2---:R-:W3:Y:S02]  /*07f0*/  R2UR UR4, R2 ;  /* 0x00000000020473c2 */ /* 0x004ee400000e0000 */
[----:B---3--:R-:W-:-:S06]  /*0800*/  UIADD3 UR15, -UR15, UR4, URZ ;  /* 0x000000040f0f7290 */ /* 0x008fcc000fffe13f */
.L_x_526:
        /* <DEDUP_REMOVED lines=15> */
.L_x_527:
        /* <DEDUP_REMOVED lines=573> */
.L_x_547:
        /* <DEDUP_REMOVED lines=133> */
.L_x_531:
[----:B------:R-:W-:Y:S04]  /*3520*/  MOV R3, 0x1 ;  /* 0x0000000100037802 */ /* 0x000fe80000000f00 */
[----:B------:R-:W-:Y:S11]  /*3530*/  ISETP.NE.AND P0, PT, R3, c[0x0][0x2a8], PT ;  /* 0x0000aa0003007a0c */ /* 0x000ff60003f05270 */
[----:B------:R-:W-:Y:S02]  /*3540*/  @!UPT UIADD3 URZ, URZ, URZ, URZ ;  /* 0x0000003f3f3ff290 */ /* 0x000fe4000fffe03f */
[----:B------:R-:W-:Y:S05]  /*3550*/  @P0 IMAD.HI.U32 R3, R2, c[0x0][0x2ac], RZ ;  /* 0x0000ab0002030a27 */ /* 0x000fea00078e00ff */
[----:B------:R-:W-:Y:S02]  /*3560*/  @P0 SHF.R.U32.HI R2, RZ, c[0x0][0x2b0], R3 ;  /* 0x0000ac00ff020a19 */ /* 0x000fe40000011603 */
.L_x_532:
[----:B------:R-:W-:Y:S05]  /*3570*/  BSYNC B0 ;  /* 0x0000000000007941 */ /* 0x000fea0003800000 */
.L_x_530:
[----:B------:R-:W-:Y:S02]  /*3580*/  IMAD R2, R2, c[0x0][0x2a8], R243 ;  /* 0x0000aa0002027a24 */ /* 0x000fe400078e02f3 */
[--C-:B------:R-:W-:Y:S02]  /*3590*/  IMAD.IADD R3, R239, 0x1, R0.reuse ;  /* 0x00000001ef037824 */ /* 0x100fe400078e0200 */
[----:B------:R-:W-:Y:S01]  /*35a0*/  IMAD.IADD R144, R241, 0x1, R0 ;  /* 0x00000001f1907824 */ /* 0x000fe200078e0200 */
[----:B------:R-:W-:Y:S02]  /*35b0*/  IADD3 R145, R2, c[0x0][0x2a8], RZ ;  /* 0x0000aa0002917a10 */ /* 0x000fe40007ffe0ff */
[----:B------:R-:W-:Y:S02]  /*35c0*/  IMNMX R3, R242, R3, PT ;  /* 0x00000003f2037217 */ /* 0x000fe40003800200 */
[----:B------:R-:W-:Y:S02]  /*35d0*/  IMNMX R144, R144, R2, !PT ;  /* 0x0000000290907217 */ /* 0x000fe40007800200 */
[----:B------:R-:W-:Y:S02]  /*35e0*/  IMNMX R145, R3, R145, PT ;  /* 0x0000009103917217 */ /* 0x000fe40003800200 */
.L_x_529:
        /* <DEDUP_REMOVED lines=18> */
.L_x_535:
[----:B------:R-:W-:Y:S04]  /*3710*/  MOV R29, 0x1 ;  /* 0x00000001001d7802 */ /* 0x000fe80000000f00 */
[----:B------:R-:W-:Y:S11]  /*3720*/  ISETP.NE.AND P0, PT, R29, c[0x0][0x2a8], PT ;  /* 0x0000aa001d007a0c */ /* 0x000ff60003f05270 */
[----:B------:R-:W-:Y:S02]  /*3730*/  @!UPT UIADD3 URZ, URZ, URZ, URZ ;  /* 0x0000003f3f3ff290 */ /* 0x000fe4000fffe03f */
[----:B------:R-:W-:Y:S05]  /*3740*/  @P0 IMAD.HI.U32 R29, R28, c[0x0][0x2ac], RZ ;  /* 0x0000ab001c1d0a27 */ /* 0x000fea00078e00ff */
[----:B------:R-:W-:Y:S02]  /*3750*/  @P0 SHF.R.U32.HI R28, RZ, c[0x0][0x2b0], R29 ;  /* 0x0000ac00ff1c0a19 */ /* 0x000fe4000001161d */
.L_x_536:
[----:B------:R-:W-:Y:S05]  /*3760*/  BSYNC B0 ;  /* 0x0000000000007941 */ /* 0x000fea0003800000 */
.L_x_534:
[----:B------:R-:W-:Y:S05]  /*3770*/  IMAD R28, R28, c[0x0][0x2a8], R243 ;  /* 0x0000aa001c1c7a24 */ /* 0x000fea00078e02f3 */
[----:B------:R-:W-:Y:S02]  /*3780*/  IADD3 R29, R28, c[0x0][0x2a8], RZ ;  /* 0x0000aa001c1d7a10 */ /* 0x000fe40007ffe0ff */
[----:B------:R-:W-:Y:S02]  /*3790*/  IMNMX R2, R2, R28, !PT ;  /* 0x0000001c02027217 */ /* 0x000fe40007800200 */
[----:B------:R-:W-:Y:S02]  /*37a0*/  IMNMX R3, R3, R29, PT ;  /* 0x0000001d03037217 */ /* 0x000fe40003800200 */
.L_x_533:
        /* <DEDUP_REMOVED lines=18> */
.L_x_539:
[----:B------:R-:W-:Y:S04]  /*38d0*/  MOV R29, 0x1 ;  /* 0x00000001001d7802 */ /* 0x000fe80000000f00 */
[----:B------:R-:W-:Y:S11]  /*38e0*/  ISETP.NE.AND P0, PT, R29, c[0x0][0x2a8], PT ;  /* 0x0000aa001d007a0c */ /* 0x000ff60003f05270 */
[----:B------:R-:W-:Y:S02]  /*38f0*/  @!UPT UIADD3 URZ, URZ, URZ, URZ ;  /* 0x0000003f3f3ff290 */ /* 0x000fe4000fffe03f */
[----:B------:R-:W-:Y:S05]  /*3900*/  @P0 IMAD.HI.U32 R29, R28, c[0x0][0x2ac], RZ ;  /* 0x0000ab001c1d0a27 */ /* 0x000fea00078e00ff */
[----:B------:R-:W-:Y:S02]  /*3910*/  @P0 SHF.R.U32.HI R28, RZ, c[0x0][0x2b0], R29 ;  /* 0x0000ac00ff1c0a19 */ /* 0x000fe4000001161d */
.L_x_540:
[----:B------:R-:W-:Y:S05]  /*3920*/  BSYNC B0 ;  /* 0x0000000000007941 */ /* 0x000fea0003800000 */
.L_x_538:
[----:B------:R-:W-:Y:S05]  /*3930*/  IMAD R28, R28, c[0x0][0x2a8], R243 ;  /* 0x0000aa001c1c7a24 */ /* 0x000fea00078e02f3 */
[----:B------:R-:W-:Y:S02]  /*3940*/  IADD3 R29, R28, c[0x0][0x2a8], RZ ;  /* 0x0000aa001c1d7a10 */ /* 0x000fe40007ffe0ff */
[----:B------:R-:W-:Y:S02]  /*3950*/  IMNMX R141, R141, R28, !PT ;  /* 0x0000001c8d8d7217 */ /* 0x000fe40007800200 */
[----:B------:R-:W-:Y:S02]  /*3960*/  IMNMX R142, R142, R29, PT ;  /* 0x0000001d8e8e7217 */ /* 0x000fe40003800200 */
.L_x_537:
        /* <DEDUP_REMOVED lines=18> */
.L_x_543:
[----:B------:R-:W-:Y:S04]  /*3a90*/  MOV R28, 0x1 ;  /* 0x00000001001c7802 */ /* 0x000fe80000000f00 */
[----:B------:R-:W-:Y:S11]  /*3aa0*/  ISETP.NE.AND P0, PT, R28, c[0x0][0x2a8], PT ;  /* 0x0000aa001c007a0c */ /* 0x000ff60003f05270 */
[----:B------:R-:W-:Y:S02]  /*3ab0*/  @!UPT UIADD3 URZ, URZ, URZ, URZ ;  /* 0x0000003f3f3ff290 */ /* 0x000fe4000fffe03f */
[----:B------:R-:W-:Y:S05]  /*3ac0*/  @P0 IMAD.HI.U32 R28, R0, c[0x0][0x2ac], RZ ;  /* 0x0000ab00001c0a27 */ /* 0x000fea00078e00ff */
[----:B------:R-:W-:Y:S02]  /*3ad0*/  @P0 SHF.R.U32.HI R0, RZ, c[0x0][0x2b0], R28 ;  /* 0x0000ac00ff000a19 */ /* 0x000fe4000001161c */
.L_x_544:
[----:B------:R-:W-:Y:S05]  /*3ae0*/  BSYNC B0 ;  /* 0x0000000000007941 */ /* 0x000fea0003800000 */
.L_x_542:
[----:B------:R-:W-:Y:S05]  /*3af0*/  IMAD R0, R0, c[0x0][0x2a8], R243 ;  /* 0x0000aa0000007a24 */ /* 0x000fea00078e02f3 */
[----:B------:R-:W-:Y:S02]  /*3b00*/  IADD3 R28, R0, c[0x0][0x2a8], RZ ;  /* 0x0000aa00001c7a10 */ /* 0x000fe40007ffe0ff */
[----:B------:R-:W-:Y:S02]  /*3b10*/  IMNMX R140, R140, R0, !PT ;  /* 0x000000008c8c7217 */ /* 0x000fe40007800200 */
[----:B------:R-:W-:Y:S02]  /*3b20*/  IMNMX R143, R143, R28, PT ;  /* 0x0000001c8f8f7217 */ /* 0x000fe40003800200 */
.L_x_541:
        /* <DEDUP_REMOVED lines=63> */
.L_x_545:
        /* <DEDUP_REMOVED lines=436> */
.L_x_546:
        /* <DEDUP_REMOVED lines=234> */
.L_x_528:
        /* <DEDUP_REMOVED lines=158> */
.L_x_549:
        /* <DEDUP_REMOVED lines=65> */
.L_x_551:
[----:B--2---:R-:W-:Y:S05]  /*76f0*/  BSYNC B0 ;  /* 0x0000000000007941 */ /* 0x004fea0003800000 */
.L_x_550:
        /* <DEDUP_REMOVED lines=16> */
.L_x_553:
[----:B------:R-:W-:Y:S05]  /*7800*/  BSYNC B0 ;  /* 0x0000000000007941 */ /* 0x000fea0003800000 */
.L_x_552:
        /* <DEDUP_REMOVED lines=16> */
.L_x_555:
[----:B------:R-:W-:Y:S05]  /*7910*/  BSYNC B0 ;  /* 0x0000000000007941 */ /* 0x000fea0003800000 */
.L_x_554:
        /* <DEDUP_REMOVED lines=16> */
.L_x_557:
[----:B------:R-:W-:Y:S05]  /*7a20*/  BSYNC B0 ;  /* 0x0000000000007941 */ /* 0x000fea0003800000 */
.L_x_556:
        /* <DEDUP_REMOVED lines=16> */
.L_x_559:
[----:B------:R-:W-:Y:S05]  /*7b30*/  BSYNC B0 ;  /* 0x0000000000007941 */ /* 0x000fea0003800000 */
.L_x_558:
        /* <DEDUP_REMOVED lines=16> */
.L_x_561:
[----:B------:R-:W-:Y:S05]  /*7c40*/  BSYNC B0 ;  /* 0x0000000000007941 */ /* 0x000fea0003800000 */
.L_x_560:
        /* <DEDUP_REMOVED lines=20> */
.L_x_563:
[----:B------:R-:W-:Y:S05]  /*7d90*/  BSYNC B0 ;  /* 0x0000000000007941 */ /* 0x000fea0003800000 */
.L_x_562:
        /* <DEDUP_REMOVED lines=14> */
.L_x_565:
[----:B------:R-:W-:Y:S05]  /*7e80*/  BSYNC B0 ;  /* 0x0000000000007941 */ /* 0x000fea0003800000 */
.L_x_564:
        /* <DEDUP_REMOVED lines=14> */
.L_x_567:
[----:B------:R-:W-:Y:S05]  /*7f70*/  BSYNC B0 ;  /* 0x0000000000007941 */ /* 0x000fea0003800000 */
.L_x_566:
        /* <DEDUP_REMOVED lines=14> */
.L_x_569:
[----:B------:R-:W-:Y:S05]  /*8060*/  BSYNC B0 ;  /* 0x0000000000007941 */ /* 0x000fea0003800000 */
.L_x_568:
        /* <DEDUP_REMOVED lines=14> */
.L_x_571:
[----:B------:R-:W-:Y:S05]  /*8150*/  BSYNC B0 ;  /* 0x0000000000007941 */ /* 0x000fea0003800000 */
.L_x_570:
        /* <DEDUP_REMOVED lines=14> */
.L_x_548:
        /* <DEDUP_REMOVED lines=31> */
.L_x_572:
        /* <DEDUP_REMOVED lines=40> */
.L_x_574:
[----:B------:R-:W-:Y:S05]  /*86b0*/  BSYNC B0 ;  /* 0x0000000000007941 */ /* 0x000fea0003800000 */
.L_x_573:
        /* <DEDUP_REMOVED lines=16> */
.L_x_576:
[----:B------:R-:W-:Y:S05]  /*87c0*/  BSYNC B0 ;  /* 0x0000000000007941 */ /* 0x000fea0003800000 */
.L_x_575:
        /* <DEDUP_REMOVED lines=16> */
.L_x_578:
[----:B------:R-:W-:Y:S05]  /*88d0*/  BSYNC B0 ;  /* 0x0000000000007941 */ /* 0x000fea0003800000 */
.L_x_577:
        /* <DEDUP_REMOVED lines=16> */
.L_x_580:
[----:B------:R-:W-:Y:S05]  /*89e0*/  BSYNC B0 ;  /* 0x0000000000007941 */ /* 0x000fea0003800000 */
.L_x_579:
        /* <DEDUP_REMOVED lines=16> */
.L_x_582:
[----:B------:R-:W-:Y:S05]  /*8af0*/  BSYNC B0 ;  /* 0x0000000000007941 */ /* 0x000fea0003800000 */
.L_x_581:
        /* <DEDUP_REMOVED lines=15> */
.L_x_584:
[----:B------:R-:W-:Y:S05]  /*8bf0*/  BSYNC B0 ;  /* 0x0000000000007941 */ /* 0x000fea0003800000 */
.L_x_583:
        /* <DEDUP_REMOVED lines=20> */
.L_x_586:
[----:B------:R-:W-:Y:S05]  /*8d40*/  BSYNC B0 ;  /* 0x0000000000007941 */ /* 0x000fea0003800000 */
.L_x_585:
        /* <DEDUP_REMOVED lines=14> */
.L_x_588:
[----:B------:R-:W-:Y:S05]  /*8e30*/  BSYNC B0 ;  /* 0x0000000000007941 */ /* 0x000fea0003800000 */
.L_x_587:
        /* <DEDUP_REMOVED lines=14> */
.L_x_590:
[----:B------:R-:W-:Y:S05]  /*8f20*/  BSYNC B0 ;  /* 0x0000000000007941 */ /* 0x000fea0003800000 */
.L_x_589:
        /* <DEDUP_REMOVED lines=14> */
.L_x_592:
[----:B------:R-:W-:Y:S05]  /*9010*/  BSYNC B0 ;  /* 0x0000000000007941 */ /* 0x000fea0003800000 */
.L_x_591:
        /* <DEDUP_REMOVED lines=14> */
.L_x_594:
[----:B------:R-:W-:Y:S05]  /*9100*/  BSYNC B0 ;  /* 0x0000000000007941 */ /* 0x000fea0003800000 */
.L_x_593:
        /* <DEDUP_REMOVED lines=13> */
.L_x_595:
        /* <DEDUP_REMOVED lines=10> */
.L_x_2301:


//--------------------- .text._ZN7cutlass13device_kernelIN5flash19enable_sm80_to_sm89INS1_16FlashAttnBwdSm80INS1_25CollectiveMainloopBwdSm80ILi2ELi1EN4cute5tupleIJNS5_1CILi64EEENS7_ILi96EEENS7_ILi128EEEEEENS_10bfloat16_tEfNS_4arch4Sm80ELb0ELb1ELb0ELb1ELb0ELb0ELb0ELb0ELi2ELi2ELi2ELi2ELb1EEENS1_24CollectiveEpilogueBwdGQAISB_fSE_Li256ELb1ELb0EEENS1_19SingleTileSchedulerILb1ELb0ELb0ELi96EEEEEEEEEvNT_6ParamsE --------------------------
	.section	.text._ZN7cutlass13device_kernelIN5flash19enable_sm80_to_sm89INS1_16FlashAttnBwdSm80INS1_25CollectiveMainloopBwdSm80ILi2ELi1EN4cute5tupleIJNS5_1CILi64EEENS7_ILi96EEENS7_ILi128EEEEEENS_10bfloat16_tEfNS_4arch4Sm80ELb0ELb1ELb0ELb1ELb0ELb0ELb0ELb0ELi2ELi2ELi2ELi2ELb1EEENS1_24CollectiveEpilogueBwdGQAISB_fSE_Li256ELb1ELb0EEENS1_19SingleTileSchedulerILb1ELb0ELb0ELi96EEEEEEEEEvNT_6ParamsE,"ax",@progbits
	.sectioninfo	@"SHI_REGISTERS=255"
	.align	128
.text._ZN7cutlass13device_kernelIN5flash19enable_sm80_to_sm89INS1_16FlashAttnBwdSm80INS1_25CollectiveMainloopBwdSm80ILi2ELi1EN4cute5tupleIJNS5_1CILi64EEENS7_ILi96EEENS7_ILi128EEEEEENS_10bfloat16_tEfNS_4arch4Sm80ELb0ELb1ELb0ELb1ELb0ELb0ELb0ELb0ELi2ELi2ELi2ELi2ELb1EEENS1_24CollectiveEpilogueBwdGQAISB_fSE_Li256ELb1ELb0EEENS1_19SingleTileSchedulerILb1ELb0ELb0ELi96EEEEEEEEEvNT_6ParamsE:
        .type           _ZN7cutlass13device_kernelIN5flash19enable_sm80_to_sm89INS1_16FlashAttnBwdSm80INS1_25CollectiveMainloopBwdSm80ILi2ELi1EN4cute5tupleIJNS5_1CILi64EEENS7_ILi96EEENS7_ILi128EEEEEENS_10bfloat16_tEfNS_4arch4Sm80ELb0ELb1ELb0ELb1ELb0ELb0ELb0ELb0ELi2ELi2ELi2ELi2ELb1EEENS1_24CollectiveEpilogueBwdGQAISB_fSE_Li256ELb1ELb0EEENS1_19SingleTileSchedulerILb1ELb0ELb0ELi96EEEEEEEEEvNT_6ParamsE,@function
        .size           _ZN7cutlass13device_kernelIN5flash19enable_sm80_to_sm89INS1_16FlashAttnBwdSm80INS1_25CollectiveMainloopBwdSm80ILi2ELi1EN4cute5tupleIJNS5_1CILi64EEENS7_ILi96EEENS7_ILi128EEEEEENS_10bfloat16_tEfNS_4arch4Sm80ELb0ELb1ELb0ELb1ELb0ELb0ELb0ELb0ELi2ELi2ELi2ELi2ELb1EEENS1_24CollectiveEpilogueBwdGQAISB_fSE_Li256ELb1ELb0EEENS1_19SingleTileSchedulerILb1ELb0ELb0ELi96EEEEEEEEEvNT_6ParamsE,(.L_x_2302 - _ZN7cutlass13device_kernelIN5flash19enable_sm80_to_sm89INS1_16FlashAttnBwdSm80INS1_25CollectiveMainloopBwdSm80ILi2ELi1EN4cute5tupleIJNS5_1CILi64EEENS7_ILi96EEENS7_ILi128EEEEEENS_10bfloat16_tEfNS_4arch4Sm80ELb0ELb1ELb0ELb1ELb0ELb0ELb0ELb0ELi2ELi2ELi2ELi2ELb1EEENS1_24CollectiveEpilogueBwdGQAISB_fSE_Li256ELb1ELb0EEENS1_19SingleTileSchedulerILb1ELb0ELb0ELi96EEEEEEEEEvNT_6ParamsE)
        .other          _ZN7cutlass13device_kernelIN5flash19enable_sm80_to_sm89INS1_16FlashAttnBwdSm80INS1_25CollectiveMainloopBwdSm80ILi2ELi1EN4cute5tupleIJNS5_1CILi64EEENS7_ILi96EEENS7_ILi128EEEEEENS_10bfloat16_tEfNS_4arch4Sm80ELb0ELb1ELb0ELb1ELb0ELb0ELb0ELb0ELi2ELi2ELi2ELi2ELb1EEENS1_24CollectiveEpilogueBwdGQAISB_fSE_Li256ELb1ELb0EEENS1_19SingleTileSchedulerILb1ELb0ELb0ELi96EEEEEEEEEvNT_6ParamsE,@"STO_CUDA_ENTRY STV_DEFAULT"
_ZN7cutlass13device_kernelIN5flash19enable_sm80_to_sm89INS1_16FlashAttnBwdSm80INS1_25CollectiveMainloopBwdSm80ILi2ELi1EN4cute5tupleIJNS5_1CILi64EEENS7_ILi96EEENS7_ILi128EEEEEENS_10bfloat16_tEfNS_4arch4Sm80ELb0ELb1ELb0ELb1ELb0ELb0ELb0ELb0ELi2ELi2ELi2ELi2ELb1EEENS1_24CollectiveEpilogueBwdGQAISB_fSE_Li256ELb1ELb0EEENS1_19SingleTileSchedulerILb1ELb0ELb0ELi96EEEEEEEEEvNT_6ParamsE:
        /* <DEDUP_REMOVED lines=22> */
.L_x_597:
        /* <DEDUP_REMOVED lines=13> */
.L_x_599:
[----:B------:R-:W-:Y:S02]  /*0230*/  ULDC UR5, c[0x0][0x3ac] ;  /* 0x0000eb0000057ab9 */ /* 0x000fe40000000800 */
.L_x_598:
[----:B------:R-:W-:-:S04]  /*0240*/  UIMAD UR4, UR10, 0x60, URZ ;  /* 0x000000600a0478a4 */ /* 0x000fc8000f8e023f */
[----:B------:R-:W-:-:S04]  /*0250*/  UISETP.GE.AND UP0, UPT, UR4, UR5, UPT ;  /* 0x000000050400728c */ /* 0x000fc8000bf06270 */
[----:B------:R-:W-:Y:S01]  /*0260*/  USEL UR15, UR15, 0xffffffff, !UP0 ;  /* 0xffffffff0f0f7887 */ /* 0x000fe2000c000000 */
[----:B------:R-:W-:Y:S05]  /*0270*/  BRA `(.L_x_600) ;  /* 0x0000019000007947 */ /* 0x000fea0003800000 */
.L_x_596:
        /* <DEDUP_REMOVED lines=8> */
.L_x_601:
        /* <DEDUP_REMOVED lines=13> */
.L_x_603:
[----:B------:R-:W-:Y:S02]  /*03d0*/  ULDC UR5, c[0x0][0x3ac] ;  /* 0x0000eb0000057ab9 */ /* 0x000fe40000000800 */
.L_x_602:
[----:B------:R-:W-:-:S04]  /*03e0*/  UIMAD UR4, UR10, 0x60, URZ ;  /* 0x000000600a0478a4 */ /* 0x000fc8000f8e023f */
[----:B------:R-:W-:-:S04]  /*03f0*/  UISETP.GE.AND UP0, UPT, UR4, UR5, UPT ;  /* 0x000000050400728c */ /* 0x000fc8000bf06270 */
[----:B------:R-:W-:-:S06]  /*0400*/  USEL UR15, UR15, 0xffffffff, !UP0 ;  /* 0xffffffff0f0f7887 */ /* 0x000fcc000c000000 */
.L_x_600:
        /* <DEDUP_REMOVED lines=8> */
[----:B------:R-:W-:Y:S01]  /*0490*/  UISETP.NE.U32.AND UP1, UPT, URZ, UR4, UPT ;  /* 0x000000043f00728c */ /* 0x000fe2000bf25070 */
[----:B------:R-:W-:Y:S01]  /*04a0*/  PLOP3.LUT P2, PT, PT, PT, UP2, 0x80, 0x0 ;  /* 0x000000000000781c */ /* 0x000fe20003f4f028 */
[----:B------:R-:W-:Y:S01]  /*04b0*/  IMAD.U32 R8, RZ, RZ, UR8 ;  /* 0x00000008ff087e24 */ /* 0x000fe2000f8e00ff */
[----:B------:R-:W-:Y:S01]  /*04c0*/  ULDC.64 UR12, c[0x0][0x2d0] ;  /* 0x0000b400000c7ab9 */ /* 0x000fe20000000a00 */
[----:B------:R-:W-:Y:S01]  /*04d0*/  IMAD.U32 R9, RZ, RZ, UR9 ;  /* 0x00000009ff097e24 */ /* 0x000fe2000f8e00ff */
[----:B------:R-:W-:Y:S02]  /*04e0*/  UISETP.NE.AND.EX UP1, UPT, URZ, UR5, UPT, UP1 ;  /* 0x000000053f00728c */ /* 0x000fe4000bf25310 */
[----:B------:R-:W-:Y:S02]  /*04f0*/  UIMAD.WIDE UR12, UR15, UR6, UR12 ;  /* 0x000000060f0c72a5 */ /* 0x000fe4000f8e020c */
[----:B------:R-:W-:Y:S02]  /*0500*/  ULDC.64 UR4, c[0x0][0x2d8] ;  /* 0x0000b60000047ab9 */ /* 0x000fe40000000a00 */
[----:B------:R-:W-:Y:S01]  /*0510*/  PLOP3.LUT P1, PT, PT, PT, UP1, 0x80, 0x0 ;  /* 0x000000000000781c */ /* 0x000fe20003f2f018 */
[----:B------:R-:W-:-:S02]  /*0520*/  UISETP.NE.U32.AND UP0, UPT, URZ, UR4, UPT ;  /* 0x000000043f00728c */ /* 0x000fc4000bf05070 */
[----:B------:R-:W2:Y:S01]  /*0530*/  @P2 LDG.E R0, [R8.64] ;  /* 0x0000001208002981 */ /* 0x000ea2000c1e1900 */
[----:B------:R-:W-:Y:S01]  /*0540*/  MOV R2, UR12 ;  /* 0x0000000c00027c02 */ /* 0x000fe20008000f00 */
[----:B------:R-:W-:Y:S01]  /*0550*/  IMAD.U32 R3, RZ, RZ, UR13 ;  /* 0x0000000dff037e24 */ /* 0x000fe2000f8e00ff */
[----:B------:R-:W-:Y:S01]  /*0560*/  UISETP.NE.AND.EX UP0, UPT, URZ, UR5, UPT, UP0 ;  /* 0x000000053f00728c */ /* 0x000fe2000bf05300 */
[----:B------:R-:W3:Y:S02]  /*0570*/  @P2 LDG.E R5, [R8.64] ;  /* 0x0000001208052981 */ /* 0x000ee4000c1e1900 */
[----:B------:R-:W-:-:S03]  /*0580*/  ULDC.64 UR4, c[0x0][0x2d8] ;  /* 0x0000b60000047ab9 */ /* 0x000fc60000000a00 */
[----:B------:R-:W-:Y:S01]  /*0590*/  PLOP3.LUT P0, PT, PT, PT, UP0, 0x80, 0x0 ;  /* 0x000000000000781c */ /* 0x000fe20003f0f008 */
[----:B------:R-:W4:Y:S04]  /*05a0*/  @P1 LDG.E R4, [R2.64] ;  /* 0x0000001202041981 */ /* 0x000f28000c1e1900 */
[----:B------:R-:W-:-:S06]  /*05b0*/  @UP0 UIMAD.WIDE UR4, UR15, UR6, UR4 ;  /* 0x000000060f0402a5 */ /* 0x000fcc000f8e0204 */
[----:B------:R-:W-:Y:S01]  /*05c0*/  MOV R6, UR4 ;  /* 0x0000000400067c02 */ /* 0x000fe20008000f00 */
[----:B------:R-:W-:-:S05]  /*05d0*/  IMAD.U32 R7, RZ, RZ, UR5 ;  /* 0x00000005ff077e24 */ /* 0x000fca000f8e00ff */
[----:B------:R-:W5:Y:S01]  /*05e0*/  @P0 LDG.E R6, [R6.64] ;  /* 0x0000001206060981 */ /* 0x000f62000c1e1900 */
[----:B------:R-:W-:Y:S02]  /*05f0*/  ULDC UR14, c[0x0][0x168] ;  /* 0x00005a00000e7ab9 */ /* 0x000fe40000000800 */
[----:B------:R-:W-:Y:S02]  /*0600*/  UMOV UR20, URZ ;  /* 0x0000003f00147c82 */ /* 0x000fe40008000000 */
[----:B------:R-:W-:Y:S02]  /*0610*/  UMOV UR16, URZ ;  /* 0x0000003f00107c82 */ /* 0x000fe40008000000 */
[----:B------:R-:W-:Y:S02]  /*0620*/  UMOV UR17, URZ ;  /* 0x0000003f00117c82 */ /* 0x000fe40008000000 */
[----:B------:R-:W-:Y:S01]  /*0630*/  ULDC UR13, c[0x0][0x198] ;  /* 0x00006600000d7ab9 */ /* 0x000fe20000000800 */
[----:B--2---:R-:W1:Y:S08]  /*0640*/  @P2 R2UR UR5, R0 ;  /* 0x00000000000523c2 */ /* 0x004e7000000e0000 */
[----:B---3--:R-:W2:Y:S08]  /*0650*/  @P2 R2UR UR11, R5 ;  /* 0x00000000050b23c2 */ /* 0x008eb000000e0000 */
[----:B----4-:R-:W3:Y:S01]  /*0660*/  @P1 R2UR UR9, R4 ;  /* 0x00000000040913c2 */ /* 0x010ee200000e0000 */
[----:B-1----:R-:W-:-:S04]  /*0670*/  @UP2 ULEA UR5, UR15, UR5, 0x6 ;  /* 0x000000050f052291 */ /* 0x002fc8000f8e303f */
[----:B------:R-:W-:-:S04]  /*0680*/  @UP2 USHF.R.S32.HI UR4, URZ, 0x1f, UR5 ;  /* 0x0000001f3f042899 */ /* 0x000fc80008011405 */
[----:B------:R-:W-:Y:S02]  /*0690*/  @UP2 ULEA.HI UR4, UR4, UR5, URZ, 0x6 ;  /* 0x0000000504042291 */ /* 0x000fe4000f8f303f */
[----:B--2---:R-:W-:Y:S02]  /*06a0*/  @UP2 USHF.R.S32.HI UR8, URZ, 0x1f, UR11 ;  /* 0x0000001f3f082899 */ /* 0x004fe4000801140b */
[----:B---3--:R-:W-:Y:S02]  /*06b0*/  @UP1 USHF.R.S32.HI UR7, URZ, 0x1f, UR9 ;  /* 0x0000001f3f071899 */ /* 0x008fe40008011409 */
[----:B------:R-:W-:Y:S01]  /*06c0*/  @UP2 ULOP3.LUT UR20, UR4, 0xffffffc0, URZ, 0xc0, !UPT ;  /* 0xffffffc004142892 */ /* 0x000fe2000f8ec03f */
[----:B-----5:R1:W2:Y:S01]  /*06d0*/  @P0 R2UR UR14, R6 ;  /* 0x00000000060e03c2 */ /* 0x0202a200000e0000 */
[----:B------:R-:W-:Y:S02]  /*06e0*/  UMOV UR5, URZ ;  /* 0x0000003f00057c82 */ /* 0x000fe40008000000 */
[----:B------:R-:W-:-:S02]  /*06f0*/  UMOV UR4, URZ ;  /* 0x0000003f00047c82 */ /* 0x000fc40008000000 */
[----:B------:R-:W-:Y:S02]  /*0700*/  @UP2 UMOV UR4, UR11 ;  /* 0x0000000b00042c82 */ /* 0x000fe40008000000 */
[----:B------:R-:W-:Y:S02]  /*0710*/  @UP2 UMOV UR5, UR8 ;  /* 0x0000000800052c82 */ /* 0x000fe40008000000 */
[----:B------:R-:W-:Y:S02]  /*0720*/  @UP1 UMOV UR16, UR9 ;  /* 0x0000000900101c82 */ /* 0x000fe40008000000 */
[----:B------:R-:W-:Y:S01]  /*0730*/  @UP1 UMOV UR17, UR7 ;  /* 0x0000000700111c82 */ /* 0x000fe20008000000 */
[----:B------:R-:W-:Y:S05]  /*0740*/  @P0 BRA `(.L_x_604) ;  /* 0x0000006000000947 */ /* 0x000fea0003800000 */
[----:B------:R-:W-:Y:S05]  /*0750*/  @!P2 BRA `(.L_x_604) ;  /* 0x000000500000a947 */ /* 0x000fea0003800000 */
[----:B------:R-:W3:Y:S04]  /*0760*/  LDG.E R4, [R8.64] ;  /* 0x0000001208047981 */ /* 0x000ee8000c1e1900 */
[----:B------:R-:W4:Y:S01]  /*0770*/  LDG.E R0, [R8.64+0x4] ;  /* 0x0000041208007981 */ /* 0x000f22000c1e1900 */
[----:B--23--:R-:W2:Y:S08]  /*0780*/  R2UR UR14, R4 ;  /* 0x00000000040e73c2 */ /* 0x00ceb000000e0000 */
[----:B----4-:R-:W2:Y:S02]  /*0790*/  R2UR UR7, R0 ;  /* 0x00000000000773c2 */ /* 0x010ea400000e0000 */
[----:B--2---:R-:W-:-:S06]  /*07a0*/  UIADD3 UR14, -UR14, UR7, URZ ;  /* 0x000000070e0e7290 */ /* 0x004fcc000fffe13f */
.L_x_604:
[----:B------:R-:W-:-:S04]  /*07b0*/  ISETP.NE.U32.AND P0, PT, RZ, c[0x0][0x2e0], PT ;  /* 0x0000b800ff007a0c */ /* 0x000fc80003f05070 */
[----:B------:R-:W-:-:S13]  /*07c0*/  ISETP.NE.AND.EX P0, PT, RZ, c[0x0][0x2e4], PT, P0 ;  /* 0x0000b900ff007a0c */ /* 0x000fda0003f05300 */
[----:B------:R-:W-:Y:S05]  /*07d0*/  @!P0 BRA `(.L_x_605) ;  /* 0x0000007000008947 */ /* 0x000fea0003800000 */
[----:B------:R-:W-:Y:S02]  /*07e0*/  ULDC.64 UR8, c[0x0][0x2e0] ;  /* 0x0000b80000087ab9 */ /* 0x000fe40000000a00 */
[----:B------:R-:W-:-:S06]  /*07f0*/  UIMAD.WIDE UR8, UR15, UR6, UR8 ;  /* 0x000000060f0872a5 */ /* 0x000fcc000f8e0208 */
[----:B------:R-:W-:Y:S02]  /*0800*/  MOV R2, UR8 ;  /* 0x0000000800027c02 */ /* 0x000fe40008000f00 */
[----:B------:R-:W-:-:S05]  /*0810*/  MOV R3, UR9 ;  /* 0x0000000900037c02 */ /* 0x000fca0008000f00 */
[----:B------:R-:W3:Y:S02]  /*0820*/  LDG.E R0, [R2.64] ;  /* 0x0000001202007981 */ /* 0x000ee4000c1e1900 */
[----:B---3--:R3:W4:Y:S02]  /*0830*/  R2UR UR13, R0 ;  /* 0x00000000000d73c2 */ /* 0x00872400000e0000 */
[----:B---34-:R-:W-:Y:S05]  /*0840*/  BRA `(.L_x_606) ;  /* 0x0000006000007947 */ /* 0x018fea0003800000 */
.L_x_605:
[----:B------:R-:W-:Y:S05]  /*0850*/  @!P1 BRA `(.L_x_606) ;  /* 0x0000005000009947 */ /* 0x000fea0003800000 */
[----:B------:R3:W4:Y:S04]  /*0860*/  LDG.E R0, [R2.64] ;  /* 0x0000001202007981 */ /* 0x000728000c1e1900 */
[----:B---3--:R-:W3:Y:S01]  /*0870*/  LDG.E R2, [R2.64+0x4] ;  /* 0x0000041202027981 */ /* 0x008ee2000c1e1900 */
[----:B----4-:R-:W4:Y:S08]  /*0880*/  R2UR UR13, R0 ;  /* 0x00000000000d73c2 */ /* 0x010f3000000e0000 */
[----:B---3--:R-:W4:Y:S02]  /*0890*/  R2UR UR6, R2 ;  /* 0x00000000020673c2 */ /* 0x008f2400000e0000 */
[----:B----4-:R-:W-:-:S06]  /*08a0*/  UIADD3 UR13, -UR13, UR6, URZ ;  /* 0x000000060d0d7290 */ /* 0x010fcc000fffe13f */
.L_x_606:
[----:B--2---:R-:W-:Y:S01]  /*08b0*/  UIADD3 UR7, UR14, 0x3f, URZ ;  /* 0x0000003f0e077890 */ /* 0x004fe2000fffe03f */
        /* <DEDUP_REMOVED lines=14> */
.L_x_607:
        /* <DEDUP_REMOVED lines=9> */
[----:B------:R-:W-:Y:S01]  /*0a30*/  CS2R R130, SRZ ;  /* 0x0000000000827805 */ /* 0x000fe2000001ff00 */
[----:B------:R-:W-:Y:S01]  /*0a40*/  CS2R R128, SRZ ;  /* 0x0000000000807805 */ /* 0x000fe2000001ff00 */
        /* <DEDUP_REMOVED lines=50> */
[----:B------:R-:W2:Y:S01]  /*0d70*/  S2R R14, SR_CTAID.X ;  /* 0x00000000000e7919 */ /* 0x000ea20000002500 */
[----:B------:R-:W-:Y:S01]  /*0d80*/  IMAD.MOV.U32 R0, RZ, RZ, c[0x0][0x248] ;  /* 0x00009200ff007624 */ /* 0x000fe200078e00ff */
[----:B------:R-:W-:Y:S01]  /*0d90*/  USHF.L.U32 UR6, UR20, 0x7, URZ ;  /* 0x0000000714067899 */ /* 0x000fe2000800063f */
[--C-:B------:R-:W-:Y:S01]  /*0da0*/  SHF.R.S32.HI R32, RZ, 0x1f, R34.reuse ;  /* 0x0000001fff207819 */ /* 0x100fe20000011422 */
[----:B------:R-:W-:Y:S01]  /*0db0*/  IMAD.MOV.U32 R3, RZ, RZ, 0x1 ;  /* 0x00000001ff037424 */ /* 0x000fe200078e00ff */
[----:B------:R-:W-:Y:S01]  /*0dc0*/  SHF.R.S32.HI R2, RZ, 0x1f, R34 ;  /* 0x0000001fff027819 */ /* 0x000fe20000011422 */
[----:B-1----:R-:W-:Y:S01]  /*0dd0*/  IMAD.MOV.U32 R6, RZ, RZ, R28 ;  /* 0x000000ffff067224 */ /* 0x002fe200078e001c */
[----:B------:R-:W-:Y:S01]  /*0de0*/  ISETP.NE.AND P1, PT, R0, 0x1, PT ;  /* 0x000000010000780c */ /* 0x000fe20003f25270 */
[----:B------:R-:W-:Y:S01]  /*0df0*/  IMAD.U32 R0, RZ, RZ, UR6 ;  /* 0x00000006ff007e24 */ /* 0x000fe2000f8e00ff */
[----:B------:R-:W-:Y:S01]  /*0e00*/  LEA.HI R216, R32, R34, RZ, 0x3 ;  /* 0x0000002220d87211 */ /* 0x000fe200078f18ff */
[----:B------:R-:W-:Y:S01]  /*0e10*/  USEL UR9, UR15, URZ, !UP1 ;  /* 0x0000003f0f097287 */ /* 0x000fe2000c800000 */
[----:B------:R-:W-:Y:S01]  /*0e20*/  IADD3 R20, P0, R34, UR6, RZ ;  /* 0x0000000622147c10 */ /* 0x000fe2000ff1e0ff */
[----:B------:R-:W-:Y:S01]  /*0e30*/  ULDC.64 UR6, c[0x0][0x218] ;  /* 0x0000860000067ab9 */ /* 0x000fe20000000a00 */
[----:B------:R-:W-:Y:S01]  /*0e40*/  SHF.R.S32.HI R248, RZ, 0x3, R216 ;  /* 0x00000003fff87819 */ /* 0x000fe200000114d8 */
[----:B------:R-:W-:Y:S01]  /*0e50*/  UIMAD UR10, UR10, -0x60, URZ ;  /* 0xffffffa00a0a78a4 */ /* 0x000fe2000f8e023f */
[----:B------:R-:W-:Y:S01]  /*0e60*/  LEA.HI.X.SX32 R21, R0, R2, 0x1, P0 ;  /* 0x0000000200157211 */ /* 0x000fe200000f0eff */
[----:B------:R-:W-:Y:S01]  /*0e70*/  UMOV UR22, 0x6 ;  /* 0x0000000600167882 */ /* 0x000fe20000000000 */
[----:B------:R-:W-:Y:S01]  /*0e80*/  LOP3.LUT R0, R216, 0xfffffff8, RZ, 0xc0, !PT ;  /* 0xfffffff8d8007812 */ /* 0x000fe200078ec0ff */
[----:B------:R-:W-:Y:S01]  /*0e90*/  IMAD.SHL.U32 R19, R34, 0x4, RZ ;  /* 0x0000000422137824 */ /* 0x000fe200078e00ff */
[----:B------:R-:W-:Y:S01]  /*0ea0*/  SHF.R.S32.HI R7, RZ, 0x1f, R248 ;  /* 0x0000001fff077819 */ /* 0x000fe200000114f8 */
[----:B------:R-:W-:Y:S01]  /*0eb0*/  @P1 IMAD.HI.U32 R5, R28, c[0x0][0x24c], RZ ;  /* 0x000093001c051a27 */ /* 0x000fe200078e00ff */
[----:B------:R-:W-:Y:S01]  /*0ec0*/  IADD3 R2, P0, R248, UR16, RZ ;  /* 0x00000010f8027c10 */ /* 0x000fe2000ff1e0ff */
[----:B------:R-:W-:Y:S01]  /*0ed0*/  USHF.R.S32.HI UR16, URZ, 0x1f, UR15 ;  /* 0x0000001f3f107899 */ /* 0x000fe2000801140f */
[----:B------:R-:W-:Y:S01]  /*0ee0*/  ISETP.LE.AND P4, PT, R3, c[0x0][0x2a8], PT ;  /* 0x0000aa0003007a0c */ /* 0x000fe20003f83270 */
[----:B------:R-:W-:Y:S01]  /*0ef0*/  IMAD.IADD R22, R34, 0x1, -R0 ;  /* 0x0000000122167824 */ /* 0x000fe200078e0a00 */
[----:B------:R-:W-:Y:S01]  /*0f00*/  LEA.HI R4, R32, R34, RZ, 0x6 ;  /* 0x0000002220047211 */ /* 0x000fe200078f30ff */
[----:B------:R-:W-:Y:S01]  /*0f10*/  IMAD.SHL.U32 R0, R248, 0x40, RZ ;  /* 0x00000040f8007824 */ /* 0x000fe200078e00ff */
[----:B------:R-:W-:Y:S01]  /*0f20*/  IADD3.X R3, R7, UR17, RZ, P0, !PT ;  /* 0x0000001107037c10 */ /* 0x000fe200087fe4ff */
[----:B------:R-:W-:Y:S01]  /*0f30*/  IMAD.SHL.U32 R16, R22, 0x8, RZ ;  /* 0x0000000816107824 */ /* 0x000fe200078e00ff */
[----:B------:R-:W-:Y:S01]  /*0f40*/  SHF.R.S32.HI R23, RZ, 0x6, R4 ;  /* 0x00000006ff177819 */ /* 0x000fe20000011404 */
[----:B------:R-:W-:Y:S01]  /*0f50*/  USEL UR8, UR16, URZ, !UP1 ;  /* 0x0000003f10087287 */ /* 0x000fe2000c800000 */
[----:B------:R-:W-:Y:S01]  /*0f60*/  LOP3.LUT R0, R0, 0x1c0, RZ, 0xc0, !PT ;  /* 0x000001c000007812 */ /* 0x000fe200078ec0ff */
[----:B--2---:R-:W-:Y:S01]  /*0f70*/  IMAD.WIDE R14, R14, 0x60, R2 ;  /* 0x000000600e0e7825 */ /* 0x004fe200078e0202 */
[----:B------:R-:W-:Y:S01]  /*0f80*/  IADD3 R2, P0, R248, UR4, RZ ;  /* 0x00000004f8027c10 */ /* 0x000fe2000ff1e0ff */
[----:B------:R-:W-:Y:S01]  /*0f90*/  USEL UR17, UR15, URZ, !UP2 ;  /* 0x0000003f0f117287 */ /* 0x000fe2000d000000 */
[----:B------:R-:W-:Y:S01]  /*0fa0*/  LOP3.LUT R4, R0, 0x38, R16, 0xf8, !PT ;  /* 0x0000003800047812 */ /* 0x000fe200078ef810 */
[----:B------:R-:W-:Y:S01]  /*0fb0*/  IMAD.SHL.U32 R26, R23, 0x200, RZ ;  /* 0x00000200171a7824 */ /* 0x000fe200078e00ff */
[----:B------:R-:W-:Y:S01]  /*0fc0*/  SHF.R.U32.HI R3, RZ, 0x3, R0 ;  /* 0x00000003ff037819 */ /* 0x000fe20000011600 */
[----:B------:R-:W-:Y:S01]  /*0fd0*/  USEL UR16, UR16, URZ, !UP2 ;  /* 0x0000003f10107287 */ /* 0x000fe2000d000000 */
[----:B------:R-:W-:Y:S01]  /*0fe0*/  IADD3.X R0, R7, UR5, RZ, P0, !PT ;  /* 0x0000000507007c10 */ /* 0x000fe200087fe4ff */
[----:B------:R-:W-:Y:S01]  /*0ff0*/  ULDC.64 UR4, c[0x0][0x1e8] ;  /* 0x00007a0000047ab9 */ /* 0x000fe20000000a00 */
[----:B------:R-:W-:Y:S01]  /*1000*/  @P1 SHF.R.U32.HI R6, RZ, c[0x0][0x250], R5 ;  /* 0x00009400ff061a19 */ /* 0x000fe20000011605 */
[----:B------:R-:W-:Y:S01]  /*1010*/  UIMAD UR4, UR8, UR4, URZ ;  /* 0x00000004080472a4 */ /* 0x000fe2000f8e023f */
[----:B------:R-:W-:Y:S01]  /*1020*/  LOP3.LUT R236, R26, R4, R3, 0xf6, !PT ;  /* 0x000000041aec7212 */ /* 0x000fe200078ef603 */
[C---:B------:R-:W-:Y:S01]  /*1030*/  IMAD R3, R0.reuse, c[0x0][0x178], RZ ;  /* 0x00005e0000037a24 */ /* 0x040fe200078e02ff */
[----:B------:R-:W-:Y:S01]  /*1040*/  SHF.R.S32.HI R17, RZ, 0x1f, R16 ;  /* 0x0000001fff117819 */ /* 0x000fe20000011410 */
[----:B------:R-:W-:Y:S01]  /*1050*/  IMAD R0, R0, c[0x0][0x208], RZ ;  /* 0x0000820000007a24 */ /* 0x000fe200078e02ff */
[----:B------:R-:W-:Y:S01]  /*1060*/  SHF.R.S32.HI R7, RZ, 0x1f, R6 ;  /* 0x0000001fff077819 */ /* 0x000fe20000011406 */
[C---:B------:R-:W-:Y:S01]  /*1070*/  IMAD R8, R2.reuse, c[0x0][0x17c], R3 ;  /* 0x00005f0002087a24 */ /* 0x040fe200078e0203 */
[----:B------:R-:W-:Y:S01]  /*1080*/  UIMAD UR21, UR9, UR5, UR4 ;  /* 0x00000005091572a4 */ /* 0x000fe2000f8e0204 */
[C---:B------:R-:W-:Y:S01]  /*1090*/  IMAD R10, R2.reuse, c[0x0][0x20c], R0 ;  /* 0x00008300020a7a24 */ /* 0x040fe200078e0200 */
[----:B------:R-:W-:Y:S01]  /*10a0*/  UIMAD UR6, UR16, UR6, URZ ;  /* 0x00000006100672a4 */ /* 0x000fe2000f8e023f */
[--C-:B------:R-:W-:Y:S01]  /*10b0*/  IMAD.WIDE.U32 R4, R2, c[0x0][0x178], R16.reuse ;  /* 0x00005e0002047a25 */ /* 0x100fe200078e0010 */
[----:B------:R-:W-:Y:S01]  /*10c0*/  ULDC.64 UR4, c[0x0][0x1b8] ;  /* 0x00006e0000047ab9 */ /* 0x000fe20000000a00 */
[----:B------:R-:W-:Y:S01]  /*10d0*/  ISETP.GE.AND P3, PT, R16, c[0x0][0x1cc], PT ;  /* 0x0000730010007a0c */ /* 0x000fe20003f66270 */
[----:B------:R-:W-:Y:S01]  /*10e0*/  UIMAD UR4, UR8, UR4, URZ ;  /* 0x00000004080472a4 */ /* 0x000fe2000f8e023f */
[----:B------:R-:W-:Y:S01]  /*10f0*/  IMAD.WIDE.U32 R2, R2, c[0x0][0x208], R16 ;  /* 0x0000820002027a25 */ /* 0x000fe200078e0010 */
[----:B------:R-:W-:Y:S01]  /*1100*/  UIMAD UR7, UR17, UR7, UR6 ;  /* 0x00000007110772a4 */ /* 0x000fe2000f8e0206 */
[----:B------:R-:W-:Y:S01]  /*1110*/  IADD3 R31, R16, 0x40, RZ ;  /* 0x00000040101f7810 */ /* 0x000fe20007ffe0ff */
[----:B------:R-:W-:Y:S01]  /*1120*/  UIMAD UR5, UR9, UR5, UR4 ;  /* 0x00000005090572a4 */ /* 0x000fe2000f8e0204 */
[C---:B------:R-:W-:Y:S01]  /*1130*/  IMAD R9, R7.reuse, c[0x0][0x1e0], RZ ;  /* 0x0000780007097a24 */ /* 0x040fe200078e02ff */
[----:B------:R-:W-:Y:S01]  /*1140*/  CS2R R130, SRZ ;  /* 0x0000000000827805 */ /* 0x000fe2000001ff00 */
[----:B------:R-:W-:Y:S01]  /*1150*/  IMAD R0, R7, c[0x0][0x1b0], RZ ;  /* 0x00006c0007007a24 */ /* 0x000fe200078e02ff */
[----:B------:R-:W-:Y:S01]  /*1160*/  ISETP.GE.AND P2, PT, R31, c[0x0][0x1cc], PT ;  /* 0x000073001f007a0c */ /* 0x000fe20003f46270 */
[----:B------:R-:W-:Y:S01]  /*1170*/  IMAD.IADD R7, R3, 0x1, R10 ;  /* 0x0000000103077824 */ /* 0x000fe200078e020a */
[----:B------:R-:W-:Y:S01]  /*1180*/  CS2R R128, SRZ ;  /* 0x0000000000807805 */ /* 0x000fe2000001ff00 */
[C---:B------:R-:W-:Y:S01]  /*1190*/  IMAD R18, R6.reuse, c[0x0][0x1e4], R9 ;  /* 0x0000790006127a24 */ /* 0x040fe200078e0209 */
        /* <DEDUP_REMOVED lines=15> */
[----:B------:R-:W-:Y:S01]  /*1290*/  IMAD.MOV.U32 R8, RZ, RZ, R4 ;  /* 0x000000ffff087224 */ /* 0x000fe200078e0004 */
[----:B------:R-:W-:Y:S01]  /*12a0*/  CS2R R108, SRZ ;  /* 0x00000000006c7805 */ /* 0x000fe2000001ff00 */
[----:B------:R-:W-:Y:S01]  /*12b0*/  IMAD.MOV.U32 R4, RZ, RZ, R10 ;  /* 0x000000ffff047224 */ /* 0x000fe200078e000a */
[----:B------:R-:W-:Y:S01]  /*12c0*/  CS2R R106, SRZ ;  /* 0x00000000006a7805 */ /* 0x000fe2000001ff00 */
[----:B------:R-:W-:Y:S01]  /*12d0*/  IMAD.IADD R3, R13, 0x1, R0 ;  /* 0x000000010d037824 */ /* 0x000fe200078e0200 */
[----:B------:R-:W-:Y:S01]  /*12e0*/  CS2R R104, SRZ ;  /* 0x0000000000687805 */ /* 0x000fe2000001ff00 */
[C---:B------:R-:W-:Y:S01]  /*12f0*/  IMAD R10, R18.reuse, c[0x0][0x180], RZ ;  /* 0x00006000120a7a24 */ /* 0x040fe200078e02ff */
[----:B------:R-:W-:Y:S01]  /*1300*/  CS2R R102, SRZ ;  /* 0x0000000000667805 */ /* 0x000fe2000001ff00 */
[----:B------:R-:W-:Y:S01]  /*1310*/  IMAD.MOV.U32 R6, RZ, RZ, R2 ;  /* 0x000000ffff067224 */ /* 0x000fe200078e0002 */
[----:B------:R-:W-:Y:S01]  /*1320*/  CS2R R100, SRZ ;  /* 0x0000000000647805 */ /* 0x000fe2000001ff00 */
[----:B------:R-:W-:Y:S01]  /*1330*/  IMAD.U32 R0, RZ, RZ, UR9 ;  /* 0x00000009ff007e24 */ /* 0x000fe2000f8e00ff */
[----:B------:R-:W-:Y:S01]  /*1340*/  ULDC.64 UR8, c[0x0][0x208] ;  /* 0x0000820000087ab9 */ /* 0x000fe20000000a00 */
[----:B------:R-:W-:Y:S01]  /*1350*/  IMAD.MOV.U32 R2, RZ, RZ, R12 ;  /* 0x000000ffff027224 */ /* 0x000fe200078e000c */
[----:B------:R-:W-:Y:S01]  /*1360*/  USHF.L.U32 UR4, UR8, 0x6, URZ ;  /* 0x0000000608047899 */ /* 0x000fe2000800063f */
[----:B------:R-:W-:Y:S01]  /*1370*/  IMAD R12, R18, c[0x0][0x210], RZ ;  /* 0x00008400120c7a24 */ /* 0x000fe200078e02ff */
[----:B------:R-:W-:Y:S01]  /*1380*/  USHF.L.U64.HI UR6, UR8, UR22, UR9 ;  /* 0x0000001608067299 */ /* 0x000fe20008010209 */
[C---:B------:R-:W-:Y:S01]  /*1390*/  IMAD R10, R28.reuse, c[0x0][0x184], R10 ;  /* 0x000061001c0a7a24 */ /* 0x040fe200078e020a */
[----:B------:R-:W-:Y:S01]  /*13a0*/  CS2R R98, SRZ ;  /* 0x0000000000627805 */ /* 0x000fe2000001ff00 */
[----:B------:R-:W-:Y:S01]  /*13b0*/  IMAD.WIDE.U32 R8, R28, c[0x0][0x180], R8 ;  /* 0x000060001c087a25 */ /* 0x000fe200078e0008 */
[----:B------:R-:W-:Y:S01]  /*13c0*/  UIMAD UR6, UR6, UR11, URZ ;  /* 0x0000000b060672a4 */ /* 0x000fe2000f8e023f */
[----:B------:R-:W-:Y:S01]  /*13d0*/  CS2R R96, SRZ ;  /* 0x0000000000607805 */ /* 0x000fe2000001ff00 */
[----:B------:R-:W-:Y:S01]  /*13e0*/  CS2R R94, SRZ ;  /* 0x00000000005e7805 */ /* 0x000fe2000001ff00 */
[C---:B------:R-:W-:Y:S01]  /*13f0*/  IMAD.WIDE.U32 R4, R0.reuse, c[0x0][0x1e8], R4 ;  /* 0x00007a0000047a25 */ /* 0x040fe200078e0004 */
[----:B------:R-:W-:Y:S01]  /*1400*/  CS2R R92, SRZ ;  /* 0x00000000005c7805 */ /* 0x000fe2000001ff00 */
        /* <DEDUP_REMOVED lines=16> */
[C---:B------:R-:W-:Y:S01]  /*1510*/  IMAD R9, R15.reuse, c[0x0][0x1d8], RZ ;  /* 0x000076000f097a24 */ /* 0x040fe200078e02ff */
[----:B------:R-:W-:Y:S01]  /*1520*/  CS2R R76, SRZ ;  /* 0x00000000004c7805 */ /* 0x000fe2000001ff00 */
[----:B------:R-:W-:Y:S01]  /*1530*/  IMAD R8, R15, c[0x0][0x1a8], RZ ;  /* 0x00006a000f087a24 */ /* 0x000fe200078e02ff */
[----:B------:R-:W-:Y:S01]  /*1540*/  CS2R R74, SRZ ;  /* 0x00000000004a7805 */ /* 0x000fe2000001ff00 */
[----:B------:R-:W-:Y:S01]  /*1550*/  IMAD.IADD R7, R7, 0x1, R12 ;  /* 0x0000000107077824 */ /* 0x000fe200078e020c */
[----:B------:R-:W-:Y:S01]  /*1560*/  CS2R R72, SRZ ;  /* 0x0000000000487805 */ /* 0x000fe2000001ff00 */
[----:B------:R-:W-:Y:S01]  /*1570*/  IMAD.U32 R17, RZ, RZ, UR17 ;  /* 0x00000011ff117e24 */ /* 0x000fe2000f8e00ff */
[----:B------:R-:W-:Y:S01]  /*1580*/  CS2R R70, SRZ ;  /* 0x0000000000467805 */ /* 0x000fe2000001ff00 */
[----:B------:R-:W-:Y:S01]  /*1590*/  IMAD.U32 R0, RZ, RZ, UR13 ;  /* 0x0000000dff007e24 */ /* 0x000fe2000f8e00ff */
[----:B------:R-:W-:Y:S01]  /*15a0*/  CS2R R68, SRZ ;  /* 0x0000000000447805 */ /* 0x000fe2000001ff00 */
[C---:B------:R-:W-:Y:S01]  /*15b0*/  IMAD R15, R14.reuse, c[0x0][0x1dc], R9 ;  /* 0x000077000e0f7a24 */ /* 0x040fe200078e0209 */
[----:B------:R-:W-:Y:S01]  /*15c0*/  CS2R R66, SRZ ;  /* 0x0000000000427805 */ /* 0x000fe2000001ff00 */
[----:B------:R-:W-:Y:S01]  /*15d0*/  IMAD R13, R14, c[0x0][0x1ac], R8 ;  /* 0x00006b000e0d7a24 */ /* 0x000fe200078e0208 */
[----:B------:R-:W-:Y:S01]  /*15e0*/  IADD3 R0, R0, UR10, -R248 ;  /* 0x0000000a00007c10 */ /* 0x000fe2000fffe8f8 */
[----:B------:R-:W-:Y:S01]  /*15f0*/  IMAD.WIDE.U32 R8, R14, c[0x0][0x1d8], R4 ;  /* 0x000076000e087a25 */ /* 0x000fe200078e0004 */
[----:B------:R-:W-:Y:S01]  /*1600*/  CS2R R64, SRZ ;  /* 0x0000000000407805 */ /* 0x000fe2000001ff00 */
[----:B------:R-:W-:Y:S01]  /*1610*/  CS2R R62, SRZ ;  /* 0x00000000003e7805 */ /* 0x000fe2000001ff00 */
        /* <DEDUP_REMOVED lines=35> */
[----:B------:R-:W-:Y:S01]  /*1850*/  ULDC.64 UR6, c[0x0][0x1a8] ;  /* 0x00006a0000067ab9 */ /* 0x000fe20000000a00 */
[----:B------:R-:W-:Y:S01]  /*1860*/  ISETP.LT.OR P5, PT, R0, 0x21, P2 ;  /* 0x000000210000780c */ /* 0x000fe200017a1670 */
[----:B------:R-:W-:Y:S01]  /*1870*/  USHF.L.U64.HI UR7, UR6, UR22, UR7 ;  /* 0x0000001606077299 */ /* 0x000fe20008010207 */
[----:B------:R-:W-:Y:S01]  /*1880*/  IADD3.X R5, R3, UR24, RZ, P0, !PT ;  /* 0x0000001803057c10 */ /* 0x000fe200087fe4ff */
[----:B------:R-:W-:Y:S01]  /*1890*/  UIMAD UR22, UR17, UR5, UR4 ;  /* 0x00000005111672a4 */ /* 0x000fe2000f8e0204 */
[----:B------:R-:W-:Y:S01]  /*18a0*/  IADD3 R8, P1, P0, R8, 0x80, R2 ;  /* 0x0000008008087810 */ /* 0x000fe2000783e002 */
[----:B------:R-:W-:Y:S01]  /*18b0*/  USHF.L.U32 UR6, UR6, 0x6, URZ ;  /* 0x0000000606067899 */ /* 0x000fe2000800063f */
[C---:B------:R-:W-:Y:S01]  /*18c0*/  ISETP.LT.OR P3, PT, R0.reuse, 0x41, P3 ;  /* 0x000000410000780c */ /* 0x040fe20001f61670 */
[----:B------:R2:W-:Y:S01]  /*18d0*/  LDGSTS.E.BYPASS.LTC128B.128 [R236+0x7080], [R4.64], !P6 ;  /* 0x0708000004ec7fae */ /* 0x0005e2000f101d52 */
[----:B------:R-:W-:Y:S01]  /*18e0*/  ISETP.LT.OR P2, PT, R0, 0x41, P2 ;  /* 0x000000410000780c */ /* 0x000fe20001741670 */
[----:B------:R-:W-:Y:S01]  /*18f0*/  ULDC.64 UR4, c[0x0][0x178] ;  /* 0x00005e0000047ab9 */ /* 0x000fe20000000a00 */
[----:B------:R-:W-:Y:S01]  /*1900*/  IADD3.X R9, RZ, UR24, R3, P1, P0 ;  /* 0x00000018ff097c10 */ /* 0x000fe20008fe0403 */
[----:B------:R-:W-:Y:S01]  /*1910*/  UIMAD UR21, UR21, UR4, URZ ;  /* 0x00000004151572a4 */ /* 0x000fe2000f8e023f */
[----:B------:R-:W-:Y:S01]  /*1920*/  IMAD.WIDE.U32 R244, R17, c[0x0][0x188], R10 ;  /* 0x0000620011f47a25 */ /* 0x000fe200078e000a */
[----:B------:R-:W-:Y:S01]  /*1930*/  CS2R R52, SRZ ;  /* 0x0000000000347805 */ /* 0x000fe2000001ff00 */
        /* <DEDUP_REMOVED lines=27> */
[----:B------:R-:W0:Y:S01]  /*1af0*/  LDGDEPBAR ;  /* 0x00000000000079af */ /* 0x000e220000000000 */
[----:B------:R-:W-:Y:S01]  /*1b00*/  ISETP.GE.AND P2, PT, R31, c[0x0][0x19c], PT ;  /* 0x000067001f007a0c */ /* 0x000fe20003f46270 */
[----:B---3--:R-:W-:Y:S01]  /*1b10*/  IMAD.U32 R8, RZ, RZ, UR24 ;  /* 0x00000018ff087e24 */ /* 0x008fe2000f8e00ff */
[C---:B------:R-:W-:Y:S01]  /*1b20*/  ISETP.LT.OR P6, PT, R0.reuse, 0x1, P0 ;  /* 0x000000010000780c */ /* 0x040fe200007c1670 */
[----:B------:R-:W-:Y:S01]  /*1b30*/  IMAD.U32 R9, RZ, RZ, UR25 ;  /* 0x00000019ff097e24 */ /* 0x000fe2000f8e00ff */
[----:B------:R-:W-:Y:S01]  /*1b40*/  ISETP.LT.OR P5, PT, R0, 0x1, P2 ;  /* 0x000000010000780c */ /* 0x000fe200017a1670 */
[----:B------:R-:W-:Y:S01]  /*1b50*/  IMAD.U32 R9, RZ, RZ, UR21 ;  /* 0x00000015ff097e24 */ /* 0x000fe2000f8e00ff */
[----:B------:R-:W-:Y:S01]  /*1b60*/  LEA R10, P3, R8, R244, 0x6 ;  /* 0x000000f4080a7211 */ /* 0x000fe200078630ff */
[----:B------:R-:W-:Y:S01]  /*1b70*/  IMAD.WIDE.U32 R18, R28, c[0x0][0x270], R4 ;  /* 0x00009c001c127a25 */ /* 0x000fe200078e0004 */
[----:B------:R-:W-:Y:S01]  /*1b80*/  USHF.R.S32.HI UR21, URZ, 0x1f, UR20 ;  /* 0x0000001f3f157899 */ /* 0x000fe20008011414 */
[----:B------:R-:W-:Y:S01]  /*1b90*/  CS2R R40, SRZ ;  /* 0x0000000000287805 */ /* 0x000fe2000001ff00 */
[----:B------:R-:W-:Y:S01]  /*1ba0*/  LEA.HI.X R11, R8, R241, R9, 0x6, P3 ;  /* 0x000000f1080b7211 */ /* 0x000fe200018f3409 */
[----:B------:R-:W-:Y:S01]  /*1bb0*/  IMAD.WIDE.U32 R20, R28, c[0x0][0x288], R4 ;  /* 0x0000a2001c147a25 */ /* 0x000fe200078e0004 */
[----:B------:R-:W-:Y:S01]  /*1bc0*/  CS2R R38, SRZ ;  /* 0x0000000000267805 */ /* 0x000fe2000001ff00 */
[----:B------:R-:W-:-:S02]  /*1bd0*/  UISETP.GE.AND UP6, UPT, UR10, 0x1, UPT ;  /* 0x000000010a00788c */ /* 0x000fc4000bfc6270 */
[----:B------:R-:W-:Y:S01]  /*1be0*/  IMAD.U32 R4, RZ, RZ, UR6 ;  /* 0x00000006ff047e24 */ /* 0x000fe2000f8e00ff */
[----:B------:R2:W-:Y:S01]  /*1bf0*/  LDGSTS.E.BYPASS.LTC128B.128 [R236+0x80], [R6.64], !P6 ;  /* 0x0008000006ec7fae */ /* 0x0005e2000f101d52 */
[----:B------:R-:W-:Y:S01]  /*1c00*/  IMAD.SHL.U32 R8, R22, 0x40, RZ ;  /* 0x0000004016087824 */ /* 0x000fe200078e00ff */
[----:B------:R-:W-:Y:S01]  /*1c10*/  ISETP.GE.AND P6, PT, R16, c[0x0][0x16c], PT ;  /* 0x00005b0010007a0c */ /* 0x000fe20003fc6270 */
[----:B------:R-:W-:Y:S01]  /*1c20*/  IMAD R30, R28, c[0x0][0x23c], R30 ;  /* 0x00008f001c1e7a24 */ /* 0x000fe200078e021e */
[----:B------:R2:W-:Y:S01]  /*1c30*/  LDGSTS.E.BYPASS.LTC128B.128 [R236+0x3080], [R6.64+0x80], !P5 ;  /* 0x0308008006ec7fae */ /* 0x0005e2000e901d52 */
[----:B------:R-:W-:Y:S01]  /*1c40*/  LEA.HI R28, R32, R34, RZ, 0x5 ;  /* 0x00000022201c7211 */ /* 0x000fe200078f28ff */
[----:B------:R-:W-:Y:S01]  /*1c50*/  IMAD.MOV.U32 R227, RZ, RZ, 0x10 ;  /* 0x00000010ffe37424 */ /* 0x000fe200078e00ff */
[----:B-1----:R-:W-:Y:S01]  /*1c60*/  IADD3 R2, P1, R6, UR6, RZ ;  /* 0x0000000606027c10 */ /* 0x002fe2000ff3e0ff */
[----:B------:R-:W-:Y:S01]  /*1c70*/  UISETP.GE.AND UP5, UPT, UR10, 0x2, UPT ;  /* 0x000000020a00788c */ /* 0x000fe2000bfa6270 */
[----:B------:R-:W-:Y:S01]  /*1c80*/  LOP3.LUT R8, R8, 0x1c0, RZ, 0xc0, !PT ;  /* 0x000001c008087812 */ /* 0x000fe200078ec0ff */
[----:B------:R-:W-:Y:S01]  /*1c90*/  UISETP.GE.AND UP4, UPT, UR10, 0x21, UPT ;  /* 0x000000210a00788c */ /* 0x000fe2000bf86270 */
[----:B------:R-:W-:Y:S01]  /*1ca0*/  IADD3.X R3, R7, UR7, RZ, P1, !PT ;  /* 0x0000000707037c10 */ /* 0x000fe20008ffe4ff */
[----:B------:R-:W-:Y:S01]  /*1cb0*/  UISETP.GE.AND UP3, UPT, UR10, 0x22, UPT ;  /* 0x000000220a00788c */ /* 0x000fe2000bf66270 */
[C---:B------:R-:W-:Y:S01]  /*1cc0*/  ISETP.LT.OR P1, PT, R0.reuse, 0x21, P0 ;  /* 0x000000210000780c */ /* 0x040fe20000721670 */
[----:B------:R-:W-:Y:S01]  /*1cd0*/  UISETP.GE.AND UP2, UPT, UR10, 0x41, UPT ;  /* 0x000000410a00788c */ /* 0x000fe2000bf46270 */
[----:B------:R-:W-:Y:S01]  /*1ce0*/  ISETP.LT.OR P0, PT, R0, 0x41, P0 ;  /* 0x000000410000780c */ /* 0x000fe20000701670 */
[----:B------:R-:W-:Y:S01]  /*1cf0*/  UISETP.GE.AND UP1, UPT, UR10, 0x42, UPT ;  /* 0x000000420a00788c */ /* 0x000fe2000bf26270 */
[----:B------:R-:W-:-:S09]  /*1d00*/  LOP3.LUT R9, R8, 0x8, R216, 0xf8, !PT ;  /* 0x0000000808097812 */ /* 0x000fd200078ef8d8 */
[----:B------:R1:W-:Y:S01]  /*1d10*/  LDGSTS.E.BYPASS.LTC128B.128 [R236+0x1080], [R2.64], !P1 ;  /* 0x0108000002ec7fae */ /* 0x0003e2000c901d52 */
[----:B--2---:R-:W-:Y:S02]  /*1d20*/  IADD3 R6, P5, P3, R4, 0x80, R6 ;  /* 0x0000008004067810 */ /* 0x004fe40007bbe006 */
[----:B------:R-:W-:Y:S01]  /*1d30*/  IADD3 R4, P1, R2, UR6, RZ ;  /* 0x0000000602047c10 */ /* 0x000fe2000ff3e0ff */
[----:B------:R-:W-:Y:S01]  /*1d40*/  UMOV UR6, 0x5 ;  /* 0x0000000500067882 */ /* 0x000fe20000000000 */
[----:B------:R-:W-:Y:S01]  /*1d50*/  IADD3.X R7, RZ, UR7, R7, P5, P3 ;  /* 0x00000007ff077c10 */ /* 0x000fe2000afe6407 */
[----:B------:R-:W-:Y:S01]  /*1d60*/  USHF.L.U64.HI UR9, UR8, UR6, UR9 ;  /* 0x0000000608097299 */ /* 0x000fe20008010209 */
[C---:B------:R-:W-:Y:S01]  /*1d70*/  ISETP.LT.OR P3, PT, R0.reuse, 0x21, P2 ;  /* 0x000000210000780c */ /* 0x040fe20001761670 */
[----:B------:R-:W-:Y:S01]  /*1d80*/  USHF.L.U32 UR8, UR8, 0x5, URZ ;  /* 0x0000000508087899 */ /* 0x000fe2000800063f */
[----:B------:R-:W-:Y:S02]  /*1d90*/  ISETP.LT.OR P2, PT, R0, 0x41, P2 ;  /* 0x000000410000780c */ /* 0x000fe40001741670 */
[----:B------:R-:W-:Y:S01]  /*1da0*/  IADD3.X R5, R3, UR7, RZ, P1, !PT ;  /* 0x0000000703057c10 */ /* 0x000fe20008ffe4ff */
[----:B------:R-:W-:Y:S01]  /*1db0*/  ULDC.64 UR6, c[0x0][0x278] ;  /* 0x00009e0000067ab9 */ /* 0x000fe20000000a00 */
[----:B------:R-:W-:Y:S01]  /*1dc0*/  ISETP.GE.AND P5, PT, R31, c[0x0][0x16c], PT ;  /* 0x00005b001f007a0c */ /* 0x000fe20003fa6270 */
[----:B------:R-:W-:Y:S01]  /*1dd0*/  UIMAD UR6, UR16, UR6, URZ ;  /* 0x00000006100672a4 */ /* 0x000fe2000f8e023f */
[----:B------:R-:W-:-:S03]  /*1de0*/  LEA R12, P1, R10, c[0x0][0x160], 0x1 ;  /* 0x000058000a0c7a11 */ /* 0x000fc600078208ff */
[----:B------:R-:W-:Y:S01]  /*1df0*/  UIMAD UR7, UR17, UR7, UR6 ;  /* 0x00000007110772a4 */ /* 0x000fe2000f8e0206 */
[----:B------:R-:W-:Y:S01]  /*1e00*/  LEA.HI.X R13, R10, c[0x0][0x164], R11, 0x1, P1 ;  /* 0x000059000a0d7a11 */ /* 0x000fe200008f0c0b */
[----:B------:R2:W-:Y:S01]  /*1e10*/  LDGSTS.E.BYPASS.LTC128B.128 [R236+0x4080], [R6.64], !P3 ;  /* 0x0408000006ec7fae */ /* 0x0005e2000d901d52 */
[----:B-1----:R-:W-:-:S03]  /*1e20*/  SHF.R.U32.HI R2, RZ, 0x3, R8 ;  /* 0x00000003ff027819 */ /* 0x002fc60000011608 */
[----:B------:R1:W-:Y:S01]  /*1e30*/  LDGSTS.E.BYPASS.LTC128B.128 [R236+0x2080], [R4.64], !P0 ;  /* 0x0208000004ec7fae */ /* 0x0003e2000c101d52 */
[----:B------:R-:W-:Y:S02]  /*1e40*/  SEL R3, RZ, 0x1, P6 ;  /* 0x00000001ff037807 */ /* 0x000fe40003000000 */
[----:B------:R-:W-:Y:S01]  /*1e50*/  SEL R8, RZ, 0x2, P5 ;  /* 0x00000002ff087807 */ /* 0x000fe20002800000 */
[----:B------:R1:W-:Y:S01]  /*1e60*/  LDGSTS.E.BYPASS.LTC128B.128 [R236+0x5080], [R4.64+0x80], !P2 ;  /* 0x0508008004ec7fae */ /* 0x0003e2000d101d52 */
[----:B------:R-:W-:Y:S01]  /*1e70*/  LOP3.LUT R2, R26, R9, R2, 0xf6, !PT ;  /* 0x000000091a027212 */ /* 0x000fe200078ef602 */
[----:B------:R-:W-:Y:S01]  /*1e80*/  IMAD.U32 R26, RZ, RZ, UR20 ;  /* 0x00000014ff1a7e24 */ /* 0x000fe2000f8e00ff */
[----:B------:R-:W-:Y:S01]  /*1e90*/  LOP3.LUT P2, RZ, R22, 0x2, RZ, 0xc0, !PT ;  /* 0x0000000216ff7812 */ /* 0x000fe2000784c0ff */
[----:B------:R-:W0:Y:S01]  /*1ea0*/  LDGDEPBAR ;  /* 0x00000000000079af */ /* 0x000e220000000000 */
[----:B------:R-:W-:Y:S02]  /*1eb0*/  IMAD.IADD R0, R8, 0x1, R3 ;  /* 0x0000000108007824 */ /* 0x000fe400078e0203 */
[----:B------:R-:W-:-:S02]  /*1ec0*/  IMAD.U32 R8, RZ, RZ, UR4 ;  /* 0x00000004ff087e24 */ /* 0x000fc4000f8e00ff */
[----:B------:R-:W-:Y:S01]  /*1ed0*/  IMAD.U32 R3, RZ, RZ, UR5 ;  /* 0x00000005ff037e24 */ /* 0x000fe2000f8e00ff */
[----:B------:R-:W-:Y:S01]  /*1ee0*/  LOP3.LUT P3, RZ, R0, 0x1, RZ, 0xc0, !PT ;  /* 0x0000000100ff7812 */ /* 0x000fe2000786c0ff */
[----:B------:R-:W-:Y:S01]  /*1ef0*/  IMAD.SHL.U32 R217, R2, 0x2, RZ ;  /* 0x0000000202d97824 */ /* 0x000fe200078e00ff */
[----:B------:R-:W-:Y:S01]  /*1f00*/  LOP3.LUT P0, RZ, R0, 0x2, RZ, 0xc0, !PT ;  /* 0x0000000200ff7812 */ /* 0x000fe2000780c0ff */
[----:B------:R-:W-:Y:S01]  /*1f10*/  USHF.L.U64.HI UR5, UR4, 0x5, UR5 ;  /* 0x0000000504057899 */ /* 0x000fe20008010205 */
[----:B------:R-:W-:Y:S02]  /*1f20*/  SEL R0, R224, 0xffffffe0, !P2 ;  /* 0xffffffe0e0007807 */ /* 0x000fe40005000000 */
[----:B--2---:R-:W-:-:S03]  /*1f30*/  LEA R6, P1, R8, R12, 0x6 ;  /* 0x0000000c08067211 */ /* 0x004fc600078230ff */
[----:B------:R-:W-:Y:S01]  /*1f40*/  IMAD.IADD R219, R217, 0x1, R0 ;  /* 0x00000001d9db7824 */ /* 0x000fe200078e0200 */
[----:B------:R-:W-:Y:S02]  /*1f50*/  LEA.HI.X R7, R8, R13, R3, 0x6, P1 ;  /* 0x0000000d08077211 */ /* 0x000fe400008f3403 */
[C---:B------:R-:W-:Y:S01]  /*1f60*/  LOP3.LUT P1, RZ, R22.reuse, 0x4, RZ, 0xc0, !PT ;  /* 0x0000000416ff7812 */ /* 0x040fe2000782c0ff */
[----:B------:R-:W-:Y:S01]  /*1f70*/  IMAD.SHL.U32 R22, R22, 0x20, RZ ;  /* 0x0000002016167824 */ /* 0x000fe200078e00ff */
[----:B------:R-:W-:Y:S01]  /*1f80*/  IADD3 R3, -R248, UR14, -R26 ;  /* 0x0000000ef8037c10 */ /* 0x000fe2000fffe91a */
[----:B------:R-:W-:-:S04]  /*1f90*/  DEPBAR.LE SB0, 0x1 ;  /* 0x000080400000791a */ /* 0x000fc80000000000 */
[----:B------:R-:W-:Y:S01]  /*1fa0*/  BAR.SYNC.DEFER_BLOCKING 0x0 ;  /* 0x0000000000007b1d */ /* 0x000fe20000010000 */
[----:B------:R-:W-:Y:S02]  /*1fb0*/  SEL R222, R222, 0xffffffc0, !P1 ;  /* 0xffffffc0dede7807 */ /* 0x000fe40004800000 */
[C---:B------:R-:W-:Y:S02]  /*1fc0*/  ISETP.LT.OR P2, PT, R3.reuse, 0x1, !P3 ;  /* 0x000000010300780c */ /* 0x040fe40005f41670 */
[----:B------:R-:W-:Y:S01]  /*1fd0*/  ISETP.LT.OR P1, PT, R3, 0x1, !P0 ;  /* 0x000000010300780c */ /* 0x000fe20004721670 */
[----:B------:R-:W-:Y:S01]  /*1fe0*/  IMAD.IADD R218, R217, 0x1, R222 ;  /* 0x00000001d9da7824 */ /* 0x000fe200078e02de */
[C---:B------:R-:W-:Y:S01]  /*1ff0*/  ISETP.LT.OR P3, PT, R3.reuse, 0x21, !P3 ;  /* 0x000000210300780c */ /* 0x040fe20005f61670 */
[----:B------:R-:W-:Y:S01]  /*2000*/  IMAD.IADD R222, R222, 0x1, R219 ;  /* 0x00000001dede7824 */ /* 0x000fe200078e02db */
[----:B------:R-:W-:Y:S01]  /*2010*/  ISETP.LT.OR P0, PT, R3, 0x21, !P0 ;  /* 0x000000210300780c */ /* 0x000fe20004701670 */
[----:B------:R-:W-:Y:S01]  /*2020*/  IMAD.IADD R0, R0, 0x1, R218 ;  /* 0x0000000100007824 */ /* 0x000fe200078e02da */
[----:B-1----:R-:W-:Y:S01]  /*2030*/  SHF.R.S32.HI R4, RZ, 0x5, R28 ;  /* 0x00000005ff047819 */ /* 0x002fe2000001141c */
[----:B------:R-:W-:-:S03]  /*2040*/  IMAD.IADD R3, R19, 0x1, R27 ;  /* 0x0000000113037824 */ /* 0x000fc600078e021b */
        /* <DEDUP_REMOVED lines=12> */
[----:B-----5:R-:W-:-:S03]  /*2110*/  IMAD.U32 R0, RZ, RZ, UR9 ;  /* 0x00000009ff007e24 */ /* 0x020fc6000f8e00ff */
        /* <DEDUP_REMOVED lines=21> */
[----:B------:R-:W-:Y:S01]  /*2270*/  LEA.HI R16, R32, R34, RZ, 0x4 ;  /* 0x0000002220107211 */ /* 0x000fe200078f20ff */
[----:B------:R1:W-:Y:S01]  /*2280*/  LDGSTS.E.BYPASS.LTC128B.128 [R236+0x7080], [R6.64], !P3 ;  /* 0x0708000006ec7fae */ /* 0x0003e2000d901d52 */
[----:B------:R-:W-:Y:S02]  /*2290*/  ISETP.GT.AND P3, PT, R34, 0xf, PT ;  /* 0x0000000f2200780c */ /* 0x000fe40003f64270 */
[----:B------:R-:W-:Y:S01]  /*22a0*/  SHF.R.S32.HI R11, RZ, 0x4, R16 ;  /* 0x00000004ff0b7819 */ /* 0x000fe20000011410 */
[----:B------:R1:W-:Y:S01]  /*22b0*/  LDGSTS.E.BYPASS.LTC128B.128 [R236+0x9080], [R6.64+0x80], !P0 ;  /* 0x0908008006ec7fae */ /* 0x0003e2000c101d52 */
[----:B------:R-:W-:Y:S02]  /*22c0*/  SEL R240, RZ, 0x1, P2 ;  /* 0x00000001fff07807 */ /* 0x000fe40001000000 */
[----:B------:R-:W-:-:S04]  /*22d0*/  LEA.HI R9, R16, R11, RZ, 0x1 ;  /* 0x0000000b10097211 */ /* 0x000fc800078f08ff */
[----:B------:R-:W-:-:S05]  /*22e0*/  LOP3.LUT R9, R9, 0xfffffffe, RZ, 0xc0, !PT ;  /* 0xfffffffe09097812 */ /* 0x000fca00078ec0ff */
[----:B------:R-:W-:-:S04]  /*22f0*/  IMAD.IADD R9, R11, 0x1, -R9 ;  /* 0x000000010b097824 */ /* 0x000fc800078e0a09 */
[----:B------:R-:W-:Y:S01]  /*2300*/  IMAD.SHL.U32 R220, R9, 0x8, RZ ;  /* 0x0000000809dc7824 */ /* 0x000fe200078e00ff */
[----:B-----5:R-:W-:Y:S01]  /*2310*/  LOP3.LUT R12, R2, 0xfffffffe, RZ, 0xc0, !PT ;  /* 0xfffffffe020c7812 */ /* 0x020fe200078ec0ff */
[----:B------:R-:W-:Y:S01]  /*2320*/  IMAD.MOV.U32 R2, RZ, RZ, R18 ;  /* 0x000000ffff027224 */ /* 0x000fe200078e0012 */
[----:B------:R-:W-:Y:S02]  /*2330*/  LEA.HI R18, R32, R34, RZ, 0x2 ;  /* 0x0000002220127211 */ /* 0x000fe400078f10ff */
[----:B------:R-:W-:Y:S01]  /*2340*/  SHF.R.S32.HI R13, RZ, 0x1f, R23 ;  /* 0x0000001fff0d7819 */ /* 0x000fe20000011417 */
[----:B------:R-:W-:Y:S01]  /*2350*/  IMAD.IADD R12, R4, 0x1, -R12 ;  /* 0x00000001040c7824 */ /* 0x000fe200078e0a0c */
[--C-:B------:R-:W-:Y:S01]  /*2360*/  SHF.R.S32.HI R8, RZ, 0x2, R18.reuse ;  /* 0x00000002ff087819 */ /* 0x100fe20000011412 */
[----:B------:R-:W-:Y:S01]  /*2370*/  IMAD.U32 R4, RZ, RZ, UR8 ;  /* 0x00000008ff047e24 */ /* 0x000fe2000f8e00ff */
[----:B------:R-:W-:Y:S01]  /*2380*/  SHF.R.S32.HI R5, RZ, 0x1f, R18 ;  /* 0x0000001fff057819 */ /* 0x000fe20000011412 */
[----:B-1----:R-:W-:Y:S01]  /*2390*/  IMAD.U32 R6, RZ, RZ, UR8 ;  /* 0x00000008ff067e24 */ /* 0x002fe2000f8e00ff */
[----:B------:R-:W-:Y:S01]  /*23a0*/  LEA.HI R13, R13, R23, RZ, 0x2 ;  /* 0x000000170d0d7211 */ /* 0x000fe200078f10ff */
[----:B------:R-:W-:Y:S01]  /*23b0*/  IMAD.WIDE.U32 R36, R17, c[0x0][0x278], R2 ;  /* 0x00009e0011247a25 */ /* 0x000fe200078e0002 */
[----:B------:R-:W-:-:S02]  /*23c0*/  LEA.HI R2, R5, R8, RZ, 0x3 ;  /* 0x0000000805027211 */ /* 0x000fc400078f18ff */
[----:B------:R-:W-:Y:S01]  /*23d0*/  LEA R6, P0, R6, R14, 0x1 ;  /* 0x0000000e06067211 */ /* 0x000fe200078008ff */
[----:B------:R-:W-:Y:S01]  /*23e0*/  IMAD.IADD R5, R21, 0x1, R29 ;  /* 0x0000000115057824 */ /* 0x000fe200078e021d */
[----:B------:R-:W-:Y:S01]  /*23f0*/  IADD3 R252, R37, UR7, RZ ;  /* 0x0000000725fc7c10 */ /* 0x000fe2000fffe0ff */
[----:B------:R-:W-:Y:S01]  /*2400*/  IMAD.SHL.U32 R221, R12, 0x200, RZ ;  /* 0x000002000cdd7824 */ /* 0x000fe200078e00ff */
[----:B------:R-:W-:Y:S01]  /*2410*/  LEA.HI.X R7, R4, R15, R0, 0x1, P0 ;  /* 0x0000000f04077211 */ /* 0x000fe200000f0c00 */
[----:B------:R-:W-:Y:S01]  /*2420*/  IMAD.MOV.U32 R4, RZ, RZ, R20 ;  /* 0x000000ffff047224 */ /* 0x000fe200078e0014 */
[----:B------:R-:W-:Y:S01]  /*2430*/  @!P3 IADD3 R0, P0, R36, UR20, RZ ;  /* 0x000000142400bc10 */ /* 0x000fe2000ff1e0ff */
[----:B------:R-:W-:Y:S01]  /*2440*/  @!P3 IMAD.SHL.U32 R20, R34, 0x10, RZ ;  /* 0x000000102214b824 */ /* 0x000fe200078e00ff */
[----:B------:R-:W-:Y:S01]  /*2450*/  LOP3.LUT R2, R2, 0xfffffff8, RZ, 0xc0, !PT ;  /* 0xfffffff802027812 */ /* 0x000fe200078ec0ff */
[----:B------:R-:W-:Y:S01]  /*2460*/  IMAD.WIDE.U32 R250, R17, c[0x0][0x290], R4 ;  /* 0x0000a40011fa7a25 */ /* 0x000fe200078e0004 */
[----:B------:R-:W-:Y:S01]  /*2470*/  @!P3 IADD3.X R3, R252, UR21, RZ, P0, !PT ;  /* 0x00000015fc03bc10 */ /* 0x000fe200087fe4ff */
[----:B------:R-:W-:Y:S01]  /*2480*/  ULDC.64 UR6, c[0x0][0x290] ;  /* 0x0000a40000067ab9 */ /* 0x000fe20000000a00 */
[----:B------:R-:W-:Y:S01]  /*2490*/  @!P3 LEA R10, P0, R0, c[0x0][0x258], 0x2 ;  /* 0x00009600000aba11 */ /* 0x000fe200078010ff */
[----:B------:R-:W-:Y:S01]  /*24a0*/  IMAD.IADD R8, R8, 0x1, -R2 ;  /* 0x0000000108087824 */ /* 0x000fe200078e0a02 */
[----:B------:R-:W-:Y:S01]  /*24b0*/  LOP3.LUT R13, R13, 0x1ffffffc, RZ, 0xc0, !PT ;  /* 0x1ffffffc0d0d7812 */ /* 0x000fe200078ec0ff */
[----:B------:R-:W-:Y:S01]  /*24c0*/  IMAD.MOV.U32 R2, RZ, RZ, R24 ;  /* 0x000000ffff027224 */ /* 0x000fe200078e0018 */
[----:B------:R-:W-:Y:S01]  /*24d0*/  @!P3 LEA.HI.X R11, R0, c[0x0][0x25c], R3, 0x2, P0 ;  /* 0x00009700000bba11 */ /* 0x000fe200000f1403 */
[----:B------:R-:W-:Y:S01]  /*24e0*/  IMAD.IADD R3, R25, 0x1, R30 ;  /* 0x0000000119037824 */ /* 0x000fe200078e021e */
[----:B------:R-:W-:Y:S01]  /*24f0*/  IADD3 R0, -R26, UR14, -R248 ;  /* 0x0000000e1a007c10 */ /* 0x000fe2000fffe9f8 */
[----:B------:R-:W-:Y:S01]  /*2500*/  IMAD.IADD R13, R23, 0x1, -R13 ;  /* 0x00000001170d7824 */ /* 0x000fe200078e0a0d */
[----:B------:R-:W-:Y:S01]  /*2510*/  ISETP.GE.AND P0, PT, R31, c[0x0][0x1fc], PT ;  /* 0x00007f001f007a0c */ /* 0x000fe20003f06270 */
[----:B------:R1:W-:Y:S01]  /*2520*/  @!P3 LDGSTS.E.BYPASS.LTC128B.128 [R20+0x12080], [R10.64] ;  /* 0x120800000a14bfae */ /* 0x0003e2000b901d52 */
[C---:B------:R-:W-:Y:S01]  /*2530*/  ISETP.LT.OR P2, PT, R0.reuse, 0x1, P1 ;  /* 0x000000010000780c */ /* 0x040fe20000f41670 */
[----:B------:R-:W-:Y:S01]  /*2540*/  IMAD.WIDE.U32 R32, R17, c[0x0][0x240], R2 ;  /* 0x0000900011207a25 */ /* 0x000fe200078e0002 */
[----:B------:R-:W-:Y:S01]  /*2550*/  SEL R19, RZ, 0xffffffff, P0 ;  /* 0xffffffffff137807 */ /* 0x000fe20000000000 */
[----:B------:R-:W0:Y:S01]  /*2560*/  LDGDEPBAR ;  /* 0x00000000000079af */ /* 0x000e220000000000 */
[----:B------:R-:W-:Y:S01]  /*2570*/  ISETP.GE.AND P0, PT, R31, c[0x0][0x1fc], PT ;  /* 0x00007f001f007a0c */ /* 0x000fe20003f06270 */
[----:B------:R-:W-:Y:S01]  /*2580*/  IMAD.SHL.U32 R23, R23, 0x8, RZ ;  /* 0x0000000817177824 */ /* 0x000fe200078e00ff */
[----:B------:R-:W-:Y:S01]  /*2590*/  ISETP.LT.OR P1, PT, R0, 0x21, P1 ;  /* 0x000000210000780c */ /* 0x000fe20000f21670 */
[----:B------:R-:W-:Y:S01]  /*25a0*/  IMAD.SHL.U32 R5, R8, 0x20, RZ ;  /* 0x0000002008057824 */ /* 0x000fe200078e00ff */
[----:B------:R-:W-:Y:S01]  /*25b0*/  UIMAD UR6, UR16, UR6, URZ ;  /* 0x00000006100672a4 */ /* 0x000fe2000f8e023f */
[----:B------:R-:W-:Y:S01]  /*25c0*/  IMAD.SHL.U32 R4, R9, 0x20, RZ ;  /* 0x0000002009047824 */ /* 0x000fe200078e00ff */
[----:B------:R-:W-:Y:S01]  /*25d0*/  LOP3.LUT R3, R23, 0x18, RZ, 0xc0, !PT ;  /* 0x0000001817037812 */ /* 0x000fe200078ec0ff */
[----:B------:R5:W-:Y:S01]  /*25e0*/  STL.64 [R1], R36 ;  /* 0x0000002401007387 */ /* 0x000be20000100a00 */
[----:B------:R-:W-:Y:S01]  /*25f0*/  UIMAD UR6, UR17, UR7, UR6 ;  /* 0x00000007110672a4 */ /* 0x000fe2000f8e0206 */
[----:B------:R-:W-:-:S02]  /*2600*/  LOP3.LUT R220, R220, 0x8, RZ, 0xc0, !PT ;  /* 0x00000008dcdc7812 */ /* 0x000fc400078ec0ff */
[----:B------:R2:W-:Y:S01]  /*2610*/  LDGSTS.E.BYPASS.LTC128B.128 [R236+0xe080], [R14.64], !P2 ;  /* 0x0e0800000eec7fae */ /* 0x0005e2000d101d52 */
[C---:B------:R-:W-:Y:S02]  /*2620*/  ISETP.LT.OR P2, PT, R0.reuse, 0x1, P0 ;  /* 0x000000010000780c */ /* 0x040fe40000741670 */
[----:B------:R-:W-:Y:S01]  /*2630*/  ISETP.LT.OR P0, PT, R0, 0x21, P0 ;  /* 0x000000210000780c */ /* 0x000fe20000701670 */
[----:B------:R-:W-:Y:S01]  /*2640*/  IMAD.SHL.U32 R0, R12, 0x10, RZ ;  /* 0x000000100c007824 */ /* 0x000fe200078e00ff */
[----:B------:R-:W-:Y:S01]  /*2650*/  LOP3.LUT R5, R3, 0xe0, R5, 0xf8, !PT ;  /* 0x000000e003057812 */ /* 0x000fe200078ef805 */
[----:B------:R2:W-:Y:S01]  /*2660*/  STL.64 [R1+0x8], R32 ;  /* 0x0000082001007387 */ /* 0x0005e20000100a00 */
[----:B------:R-:W-:Y:S01]  /*2670*/  IADD3 R249, R251, UR6, RZ ;  /* 0x00000006fbf97c10 */ /* 0x000fe2000fffe0ff */
[----:B------:R-:W-:Y:S02]  /*2680*/  ULDC.64 UR6, c[0x0][0x240] ;  /* 0x0000900000067ab9 */ /* 0x000fe40000000a00 */
[----:B------:R-:W-:Y:S01]  /*2690*/  UIMAD UR6, UR16, UR6, URZ ;  /* 0x00000006100672a4 */ /* 0x000fe2000f8e023f */
[----:B-1----:R-:W-:Y:S01]  /*26a0*/  LOP3.LUT R10, R28, 0xffffffe0, RZ, 0xc0, !PT ;  /* 0xffffffe01c0a7812 */ /* 0x002fe200078ec0ff */
[----:B------:R-:W-:-:S02]  /*26b0*/  USHF.L.U32 UR16, UR4, 0x5, URZ ;  /* 0x0000000504107899 */ /* 0x000fc4000800063f */
[----:B------:R1:W-:Y:S01]  /*26c0*/  LDGSTS.E.BYPASS.LTC128B.128 [R236+0x10080], [R14.64+0x80], !P2 ;  /* 0x100800800eec7fae */ /* 0x0003e2000d101d52 */
[----:B------:R-:W-:Y:S01]  /*26d0*/  LOP3.LUT P2, RZ, R8, 0x1, RZ, 0xc0, !PT ;  /* 0x0000000108ff7812 */ /* 0x000fe2000784c0ff */
[----:B------:R-:W-:Y:S01]  /*26e0*/  IMAD.IADD R2, R34, 0x1, -R10 ;  /* 0x0000000122027824 */ /* 0x000fe200078e0a0a */
[----:B------:R-:W-:Y:S01]  /*26f0*/  LOP3.LUT R10, R3, 0x20, R4, 0xf8, !PT ;  /* 0x00000020030a7812 */ /* 0x000fe200078ef804 */
[----:B------:R-:W-:Y:S01]  /*2700*/  IMAD.SHL.U32 R8, R8, 0x4, RZ ;  /* 0x0000000408087824 */ /* 0x000fe200078e00ff */
[----:B------:R-:W-:Y:S01]  /*2710*/  LOP3.LUT R3, R0, 0x10, RZ, 0xc0, !PT ;  /* 0x0000001000037812 */ /* 0x000fe200078ec0ff */
[----:B------:R1:W-:Y:S01]  /*2720*/  LDGSTS.E.BYPASS.LTC128B.128 [R236+0xf080], [R6.64], !P1 ;  /* 0x0f08000006ec7fae */ /* 0x0003e2000c901d52 */
[----:B------:R-:W-:Y:S01]  /*2730*/  SHF.R.S32.HI R234, RZ, 0x1f, R2 ;  /* 0x0000001fffea7819 */ /* 0x000fe20000011402 */
[----:B------:R-:W-:Y:S01]  /*2740*/  UIMAD UR7, UR17, UR7, UR6 ;  /* 0x00000007110772a4 */ /* 0x000fe2000f8e0206 */
[----:B------:R-:W-:Y:S01]  /*2750*/  LOP3.LUT R22, R3, 0xe0, R22, 0xf8, !PT ;  /* 0x000000e003167812 */ /* 0x000fe200078ef816 */
[----:B------:R1:W-:Y:S01]  /*2760*/  LDGSTS.E.BYPASS.LTC128B.128 [R236+0x11080], [R6.64+0x80], !P0 ;  /* 0x1108008006ec7fae */ /* 0x0003e2000c101d52 */
[----:B------:R-:W-:Y:S01]  /*2770*/  LEA.HI R234, R234, R2, RZ, 0x2 ;  /* 0x00000002eaea7211 */ /* 0x000fe200078f10ff */
[----:B------:R-:W-:Y:S01]  /*2780*/  UIADD3 UR17, UR13, -UR14, URZ ;  /* 0x8000000e0d117290 */ /* 0x000fe2000fffe03f */
[----:B------:R-:W-:Y:S01]  /*2790*/  LOP3.LUT R3, R16, 0xfffffff0, RZ, 0xc0, !PT ;  /* 0xfffffff010037812 */ /* 0x000fe200078ec0ff */
[----:B------:R-:W-:Y:S01]  /*27a0*/  UIADD3 UR13, UR10, UR13, URZ ;  /* 0x0000000d0a0d7290 */ /* 0x000fe2000fffe03f */
[C---:B------:R-:W-:Y:S01]  /*27b0*/  LOP3.LUT R4, R234.reuse, 0x7ffffffc, RZ, 0xc0, !PT ;  /* 0x7ffffffcea047812 */ /* 0x040fe200078ec0ff */
[----:B------:R-:W-:Y:S01]  /*27c0*/  ULDC UR6, c[0x0][0x2a0] ;  /* 0x0000a80000067ab9 */ /* 0x000fe20000000800 */
[----:B------:R-:W-:Y:S01]  /*27d0*/  LEA.HI.SX32 R234, R234, R0, 0x1e ;  /* 0x00000000eaea7211 */ /* 0x000fe200078ff2ff */
[----:B------:R-:W-:Y:S01]  /*27e0*/  ULOP3.LUT UR6, URZ, UR6, URZ, 0x33, !UPT ;  /* 0x000000063f067292 */ /* 0x000fe2000f8e333f */
[----:B------:R-:W-:Y:S01]  /*27f0*/  LOP3.LUT R0, R18, 0x3ffffffc, RZ, 0xc0, !PT ;  /* 0x3ffffffc12007812 */ /* 0x000fe200078ec0ff */
[----:B------:R-:W-:Y:S01]  /*2800*/  IMAD.IADD R4, R2, 0x1, -R4 ;  /* 0x0000000102047824 */ /* 0x000fe200078e0a04 */
[----:B------:R-:W-:Y:S01]  /*2810*/  LOP3.LUT R8, R5, 0x18, R8, 0x78, !PT ;  /* 0x0000001805087812 */ /* 0x000fe200078e7808 */
[----:B------:R-:W-:Y:S01]  /*2820*/  IMAD.SHL.U32 R5, R19, 0x2, RZ ;  /* 0x0000000213057824 */ /* 0x000fe200078e00ff */
[----:B-----5:R-:W-:Y:S01]  /*2830*/  CS2R R36, SRZ ;  /* 0x0000000000247805 */ /* 0x020fe2000001ff00 */
[C---:B------:R-:W-:Y:S01]  /*2840*/  IMAD.IADD R2, R34.reuse, 0x1, -R0 ;  /* 0x0000000122027824 */ /* 0x040fe200078e0a00 */
[----:B------:R-:W-:Y:S01]  /*2850*/  UMOV UR4, URZ ;  /* 0x0000003f00047c82 */ /* 0x000fe20008000000 */
[----:B------:R-:W-:Y:S01]  /*2860*/  IMAD.IADD R0, R34, 0x1, -R3 ;  /* 0x0000000122007824 */ /* 0x000fe200078e0a03 */
[----:B------:R-:W-:Y:S01]  /*2870*/  LOP3.LUT R240, R5, 0x2, R240, 0xe2, !PT ;  /* 0x0000000205f07812 */ /* 0x000fe200078ee2f0 */
[----:B------:R-:W-:-:S02]  /*2880*/  IMAD R2, R2, 0x2, R221 ;  /* 0x0000000202027824 */ /* 0x000fc400078e02dd */
[----:B------:R-:W-:Y:S01]  /*2890*/  IMAD R13, R13, 0x4, R4 ;  /* 0x000000040d0d7824 */ /* 0x000fe200078e0204 */
[----:B------:R-:W-:Y:S01]  /*28a0*/  SHF.R.S32.HI R3, RZ, 0x1f, R0 ;  /* 0x0000001fff037819 */ /* 0x000fe20000011400 */
[----:B------:R-:W-:Y:S01]  /*28b0*/  IMAD.IADD R8, R2, 0x1, R8 ;  /* 0x0000000102087824 */ /* 0x000fe200078e0208 */
[C---:B------:R-:W-:Y:S01]  /*28c0*/  LOP3.LUT P0, RZ, R0.reuse, 0x4, RZ, 0xc0, !PT ;  /* 0x0000000400ff7812 */ /* 0x040fe2000780c0ff */
[C---:B------:R-:W-:Y:S01]  /*28d0*/  IMAD.SHL.U32 R4, R0.reuse, 0x20, RZ ;  /* 0x0000002000047824 */ /* 0x040fe200078e00ff */
[----:B------:R-:W-:Y:S01]  /*28e0*/  LEA.HI R3, R3, R0, RZ, 0x3 ;  /* 0x0000000003037211 */ /* 0x000fe200078f18ff */
[----:B------:R-:W-:Y:S01]  /*28f0*/  IMAD.SHL.U32 R5, R0, 0x4, RZ ;  /* 0x0000000400057824 */ /* 0x000fe200078e00ff */
[----:B------:R-:W-:Y:S01]  /*2900*/  SEL R223, R227, 0xfffffff0, !P0 ;  /* 0xfffffff0e3df7807 */ /* 0x000fe20004000000 */
[----:B------:R-:W-:Y:S01]  /*2910*/  IMAD.SHL.U32 R232, R8, 0x2, RZ ;  /* 0x0000000208e87824 */ /* 0x000fe200078e00ff */
[----:B------:R-:W-:Y:S01]  /*2920*/  LOP3.LUT R2, R3, 0xfffffff8, RZ, 0xc0, !PT ;  /* 0xfffffff803027812 */ /* 0x000fe200078ec0ff */
[----:B------:R-:W-:Y:S01]  /*2930*/  IMAD.SHL.U32 R239, R13, 0x2, RZ ;  /* 0x000000020def7824 */ /* 0x000fe200078e00ff */
[----:B------:R-:W-:-:S02]  /*2940*/  LOP3.LUT R4, R220, 0x1e0, R4, 0xf8, !PT ;  /* 0x000001e0dc047812 */ /* 0x000fc400078ef804 */
[----:B------:R-:W-:Y:S01]  /*2950*/  IADD3 R233, R232, 0x126c0, RZ ;  /* 0x000126c0e8e97810 */ /* 0x000fe20007ffe0ff */
[----:B------:R-:W-:Y:S01]  /*2960*/  IMAD.IADD R225, R0, 0x1, -R2 ;  /* 0x0000000100e17824 */ /* 0x000fe200078e0a02 */
[----:B------:R-:W-:Y:S01]  /*2970*/  IADD3 R2, P1, R250, UR20, RZ ;  /* 0x00000014fa027c10 */ /* 0x000fe2000ff3e0ff */
[----:B------:R-:W-:Y:S01]  /*2980*/  IMAD.SHL.U32 R0, R9, 0x100, RZ ;  /* 0x0000010009007824 */ /* 0x000fe200078e00ff */
[----:B------:R-:W-:Y:S01]  /*2990*/  LOP3.LUT R4, R4, 0x38, R5, 0x78, !PT ;  /* 0x0000003804047812 */ /* 0x000fe200078e7805 */
[----:B------:R-:W-:Y:S01]  /*29a0*/  IMAD.SHL.U32 R5, R225, 0x40, RZ ;  /* 0x00000040e1057824 */ /* 0x000fe200078e00ff */
[----:B-1----:R-:W-:Y:S01]  /*29b0*/  IADD3.X R7, R249, UR21, RZ, P1, !PT ;  /* 0x00000015f9077c10 */ /* 0x002fe20008ffe4ff */
[----:B------:R-:W-:Y:S01]  /*29c0*/  UIADD3 UR20, -UR14, 0x1, UR13 ;  /* 0x000000010e147890 */ /* 0x000fe2000fffe10d */
[----:B------:R-:W-:Y:S02]  /*29d0*/  LEA R6, P1, R2, c[0x0][0x280], 0x2 ;  /* 0x0000a00002067a11 */ /* 0x000fe400078210ff */
[----:B------:R-:W-:-:S02]  /*29e0*/  LOP3.LUT R0, R22, 0x100, R0, 0xf8, !PT ;  /* 0x0000010016007812 */ /* 0x000fc400078ef800 */
[----:B------:R-:W-:Y:S01]  /*29f0*/  LEA.HI.X R7, R2, c[0x0][0x284], R7, 0x2, P1 ;  /* 0x0000a10002077a11 */ /* 0x000fe200008f1407 */
[----:B------:R-:W-:Y:S01]  /*2a00*/  IMAD.SHL.U32 R2, R3, 0x40, RZ ;  /* 0x0000004003027824 */ /* 0x000fe200078e00ff */
[----:B------:R-:W-:Y:S02]  /*2a10*/  LOP3.LUT R3, R5, 0x1c0, RZ, 0xc0, !PT ;  /* 0x000001c005037812 */ /* 0x000fe400078ec0ff */
[----:B------:R-:W-:Y:S02]  /*2a20*/  ISETP.GE.AND P1, PT, R34, 0x10, PT ;  /* 0x000000102200780c */ /* 0x000fe40003f26270 */
[----:B------:R-:W-:Y:S02]  /*2a30*/  LOP3.LUT R221, R4, R221, RZ, 0xfc, !PT ;  /* 0x000000dd04dd7212 */ /* 0x000fe400078efcff */
[C---:B------:R-:W-:Y:S02]  /*2a40*/  LOP3.LUT R216, R0.reuse, 0x8, R216, 0xf8, !PT ;  /* 0x0000000800d87812 */ /* 0x040fe400078ef8d8 */
[----:B------:R-:W-:-:S02]  /*2a50*/  LOP3.LUT R5, R0, 0x1c0, RZ, 0xc0, !PT ;  /* 0x000001c000057812 */ /* 0x000fc400078ec0ff */
[----:B------:R-:W-:Y:S02]  /*2a60*/  LOP3.LUT R0, R2, 0xfffffe00, RZ, 0xc0, !PT ;  /* 0xfffffe0002007812 */ /* 0x000fe400078ec0ff */
[----:B------:R-:W-:Y:S02]  /*2a70*/  SHF.R.U32.HI R4, RZ, 0x3, R3 ;  /* 0x00000003ff047819 */ /* 0x000fe40000011603 */
[----:B------:R-:W-:Y:S01]  /*2a80*/  SHF.R.U32.HI R5, RZ, 0x3, R5 ;  /* 0x00000003ff057819 */ /* 0x000fe20000011605 */
[----:B------:R-:W-:Y:S01]  /*2a90*/  IMAD R2, R12, 0x400, R0 ;  /* 0x000004000c027824 */ /* 0x000fe200078e0200 */
[C---:B------:R-:W-:Y:S02]  /*2aa0*/  LOP3.LUT R220, R4.reuse, R3, R220, 0x1e, !PT ;  /* 0x0000000304dc7212 */ /* 0x040fe400078e1edc */
[----:B------:R-:W-:Y:S02]  /*2ab0*/  LOP3.LUT R3, R4, R10, R3, 0x1e, !PT ;  /* 0x0000000a04037212 */ /* 0x000fe400078e1e03 */
[----:B------:R-:W-:Y:S01]  /*2ac0*/  LOP3.LUT R216, R5, R216, RZ, 0x3c, !PT ;  /* 0x000000d805d87212 */ /* 0x000fe200078e3cff */
[----:B------:R-:W-:Y:S01]  /*2ad0*/  IMAD.IADD R220, R2, 0x1, R220 ;  /* 0x0000000102dc7824 */ /* 0x000fe200078e02dc */
[----:B------:R-:W-:Y:S01]  /*2ae0*/  LOP3.LUT R226, R3, R0, RZ, 0xfc, !PT ;  /* 0x0000000003e27212 */ /* 0x000fe200078efcff */
[----:B------:R-:W-:Y:S01]  /*2af0*/  @!P1 IMAD.SHL.U32 R2, R34, 0x10, RZ ;  /* 0x0000001022029824 */ /* 0x000fe200078e00ff */
[----:B------:R-:W-:Y:S01]  /*2b00*/  IADD3 R0, R232, 0x12480, RZ ;  /* 0x00012480e8007810 */ /* 0x000fe20007ffe0ff */
[----:B------:R-:W-:Y:S01]  /*2b10*/  IMAD.SHL.U32 R216, R216, 0x2, RZ ;  /* 0x00000002d8d87824 */ /* 0x000fe200078e00ff */
[----:B------:R-:W-:-:S02]  /*2b20*/  IADD3 R237, -R239, UR20, RZ ;  /* 0x00000014efed7c10 */ /* 0x000fc4000fffe1ff */
[----:B------:R1:W-:Y:S01]  /*2b30*/  @!P1 LDGSTS.E.BYPASS.LTC128B.128 [R2+0x12280], [R6.64] ;  /* 0x1228000006029fae */ /* 0x0003e2000b901d52 */
[----:B------:R-:W-:Y:S02]  /*2b40*/  @P2 IADD3 R233, R0, 0x1c0, RZ ;  /* 0x000001c000e92810 */ /* 0x000fe40007ffe0ff */
[----:B------:R-:W-:Y:S01]  /*2b50*/  IADD3 R0, R236, 0x6080, RZ ;  /* 0x00006080ec007810 */ /* 0x000fe20007ffe0ff */
[----:B------:R-:W0:Y:S01]  /*2b60*/  LDGDEPBAR ;  /* 0x00000000000079af */ /* 0x000e220000000000 */
[----:B------:R-:W-:Y:S02]  /*2b70*/  R2P PR, R225, 0x6 ;  /* 0x00000006e1007804 */ /* 0x000fe40000000000 */
[----:B------:R-:W-:Y:S01]  /*2b80*/  LEA R221, R221, 0x15480, 0x1 ;  /* 0x00015480dddd7811 */ /* 0x000fe200078e08ff */
[----:B------:R-:W0:Y:S01]  /*2b90*/  LDGDEPBAR ;  /* 0x00000000000079af */ /* 0x000e220000000000 */
[----:B------:R-:W-:Y:S01]  /*2ba0*/  IADD3 R238, -R239, UR13, RZ ;  /* 0x0000000defee7c10 */ /* 0x000fe2000fffe1ff */
[----:B------:R-:W-:Y:S01]  /*2bb0*/  UMOV UR13, 0x1 ;  /* 0x00000001000d7882 */ /* 0x000fe20000000000 */
[----:B------:R-:W-:Y:S01]  /*2bc0*/  SEL R224, R224, 0xffffffe0, !P2 ;  /* 0xffffffe0e0e07807 */ /* 0x000fe20005000000 */
[----:B------:R-:W-:Y:S01]  /*2bd0*/  IMAD R223, R223, 0x2, R221 ;  /* 0x00000002dfdf7824 */ /* 0x000fe200078e02dd */
[----:B------:R-:W-:-:S02]  /*2be0*/  SEL R227, R227, 0xfffffff0, !P1 ;  /* 0xfffffff0e3e37807 */ /* 0x000fc40004800000 */
[----:B------:R-:W-:Y:S01]  /*2bf0*/  IADD3 R235, R237, c[0x0][0x2a4], RZ ;  /* 0x0000a900edeb7a10 */ /* 0x000fe20007ffe0ff */
[C-C-:B------:R-:W-:Y:S01]  /*2c00*/  IMAD.IADD R228, R220.reuse, 0x1, R224.reuse ;  /* 0x00000001dce47824 */ /* 0x140fe200078e02e0 */
[----:B------:R-:W-:Y:S01]  /*2c10*/  IADD3 R239, -R239, UR10, RZ ;  /* 0x0000000aefef7c10 */ /* 0x000fe2000fffe1ff */
[----:B------:R-:W-:Y:S01]  /*2c20*/  IMAD.IADD R231, R227, 0x1, R224 ;  /* 0x00000001e3e77824 */ /* 0x000fe200078e02e0 */
[----:B------:R-:W-:Y:S01]  /*2c30*/  IADD3 R237, R237, UR6, RZ ;  /* 0x00000006eded7c10 */ /* 0x000fe2000fffe0ff */
[----:B------:R-:W-:Y:S02]  /*2c40*/  IMAD.IADD R230, R220, 0x1, R227 ;  /* 0x00000001dce67824 */ /* 0x000fe400078e02e3 */
[----:B------:R-:W-:Y:S01]  /*2c50*/  IMAD.IADD R229, R227, 0x1, R228 ;  /* 0x00000001e3e57824 */ /* 0x000fe200078e02e4 */
[----:B-1----:R-:W-:-:S05]  /*2c60*/  IADD3 R2, R33, UR7, RZ ;  /* 0x0000000721027c10 */ /* 0x002fca000fffe0ff */
[----:B------:R1:W-:Y:S04]  /*2c70*/  STL [R1+0x10], R2 ;  /* 0x0000100201007387 */ /* 0x0003e80000100800 */
[----:B--234-:R1:W-:Y:S02]  /*2c80*/  STL [R1+0x14], R0 ;  /* 0x0000140001007387 */ /* 0x01c3e40000100800 */
.L_x_627:
[----:B------:R-:W-:Y:S04]  /*2c90*/  DEPBAR.LE SB0, 0x1 ;  /* 0x000080400000791a */ /* 0x000fe80000000000 */
[----:B------:R-:W-:Y:S01]  /*2ca0*/  BAR.SYNC.DEFER_BLOCKING 0x0 ;  /* 0x0000000000007b1d */ /* 0x000fe20000010000 */
[----:B-1----:R-:W-:Y:S01]  /*2cb0*/  IMAD.U32 R0, RZ, RZ, UR4 ;  /* 0x00000004ff007e24 */ /* 0x002fe2000f8e00ff */
[----:B------:R-:W-:Y:S04]  /*2cc0*/  MOV R146, UR4 ;  /* 0x0000000400927c02 */ /* 0x000fe80008000f00 */
[----:B------:R-:W-:Y:S01]  /*2cd0*/  LEA R0, R0, R220, 0xd ;  /* 0x000000dc00007211 */ /* 0x000fe200078e68ff */
[----:B------:R-:W-:Y:S04]  /*2ce0*/  IMAD R146, R146, 0x2000, R227 ;  /* 0x0000200092927824 */ /* 0x000fe800078e02e3 */
[----:B------:R-:W-:Y:S01]  /*2cf0*/  IMAD.SHL.U32 R0, R0, 0x2, RZ ;  /* 0x0000000200007824 */ /* 0x000fe200078e00ff */
[CC--:B------:R-:W-:Y:S02]  /*2d00*/  IADD3 R147, R220.reuse, R146.reuse, RZ ;  /* 0x00000092dc937210 */ /* 0x0c0fe40007ffe0ff */
[--C-:B------:R-:W-:Y:S03]  /*2d10*/  IADD3 R146, R220, R146, R224.reuse ;  /* 0x00000092dc927210 */ /* 0x100fe60007ffe0e0 */
        /* <DEDUP_REMOVED lines=21> */
[----:B------:R-:W-:Y:S01]  /*2e70*/  MOV R28, UR4 ;  /* 0x00000004001c7c02 */ /* 0x000fe20008000f00 */
[-C--:B-----5:R-:W-:Y:S05]  /*2e80*/  HMMA.16816.F32.BF16 R4, R32, R30.reuse, R4 ;  /* 0x0000001e2004723c */ /* 0x0a0fea0000041804 */
[----:B------:R-:W-:Y:S03]  /*2e90*/  IMAD R28, R28, 0x2000, R224 ;  /* 0x000020001c1c7824 */ /* 0x000fe600078e02e0 */
[C---:B------:R-:W-:Y:S04]  /*2ea0*/  HMMA.16816.F32.BF16 R8, R132.reuse, R30, R8 ;  /* 0x0000001e8408723c */ /* 0x040fe80000041808 */
[----:B------:R-:W-:Y:S04]  /*2eb0*/  IADD3 R200, R220, R28, RZ ;  /* 0x0000001cdcc87210 */ /* 0x000fe80007ffe0ff */
[-C--:B------:R-:W-:Y:S04]  /*2ec0*/  HMMA.16816.F32.BF16 R12, R132, R136.reuse, R12 ;  /* 0x00000088840c723c */ /* 0x080fe8000004180c */
[----:B------:R-:W-:Y:S04]  /*2ed0*/  IMAD.SHL.U32 R200, R200, 0x2, RZ ;  /* 0x00000002c8c87824 */ /* 0x000fe800078e00ff */
[C---:B------:R-:W-:Y:S01]  /*2ee0*/  HMMA.16816.F32.BF16 R16, R32.reuse, R136, R16 ;  /* 0x000000882010723c */ /* 0x040fe20000041810 */
[----:B------:R-:W2:Y:S04]  /*2ef0*/  LDSM.16.M88.4 R28, [R200+0x6080] ;  /* 0x00608000c81c783b */ /* 0x000ea80000000200 */
[----:B------:R-:W3:Y:S02]  /*2f00*/  LDSM.16.M88.4 R140, [R200+0x7080] ;  /* 0x00708000c88c783b */ /* 0x000ee40000000200 */
[----:B------:R-:W-:Y:S01]  /*2f10*/  MOV R136, UR4 ;  /* 0x0000000400887c02 */ /* 0x000fe20008000f00 */
[-C--:B-1----:R-:W-:Y:S01]  /*2f20*/  HMMA.16816.F32.BF16 R20, R32, R2.reuse, R20 ;  /* 0x000000022014723c */ /* 0x082fe20000041814 */
[----:B------:R-:W1:Y:S03]  /*2f30*/  LDSM.16.M88.2 R32, [R218+0x2080] ;  /* 0x00208000da20783b */ /* 0x000e660000000100 */
[----:B------:R-:W-:Y:S01]  /*2f40*/  IMAD R136, R136, 0x2000, R231 ;  /* 0x0000200088887824 */ /* 0x000fe200078e02e7 */
[----:B------:R-:W4:Y:S03]  /*2f50*/  LDSM.16.M88.2 R34, [R222+0x80] ;  /* 0x00008000de22783b */ /* 0x000f260000000100 */
[----:B------:R-:W-:Y:S01]  /*2f60*/  HMMA.16816.F32.BF16 R24, R132, R2, R24 ;  /* 0x000000028418723c */ /* 0x000fe20000041818 */
[----:B------:R-:W-:Y:S03]  /*2f70*/  LDSM.16.M88.2 R2, [R222+0x1080] ;  /* 0x00108000de02783b */ /* 0x000fe60000000100 */
[----:B------:R-:W-:Y:S05]  /*2f80*/  IMAD.IADD R136, R220, 0x1, R136 ;  /* 0x00000001dc887824 */ /* 0x000fea00078e0288 */
[----:B------:R-:W-:Y:S02]  /*2f90*/  SHF.L.U32 R201, R136, 0x1, RZ ;  /* 0x0000000188c97819 */ /* 0x000fe400000006ff */
        /* <DEDUP_REMOVED lines=17> */
[----:B--2---:R-:W-:Y:S07]  /*30b0*/  IMAD.U32 R0, RZ, RZ, UR4 ;  /* 0x00000004ff007e24 */ /* 0x004fee000f8e00ff */
[C---:B------:R-:W-:Y:S01]  /*30c0*/  HMMA.16816.F32.BF16 R16, R148.reuse, R2, R16 ;  /* 0x000000029410723c */ /* 0x040fe20000041810 */
[----:B------:R-:W2:Y:S03]  /*30d0*/  LDSM.16.M88.2 R2, [R217+0x5080] ;  /* 0x00508000d902783b */ /* 0x000ea60000000100 */
[----:B------:R-:W-:Y:S04]  /*30e0*/  LEA R0, R0, R230, 0xd ;  /* 0x000000e600007211 */ /* 0x000fe800078e68ff */
[-C--:B------:R-:W-:Y:S01]  /*30f0*/  HMMA.16816.F32.BF16 R20, R148, R136.reuse, R20 ;  /* 0x000000889414723c */ /* 0x080fe20000041814 */
[----:B------:R-:W-:Y:S03]  /*3100*/  LDSM.16.M88.2 R148, [R218+0x5080] ;  /* 0x00508000da94783b */ /* 0x000fe60000000100 */
[----:B------:R-:W-:Y:S04]  /*3110*/  IMAD.SHL.U32 R0, R0, 0x2, RZ ;  /* 0x0000000200007824 */ /* 0x000fe800078e00ff */
[----:B------:R-:W-:Y:S01]  /*3120*/  HMMA.16816.F32.BF16 R24, R132, R136, R24 ;  /* 0x000000888418723c */ /* 0x000fe20000041818 */
[----:B------:R-:W-:Y:S04]  /*3130*/  LDSM.16.M88.2 R136, [R219+0x3080] ;  /* 0x00308000db88783b */ /* 0x000fe80000000100 */
[----:B------:R5:W2:Y:S03]  /*3140*/  LDSM.16.M88.4 R132, [R0+0x8080] ;  /* 0x008080000084783b */ /* 0x000aa60000000200 */
[-C--:B-1----:R-:W-:Y:S08]  /*3150*/  HMMA.16816.F32.BF16 R4, R28, R32.reuse, R4 ;  /* 0x000000201c04723c */ /* 0x082ff00000041804 */
[C---:B---3--:R-:W-:Y:S01]  /*3160*/  HMMA.16816.F32.BF16 R8, R140.reuse, R32, R8 ;  /* 0x000000208c08723c */ /* 0x048fe20000041808 */
[----:B------:R-:W1:Y:S07]  /*3170*/  LDSM.16.M88.2 R32, [R219+0x5080] ;  /* 0x00508000db20783b */ /* 0x000e6e0000000100 */
[-C--:B----4-:R-:W-:Y:S01]  /*3180*/  HMMA.16816.F32.BF16 R12, R140, R34.reuse, R12 ;  /* 0x000000228c0c723c */ /* 0x090fe2000004180c */
[----:B-----5:R-:W-:Y:S07]  /*3190*/  MOV R0, UR4 ;  /* 0x0000000400007c02 */ /* 0x020fee0008000f00 */
[C---:B------:R-:W-:Y:S01]  /*31a0*/  HMMA.16816.F32.BF16 R16, R28.reuse, R34, R16 ;  /* 0x000000221c10723c */ /* 0x040fe20000041810 */
[----:B------:R-:W-:Y:S03]  /*31b0*/  LDSM.16.M88.2 R34, [R218+0x4080] ;  /* 0x00408000da22783b */ /* 0x000fe60000000100 */
[----:B------:R-:W-:Y:S04]  /*31c0*/  IMAD R0, R0, 0x2000, R228 ;  /* 0x0000200000007824 */ /* 0x000fe800078e02e4 */
[-C--:B--2---:R-:W-:Y:S04]  /*31d0*/  HMMA.16816.F32.BF16 R20, R28, R2.reuse, R20 ;  /* 0x000000021c14723c */ /* 0x084fe80000041814 */
[----:B------:R-:W-:Y:S04]  /*31e0*/  SHF.L.U32 R0, R0, 0x1, RZ ;  /* 0x0000000100007819 */ /* 0x000fe800000006ff */
[----:B------:R-:W-:Y:S01]  /*31f0*/  HMMA.16816.F32.BF16 R24, R140, R2, R24 ;  /* 0x000000028c18723c */ /* 0x000fe20000041818 */
[----:B------:R-:W-:Y:S04]  /*3200*/  LDSM.16.M88.2 R2, [R218+0x3080] ;  /* 0x00308000da02783b */ /* 0x000fe80000000100 */
[----:B------:R2:W3:Y:S03]  /*3210*/  LDSM.16.M88.4 R28, [R0+0x8080] ;  /* 0x00808000001c783b */ /* 0x0004e60000000200 */
[-C--:B------:R-:W-:Y:S01]  /*3220*/  HMMA.16816.F32.BF16 R4, R132, R136.reuse, R4 ;  /* 0x000000888404723c */ /* 0x080fe20000041804 */
[----:B------:R-:W4:Y:S07]  /*3230*/  LDSM.16.M88.4 R140, [R200+0x9080] ;  /* 0x00908000c88c783b */ /* 0x000f2e0000000200 */
[C---:B------:R-:W-:Y:S08]  /*3240*/  HMMA.16816.F32.BF16 R8, R144.reuse, R136, R8 ;  /* 0x000000889008723c */ /* 0x040ff00000041808 */
[-C--:B------:R-:W-:Y:S01]  /*3250*/  HMMA.16816.F32.BF16 R12, R144, R138.reuse, R12 ;  /* 0x0000008a900c723c */ /* 0x080fe2000004180c */
[----:B--2---:R-:W-:Y:S07]  /*3260*/  IMAD.U32 R0, RZ, RZ, UR4 ;  /* 0x00000004ff007e24 */ /* 0x004fee000f8e00ff */
[C---:B------:R-:W-:Y:S01]  /*3270*/  HMMA.16816.F32.BF16 R16, R132.reuse, R138, R16 ;  /* 0x0000008a8410723c */ /* 0x040fe20000041810 */
[----:B------:R-:W-:Y:S03]  /*3280*/  LDSM.16.M88.4 R136, [R201+0x9080] ;  /* 0x00908000c988783b */ /* 0x000fe60000000200 */
[----:B------:R-:W-:Y:S04]  /*3290*/  LEA R0, R0, R229, 0xd ;  /* 0x000000e500007211 */ /* 0x000fe800078e68ff */
[-C--:B-1----:R-:W-:Y:S04]  /*32a0*/  HMMA.16816.F32.BF16 R20, R132, R32.reuse, R20 ;  /* 0x000000208414723c */ /* 0x082fe80000041814 */
[----:B------:R-:W-:Y:S04]  /*32b0*/  IMAD.SHL.U32 R0, R0, 0x2, RZ ;  /* 0x0000000200007824 */ /* 0x000fe800078e00ff */
        /* <DEDUP_REMOVED lines=8> */
[----:B-1----:R-:W-:Y:S07]  /*3340*/  MOV R0, UR4 ;  /* 0x0000000400007c02 */ /* 0x002fee0008000f00 */
[C---:B------:R-:W-:Y:S04]  /*3350*/  HMMA.16816.F32.BF16 R16, R28.reuse, R34, R16 ;  /* 0x000000221c10723c */ /* 0x040fe80000041810 */
[--C-:B------:R-:W-:Y:S04]  /*3360*/  IMAD R0, R0, 0x40, R234.reuse ;  /* 0x0000004000007824 */ /* 0x100fe800078e02ea */
        /* <DEDUP_REMOVED lines=9> */
[----:B-----5:R-:W-:Y:S07]  /*3400*/  MOV R0, UR11 ;  /* 0x0000000b00007c02 */ /* 0x020fee0008000f00 */
[C---:B------:R-:W-:Y:S04]  /*3410*/  HMMA.16816.F32.BF16 R16, R132.reuse, R144, R16 ;  /* 0x000000908410723c */ /* 0x040fe80000041810 */
[----:B------:R-:W-:Y:S04]  /*3420*/  IMAD R0, R0, 0x40, R234 ;  /* 0x0000004000007824 */ /* 0x000fe800078e02ea */
[-C--:B------:R-:W-:Y:S04]  /*3430*/  HMMA.16816.F32.BF16 R20, R132, R146.reuse, R20 ;  /* 0x000000928414723c */ /* 0x080fe80000041814 */
[----:B------:R-:W-:Y:S04]  /*3440*/  IMAD.IADD R145, R237, 0x1, R0 ;  /* 0x00000001ed917824 */ /* 0x000fe800078e0200 */
[----:B------:R-:W-:Y:S07]  /*3450*/  HMMA.16816.F32.BF16 R24, R136, R146, R24 ;  /* 0x000000928818723c */ /* 0x000fee0000041818 */
[----:B------:R-:W-:Y:S05]  /*3460*/  IADD3 R146, R235, R0, RZ ;  /* 0x00000000eb927210 */ /* 0x000fea0007ffe0ff */
[----:B------:R-:W-:Y:S01]  /*3470*/  IMNMX R146, R238, R146, PT ;  /* 0x00000092ee927217 */ /* 0x000fe20003800200 */
[----:B------:R-:W-:-:S05]  /*3480*/  @!P4 BRA `(.L_x_609) ;  /* 0x000001a00000c947 */ /* 0x000fca0003800000 */
[----:B-1--4-:R-:W-:Y:S01]  /*3490*/  IADD3 R2, R0, UR17, RZ ;  /* 0x0000001100027c10 */ /* 0x012fe2000fffe0ff */
        /* <DEDUP_REMOVED lines=12> */
.L_x_611:
[----:B------:R-:W-:Y:S04]  /*3560*/  MOV R3, 0x1 ;  /* 0x0000000100037802 */ /* 0x000fe80000000f00 */
[----:B------:R-:W-:Y:S11]  /*3570*/  ISETP.NE.AND P0, PT, R3, c[0x0][0x2a8], PT ;  /* 0x0000aa0003007a0c */ /* 0x000ff60003f05270 */
[----:B------:R-:W-:Y:S02]  /*3580*/  @!UPT UIADD3 URZ, URZ, URZ, URZ ;  /* 0x0000003f3f3ff290 */ /* 0x000fe4000fffe03f */
[----:B------:R-:W-:Y:S05]  /*3590*/  @P0 IMAD.HI.U32 R3, R2, c[0x0][0x2ac], RZ ;  /* 0x0000ab0002030a27 */ /* 0x000fea00078e00ff */
[----:B------:R-:W-:Y:S02]  /*35a0*/  @P0 SHF.R.U32.HI R2, RZ, c[0x0][0x2b0], R3 ;  /* 0x0000ac00ff020a19 */ /* 0x000fe40000011603 */
.L_x_612:
[----:B------:R-:W-:Y:S05]  /*35b0*/  BSYNC B0 ;  /* 0x0000000000007941 */ /* 0x000fea0003800000 */
.L_x_610:
[----:B------:R-:W-:Y:S02]  /*35c0*/  IMAD R2, R2, c[0x0][0x2a8], R239 ;  /* 0x0000aa0002027a24 */ /* 0x000fe400078e02ef */
[--C-:B------:R-:W-:Y:S02]  /*35d0*/  IMAD.IADD R3, R235, 0x1, R0.reuse ;  /* 0x00000001eb037824 */ /* 0x100fe400078e0200 */
[----:B------:R-:W-:Y:S01]  /*35e0*/  IMAD.IADD R145, R237, 0x1, R0 ;  /* 0x00000001ed917824 */ /* 0x000fe200078e0200 */
[----:B------:R-:W-:Y:S02]  /*35f0*/  IADD3 R146, R2, c[0x0][0x2a8], RZ ;  /* 0x0000aa0002927a10 */ /* 0x000fe40007ffe0ff */
[----:B------:R-:W-:Y:S02]  /*3600*/  IMNMX R3, R238, R3, PT ;  /* 0x00000003ee037217 */ /* 0x000fe40003800200 */
[----:B------:R-:W-:Y:S02]  /*3610*/  IMNMX R145, R145, R2, !PT ;  /* 0x0000000291917217 */ /* 0x000fe40007800200 */
[----:B------:R-:W-:Y:S02]  /*3620*/  IMNMX R146, R3, R146, PT ;  /* 0x0000009203927217 */ /* 0x000fe40003800200 */
.L_x_609:
[----:B-1--4-:R-:W-:Y:S05]  /*3630*/  IADD3 R2, R0, 0x8, RZ ;  /* 0x0000000800027810 */ /* 0x012fea0007ffe0ff */
        /* <DEDUP_REMOVED lines=17> */
.L_x_615:
[----:B------:R-:W-:Y:S04]  /*3750*/  MOV R28, 0x1 ;  /* 0x00000001001c7802 */ /* 0x000fe80000000f00 */
[----:B------:R-:W-:Y:S11]  /*3760*/  ISETP.NE.AND P0, PT, R28, c[0x0][0x2a8], PT ;  /* 0x0000aa001c007a0c */ /* 0x000ff60003f05270 */
[----:B------:R-:W-:Y:S02]  /*3770*/  @!UPT UIADD3 URZ, URZ, URZ, URZ ;  /* 0x0000003f3f3ff290 */ /* 0x000fe4000fffe03f */
[----:B------:R-:W-:Y:S05]  /*3780*/  @P0 IMAD.HI.U32 R28, R2, c[0x0][0x2ac], RZ ;  /* 0x0000ab00021c0a27 */ /* 0x000fea00078e00ff */
[----:B------:R-:W-:Y:S02]  /*3790*/  @P0 SHF.R.U32.HI R2, RZ, c[0x0][0x2b0], R28 ;  /* 0x0000ac00ff020a19 */ /* 0x000fe4000001161c */
.L_x_616:
[----:B------:R-:W-:Y:S05]  /*37a0*/  BSYNC B0 ;  /* 0x0000000000007941 */ /* 0x000fea0003800000 */
.L_x_614:
[----:B------:R-:W-:Y:S05]  /*37b0*/  IMAD R2, R2, c[0x0][0x2a8], R239 ;  /* 0x0000aa0002027a24 */ /* 0x000fea00078e02ef */
[----:B------:R-:W-:Y:S02]  /*37c0*/  IADD3 R28, R2, c[0x0][0x2a8], RZ ;  /* 0x0000aa00021c7a10 */ /* 0x000fe40007ffe0ff */
[----:B------:R-:W-:Y:S02]  /*37d0*/  IMNMX R3, R3, R2, !PT ;  /* 0x0000000203037217 */ /* 0x000fe40007800200 */
[----:B------:R-:W-:Y:S02]  /*37e0*/  IMNMX R140, R140, R28, PT ;  /* 0x0000001c8c8c7217 */ /* 0x000fe40003800200 */
.L_x_613:
        /* <DEDUP_REMOVED lines=18> */
.L_x_619:
[----:B------:R-:W-:Y:S04]  /*3910*/  MOV R28, 0x1 ;  /* 0x00000001001c7802 */ /* 0x000fe80000000f00 */
[----:B------:R-:W-:Y:S11]  /*3920*/  ISETP.NE.AND P0, PT, R28, c[0x0][0x2a8], PT ;  /* 0x0000aa001c007a0c */ /* 0x000ff60003f05270 */
[----:B------:R-:W-:Y:S02]  /*3930*/  @!UPT UIADD3 URZ, URZ, URZ, URZ ;  /* 0x0000003f3f3ff290 */ /* 0x000fe4000fffe03f */
[----:B------:R-:W-:Y:S05]  /*3940*/  @P0 IMAD.HI.U32 R28, R2, c[0x0][0x2ac], RZ ;  /* 0x0000ab00021c0a27 */ /* 0x000fea00078e00ff */
[----:B------:R-:W-:Y:S02]  /*3950*/  @P0 SHF.R.U32.HI R2, RZ, c[0x0][0x2b0], R28 ;  /* 0x0000ac00ff020a19 */ /* 0x000fe4000001161c */
.L_x_620:
[----:B------:R-:W-:Y:S05]  /*3960*/  BSYNC B0 ;  /* 0x0000000000007941 */ /* 0x000fea0003800000 */
.L_x_618:
[----:B------:R-:W-:Y:S05]  /*3970*/  IMAD R2, R2, c[0x0][0x2a8], R239 ;  /* 0x0000aa0002027a24 */ /* 0x000fea00078e02ef */
[----:B------:R-:W-:Y:S02]  /*3980*/  IADD3 R28, R2, c[0x0][0x2a8], RZ ;  /* 0x0000aa00021c7a10 */ /* 0x000fe40007ffe0ff */
[----:B------:R-:W-:Y:S02]  /*3990*/  IMNMX R141, R141, R2, !PT ;  /* 0x000000028d8d7217 */ /* 0x000fe40007800200 */
[----:B------:R-:W-:Y:S02]  /*39a0*/  IMNMX R142, R142, R28, PT ;  /* 0x0000001c8e8e7217 */ /* 0x000fe40003800200 */
.L_x_617:
        /* <DEDUP_REMOVED lines=18> */
.L_x_623:
[----:B------:R-:W-:Y:S04]  /*3ad0*/  MOV R2, 0x1 ;  /* 0x0000000100027802 */ /* 0x000fe80000000f00 */
[----:B------:R-:W-:Y:S11]  /*3ae0*/  ISETP.NE.AND P0, PT, R2, c[0x0][0x2a8], PT ;  /* 0x0000aa0002007a0c */ /* 0x000ff60003f05270 */
[----:B------:R-:W-:Y:S02]  /*3af0*/  @!UPT UIADD3 URZ, URZ, URZ, URZ ;  /* 0x0000003f3f3ff290 */ /* 0x000fe4000fffe03f */
[----:B------:R-:W-:Y:S05]  /*3b00*/  @P0 IMAD.HI.U32 R2, R0, c[0x0][0x2ac], RZ ;  /* 0x0000ab0000020a27 */ /* 0x000fea00078e00ff */
[----:B------:R-:W-:Y:S02]  /*3b10*/  @P0 SHF.R.U32.HI R0, RZ, c[0x0][0x2b0], R2 ;  /* 0x0000ac00ff000a19 */ /* 0x000fe40000011602 */
.L_x_624:
[----:B------:R-:W-:Y:S05]  /*3b20*/  BSYNC B0 ;  /* 0x0000000000007941 */ /* 0x000fea0003800000 */
.L_x_622:
[----:B------:R-:W-:Y:S05]  /*3b30*/  IMAD R0, R0, c[0x0][0x2a8], R239 ;  /* 0x0000aa0000007a24 */ /* 0x000fea00078e02ef */
[----:B------:R-:W-:Y:S02]  /*3b40*/  IADD3 R2, R0, c[0x0][0x2a8], RZ ;  /* 0x0000aa0000027a10 */ /* 0x000fe40007ffe0ff */
[----:B------:R-:W-:Y:S02]  /*3b50*/  IMNMX R143, R143, R0, !PT ;  /* 0x000000008f8f7217 */ /* 0x000fe40007800200 */
[----:B------:R-:W-:Y:S02]  /*3b60*/  IMNMX R144, R144, R2, PT ;  /* 0x0000000290907217 */ /* 0x000fe40003800200 */
.L_x_621:
        /* <DEDUP_REMOVED lines=17> */
[----:B------:R-:W-:Y:S01]  /*3c80*/  IMAD.U32 R203, RZ, RZ, UR13 ;  /* 0x0000000dffcb7e24 */ /* 0x000fe2000f8e00ff */
[----:B------:R-:W-:Y:S01]  /*3c90*/  ULDC.64 UR6, c[0x0][0x178] ;  /* 0x00005e0000067ab9 */ /* 0x000fe20000000a00 */
[----:B----4-:R-:W4:Y:S01]  /*3ca0*/  LDL.64 R206, [R1] ;  /* 0x0000000001ce7983 */ /* 0x010f220000100a00 */
[----:B------:R-:W-:Y:S01]  /*3cb0*/  UIMAD UR20, UR20, UR6, URZ ;  /* 0x00000006141472a4 */ /* 0x000fe2000f8e023f */
[----:B------:R-:W-:Y:S01]  /*3cc0*/  IMAD.U32 R202, RZ, RZ, UR11 ;  /* 0x0000000bffca7e24 */ /* 0x000fe2000f8e00ff */
[----:B------:R-:W-:Y:S02]  /*3cd0*/  UIMAD.WIDE.U32 UR22, UR10, UR6, URZ ;  /* 0x000000060a1672a5 */ /* 0x000fe4000f8e003f */
        /* <DEDUP_REMOVED lines=13> */
[----:B----4-:R-:W4:Y:S01]  /*3db0*/  S2R R207, SR_TID.X ;  /* 0x0000000000cf7919 */ /* 0x010f220000002100 */
[----:B-----5:R-:W-:Y:S01]  /*3dc0*/  IMAD R147, R203, 0x4000, R205 ;  /* 0x00004000cb937824 */ /* 0x020fe200078e02cd */
[----:B------:R-:W-:Y:S01]  /*3dd0*/  @!P3 IADD3 R203, P0, R202, R206, RZ ;  /* 0x000000cecacbb210 */ /* 0x000fe20007f1e0ff */
[----:B------:R-:W-:Y:S02]  /*3de0*/  IMAD.U32 R205, RZ, RZ, UR16 ;  /* 0x00000010ffcd7e24 */ /* 0x000fe4000f8e00ff */
[----:B------:R-:W-:Y:S01]  /*3df0*/  IMAD.U32 R206, RZ, RZ, UR5 ;  /* 0x00000005ffce7e24 */ /* 0x000fe2000f8e00ff */
[----:B------:R-:W-:Y:S01]  /*3e00*/  @!PT LDS RZ, [RZ] ;  /* 0x00000000fffff984 */ /* 0x000fe20000000800 */
[----:B------:R-:W-:Y:S01]  /*3e10*/  @!PT LDS RZ, [RZ] ;  /* 0x00000000fffff984 */ /* 0x000fe20000000800 */
[----:B------:R-:W-:Y:S01]  /*3e20*/  @!PT LDS RZ, [RZ] ;  /* 0x00000000fffff984 */ /* 0x000fe20000000800 */
[----:B------:R5:W-:Y:S04]  /*3e30*/  LDGSTS.E.BYPASS.LTC128B.128 [R147], [R200.64], !P2 ;  /* 0x00000000c8937fae */ /* 0x000be8000d101d52 */
[----:B------:R5:W-:Y:S01]  /*3e40*/  LDGSTS.E.BYPASS.LTC128B.128 [R147+0x2000], [R200.64+0x80], !P1 ;  /* 0x02000080c8937fae */ /* 0x000be2000c901d52 */
[----:B----4-:R-:W-:Y:S01]  /*3e50*/  IMAD.SHL.U32 R207, R207, 0x4, RZ ;  /* 0x00000004cfcf7824 */ /* 0x010fe200078e00ff */
[----:B-----5:R-:W-:Y:S02]  /*3e60*/  IADD3 R201, P2, P1, R244, UR6, R205 ;  /* 0x00000006f4c97c10 */ /* 0x020fe4000f95e0cd */
[----:B------:R-:W-:Y:S02]  /*3e70*/  @!P3 LEA.HI.X.SX32 R200, R202, R252, 0x1, P0 ;  /* 0x000000fccac8b211 */ /* 0x000fe400000f0eff */
[----:B------:R-:W-:Y:S02]  /*3e80*/  @!P3 LEA R202, P0, R203, c[0x0][0x258], 0x2 ;  /* 0x00009600cbcaba11 */ /* 0x000fe400078010ff */
[----:B------:R-:W-:Y:S02]  /*3e90*/  IADD3.X R205, R241, UR20, R206, P2, P1 ;  /* 0x00000014f1cd7c10 */ /* 0x000fe400097e24ce */
[C---:B------:R-:W-:Y:S02]  /*3ea0*/  ISETP.LT.OR P2, PT, R150.reuse, 0x21, P6 ;  /* 0x000000219600780c */ /* 0x040fe40003741670 */
[----:B------:R-:W-:Y:S01]  /*3eb0*/  ISETP.LT.OR P1, PT, R150, 0x21, P5 ;  /* 0x000000219600780c */ /* 0x000fe20002f21670 */
[----:B------:R-:W-:Y:S01]  /*3ec0*/  IMAD.U32 R150, RZ, RZ, UR13 ;  /* 0x0000000dff967e24 */ /* 0x000fe2000f8e00ff */
[----:B------:R-:W-:Y:S02]  /*3ed0*/  @!P3 LEA.HI.X R203, R203, c[0x0][0x25c], R200, 0x2, P0 ;  /* 0x00009700cbcbba11 */ /* 0x000fe400000f14c8 */
[C---:B------:R-:W-:Y:S01]  /*3ee0*/  LEA R200, P0, R201.reuse, c[0x0][0x160], 0x1 ;  /* 0x00005800c9c87a11 */ /* 0x040fe200078008ff */
[----:B------:R-:W-:Y:S03]  /*3ef0*/  @!P3 IMAD R150, R150, 0x40, R207 ;  /* 0x000000409696b824 */ /* 0x000fe600078e02cf */
[----:B------:R-:W-:Y:S01]  /*3f00*/  LEA.HI.X R201, R201, c[0x0][0x164], R205, 0x1, P0 ;  /* 0x00005900c9c97a11 */ /* 0x000fe200000f0ccd */
[----:B------:R-:W-:Y:S04]  /*3f10*/  @!P3 IMAD.SHL.U32 R150, R150, 0x4, RZ ;  /* 0x000000049696b824 */ /* 0x000fe800078e00ff */
[----:B------:R4:W-:Y:S04]  /*3f20*/  LDGSTS.E.BYPASS.LTC128B.128 [R147+0x1000], [R200.64], !P2 ;  /* 0x01000000c8937fae */ /* 0x0009e8000d101d52 */
[----:B------:R4:W-:Y:S04]  /*3f30*/  LDGSTS.E.BYPASS.LTC128B.128 [R147+0x3000], [R200.64+0x80], !P1 ;  /* 0x03000080c8937fae */ /* 0x0009e8000c901d52 */
[----:B------:R4:W-:Y:S02]  /*3f40*/  @!P3 LDGSTS.E.BYPASS.LTC128B.128 [R150+0x12080], [R202.64] ;  /* 0x12080000ca96bfae */ /* 0x0009e4000b901d52 */
.L_x_625:
[----:B------:R-:W-:Y:S01]  /*3f50*/  PLOP3.LUT P0, PT, PT, PT, UP6, 0x40, 0x0 ;  /* 0x000000000000781c */ /* 0x000fe20003f0e868 */
[----:B------:R-:W0:Y:S01]  /*3f60*/  LDGDEPBAR ;  /* 0x00000000000079af */ /* 0x000e220000000000 */
[----:B------:R-:W-:Y:S02]  /*3f70*/  PLOP3.LUT P1, PT, PT, PT, UP6, 0x40, 0x0 ;  /* 0x000000000000781c */ /* 0x000fe40003f2e868 */
[----:B------:R-:W-:Y:S02]  /*3f80*/  ISETP.GT.AND P0, PT, R145, RZ, P0 ;  /* 0x000000ff9100720c */ /* 0x000fe40000704270 */
[----:B------:R-:W-:Y:S02]  /*3f90*/  PLOP3.LUT P2, PT, PT, PT, UP5, 0x40, 0x0 ;  /* 0x000000000000781c */ /* 0x000fe40003f4e858 */
[----:B------:R-:W-:Y:S02]  /*3fa0*/  ISETP.GT.AND P1, PT, R3, RZ, P1 ;  /* 0x000000ff0300720c */ /* 0x000fe40000f24270 */
[----:B------:R-:W-:Y:S02]  /*3fb0*/  ISETP.LT.OR P0, PT, R146, 0x1, P0 ;  /* 0x000000019200780c */ /* 0x000fe40000701670 */
[----:B------:R-:W-:Y:S02]  /*3fc0*/  ISETP.GT.AND P2, PT, R145, 0x1, P2 ;  /* 0x000000019100780c */ /* 0x000fe40001744270 */
[----:B------:R-:W-:Y:S02]  /*3fd0*/  FSEL R205, R4, -INF , !P0 ;  /* 0xff80000004cd7808 */ /* 0x000fe40004000000 */
[----:B------:R-:W-:Y:S02]  /*3fe0*/  PLOP3.LUT P0, PT, PT, PT, UP5, 0x40, 0x0 ;  /* 0x000000000000781c */ /* 0x000fe40003f0e858 */
[----:B------:R-:W-:Y:S01]  /*3ff0*/  ISETP.LT.OR P2, PT, R146, 0x2, P2 ;  /* 0x000000029200780c */ /* 0x000fe20001741670 */
[--C-:B------:R-:W-:Y:S01]  /*4000*/  FFMA.FTZ R210, R205, c[0x0][0x29c], -R149.reuse ;  /* 0x0000a700cdd27a23 */ /* 0x100fe20000010895 */
[----:B------:R-:W-:Y:S02]  /*4010*/  ISETP.LT.OR P1, PT, R140, 0x1, P1 ;  /* 0x000000018c00780c */ /* 0x000fe40000f21670 */
[----:B------:R-:W-:Y:S02]  /*4020*/  ISETP.GT.AND P0, PT, R3, 0x1, P0 ;  /* 0x000000010300780c */ /* 0x000fe40000704270 */
[----:B----4-:R-:W-:Y:S02]  /*4030*/  FSEL R203, R5, -INF , !P2 ;  /* 0xff80000005cb7808 */ /* 0x010fe40005000000 */
[----:B------:R-:W-:Y:S02]  /*4040*/  FSEL R202, R6, -INF , !P1 ;  /* 0xff80000006ca7808 */ /* 0x000fe40004800000 */
[----:B------:R-:W-:Y:S01]  /*4050*/  PLOP3.LUT P2, PT, PT, PT, UP4, 0x40, 0x0 ;  /* 0x000000000000781c */ /* 0x000fe20003f4e848 */
[--C-:B------:R-:W-:Y:S01]  /*4060*/  FFMA.FTZ R209, R203, c[0x0][0x29c], -R149.reuse ;  /* 0x0000a700cbd17a23 */ /* 0x100fe20000010895 */
[----:B------:R-:W-:Y:S01]  /*4070*/  PLOP3.LUT P1, PT, PT, PT, UP3, 0x40, 0x0 ;  /* 0x000000000000781c */ /* 0x000fe20003f2e838 */
[--C-:B------:R-:W-:Y:S01]  /*4080*/  FFMA.FTZ R205, R202, c[0x0][0x29c], -R148.reuse ;  /* 0x0000a700cacd7a23 */ /* 0x100fe20000010894 */
[C---:B------:R-:W-:Y:S02]  /*4090*/  ISETP.GT.AND P2, PT, R145.reuse, 0x20, P2 ;  /* 0x000000209100780c */ /* 0x040fe40001744270 */
[----:B------:R-:W-:Y:S02]  /*40a0*/  ISETP.GT.AND P1, PT, R145, 0x21, P1 ;  /* 0x000000219100780c */ /* 0x000fe40000f24270 */
[----:B------:R-:W-:Y:S02]  /*40b0*/  ISETP.LT.OR P0, PT, R140, 0x2, P0 ;  /* 0x000000028c00780c */ /* 0x000fe40000701670 */
[C---:B------:R-:W-:Y:S02]  /*40c0*/  ISETP.LT.OR P2, PT, R146.reuse, 0x21, P2 ;  /* 0x000000219200780c */ /* 0x040fe40001741670 */
[----:B------:R-:W-:Y:S02]  /*40d0*/  FSEL R201, R7, -INF , !P0 ;  /* 0xff80000007c97808 */ /* 0x000fe40004000000 */
[-C--:B--2---:R-:W-:Y:S01]  /*40e0*/  HMMA.16816.F32.BF16 R4, R28, R152.reuse, RZ ;  /* 0x000000981c04723c */ /* 0x084fe200000418ff */
[----:B------:R-:W-:Y:S02]  /*40f0*/  PLOP3.LUT P0, PT, PT, PT, UP4, 0x40, 0x0 ;  /* 0x000000000000781c */ /* 0x000fe40003f0e848 */
[----:B------:R-:W-:Y:S02]  /*4100*/  ISETP.LT.OR P1, PT, R146, 0x22, P1 ;  /* 0x000000229200780c */ /* 0x000fe40000f21670 */
[----:B------:R-:W-:Y:S02]  /*4110*/  ISETP.GT.AND P0, PT, R3, 0x20, P0 ;  /* 0x000000200300780c */ /* 0x000fe40000704270 */
[----:B------:R-:W-:Y:S02]  /*4120*/  FSEL R150, R17, -INF , !P1 ;  /* 0xff80000011967808 */ /* 0x000fe40004800000 */
[----:B------:R-:W-:Y:S02]  /*4130*/  FSEL R200, R16, -INF , !P2 ;  /* 0xff80000010c87808 */ /* 0x000fe40005000000 */
[----:B------:R-:W-:Y:S01]  /*4140*/  PLOP3.LUT P2, PT, PT, PT, UP3, 0x40, 0x0 ;  /* 0x000000000000781c */ /* 0x000fe20003f4e838 */
[--C-:B------:R-:W-:Y:S01]  /*4150*/  FFMA.FTZ R208, R150, c[0x0][0x29c], -R149.reuse ;  /* 0x0000a70096d07a23 */ /* 0x100fe20000010895 */
[----:B------:R-:W-:Y:S01]  /*4160*/  PLOP3.LUT P1, PT, PT, PT, UP2, 0x40, 0x0 ;  /* 0x000000000000781c */ /* 0x000fe20003f2e828 */
[--C-:B------:R-:W-:Y:S01]  /*4170*/  FFMA.FTZ R150, R201, c[0x0][0x29c], -R148.reuse ;  /* 0x0000a700c9967a23 */ /* 0x100fe20000010894 */
[----:B------:R-:W-:Y:S02]  /*4180*/  ISETP.GT.AND P2, PT, R3, 0x21, P2 ;  /* 0x000000210300780c */ /* 0x000fe40001744270 */
[----:B------:R-:W-:Y:S02]  /*4190*/  ISETP.LT.OR P0, PT, R140, 0x21, P0 ;  /* 0x000000218c00780c */ /* 0x000fe40000701670 */
[C---:B------:R-:W-:Y:S01]  /*41a0*/  ISETP.GT.AND P1, PT, R145.reuse, 0x40, P1 ;  /* 0x000000409100780c */ /* 0x040fe20000f24270 */
[----:B------:R-:W-:Y:S01]  /*41b0*/  MUFU.EX2 R150, R150 ;  /* 0x0000009600967308 */ /* 0x000fe20000000800 */
[----:B------:R-:W-:Y:S02]  /*41c0*/  FSEL R147, R18, -INF , !P0 ;  /* 0xff80000012937808 */ /* 0x000fe40004000000 */
[----:B------:R-:W-:Y:S02]  /*41d0*/  ISETP.LT.OR P2, PT, R140, 0x22, P2 ;  /* 0x000000228c00780c */ /* 0x000fe40001741670 */
[----:B------:R-:W-:Y:S02]  /*41e0*/  ISETP.LT.OR P1, PT, R146, 0x41, P1 ;  /* 0x000000419200780c */ /* 0x000fe40000f21670 */
[----:B------:R-:W-:Y:S02]  /*41f0*/  PLOP3.LUT P0, PT, PT, PT, UP1, 0x40, 0x0 ;  /* 0x000000000000781c */ /* 0x000fe40003f0e818 */
[----:B------:R-:W-:Y:S02]  /*4200*/  FSEL R20, R20, -INF , !P1 ;  /* 0xff80000014147808 */ /* 0x000fe40004800000 */
[----:B------:R-:W-:Y:S02]  /*4210*/  ISETP.GT.AND P0, PT, R145, 0x41, P0 ;  /* 0x000000419100780c */ /* 0x000fe40000704270 */
[----:B------:R-:W-:Y:S01]  /*4220*/  FSEL R145, R19, -INF , !P2 ;  /* 0xff80000013917808 */ /* 0x000fe20005000000 */
[----:B------:R-:W-:Y:S01]  /*4230*/  FFMA.FTZ R207, R20, c[0x0][0x29c], -R149 ;  /* 0x0000a70014cf7a23 */ /* 0x000fe20000010895 */
[----:B------:R-:W-:Y:S02]  /*4240*/  PLOP3.LUT P2, PT, PT, PT, UP2, 0x40, 0x0 ;  /* 0x000000000000781c */ /* 0x000fe40003f4e828 */
[----:B------:R-:W-:Y:S01]  /*4250*/  PLOP3.LUT P1, PT, PT, PT, UP1, 0x40, 0x0 ;  /* 0x000000000000781c */ /* 0x000fe20003f2e818 */
[--C-:B------:R-:W-:Y:S01]  /*4260*/  FFMA.FTZ R201, R145, c[0x0][0x29c], -R148.reuse ;  /* 0x0000a70091c97a23 */ /* 0x100fe20000010894 */
[C---:B------:R-:W-:Y:S01]  /*4270*/  ISETP.GT.AND P2, PT, R3.reuse, 0x40, P2 ;  /* 0x000000400300780c */ /* 0x040fe20001744270 */
[----:B------:R-:W-:Y:S01]  /*4280*/  MUFU.EX2 R145, R208 ;  /* 0x000000d000917308 */ /* 0x000fe20000000800 */
[----:B------:R-:W-:Y:S02]  /*4290*/  ISETP.GT.AND P1, PT, R3, 0x41, P1 ;  /* 0x000000410300780c */ /* 0x000fe40000f24270 */
[----:B------:R-:W-:Y:S02]  /*42a0*/  ISETP.LT.OR P0, PT, R146, 0x42, P0 ;  /* 0x000000429200780c */ /* 0x000fe40000701670 */
[C---:B------:R-:W-:Y:S02]  /*42b0*/  ISETP.LT.OR P2, PT, R140.reuse, 0x41, P2 ;  /* 0x000000418c00780c */ /* 0x040fe40001741670 */
[----:B------:R-:W-:Y:S02]  /*42c0*/  FSEL R21, R21, -INF , !P0 ;  /* 0xff80000015157808 */ /* 0x000fe40004000000 */
[----:B------:R-:W-:Y:S01]  /*42d0*/  PLOP3.LUT P0, PT, PT, PT, UP6, 0x40, 0x0 ;  /* 0x000000000000781c */ /* 0x000fe20003f0e868 */
[----:B------:R-:W-:Y:S01]  /*42e0*/  MUFU.EX2 R201, R201 ;  /* 0x000000c900c97308 */ /* 0x000fe20000000800 */
[----:B------:R-:W-:Y:S01]  /*42f0*/  ISETP.LT.OR P1, PT, R140, 0x42, P1 ;  /* 0x000000428c00780c */ /* 0x000fe20000f21670 */
[----:B------:R-:W-:Y:S01]  /*4300*/  IMAD.MOV.U32 R140, RZ, RZ, 0x40 ;  /* 0x00000040ff8c7424 */ /* 0x000fe200078e00ff */
[----:B------:R-:W-:Y:S02]  /*4310*/  ISETP.GT.AND P0, PT, R141, RZ, P0 ;  /* 0x000000ff8d00720c */ /* 0x000fe40000704270 */
[----:B------:R-:W-:Y:S02]  /*4320*/  FSEL R22, R22, -INF , !P2 ;  /* 0xff80000016167808 */ /* 0x000fe40005000000 */
[----:B------:R-:W-:Y:S02]  /*4330*/  PLOP3.LUT P2, PT, PT, PT, UP6, 0x40, 0x0 ;  /* 0x000000000000781c */ /* 0x000fe40003f4e868 */
[----:B------:R-:W-:Y:S01]  /*4340*/  FSEL R23, R23, -INF , !P1 ;  /* 0xff80000017177808 */ /* 0x000fe20004800000 */
[----:B------:R-:W-:Y:S01]  /*4350*/  FFMA.FTZ R211, R22, c[0x0][0x29c], -R148 ;  /* 0x0000a70016d37a23 */ /* 0x000fe20000010894 */
[----:B------:R-:W-:Y:S02]  /*4360*/  PLOP3.LUT P1, PT, PT, PT, UP5, 0x40, 0x0 ;  /* 0x000000000000781c */ /* 0x000fe40003f2e858 */
[----:B------:R-:W-:Y:S02]  /*4370*/  ISETP.LT.OR P0, PT, R142, 0x1, P0 ;  /* 0x000000018e00780c */ /* 0x000fe40000701670 */
[----:B------:R-:W-:Y:S02]  /*4380*/  ISETP.GT.AND P1, PT, R141, 0x1, P1 ;  /* 0x000000018d00780c */ /* 0x000fe40000f24270 */
[C---:B------:R-:W-:Y:S02]  /*4390*/  ISETP.GT.AND P2, PT, R143.reuse, RZ, P2 ;  /* 0x000000ff8f00720c */ /* 0x040fe40001744270 */
[----:B------:R-:W-:Y:S02]  /*43a0*/  FSEL R206, R8, -INF , !P0 ;  /* 0xff80000008ce7808 */ /* 0x000fe40004000000 */
[----:B------:R-:W-:Y:S02]  /*43b0*/  ISETP.LT.OR P1, PT, R142, 0x2, P1 ;  /* 0x000000028e00780c */ /* 0x000fe40000f21670 */
[----:B------:R-:W-:Y:S01]  /*43c0*/  PLOP3.LUT P0, PT, PT, PT, UP5, 0x40, 0x0 ;  /* 0x000000000000781c */ /* 0x000fe20003f0e858 */
[--C-:B------:R-:W-:Y:S01]  /*43d0*/  FFMA.FTZ R202, R206, c[0x0][0x29c], -R151.reuse ;  /* 0x0000a700ceca7a23 */ /* 0x100fe20000010897 */
[----:B------:R-:W-:Y:S02]  /*43e0*/  ISETP.LT.OR P2, PT, R144, 0x1, P2 ;  /* 0x000000019000780c */ /* 0x000fe40001741670 */
[----:B------:R-:W-:Y:S02]  /*43f0*/  ISETP.GT.AND P0, PT, R143, 0x1, P0 ;  /* 0x000000018f00780c */ /* 0x000fe40000704270 */
[----:B------:R-:W-:Y:S01]  /*4400*/  FSEL R213, R10, -INF , !P2 ;  /* 0xff8000000ad57808 */ /* 0x000fe20005000000 */
[----:B------:R-:W-:Y:S01]  /*4410*/  MUFU.EX2 R202, R202 ;  /* 0x000000ca00ca7308 */ /* 0x000fe20000000800 */
[----:B------:R-:W-:Y:S02]  /*4420*/  FSEL R146, R9, -INF , !P1 ;  /* 0xff80000009927808 */ /* 0x000fe40004800000 */
[----:B------:R-:W-:Y:S02]  /*4430*/  PLOP3.LUT P1, PT, PT, PT, UP4, 0x40, 0x0 ;  /* 0x000000000000781c */ /* 0x000fe40003f2e848 */
[----:B------:R-:W-:Y:S01]  /*4440*/  PLOP3.LUT P2, PT, PT, PT, UP3, 0x40, 0x0 ;  /* 0x000000000000781c */ /* 0x000fe20003f4e838 */
[--C-:B------:R-:W-:Y:S01]  /*4450*/  FFMA.FTZ R203, R146, c[0x0][0x29c], -R151.reuse ;  /* 0x0000a70092cb7a23 */ /* 0x100fe20000010897 */
[C---:B------:R-:W-:Y:S02]  /*4460*/  ISETP.GT.AND P1, PT, R141.reuse, 0x20, P1 ;  /* 0x000000208d00780c */ /* 0x040fe40000f24270 */
[----:B------:R-:W-:Y:S01]  /*4470*/  ISETP.GT.AND P2, PT, R141, 0x21, P2 ;  /* 0x000000218d00780c */ /* 0x000fe20001744270 */
[----:B------:R-:W-:Y:S01]  /*4480*/  MUFU.EX2 R146, R207 ;  /* 0x000000cf00927308 */ /* 0x000fe20000000800 */
[----:B------:R-:W-:Y:S02]  /*4490*/  ISETP.LT.OR P0, PT, R144, 0x2, P0 ;  /* 0x000000029000780c */ /* 0x000fe40000701670 */
[C---:B------:R-:W-:Y:S02]  /*44a0*/  ISETP.LT.OR P1, PT, R142.reuse, 0x21, P1 ;  /* 0x000000218e00780c */ /* 0x040fe40000f21670 */
[----:B------:R-:W-:Y:S02]  /*44b0*/  FSEL R214, R11, -INF , !P0 ;  /* 0xff8000000bd67808 */ /* 0x000fe40004000000 */
[C---:B---3--:R-:W-:Y:S02]  /*44c0*/  HMMA.16816.F32.BF16 R8, R32.reuse, R152, RZ ;  /* 0x000000982008723c */ /* 0x048fe400000418ff */
[----:B------:R-:W-:Y:S01]  /*44d0*/  ISETP.LT.OR P2, PT, R142, 0x22, P2 ;  /* 0x000000228e00780c */ /* 0x000fe20001741670 */
[----:B------:R-:W-:Y:S01]  /*44e0*/  MUFU.EX2 R203, R203 ;  /* 0x000000cb00cb7308 */ /* 0x000fe20000000800 */
[----:B------:R-:W-:Y:S02]  /*44f0*/  LOP3.LUT P0, RZ, R225, 0x4, RZ, 0xc0, !PT ;  /* 0x00000004e1ff7812 */ /* 0x000fe4000780c0ff */
[----:B------:R-:W-:Y:S02]  /*4500*/  FSEL R12, R12, -INF , !P1 ;  /* 0xff8000000c0c7808 */ /* 0x000fe40004800000 */
[-C--:B------:R-:W-:Y:S01]  /*4510*/  HMMA.16816.F32.BF16 R16, R32, R154.reuse, RZ ;  /* 0x0000009a2010723c */ /* 0x080fe200000418ff */
[----:B------:R-:W-:Y:S02]  /*4520*/  SEL R140, R140, 0xffffffc0, !P0 ;  /* 0xffffffc08c8c7807 */ /* 0x000fe40004000000 */
[----:B------:R-:W-:Y:S01]  /*4530*/  PLOP3.LUT P0, PT, PT, PT, UP2, 0x40, 0x0 ;  /* 0x000000000000781c */ /* 0x000fe20003f0e828 */
[--C-:B------:R-:W-:Y:S01]  /*4540*/  FFMA.FTZ R12, R12, c[0x0][0x29c], -R151.reuse ;  /* 0x0000a7000c0c7a23 */ /* 0x100fe20000010897 */
[----:B------:R-:W-:Y:S01]  /*4550*/  PLOP3.LUT P1, PT, PT, PT, UP1, 0x40, 0x0 ;  /* 0x000000000000781c */ /* 0x000fe20003f2e818 */
[----:B------:R-:W-:Y:S01]  /*4560*/  IMAD.IADD R3, R0, 0x1, R140 ;  /* 0x0000000100037824 */ /* 0x000fe200078e028c */
[----:B------:R-:W-:Y:S01]  /*4570*/  FSEL R13, R13, -INF , !P2 ;  /* 0xff8000000d0d7808 */ /* 0x000fe20005000000 */
[----:B------:R-:W-:Y:S01]  /*4580*/  IMAD.IADD R140, R140, 0x1, R2 ;  /* 0x000000018c8c7824 */ /* 0x000fe200078e0202 */
[----:B------:R-:W-:Y:S02]  /*4590*/  PLOP3.LUT P2, PT, PT, PT, UP4, 0x40, 0x0 ;  /* 0x000000000000781c */ /* 0x000fe40003f4e848 */
[----:B------:R-:W-:Y:S01]  /*45a0*/  ISETP.GT.AND P0, PT, R141, 0x40, P0 ;  /* 0x000000408d00780c */ /* 0x000fe20000704270 */
[--C-:B------:R-:W-:Y:S01]  /*45b0*/  FFMA.FTZ R13, R13, c[0x0][0x29c], -R151.reuse ;  /* 0x0000a7000d0d7a23 */ /* 0x100fe20000010897 */
[----:B------:R-:W-:Y:S02]  /*45c0*/  ISETP.GT.AND P1, PT, R141, 0x41, P1 ;  /* 0x000000418d00780c */ /* 0x000fe40000f24270 */
[----:B------:R-:W-:Y:S02]  /*45d0*/  ISETP.GT.AND P2, PT, R143, 0x20, P2 ;  /* 0x000000208f00780c */ /* 0x000fe40001744270 */
[C---:B------:R-:W-:Y:S02]  /*45e0*/  ISETP.LT.OR P0, PT, R142.reuse, 0x41, P0 ;  /* 0x000000418e00780c */ /* 0x040fe40000701670 */
[----:B------:R-:W-:Y:S02]  /*45f0*/  ISETP.LT.OR P1, PT, R142, 0x42, P1 ;  /* 0x000000428e00780c */ /* 0x000fe40000f21670 */
[----:B------:R-:W-:Y:S02]  /*4600*/  ISETP.LT.OR P2, PT, R144, 0x21, P2 ;  /* 0x000000219000780c */ /* 0x000fe40001741670 */
[----:B------:R-:W-:Y:S02]  /*4610*/  FSEL R24, R24, -INF , !P0 ;  /* 0xff80000018187808 */ /* 0x000fe40004000000 */
[----:B------:R-:W-:Y:S02]  /*4620*/  FSEL R212, R14, -INF , !P2 ;  /* 0xff8000000ed47808 */ /* 0x000fe40005000000 */
[----:B------:R-:W-:Y:S01]  /*4630*/  PLOP3.LUT P0, PT, PT, PT, UP3, 0x40, 0x0 ;  /* 0x000000000000781c */ /* 0x000fe20003f0e838 */
[--C-:B------:R-:W-:Y:S01]  /*4640*/  FFMA.FTZ R14, R24, c[0x0][0x29c], -R151.reuse ;  /* 0x0000a700180e7a23 */ /* 0x100fe20000010897 */
[----:B------:R-:W-:Y:S01]  /*4650*/  FSEL R25, R25, -INF , !P1 ;  /* 0xff80000019197808 */ /* 0x000fe20004800000 */
[----:B------:R-:W-:Y:S01]  /*4660*/  MUFU.EX2 R24, R210 ;  /* 0x000000d200187308 */ /* 0x000fe20000000800 */
[----:B------:R-:W-:Y:S02]  /*4670*/  PLOP3.LUT P1, PT, PT, PT, UP2, 0x40, 0x0 ;  /* 0x000000000000781c */ /* 0x000fe40003f2e828 */
[----:B------:R-:W-:Y:S01]  /*4680*/  PLOP3.LUT P2, PT, PT, PT, UP1, 0x40, 0x0 ;  /* 0x000000000000781c */ /* 0x000fe20003f4e818 */
[----:B------:R-:W-:Y:S01]  /*4690*/  FFMA.FTZ R151, R25, c[0x0][0x29c], -R151 ;  /* 0x0000a70019977a23 */ /* 0x000fe20000010897 */
[C---:B------:R-:W-:Y:S02]  /*46a0*/  ISETP.GT.AND P0, PT, R143.reuse, 0x21, P0 ;  /* 0x000000218f00780c */ /* 0x040fe40000704270 */
[C---:B------:R-:W-:Y:S02]  /*46b0*/  ISETP.GT.AND P1, PT, R143.reuse, 0x40, P1 ;  /* 0x000000408f00780c */ /* 0x040fe40000f24270 */
[----:B------:R-:W-:Y:S01]  /*46c0*/  ISETP.GT.AND P2, PT, R143, 0x41, P2 ;  /* 0x000000418f00780c */ /* 0x000fe20001744270 */
[----:B------:R-:W2:Y:S01]  /*46d0*/  MUFU.EX2 R25, R209 ;  /* 0x000000d100197308 */ /* 0x000ea20000000800 */
[C---:B------:R-:W-:Y:S02]  /*46e0*/  ISETP.LT.OR P0, PT, R144.reuse, 0x22, P0 ;  /* 0x000000229000780c */ /* 0x040fe40000701670 */
[C---:B------:R-:W-:Y:S02]  /*46f0*/  ISETP.LT.OR P1, PT, R144.reuse, 0x41, P1 ;  /* 0x000000419000780c */ /* 0x040fe40000f21670 */
[----:B------:R-:W-:Y:S01]  /*4700*/  ISETP.LT.OR P2, PT, R144, 0x42, P2 ;  /* 0x000000429000780c */ /* 0x000fe20001741670 */
[--C-:B------:R-:W-:Y:S01]  /*4710*/  FFMA.FTZ R144, R200, c[0x0][0x29c], -R149.reuse ;  /* 0x0000a700c8907a23 */ /* 0x100fe20000010895 */
[----:B------:R-:W-:Y:S01]  /*4720*/  FSEL R26, R26, -INF , !P1 ;  /* 0xff8000001a1a7808 */ /* 0x000fe20004800000 */
[----:B------:R-:W-:Y:S01]  /*4730*/  FFMA.FTZ R149, R21, c[0x0][0x29c], -R149 ;  /* 0x0000a70015957a23 */ /* 0x000fe20000010895 */
[----:B------:R-:W-:Y:S01]  /*4740*/  FSEL R27, R27, -INF , !P2 ;  /* 0xff8000001b1b7808 */ /* 0x000fe20005000000 */
[--C-:B------:R-:W-:Y:S01]  /*4750*/  FFMA.FTZ R200, R147, c[0x0][0x29c], -R148.reuse ;  /* 0x0000a70093c87a23 */ /* 0x100fe20000010894 */
[----:B------:R-:W-:Y:S01]  /*4760*/  MUFU.EX2 R151, R151 ;  /* 0x0000009700977308 */ /* 0x000fe20000000800 */
[----:B------:R-:W-:Y:S01]  /*4770*/  FFMA.FTZ R148, R23, c[0x0][0x29c], -R148 ;  /* 0x0000a70017947a23 */ /* 0x000fe20000010894 */
[----:B------:R-:W-:Y:S01]  /*4780*/  FSEL R15, R15, -INF , !P0 ;  /* 0xff8000000f0f7808 */ /* 0x000fe20004000000 */
[C---:B------:R-:W-:Y:S01]  /*4790*/  HMMA.16816.F32.BF16 R20, R28.reuse, R154, RZ ;  /* 0x0000009a1c14723c */ /* 0x040fe200000418ff */
[----:B------:R-:W-:Y:S03]  /*47a0*/  PLOP3.LUT P0, PT, PT, PT, UP0, 0x80, 0x0 ;  /* 0x000000000000781c */ /* 0x000fe60003f0f008 */
[--C-:B------:R-:W-:Y:S03]  /*47b0*/  FFMA.FTZ R15, R15, c[0x0][0x29c], -R204.reuse ;  /* 0x0000a7000f0f7a23 */ /* 0x100fe600000108cc */
[----:B------:R-:W-:Y:S01]  /*47c0*/  MUFU.EX2 R147, R205 ;  /* 0x000000cd00937308 */ /* 0x000fe20000000800 */
[-C--:B------:R-:W-:Y:S08]  /*47d0*/  HMMA.16816.F32.BF16 R28, R28, R156.reuse, RZ ;  /* 0x0000009c1c1c723c */ /* 0x080ff000000418ff */
[----:B------:R-:W-:Y:S01]  /*47e0*/  HMMA.16816.F32.BF16 R32, R32, R156, RZ ;  /* 0x0000009c2020723c */ /* 0x000fe200000418ff */
[----:B------:R3:W-:Y:S07]  /*47f0*/  MUFU.EX2 R205, R12 ;  /* 0x0000000c00cd7308 */ /* 0x0007ee0000000800 */
[-C--:B------:R-:W-:Y:S03]  /*4800*/  HMMA.16816.F32.BF16 R4, R132, R158.reuse, R4 ;  /* 0x0000009e8404723c */ /* 0x080fe60000041804 */
[----:B------:R-:W4:Y:S05]  /*4810*/  MUFU.EX2 R149, R149 ;  /* 0x0000009500957308 */ /* 0x000f2a0000000800 */
[C---:B-1----:R-:W-:Y:S05]  /*4820*/  HMMA.16816.F32.BF16 R8, R136.reuse, R158, R8 ;  /* 0x0000009e8808723c */ /* 0x042fea0000041808 */
[----:B------:R-:W1:Y:S03]  /*4830*/  MUFU.EX2 R144, R144 ;  /* 0x0000009000907308 */ /* 0x000e660000000800 */
[-C--:B------:R-:W-:Y:S04]  /*4840*/  HMMA.16816.F32.BF16 R16, R136, R160.reuse, R16 ;  /* 0x000000a08810723c */ /* 0x080fe80000041810 */
[--C-:B---3--:R-:W-:Y:S03]  /*4850*/  FFMA.FTZ R12, R213, c[0x0][0x29c], -R204.reuse ;  /* 0x0000a700d50c7a23 */ /* 0x108fe600000108cc */
[----:B------:R-:W-:Y:S01]  /*4860*/  MUFU.EX2 R200, R200 ;  /* 0x000000c800c87308 */ /* 0x000fe20000000800 */
[C---:B------:R-:W-:Y:S08]  /*4870*/  HMMA.16816.F32.BF16 R20, R132.reuse, R160, R20 ;  /* 0x000000a08414723c */ /* 0x040ff00000041814 */
[-C--:B------:R-:W-:Y:S01]  /*4880*/  HMMA.16816.F32.BF16 R28, R132, R162.reuse, R28 ;  /* 0x000000a2841c723c */ /* 0x080fe2000004181c */
[----:B------:R-:W3:Y:S01]  /*4890*/  LDSM.16.M88.4 R132, [R3+0xe080] ;  /* 0x00e080000384783b */ /* 0x000ee20000000200 */
[----:B------:R-:W-:Y:S06]  /*48a0*/  MUFU.EX2 R148, R148 ;  /* 0x0000009400947308 */ /* 0x000fec0000000800 */
[----:B------:R-:W-:Y:S01]  /*48b0*/  HMMA.16816.F32.BF16 R32, R136, R162, R32 ;  /* 0x000000a28820723c */ /* 0x000fe20000041820 */
[----:B------:R-:W5:Y:S07]  /*48c0*/  LDSM.16.M88.4 R136, [R3+0xf080] ;  /* 0x00f080000388783b */ /* 0x000f6e0000000200 */
[-C--:B---3--:R-:W-:Y:S08]  /*48d0*/  HMMA.16816.F32.BF16 R4, R132, R164.reuse, R4 ;  /* 0x000000a48404723c */ /* 0x088ff00000041804 */
[C---:B-----5:R-:W-:Y:S08]  /*48e0*/  HMMA.16816.F32.BF16 R8, R136.reuse, R164, R8 ;  /* 0x000000a48808723c */ /* 0x060ff00000041808 */
[-C--:B------:R-:W-:Y:S08]  /*48f0*/  HMMA.16816.F32.BF16 R16, R136, R166.reuse, R16 ;  /* 0x000000a68810723c */ /* 0x080ff00000041810 */
[C---:B------:R-:W-:Y:S08]  /*4900*/  HMMA.16816.F32.BF16 R20, R132.reuse, R166, R20 ;  /* 0x000000a68414723c */ /* 0x040ff00000041814 */
[-C--:B------:R-:W-:Y:S01]  /*4910*/  HMMA.16816.F32.BF16 R28, R132, R168.reuse, R28 ;  /* 0x000000a8841c723c */ /* 0x080fe2000004181c */
[----:B------:R-:W3:Y:S07]  /*4920*/  LDSM.16.M88.4 R132, [R140+0xe080] ;  /* 0x00e080008c84783b */ /* 0x000eee0000000200 */
        /* <DEDUP_REMOVED lines=9> */
[----:B------:R-:W5:Y:S08]  /*49c0*/  LDSM.16.M88.4 R136, [R0+0x11080] ;  /* 0x011080000088783b */ /* 0x000f700000000200 */
[----:B------:R-:W-:Y:S01]  /*49d0*/  LDS R0, [R234.X4+0x122a0] ;  /* 0x0122a000ea007984 */ /* 0x000fe20000004800 */
        /* <DEDUP_REMOVED lines=25> */
[----:B------:R-:W5:Y:S01]  /*4b70*/  LDSM.16.M88.4 R140, [R140+0x11080] ;  /* 0x011080008c8c783b */ /* 0x000f620000000200 */
[----:B------:R1:W-:Y:S10]  /*4b80*/  MUFU.EX2 R139, R13 ;  /* 0x0000000d008b7308 */ /* 0x0003f40000000800 */
[----:B------:R-:W-:Y:S10]  /*4b90*/  MUFU.EX2 R138, R14 ;  /* 0x0000000e008a7308 */ /* 0x000ff40000000800 */
[----:B------:R2:W-:Y:S01]  /*4ba0*/  MUFU.EX2 R136, R12 ;  /* 0x0000000c00887308 */ /* 0x0005e20000000800 */
[--C-:B-1----:R-:W-:Y:S09]  /*4bb0*/  FFMA.FTZ R13, R214, c[0x0][0x29c], -R204.reuse ;  /* 0x0000a700d60d7a23 */ /* 0x102ff200000108cc */
[----:B------:R-:W1:Y:S01]  /*4bc0*/  MUFU.EX2 R137, R211 ;  /* 0x000000d300897308 */ /* 0x000e620000000800 */
[-C--:B---3--:R-:W-:Y:S08]  /*4bd0*/  HMMA.16816.F32.BF16 R4, R132, R194.reuse, R4 ;  /* 0x000000c28404723c */ /* 0x088ff00000041804 */
[C---:B-----5:R-:W-:Y:S04]  /*4be0*/  HMMA.16816.F32.BF16 R8, R140.reuse, R194, R8 ;  /* 0x000000c28c08723c */ /* 0x060fe80000041808 */
[----:B--2---:R-:W-:Y:S04]  /*4bf0*/  FFMA.FTZ R12, R212, c[0x0][0x29c], -R204 ;  /* 0x0000a700d40c7a23 */ /* 0x004fe800000108cc */
[-C--:B------:R-:W-:Y:S08]  /*4c00*/  HMMA.16816.F32.BF16 R16, R140, R196.reuse, R16 ;  /* 0x000000c48c10723c */ /* 0x080ff00000041810 */
[C---:B------:R-:W-:Y:S04]  /*4c10*/  HMMA.16816.F32.BF16 R20, R132.reuse, R196, R20 ;  /* 0x000000c48414723c */ /* 0x040fe80000041814 */
[--C-:B------:R-:W-:Y:S02]  /*4c20*/  FADD.FTZ R6, R6, -R0.reuse ;  /* 0x8000000006067221 */ /* 0x100fe40000010000 */
[--C-:B------:R-:W-:Y:S02]  /*4c30*/  FADD.FTZ R7, R7, -R0.reuse ;  /* 0x8000000007077221 */ /* 0x100fe40000010000 */
[-C--:B------:R-:W-:Y:S01]  /*4c40*/  HMMA.16816.F32.BF16 R28, R132, R198.reuse, R28 ;  /* 0x000000c6841c723c */ /* 0x080fe2000004181c */
[----:B------:R-:W2:Y:S03]  /*4c50*/  MUFU.EX2 R135, R13 ;  /* 0x0000000d00877308 */ /* 0x000ea60000000800 */
[--C-:B------:R-:W-:Y:S02]  /*4c60*/  FADD.FTZ R4, R4, -R3.reuse ;  /* 0x8000000304047221 */ /* 0x100fe40000010000 */
[--C-:B------:R-:W-:Y:S01]  /*4c70*/  FADD.FTZ R5, R5, -R3.reuse ;  /* 0x8000000305057221 */ /* 0x100fe20000010000 */
[C---:B------:R-:W-:Y:S01]  /*4c80*/  F2FP.BF16.PACK_AB R132, R25.reuse, R24 ;  /* 0x000000181984723e */ /* 0x040fe200000010ff */
[----:B------:R-:W-:Y:S03]  /*4c90*/  HMMA.16816.F32.BF16 R32, R140, R198, R32 ;  /* 0x000000c68c20723c */ /* 0x000fe60000041820 */
[----:B------:R-:W-:Y:S01]  /*4ca0*/  MUFU.EX2 R134, R12 ;  /* 0x0000000c00867308 */ /* 0x000fe20000000800 */
[----:B------:R-:W-:Y:S02]  /*4cb0*/  FMUL.FTZ R14, R24, R4 ;  /* 0x00000004180e7220 */ /* 0x000fe40000410000 */
[----:B------:R-:W-:Y:S02]  /*4cc0*/  FMUL.FTZ R5, R25, R5 ;  /* 0x0000000519057220 */ /* 0x000fe40000410000 */
[--C-:B------:R-:W-:Y:S04]  /*4cd0*/  FADD.FTZ R22, R22, -R0.reuse ;  /* 0x8000000016167221 */ /* 0x100fe80000010000 */
[--C-:B------:R-:W-:Y:S02]  /*4ce0*/  FADD.FTZ R23, R23, -R0.reuse ;  /* 0x8000000017177221 */ /* 0x100fe40000010000 */
[--C-:B------:R-:W-:Y:S02]  /*4cf0*/  FADD.FTZ R20, R20, -R3.reuse ;  /* 0x8000000314147221 */ /* 0x100fe40000010000 */
[--C-:B------:R-:W-:Y:S02]  /*4d00*/  FADD.FTZ R29, R29, -R3.reuse ;  /* 0x800000031d1d7221 */ /* 0x100fe40000010000 */
[--C-:B------:R-:W-:Y:S02]  /*4d10*/  FADD.FTZ R30, R30, -R0.reuse ;  /* 0x800000001e1e7221 */ /* 0x100fe40000010000 */
[----:B----4-:R-:W-:Y:S02]  /*4d20*/  FMUL.FTZ R24, R149, R29 ;  /* 0x0000001d95187220 */ /* 0x010fe40000410000 */
[----:B------:R3:W4:Y:S01]  /*4d30*/  MUFU.EX2 R29, R15 ;  /* 0x0000000f001d7308 */ /* 0x0007220000000800 */
[----:B------:R-:W-:Y:S02]  /*4d40*/  FADD.FTZ R31, R31, -R0 ;  /* 0x800000001f1f7221 */ /* 0x000fe40000010000 */
[--C-:B------:R-:W-:Y:S01]  /*4d50*/  FADD.FTZ R21, R21, -R3.reuse ;  /* 0x8000000315157221 */ /* 0x100fe20000010000 */
[----:B------:R-:W5:Y:S01]  /*4d60*/  LDS R0, [R234.X4+0x12320] ;  /* 0x01232000ea007984 */ /* 0x000f620000004800 */
[----:B------:R-:W-:Y:S01]  /*4d70*/  FMUL.FTZ R25, R144, R20 ;  /* 0x0000001490197220 */ /* 0x000fe20000410000 */
[----:B------:R-:W-:Y:S01]  /*4d80*/  F2FP.BF16.PACK_AB R20, R5, R14 ;  /* 0x0000000e0514723e */ /* 0x000fe200000010ff */
[----:B------:R-:W-:Y:S01]  /*4d90*/  FMUL.FTZ R21, R145, R21 ;  /* 0x0000001591157220 */ /* 0x000fe20000410000 */
[----:B------:R-:W-:Y:S01]  /*4da0*/  STS [R232+0x12480], R132 ;  /* 0x01248084e8007388 */ /* 0x000fe20000000800 */
[----:B------:R-:W-:Y:S01]  /*4db0*/  FMUL.FTZ R6, R147, R6 ;  /* 0x0000000693067220 */ /* 0x000fe20000410000 */
[----:B-1----:R-:W-:Y:S01]  /*4dc0*/  F2FP.BF16.PACK_AB R14, R148, R137 ;  /* 0x00000089940e723e */ /* 0x002fe200000010ff */
[----:B------:R-:W-:Y:S01]  /*4dd0*/  FMUL.FTZ R7, R150, R7 ;  /* 0x0000000796077220 */ /* 0x000fe20000410000 */
[----:B------:R-:W-:Y:S01]  /*4de0*/  F2FP.BF16.PACK_AB R25, R21, R25 ;  /* 0x000000191519723e */ /* 0x000fe200000010ff */
[--C-:B------:R-:W-:Y:S02]  /*4df0*/  FADD.FTZ R8, R8, -R2.reuse ;  /* 0x8000000208087221 */ /* 0x100fe40000010000 */
[----:B------:R-:W-:Y:S01]  /*4e00*/  FADD.FTZ R9, R9, -R2 ;  /* 0x8000000209097221 */ /* 0x000fe20000010000 */
[----:B------:R-:W-:Y:S01]  /*4e10*/  F2FP.BF16.PACK_AB R21, R7, R6 ;  /* 0x000000060715723e */ /* 0x000fe200000010ff */
[----:B------:R-:W-:Y:S01]  /*4e20*/  FFMA.FTZ R133, R26, c[0x0][0x29c], -R204 ;  /* 0x0000a7001a857a23 */ /* 0x000fe200000108cc */
[----:B------:R-:W-:Y:S01]  /*4e30*/  F2FP.BF16.PACK_AB R26, R150, R147 ;  /* 0x00000093961a723e */ /* 0x000fe200000010ff */
[C---:B------:R-:W-:Y:S01]  /*4e40*/  FMUL.FTZ R5, R203.reuse, R9 ;  /* 0x00000009cb057220 */ /* 0x040fe20000410000 */
[----:B------:R-:W-:Y:S01]  /*4e50*/  F2FP.BF16.PACK_AB R7, R203, R202 ;  /* 0x000000cacb07723e */ /* 0x000fe200000010ff */
[----:B------:R-:W-:Y:S01]  /*4e60*/  FADD.FTZ R4, R28, -R3 ;  /* 0x800000031c047221 */ /* 0x000fe20000010000 */
[----:B------:R-:W-:Y:S01]  /*4e70*/  F2FP.BF16.PACK_AB R28, R145, R144 ;  /* 0x00000090911c723e */ /* 0x000fe200000010ff */
[----:B------:R-:W-:Y:S01]  /*4e80*/  FMUL.FTZ R3, R202, R8 ;  /* 0x00000008ca037220 */ /* 0x000fe20000410000 */
[----:B------:R-:W-:Y:S01]  /*4e90*/  STS [R233], R26 ;  /* 0x0000001ae9007388 */ /* 0x000fe20000000800 */
[----:B---3--:R-:W-:Y:S01]  /*4ea0*/  F2FP.BF16.PACK_AB R15, R201, R200 ;  /* 0x000000c8c90f723e */ /* 0x008fe200000010ff */
[--C-:B------:R-:W-:Y:S01]  /*4eb0*/  FADD.FTZ R17, R17, -R2.reuse ;  /* 0x8000000211117221 */ /* 0x100fe20000010000 */
[----:B------:R-:W-:Y:S01]  /*4ec0*/  F2FP.BF16.PACK_AB R6, R139, R205 ;  /* 0x000000cd8b06723e */ /* 0x000fe200000010ff */
[----:B------:R-:W-:Y:S01]  /*4ed0*/  STS [R232+0x12c80], R7 ;  /* 0x012c8007e8007388 */ /* 0x000fe20000000800 */
[----:B------:R-:W-:Y:S01]  /*4ee0*/  F2FP.BF16.PACK_AB R5, R5, R3 ;  /* 0x000000030505723e */ /* 0x000fe200000010ff */
[----:B------:R-:W-:Y:S01]  /*4ef0*/  FADD.FTZ R33, R33, -R2 ;  /* 0x8000000221217221 */ /* 0x000fe20000010000 */
[----:B--2---:R-:W-:Y:S01]  /*4f00*/  F2FP.BF16.PACK_AB R3, R135, R136 ;  /* 0x000000888703723e */ /* 0x004fe200000010ff */
[----:B------:R-:W-:Y:S01]  /*4f10*/  FFMA.FTZ R204, R27, c[0x0][0x29c], -R204 ;  /* 0x0000a7001bcc7a23 */ /* 0x000fe200000108cc */
[----:B------:R-:W-:Y:S01]  /*4f20*/  MUFU.EX2 R133, R133 ;  /* 0x0000008500857308 */ /* 0x000fe20000000800 */
[--C-:B------:R-:W-:Y:S01]  /*4f30*/  FADD.FTZ R16, R16, -R2.reuse ;  /* 0x8000000210107221 */ /* 0x100fe20000010000 */
[----:B------:R-:W-:Y:S01]  /*4f40*/  F2FP.BF16.PACK_AB R27, R149, R146 ;  /* 0x00000092951b723e */ /* 0x000fe200000010ff */
[----:B------:R-:W-:Y:S01]  /*4f50*/  STS [R233+0x800], R3 ;  /* 0x00080003e9007388 */ /* 0x000fe20000000800 */
[----:B------:R-:W-:Y:S01]  /*4f60*/  FADD.FTZ R32, R32, -R2 ;  /* 0x8000000220207221 */ /* 0x000fe20000010000 */
[----:B----4-:R-:W-:Y:S01]  /*4f70*/  F2FP.BF16.PACK_AB R2, R29, R134 ;  /* 0x000000861d02723e */ /* 0x010fe200000010ff */
[----:B------:R-:W-:Y:S01]  /*4f80*/  FMUL.FTZ R4, R146, R4 ;  /* 0x0000000492047220 */ /* 0x000fe20000410000 */
[----:B------:R-:W-:Y:S01]  /*4f90*/  STS [R232+0x13480], R28 ;  /* 0x0134801ce8007388 */ /* 0x000fe20000000800 */
[----:B------:R-:W-:Y:S02]  /*4fa0*/  FMUL.FTZ R22, R200, R22 ;  /* 0x00000016c8167220 */ /* 0x000fe40000410000 */
[----:B------:R-:W1:Y:S01]  /*4fb0*/  MUFU.EX2 R204, R204 ;  /* 0x000000cc00cc7308 */ /* 0x000e620000000800 */
[----:B------:R-:W-:Y:S01]  /*4fc0*/  STS [R233+0x1000], R15 ;  /* 0x0010000fe9007388 */ /* 0x000fe20000000800 */
[----:B------:R-:W-:Y:S01]  /*4fd0*/  F2FP.BF16.PACK_AB R24, R24, R4 ;  /* 0x000000041818723e */ /* 0x000fe200000010ff */
[--C-:B-----5:R-:W-:Y:S01]  /*4fe0*/  FADD.FTZ R10, R10, -R0.reuse ;  /* 0x800000000a0a7221 */ /* 0x120fe20000010000 */
[----:B------:R-:W-:Y:S01]  /*4ff0*/  F2FP.BF16.PACK_AB R4, R151, R138 ;  /* 0x0000008a9704723e */ /* 0x000fe200000010ff */
[----:B------:R-:W-:Y:S01]  /*5000*/  STS [R232+0x13c80], R6 ;  /* 0x013c8006e8007388 */ /* 0x000fe20000000800 */
[--C-:B------:R-:W-:Y:S02]  /*5010*/  FADD.FTZ R11, R11, -R0.reuse ;  /* 0x800000000b0b7221 */ /* 0x100fe40000010000 */
[----:B------:R-:W-:Y:S01]  /*5020*/  FMUL.FTZ R10, R136, R10 ;  /* 0x0000000a880a7220 */ /* 0x000fe20000410000 */
[----:B------:R1:W-:Y:S01]  /*5030*/  STS [R233+0x1800], R2 ;  /* 0x00180002e9007388 */ /* 0x0003e20000000800 */
[----:B------:R-:W-:Y:S02]  /*5040*/  FMUL.FTZ R11, R135, R11 ;  /* 0x0000000b870b7220 */ /* 0x000fe40000410000 */
[----:B------:R-:W-:Y:S01]  /*5050*/  FMUL.FTZ R23, R201, R23 ;  /* 0x00000017c9177220 */ /* 0x000fe20000410000 */
[----:B------:R-:W-:Y:S01]  /*5060*/  STS [R232+0x14480], R27 ;  /* 0x0144801be8007388 */ /* 0x000fe20000000800 */
[----:B------:R-:W-:Y:S02]  /*5070*/  FMUL.FTZ R16, R205, R16 ;  /* 0x00000010cd107220 */ /* 0x000fe40000410000 */
[----:B------:R-:W-:Y:S01]  /*5080*/  FMUL.FTZ R8, R139, R17 ;  /* 0x000000118b087220 */ /* 0x000fe20000410000 */
[----:B------:R-:W-:Y:S01]  /*5090*/  STS [R233+0x2000], R14 ;  /* 0x0020000ee9007388 */ /* 0x000fe20000000800 */
[--C-:B------:R-:W-:Y:S01]  /*50a0*/  FADD.FTZ R18, R18, -R0.reuse ;  /* 0x8000000012127221 */ /* 0x100fe20000010000 */
[----:B------:R-:W-:Y:S01]  /*50b0*/  F2FP.BF16.PACK_AB R9, R23, R22 ;  /* 0x000000161709723e */ /* 0x000fe200000010ff */
[--C-:B------:R-:W-:Y:S01]  /*50c0*/  FADD.FTZ R19, R19, -R0.reuse ;  /* 0x8000000013137221 */ /* 0x100fe20000010000 */
[----:B------:R-:W-:Y:S01]  /*50d0*/  STS [R232+0x14c80], R4 ;  /* 0x014c8004e8007388 */ /* 0x000fe20000000800 */
[----:B------:R-:W-:Y:S01]  /*50e0*/  FMUL.FTZ R18, R134, R18 ;  /* 0x0000001286127220 */ /* 0x000fe20000410000 */
[----:B------:R-:W-:Y:S01]  /*50f0*/  F2FP.BF16.PACK_AB R8, R8, R16 ;  /* 0x000000100808723e */ /* 0x000fe200000010ff */
[----:B------:R-:W-:Y:S02]  /*5100*/  FMUL.FTZ R19, R29, R19 ;  /* 0x000000131d137220 */ /* 0x000fe40000410000 */
[--C-:B------:R-:W-:Y:S02]  /*5110*/  FADD.FTZ R34, R34, -R0.reuse ;  /* 0x8000000022227221 */ /* 0x100fe40000010000 */
[----:B------:R-:W-:Y:S01]  /*5120*/  FADD.FTZ R35, R35, -R0 ;  /* 0x8000000023237221 */ /* 0x000fe20000010000 */
[----:B------:R-:W-:Y:S01]  /*5130*/  F2FP.BF16.PACK_AB R0, R19, R18 ;  /* 0x000000121300723e */ /* 0x000fe200000010ff */
[----:B------:R-:W-:Y:S02]  /*5140*/  FMUL.FTZ R30, R137, R30 ;  /* 0x0000001e891e7220 */ /* 0x000fe40000410000 */
[----:B------:R-:W-:Y:S01]  /*5150*/  FMUL.FTZ R13, R148, R31 ;  /* 0x0000001f940d7220 */ /* 0x000fe20000410000 */
[----:B-1----:R-:W-:Y:S01]  /*5160*/  F2FP.BF16.PACK_AB R2, R204, R133 ;  /* 0x00000085cc02723e */ /* 0x002fe200000010ff */
[----:B------:R-:W-:Y:S02]  /*5170*/  FMUL.FTZ R32, R138, R32 ;  /* 0x000000208a207220 */ /* 0x000fe40000410000 */
[----:B------:R-:W-:Y:S01]  /*5180*/  FMUL.FTZ R12, R151, R33 ;  /* 0x00000021970c7220 */ /* 0x000fe20000410000 */
[----:B------:R-:W-:Y:S01]  /*5190*/  F2FP.BF16.PACK_AB R13, R13, R30 ;  /* 0x0000001e0d0d723e */ /* 0x000fe200000010ff */
[----:B------:R1:W-:Y:S01]  /*51a0*/  STS [R233+0x2800], R2 ;  /* 0x00280002e9007388 */ /* 0x0003e20000000800 */
[----:B------:R-:W-:Y:S02]  /*51b0*/  FMUL.FTZ R34, R133, R34 ;  /* 0x0000002285227220 */ /* 0x000fe40000410000 */
[----:B------:R-:W-:Y:S01]  /*51c0*/  FMUL.FTZ R35, R204, R35 ;  /* 0x00000023cc237220 */ /* 0x000fe20000410000 */
[----:B------:R-:W-:Y:S01]  /*51d0*/  BAR.SYNC.DEFER_BLOCKING 0x0 ;  /* 0x0000000000007b1d */ /* 0x000fe20000010000 */
[----:B------:R-:W-:Y:S02]  /*51e0*/  F2FP.BF16.PACK_AB R12, R12, R32 ;  /* 0x000000200c0c723e */ /* 0x000fe400000010ff */
[----:B-1----:R-:W-:Y:S05]  /*51f0*/  F2FP.BF16.PACK_AB R2, R11, R10 ;  /* 0x0000000a0b02723e */ /* 0x002fea00000010ff */
        /* <DEDUP_REMOVED lines=92> */
[----:B-1-34-:R-:W-:Y:S01]  /*57c0*/  USHF.R.S32.HI UR20, URZ, 0x1f, UR10 ;  /* 0x0000001f3f147899 */ /* 0x01afe2000801140a */
[----:B------:R-:W-:Y:S01]  /*57d0*/  IMAD.U32 R5, RZ, RZ, UR8 ;  /* 0x00000008ff057e24 */ /* 0x000fe2000f8e00ff */
[----:B------:R-:W-:Y:S01]  /*57e0*/  ULDC.64 UR6, c[0x0][0x208] ;  /* 0x0000820000067ab9 */ /* 0x000fe20000000a00 */
[----:B------:R-:W-:Y:S01]  /*57f0*/  IMAD.U32 R10, RZ, RZ, UR9 ;  /* 0x00000009ff0a7e24 */ /* 0x000fe2000f8e00ff */
[----:B------:R-:W-:Y:S01]  /*5800*/  UIMAD UR20, UR20, UR6, URZ ;  /* 0x00000006141472a4 */ /* 0x000fe2000f8e023f */
[----:B------:R-:W1:Y:S01]  /*5810*/  S2R R11, SR_TID.X ;  /* 0x00000000000b7919 */ /* 0x000e620000002100 */
[----:B------:R-:W-:Y:S02]  /*5820*/  UIMAD.WIDE.U32 UR22, UR10, UR6, URZ ;  /* 0x000000060a1672a5 */ /* 0x000fe4000f8e003f */
[----:B------:R-:W-:Y:S02]  /*5830*/  UIMAD UR20, UR10, UR7, UR20 ;  /* 0x000000070a1472a4 */ /* 0x000fe4000f8e0214 */
[----:B------:R-:W-:Y:S02]  /*5840*/  USHF.L.U32 UR21, UR10, 0x6, URZ ;  /* 0x000000060a157899 */ /* 0x000fe4000800063f */
[----:B------:R-:W-:Y:S02]  /*5850*/  USHF.L.U32 UR6, UR22, 0x6, URZ ;  /* 0x0000000616067899 */ /* 0x000fe4000800063f */
[----:B------:R-:W-:Y:S02]  /*5860*/  UIADD3 UR20, UR23, UR20, URZ ;  /* 0x0000001417147290 */ /* 0x000fe4000fffe03f */
[----:B------:R-:W-:Y:S01]  /*5870*/  IADD3 R3, P0, R250, UR21, RZ ;  /* 0x00000015fa037c10 */ /* 0x000fe2000ff1e0ff */
[----:B------:R-:W-:Y:S01]  /*5880*/  IMAD.U32 R6, RZ, RZ, UR21 ;  /* 0x00000015ff067e24 */ /* 0x000fe2000f8e00ff */
[----:B------:R-:W-:Y:S01]  /*5890*/  IADD3 R5, P2, P1, R246, UR6, R5 ;  /* 0x00000006f6057c10 */ /* 0x000fe2000f95e005 */
[----:B------:R-:W-:Y:S01]  /*58a0*/  USHF.L.U64.HI UR20, UR22, 0x6, UR20 ;  /* 0x0000000616147899 */ /* 0x000fe20008010214 */
[----:B------:R-:W-:Y:S02]  /*58b0*/  IMAD.U32 R2, RZ, RZ, UR21 ;  /* 0x00000015ff027e24 */ /* 0x000fe4000f8e00ff */
[----:B------:R-:W-:Y:S02]  /*58c0*/  LEA.HI.X.SX32 R6, R6, R249, 0x1, P0 ;  /* 0x000000f906067211 */ /* 0x000fe400000f0eff */
[----:B------:R-:W-:Y:S02]  /*58d0*/  LOP3.LUT P0, RZ, R240, 0x1, RZ, 0xc0, !PT ;  /* 0x00000001f0ff7812 */ /* 0x000fe4000780c0ff */
[----:B------:R-:W-:Y:S02]  /*58e0*/  IADD3.X R10, R243, UR20, R10, P2, P1 ;  /* 0x00000014f30a7c10 */ /* 0x000fe400097e240a */
[C---:B------:R-:W-:Y:S02]  /*58f0*/  LEA R8, P1, R3.reuse, c[0x0][0x280], 0x2 ;  /* 0x0000a00003087a11 */ /* 0x040fe400078210ff */
[----:B------:R-:W-:Y:S02]  /*5900*/  IADD3 R2, -R248, UR14, -R2 ;  /* 0x0000000ef8027c10 */ /* 0x000fe4000fffe902 */
[----:B------:R-:W-:Y:S02]  /*5910*/  IADD3 R4, P2, R246, UR6, RZ ;  /* 0x00000006f6047c10 */ /* 0x000fe4000ff5e0ff */
        /* <DEDUP_REMOVED lines=20> */
.L_x_626:
[-C--:B-1234-:R-:W-:Y:S01]  /*5a60*/  HMMA.16816.F32.BF16 R4, R32, R16.reuse, RZ ;  /* 0x000000102004723c */ /* 0x09efe200000418ff */
[----:B------:R-:W2:Y:S01]  /*5a70*/  LDL R2, [R1+0x10] ;  /* 0x0000100001027983 */ /* 0x000ea20000100800 */
[----:B------:R-:W-:Y:S02]  /*5a80*/  USHF.L.U32 UR11, UR11, 0xd, URZ ;  /* 0x0000000d0b0b7899 */ /* 0x000fe4000800063f */
[----:B------:R-:W-:Y:S01]  /*5a90*/  UIADD3 UR6, UR4, 0x1, URZ ;  /* 0x0000000104067890 */ /* 0x000fe2000fffe03f */
[----:B------:R-:W-:Y:S01]  /*5aa0*/  LDSM.16.MT88.4 R140, [R0+0x1080] ;  /* 0x00108000008c783b */ /* 0x000fe20000004200 */
[----:B------:R-:W-:Y:S02]  /*5ab0*/  UISETP.GE.AND UP0, UPT, UR4, 0x1, UPT ;  /* 0x000000010400788c */ /* 0x000fe4000bf06270 */
[C---:B------:R-:W-:Y:S01]  /*5ac0*/  HMMA.16816.F32.BF16 R8, R132.reuse, R16, RZ ;  /* 0x000000108408723c */ /* 0x040fe200000418ff */
[----:B------:R-:W-:Y:S03]  /*5ad0*/  LDSM.16.MT88.4 R144, [R0+0x4080] ;  /* 0x004080000090783b */ /* 0x000fe60000004200 */
[----:B------:R-:W-:Y:S01]  /*5ae0*/  IMAD.U32 R3, RZ, RZ, UR11 ;  /* 0x0000000bff037e24 */ /* 0x000fe2000f8e00ff */
[----:B------:R-:W-:Y:S03]  /*5af0*/  LDSM.16.M88.4 R148, [R223+0x1000] ;  /* 0x00100000df94783b */ /* 0x000fe60000000200 */
[-C--:B------:R-:W-:Y:S01]  /*5b00*/  HMMA.16816.F32.BF16 R12, R132, R18.reuse, RZ ;  /* 0x00000012840c723c */ /* 0x080fe200000418ff */
[----:B------:R-:W0:Y:S07]  /*5b10*/  LDGDEPBAR ;  /* 0x00000000000079af */ /* 0x000e2e0000000000 */
[C---:B------:R-:W-:Y:S08]  /*5b20*/  HMMA.16816.F32.BF16 R16, R32.reuse, R18, RZ ;  /* 0x000000122010723c */ /* 0x040ff000000418ff */
[-C--:B------:R-:W-:Y:S08]  /*5b30*/  HMMA.16816.F32.BF16 R20, R32, R136.reuse, RZ ;  /* 0x000000882014723c */ /* 0x080ff000000418ff */
[C---:B------:R-:W-:Y:S08]  /*5b40*/  HMMA.16816.F32.BF16 R24, R132.reuse, R136, RZ ;  /* 0x000000888418723c */ /* 0x040ff000000418ff */
[-C--:B------:R-:W-:Y:S01]  /*5b50*/  HMMA.16816.F32.BF16 R28, R132, R138.reuse, RZ ;  /* 0x0000008a841c723c */ /* 0x080fe200000418ff */
[----:B------:R-:W1:Y:S07]  /*5b60*/  LDSM.16.M88.4 R132, [R221+0x1000] ;  /* 0x00100000dd84783b */ /* 0x000e6e0000000200 */
[----:B------:R-:W-:Y:S01]  /*5b70*/  HMMA.16816.F32.BF16 R32, R32, R138, RZ ;  /* 0x0000008a2020723c */ /* 0x000fe200000418ff */
[----:B------:R-:W3:Y:S07]  /*5b80*/  LDSM.16.M88.4 R136, [R221+0x1800] ;  /* 0x00180000dd88783b */ /* 0x000eee0000000200 */
[-C--:B------:R-:W-:Y:S08]  /*5b90*/  HMMA.16816.F32.BF16 R4, R200, R204.reuse, R4 ;  /* 0x000000ccc804723c */ /* 0x080ff00000041804 */
[C---:B------:R-:W-:Y:S08]  /*5ba0*/  HMMA.16816.F32.BF16 R8, R208.reuse, R204, R8 ;  /* 0x000000ccd008723c */ /* 0x040ff00000041808 */
[-C--:B------:R-:W-:Y:S08]  /*5bb0*/  HMMA.16816.F32.BF16 R12, R208, R206.reuse, R12 ;  /* 0x000000ced00c723c */ /* 0x080ff0000004180c */
[C---:B------:R-:W-:Y:S01]  /*5bc0*/  HMMA.16816.F32.BF16 R16, R200.reuse, R206, R16 ;  /* 0x000000cec810723c */ /* 0x040fe20000041810 */
[----:B------:R-:W-:Y:S07]  /*5bd0*/  LDSM.16.M88.4 R204, [R223+0x1800] ;  /* 0x00180000dfcc783b */ /* 0x000fee0000000200 */
[-C--:B------:R-:W-:Y:S08]  /*5be0*/  HMMA.16816.F32.BF16 R20, R200, R212.reuse, R20 ;  /* 0x000000d4c814723c */ /* 0x080ff00000041814 */
[C---:B------:R-:W-:Y:S01]  /*5bf0*/  HMMA.16816.F32.BF16 R24, R208.reuse, R212, R24 ;  /* 0x000000d4d018723c */ /* 0x040fe20000041818 */
[----:B------:R-:W4:Y:S07]  /*5c00*/  LDL.64 R212, [R1+0x8] ;  /* 0x0000080001d47983 */ /* 0x000f2e0000100a00 */
[-C--:B------:R-:W-:Y:S08]  /*5c10*/  HMMA.16816.F32.BF16 R28, R208, R214.reuse, R28 ;  /* 0x000000d6d01c723c */ /* 0x080ff0000004181c */
[----:B------:R-:W-:Y:S01]  /*5c20*/  HMMA.16816.F32.BF16 R32, R200, R214, R32 ;  /* 0x000000d6c820723c */ /* 0x000fe20000041820 */
[----:B------:R-:W5:Y:S07]  /*5c30*/  LDSM.16.MT88.4 R200, [R0+0x1880] ;  /* 0x0018800000c8783b */ /* 0x000f6e0000004200 */
[-C--:B-1----:R-:W-:Y:S08]  /*5c40*/  HMMA.16816.F32.BF16 R4, R132, R140.reuse, R4 ;  /* 0x0000008c8404723c */ /* 0x082ff00000041804 */
[C---:B---3--:R-:W-:Y:S08]  /*5c50*/  HMMA.16816.F32.BF16 R8, R136.reuse, R140, R8 ;  /* 0x0000008c8808723c */ /* 0x048ff00000041808 */
        /* <DEDUP_REMOVED lines=8> */
[----:B------:R-:W3:Y:S04]  /*5ce0*/  LDSM.16.M88.4 R132, [R221+0x2000] ;  /* 0x00200000dd84783b */ /* 0x000ee80000000200 */
[----:B------:R-:W3:Y:S03]  /*5cf0*/  LDSM.16.M88.4 R144, [R221+0x2800] ;  /* 0x00280000dd90783b */ /* 0x000ee60000000200 */
[-C--:B-----5:R-:W-:Y:S08]  /*5d00*/  HMMA.16816.F32.BF16 R4, R148, R200.reuse, R4 ;  /* 0x000000c89404723c */ /* 0x0a0ff00000041804 */
[C---:B------:R-:W-:Y:S08]  /*5d10*/  HMMA.16816.F32.BF16 R8, R204.reuse, R200, R8 ;  /* 0x000000c8cc08723c */ /* 0x040ff00000041808 */
[-C--:B------:R-:W-:Y:S08]  /*5d20*/  HMMA.16816.F32.BF16 R12, R204, R202.reuse, R12 ;  /* 0x000000cacc0c723c */ /* 0x080ff0000004180c */
[C---:B------:R-:W-:Y:S01]  /*5d30*/  HMMA.16816.F32.BF16 R16, R148.reuse, R202, R16 ;  /* 0x000000ca9410723c */ /* 0x040fe20000041810 */
[----:B------:R-:W5:Y:S07]  /*5d40*/  LDSM.16.MT88.4 R200, [R0+0x5080] ;  /* 0x0050800000c8783b */ /* 0x000f6e0000004200 */
[-C--:B-1----:R-:W-:Y:S08]  /*5d50*/  HMMA.16816.F32.BF16 R20, R148, R140.reuse, R20 ;  /* 0x0000008c9414723c */ /* 0x082ff00000041814 */
[C---:B------:R-:W-:Y:S08]  /*5d60*/  HMMA.16816.F32.BF16 R24, R204.reuse, R140, R24 ;  /* 0x0000008ccc18723c */ /* 0x040ff00000041818 */
[-C--:B------:R-:W-:Y:S01]  /*5d70*/  HMMA.16816.F32.BF16 R28, R204, R142.reuse, R28 ;  /* 0x0000008ecc1c723c */ /* 0x080fe2000004181c */
[----:B------:R-:W-:Y:S07]  /*5d80*/  LDSM.16.M88.4 R204, [R223+0x2800] ;  /* 0x00280000dfcc783b */ /* 0x000fee0000000200 */
[----:B------:R-:W-:Y:S01]  /*5d90*/  HMMA.16816.F32.BF16 R32, R148, R142, R32 ;  /* 0x0000008e9420723c */ /* 0x000fe20000041820 */
[----:B------:R-:W-:Y:S04]  /*5da0*/  LDSM.16.M88.4 R140, [R223+0x2000] ;  /* 0x00200000df8c783b */ /* 0x000fe80000000200 */
[----:B------:R-:W1:Y:S03]  /*5db0*/  LDSM.16.MT88.4 R148, [R0+0x2880] ;  /* 0x002880000094783b */ /* 0x000e660000004200 */
[-C--:B---3--:R-:W-:Y:S08]  /*5dc0*/  HMMA.16816.F32.BF16 R4, R132, R136.reuse, R4 ;  /* 0x000000888404723c */ /* 0x088ff00000041804 */
[C---:B------:R-:W-:Y:S08]  /*5dd0*/  HMMA.16816.F32.BF16 R8, R144.reuse, R136, R8 ;  /* 0x000000889008723c */ /* 0x040ff00000041808 */
[-C--:B------:R-:W-:Y:S08]  /*5de0*/  HMMA.16816.F32.BF16 R12, R144, R138.reuse, R12 ;  /* 0x0000008a900c723c */ /* 0x080ff0000004180c */
[C---:B------:R-:W-:Y:S01]  /*5df0*/  HMMA.16816.F32.BF16 R16, R132.reuse, R138, R16 ;  /* 0x0000008a8410723c */ /* 0x040fe20000041810 */
[----:B------:R-:W3:Y:S07]  /*5e00*/  LDSM.16.MT88.4 R136, [R0+0x5880] ;  /* 0x005880000088783b */ /* 0x000eee0000004200 */
[-C--:B-----5:R-:W-:Y:S08]  /*5e10*/  HMMA.16816.F32.BF16 R20, R132, R200.reuse, R20 ;  /* 0x000000c88414723c */ /* 0x0a0ff00000041814 */
[C---:B------:R-:W-:Y:S08]  /*5e20*/  HMMA.16816.F32.BF16 R24, R144.reuse, R200, R24 ;  /* 0x000000c89018723c */ /* 0x040ff00000041818 */
[-C--:B------:R-:W-:Y:S08]  /*5e30*/  HMMA.16816.F32.BF16 R28, R144, R202.reuse, R28 ;  /* 0x000000ca901c723c */ /* 0x080ff0000004181c */
[----:B------:R-:W-:Y:S01]  /*5e40*/  HMMA.16816.F32.BF16 R32, R132, R202, R32 ;  /* 0x000000ca8420723c */ /* 0x000fe20000041820 */
[----:B------:R-:W-:Y:S07]  /*5e50*/  LDSM.16.MT88.4 R132, [R216+0x17880] ;  /* 0x01788000d884783b */ /* 0x000fee0000004200 */
[-C--:B-1----:R-:W-:Y:S08]  /*5e60*/  HMMA.16816.F32.BF16 R4, R140, R148.reuse, R4 ;  /* 0x000000948c04723c */ /* 0x082ff00000041804 */
[C---:B------:R-:W-:Y:S08]  /*5e70*/  HMMA.16816.F32.BF16 R8, R204.reuse, R148, R8 ;  /* 0x00000094cc08723c */ /* 0x040ff00000041808 */
[-C--:B------:R-:W-:Y:S08]  /*5e80*/  HMMA.16816.F32.BF16 R12, R204, R150.reuse, R12 ;  /* 0x00000096cc0c723c */ /* 0x080ff0000004180c */
[C---:B------:R-:W-:Y:S08]  /*5e90*/  HMMA.16816.F32.BF16 R16, R140.reuse, R150, R16 ;  /* 0x000000968c10723c */ /* 0x040ff00000041810 */
[-C--:B---3--:R-:W-:Y:S08]  /*5ea0*/  HMMA.16816.F32.BF16 R20, R140, R136.reuse, R20 ;  /* 0x000000888c14723c */ /* 0x088ff00000041814 */
[C---:B------:R-:W-:Y:S08]  /*5eb0*/  HMMA.16816.F32.BF16 R24, R204.reuse, R136, R24 ;  /* 0x00000088cc18723c */ /* 0x040ff00000041818 */
[-C--:B------:R-:W-:Y:S08]  /*5ec0*/  HMMA.16816.F32.BF16 R28, R204, R138.reuse, R28 ;  /* 0x0000008acc1c723c */ /* 0x080ff0000004181c */
[----:B------:R-:W-:Y:S01]  /*5ed0*/  HMMA.16816.F32.BF16 R32, R140, R138, R32 ;  /* 0x0000008a8c20723c */ /* 0x000fe20000041820 */
[----:B------:R-:W-:Y:S03]  /*5ee0*/  LDSM.16.MT88.4 R140, [R216+0x18080] ;  /* 0x01808000d88c783b */ /* 0x000fe60000004200 */
[----:B----4-:R-:W-:Y:S01]  /*5ef0*/  IADD3 R0, P0, R212, UR11, RZ ;  /* 0x0000000bd4007c10 */ /* 0x010fe2000ff1e0ff */
[----:B------:R-:W-:Y:S03]  /*5f00*/  UMOV UR11, UR10 ;  /* 0x0000000a000b7c82 */ /* 0x000fe60008000000 */
[----:B--2---:R-:W-:Y:S04]  /*5f10*/  LEA.HI.X.SX32 R3, R3, R2, 0x1, P0 ;  /* 0x0000000203037211 */ /* 0x004fe800000f0eff */
[C---:B------:R-:W-:Y:S04]  /*5f20*/  LEA R2, P0, R0.reuse, c[0x0][0x220], 0x2 ;  /* 0x0000880000027a11 */ /* 0x040fe800078010ff */
[----:B------:R-:W-:Y:S01]  /*5f30*/  LEA.HI.X R3, R0, c[0x0][0x224], R3, 0x2, P0 ;  /* 0x0000890000037a11 */ /* 0x000fe200000f1403 */
[----:B------:R-:W-:Y:S01]  /*5f40*/  IMAD.U32 R0, RZ, RZ, UR4 ;  /* 0x00000004ff007e24 */ /* 0x000fe2000f8e00ff */
[----:B------:R-:W-:Y:S02]  /*5f50*/  USEL UR4, UR6, URZ, !UP0 ;  /* 0x0000003f06047287 */ /* 0x000fe4000c000000 */
[----:B------:R-:W-:Y:S01]  /*5f60*/  UISETP.GE.AND UP0, UPT, UR10, UR12, UPT ;  /* 0x0000000c0a00728c */ /* 0x000fe2000bf06270 */
[----:B------:R-:W-:Y:S01]  /*5f70*/  RED.E.ADD.F32.FTZ.RN.STRONG.GPU [R2.64], R4 ;  /* 0x000000040200798e */ /* 0x000fe2000c10e792 */
[----:B------:R-:W-:Y:S01]  /*5f80*/  IMAD R0, R0, 0x2000, R226 ;  /* 0x0000200000007824 */ /* 0x000fe200078e02e2 */
[----:B------:R-:W-:Y:S02]  /*5f90*/  UIADD3 UR6, UR13, 0x1, URZ ;  /* 0x000000010d067890 */ /* 0x000fe4000fffe03f */
[----:B------:R-:W-:Y:S01]  /*5fa0*/  RED.E.ADD.F32.FTZ.RN.STRONG.GPU [R2.64+0x400], R5 ;  /* 0x000400050200798e */ /* 0x000fe2000c10e792 */
[----:B------:R-:W-:Y:S01]  /*5fb0*/  IMAD.SHL.U32 R144, R0, 0x2, RZ ;  /* 0x0000000200907824 */ /* 0x000fe200078e00ff */
[----:B------:R-:W-:Y:S01]  /*5fc0*/  PLOP3.LUT P0, PT, PT, PT, UP0, 0x80, 0x0 ;  /* 0x000000000000781c */ /* 0x000fe20003f0f008 */
[----:B------:R-:W-:Y:S01]  /*5fd0*/  UISETP.GE.AND UP0, UPT, UR13, 0x1, UPT ;  /* 0x000000010d00788c */ /* 0x000fe2000bf06270 */
[----:B------:R-:W-:Y:S03]  /*5fe0*/  RED.E.ADD.F32.FTZ.RN.STRONG.GPU [R2.64+0x800], R6 ;  /* 0x000800060200798e */ /* 0x000fe6000c10e792 */
[----:B------:R-:W-:Y:S01]  /*5ff0*/  USEL UR13, UR6, URZ, !UP0 ;  /* 0x0000003f060d7287 */ /* 0x000fe2000c000000 */
        /* <DEDUP_REMOVED lines=68> */
[----:B------:R-:W1:Y:S04]  /*6440*/  LDSM.16.MT88.4 R32, [R144+0x7880] ;  /* 0x007880009020783b */ /* 0x000e680000004200 */
[----:B------:R-:W4:Y:S03]  /*6450*/  LDSM.16.MT88.4 R144, [R144+0x9880] ;  /* 0x009880009090783b */ /* 0x000f260000004200 */
[----:B------:R-:W-:Y:S08]  /*6460*/  HMMA.16816.F32.BF16 R128, R24, R138, R128 ;  /* 0x0000008a1880723c */ /* 0x000ff00000041880 */
        /* <DEDUP_REMOVED lines=74> */
.L_x_608:
[----:B------:R-:W-:Y:S05]  /*6910*/  @P1 EXIT ;  /* 0x000000000000194d */ /* 0x000fea0003800000 */
[----:B------:R-:W-:Y:S02]  /*6920*/  ULDC.64 UR4, c[0x0][0x360] ;  /* 0x0000d80000047ab9 */ /* 0x000fe40000000a00 */
[----:B------:R-:W-:Y:S02]  /*6930*/  UISETP.NE.U32.AND UP0, UPT, URZ, UR4, UPT ;  /* 0x000000043f00728c */ /* 0x000fe4000bf05070 */
[----:B------:R-:W-:-:S02]  /*6940*/  ULDC.64 UR6, c[0x0][0x360] ;  /* 0x0000d80000067ab9 */ /* 0x000fc40000000a00 */
[----:B------:R-:W-:-:S06]  /*6950*/  UISETP.NE.AND.EX UP0, UPT, URZ, UR5, UPT, UP0 ;  /* 0x000000053f00728c */ /* 0x000fcc000bf05300 */
[----:B------:R-:W-:-:S05]  /*6960*/  PLOP3.LUT P0, PT, PT, PT, UP0, 0x80, 0x0 ;  /* 0x000000000000781c */ /* 0x000fca0003f0f008 */
[----:B------:R-:W-:Y:S02]  /*6970*/  @UP0 UMOV UR4, 0x4 ;  /* 0x0000000400040882 */ /* 0x000fe40000000000 */
[----:B------:R-:W-:-:S06]  /*6980*/  @UP0 UIMAD.WIDE UR4, UR15, UR4, UR6 ;  /* 0x000000040f0402a5 */ /* 0x000fcc000f8e0206 */
[----:B------:R-:W-:Y:S02]  /*6990*/  IMAD.U32 R2, RZ, RZ, UR4 ;  /* 0x00000004ff027e24 */ /* 0x000fe4000f8e00ff */
[----:B------:R-:W-:-:S05]  /*69a0*/  IMAD.U32 R3, RZ, RZ, UR5 ;  /* 0x00000005ff037e24 */ /* 0x000fca000f8e00ff */
[----:B------:R-:W2:Y:S01]  /*69b0*/  @P0 LDG.E R0, [R2.64] ;  /* 0x0000001202000981 */ /* 0x000ea2000c1e1900 */
[----:B------:R-:W3:Y:S01]  /*69c0*/  S2UR UR6, SR_CTAID.X ;  /* 0x00000000000679c3 */ /* 0x000ee20000002500 */
[----:B------:R-:W-:Y:S02]  /*69d0*/  MOV R4, 0x1 ;  /* 0x0000000100047802 */ /* 0x000fe40000000f00 */
[----:B------:R-:W4:Y:S01]  /*69e0*/  S2R R5, SR_TID.X ;  /* 0x0000000000057919 */ /* 0x000f220000002100 */
[----:B---3--:R-:W-:-:S03]  /*69f0*/  UIMAD UR6, UR6, 0x3000, URZ ;  /* 0x00003000060678a4 */ /* 0x008fc6000f8e023f */
[----:B------:R-:W-:Y:S06]  /*6a00*/  BAR.SYNC.DEFER_BLOCKING 0x1, 0x100 ;  /* 0x0044000000007b1d */ /* 0x000fec0000010000 */
[----:B--2---:R2:W3:Y:S01]  /*6a10*/  @P0 R2UR UR4, R0 ;  /* 0x00000000000403c2 */ /* 0x0044e200000e0000 */
[----:B------:R-:W-:Y:S01]  /*6a20*/  ISETP.NE.AND P0, PT, R4, c[0x0][0x338], PT ;  /* 0x0000ce0004007a0c */ /* 0x000fe20003f05270 */
[----:B--2---:R-:W2:Y:S01]  /*6a30*/  S2R R0, SR_CTAID.Y ;  /* 0x0000000000007919 */ /* 0x004ea20000002600 */
[----:B---3--:R-:W-:-:S04]  /*6a40*/  @UP0 UIMAD UR4, UR15, 0x60, UR4 ;  /* 0x000000600f0408a4 */ /* 0x008fc8000f8e0204 */
[----:B------:R-:W-:-:S04]  /*6a50*/  UIMAD.WIDE UR4, UR4, 0x2aaaaaab, URZ ;  /* 0x2aaaaaab040478a5 */ /* 0x000fc8000f8e023f */
[----:B------:R-:W-:-:S04]  /*6a60*/  @UP0 USHF.R.U32.HI UR4, URZ, 0x1f, UR5 ;  /* 0x0000001f3f040899 */ /* 0x000fc80008011605 */
[----:B------:R-:W-:-:S04]  /*6a70*/  @UP0 ULEA.HI.SX32 UR4, UR5, UR4, 0x1c ;  /* 0x0000000405040291 */ /* 0x000fc8000f8fe23f */
[----:B------:R-:W-:Y:S02]  /*6a80*/  @UP0 UIMAD UR8, UR4, 0x3000, URZ ;  /* 0x00003000040808a4 */ /* 0x000fe4000f8e023f */
[----:B------:R-:W-:Y:S02]  /*6a90*/  USHF.R.S32.HI UR4, URZ, 0x1f, UR6 ;  /* 0x0000001f3f047899 */ /* 0x000fe40008011406 */
[----:B------:R-:W-:Y:S01]  /*6aa0*/  @UP0 USHF.R.S32.HI UR5, URZ, 0x1f, UR8 ;  /* 0x0000001f3f050899 */ /* 0x000fe20008011408 */
[----:B--2---:R-:W-:Y:S02]  /*6ab0*/  @P0 IMAD.HI.U32 R2, R0, c[0x0][0x33c], RZ ;  /* 0x0000cf0000020a27 */ /* 0x004fe400078e00ff */
[----:B------:R-:W-:Y:S01]  /*6ac0*/  @!UP0 UMOV UR8, URZ ;  /* 0x0000003f00088c82 */ /* 0x000fe20008000000 */
[----:B------:R-:W-:-:S03]  /*6ad0*/  MOV R3, UR4 ;  /* 0x0000000400037c02 */ /* 0x000fc60008000f00 */
[----:B------:R-:W-:Y:S01]  /*6ae0*/  @UP0 UMOV UR9, UR5 ;  /* 0x0000000500090c82 */ /* 0x000fe20008000000 */
[----:B------:R-:W-:Y:S01]  /*6af0*/  @P0 SHF.R.U32.HI R0, RZ, c[0x0][0x340], R2 ;  /* 0x0000d000ff000a19 */ /* 0x000fe20000011602 */
[----:B------:R-:W-:Y:S01]  /*6b00*/  IMAD.U32 R2, RZ, RZ, UR6 ;  /* 0x00000006ff027e24 */ /* 0x000fe2000f8e00ff */
[----:B------:R-:W-:Y:S02]  /*6b10*/  @!UP0 UMOV UR9, URZ ;  /* 0x0000003f00098c82 */ /* 0x000fe40008000000 */
[----:B-1----:R-:W-:Y:S01]  /*6b20*/  SHF.R.S32.HI R6, RZ, 0x1f, R0 ;  /* 0x0000001fff067819 */ /* 0x002fe20000011400 */
[----:B------:R-:W-:Y:S01]  /*6b30*/  ULDC.64 UR6, c[0x0][0x330] ;  /* 0x0000cc0000067ab9 */ /* 0x000fe20000000a00 */
[--C-:B----4-:R-:W-:Y:S01]  /*6b40*/  IADD3 R2, P1, P0, R2, UR8, R5.reuse ;  /* 0x0000000802027c10 */ /* 0x110fe2000f83e005 */
[----:B------:R-:W-:Y:S01]  /*6b50*/  USHF.R.S32.HI UR8, URZ, 0x1f, UR15 ;  /* 0x0000001f3f087899 */ /* 0x000fe2000801140f */
[----:B------:R-:W-:Y:S01]  /*6b60*/  SHF.R.S32.HI R5, RZ, 0x1f, R5 ;  /* 0x0000001fff057819 */ /* 0x000fe20000011405 */
[C---:B------:R-:W-:Y:S01]  /*6b70*/  IMAD R4, R6.reuse, c[0x0][0x328], RZ ;  /* 0x0000ca0006047a24 */ /* 0x040fe200078e02ff */
[----:B------:R-:W-:Y:S01]  /*6b80*/  ULDC.64 UR4, c[0x0][0x308] ;  /* 0x0000c20000047ab9 */ /* 0x000fe20000000a00 */
[----:B------:R-:W-:Y:S01]  /*6b90*/  IMAD R6, R6, c[0x0][0x300], RZ ;  /* 0x0000c00006067a24 */ /* 0x000fe200078e02ff */
[----:B------:R-:W-:Y:S01]  /*6ba0*/  IADD3.X R3, R3, UR9, R5, P1, P0 ;  /* 0x0000000903037c10 */ /* 0x000fe20008fe0405 */
[----:B------:R-:W-:Y:S01]  /*6bb0*/  USEL UR9, UR15, URZ, !UP0 ;  /* 0x0000003f0f097287 */ /* 0x000fe2000c000000 */
[C---:B------:R-:W-:Y:S01]  /*6bc0*/  IMAD R7, R0.reuse, c[0x0][0x32c], R4 ;  /* 0x0000cb0000077a24 */ /* 0x040fe200078e0204 */
[----:B------:R-:W-:Y:S01]  /*6bd0*/  USEL UR8, UR8, URZ, !UP0 ;  /* 0x0000003f08087287 */ /* 0x000fe2000c000000 */
[----:B------:R-:W-:-:S02]  /*6be0*/  IMAD R6, R0, c[0x0][0x304], R6 ;  /* 0x0000c10000067a24 */ /* 0x000fc400078e0206 */
[C---:B------:R-:W-:Y:S01]  /*6bf0*/  IMAD.WIDE.U32 R4, R0.reuse, c[0x0][0x328], R2 ;  /* 0x0000ca0000047a25 */ /* 0x040fe200078e0002 */
[----:B------:R-:W-:Y:S02]  /*6c00*/  UIMAD UR6, UR8, UR6, URZ ;  /* 0x00000006080672a4 */ /* 0x000fe4000f8e023f */
[----:B------:R-:W-:Y:S01]  /*6c10*/  UIMAD UR4, UR8, UR4, URZ ;  /* 0x00000004080472a4 */ /* 0x000fe2000f8e023f */
[----:B------:R-:W-:Y:S01]  /*6c20*/  IMAD.IADD R5, R5, 0x1, R7 ;  /* 0x0000000105057824 */ /* 0x000fe200078e0207 */
[----:B------:R-:W-:Y:S01]  /*6c30*/  UIMAD UR6, UR9, UR7, UR6 ;  /* 0x00000007090672a4 */ /* 0x000fe2000f8e0206 */
[----:B------:R-:W-:Y:S01]  /*6c40*/  IMAD.U32 R8, RZ, RZ, UR9 ;  /* 0x00000009ff087e24 */ /* 0x000fe2000f8e00ff */
[----:B------:R-:W-:Y:S01]  /*6c50*/  UIMAD UR4, UR9, UR5, UR4 ;  /* 0x00000005090472a4 */ /* 0x000fe2000f8e0204 */
[----:B------:R-:W-:-:S04]  /*6c60*/  IMAD.WIDE.U32 R2, R0, c[0x0][0x300], R2 ;  /* 0x0000c00000027a25 */ /* 0x000fc800078e0002 */
[----:B------:R-:W-:Y:S01]  /*6c70*/  IMAD.WIDE.U32 R8, R8, c[0x0][0x330], R4 ;  /* 0x0000cc0008087a25 */ /* 0x000fe200078e0004 */
[----:B------:R-:W-:Y:S02]  /*6c80*/  IADD3 R3, R3, R6, RZ ;  /* 0x0000000603037210 */ /* 0x000fe40007ffe0ff */
[----:B------:R-:W-:Y:S02]  /*6c90*/  MOV R6, UR9 ;  /* 0x0000000900067c02 */ /* 0x000fe40008000f00 */
[----:B------:R-:W-:Y:S02]  /*6ca0*/  IADD3 R0, R9, UR6, RZ ;  /* 0x0000000609007c10 */ /* 0x000fe4000fffe0ff */
[----:B------:R-:W-:Y:S01]  /*6cb0*/  LEA R4, P1, R8, c[0x0][0x310], 0x2 ;  /* 0x0000c40008047a11 */ /* 0x000fe200078210ff */
[----:B------:R-:W-:-:S03]  /*6cc0*/  IMAD.WIDE.U32 R6, R6, c[0x0][0x308], R2 ;  /* 0x0000c20006067a25 */ /* 0x000fc600078e0002 */
[----:B------:R-:W-:Y:S02]  /*6cd0*/  LEA.HI.X R5, R8, c[0x0][0x314], R0, 0x2, P1 ;  /* 0x0000c50008057a11 */ /* 0x000fe400008f1400 */
[C---:B------:R-:W-:Y:S02]  /*6ce0*/  LEA R2, P0, R6.reuse, c[0x0][0x2e8], 0x2 ;  /* 0x0000ba0006027a11 */ /* 0x040fe400078010ff */
[----:B------:R-:W-:Y:S01]  /*6cf0*/  IADD3 R3, R7, UR4, RZ ;  /* 0x0000000407037c10 */ /* 0x000fe2000fffe0ff */
        /* <DEDUP_REMOVED lines=98> */
.L_x_628:
        /* <DEDUP_REMOVED lines=14> */
.L_x_2302:


//--------------------- .text._ZN7cutlass13device_kernelIN5flash19enable_sm80_to_sm89INS1_16FlashAttnBwdSm80INS1_25CollectiveMainloopBwdSm80ILi2ELi1EN4cute5tupleIJNS5_1CILi64EEENS7_ILi96EEENS7_ILi128EEEEEENS_10bfloat16_tEfNS_4arch4Sm80ELb0ELb1ELb0ELb1ELb1ELb0ELb0ELb0ELi2ELi2ELi2ELi2ELb1EEENS1_24CollectiveEpilogueBwdGQAISB_fSE_Li256ELb1ELb1EEENS1_19SingleTileSchedulerILb1ELb0ELb0ELi96EEEEEEEEEvNT_6ParamsE --------------------------
	.section	.text._ZN7cutlass13device_kernelIN5flash19enable_sm80_to_sm89INS1_16FlashAttnBwdSm80INS1_25CollectiveMainloopBwdSm80ILi2ELi1EN4cute5tupleIJNS5_1CILi64EEENS7_ILi96EEENS7_ILi128EEEEEENS_10bfloat16_tEfNS_4arch4Sm80ELb0ELb1ELb0ELb1ELb1ELb0ELb0ELb0ELi2ELi2ELi2ELi2ELb1EEENS1_24CollectiveEpilogueBwdGQAISB_fSE_Li256ELb1ELb1EEENS1_19SingleTileSchedulerILb1ELb0ELb0ELi96EEEEEEEEEvNT_6ParamsE,"ax",@progbits
	.sectioninfo	@"SHI_REGISTERS=255"
	.align	128
.text._ZN7cutlass13device_kernelIN5flash19enable_sm80_to_sm89INS1_16FlashAttnBwdSm80INS1_25CollectiveMainloopBwdSm80ILi2ELi1EN4cute5tupleIJNS5_1CILi64EEENS7_ILi96EEENS7_ILi128EEEEEENS_10bfloat16_tEfNS_4arch4Sm80ELb0ELb1ELb0ELb1ELb1ELb0ELb0ELb0ELi2ELi2ELi2ELi2ELb1EEENS1_24CollectiveEpilogueBwdGQAISB_fSE_Li256ELb1ELb1EEENS1_19SingleTileSchedulerILb1ELb0ELb0ELi96EEEEEEEEEvNT_6ParamsE:
        .type           _ZN7cutlass13device_kernelIN5flash19enable_sm80_to_sm89INS1_16FlashAttnBwdSm80INS1_25CollectiveMainloopBwdSm80ILi2ELi1EN4cute5tupleIJNS5_1CILi64EEENS7_ILi96EEENS7_ILi128EEEEEENS_10bfloat16_tEfNS_4arch4Sm80ELb0ELb1ELb0ELb1ELb1ELb0ELb0ELb0ELi2ELi2ELi2ELi2ELb1EEENS1_24CollectiveEpilogueBwdGQAISB_fSE_Li256ELb1ELb1EEENS1_19SingleTileSchedulerILb1ELb0ELb0ELi96EEEEEEEEEvNT_6ParamsE,@function
        .size           _ZN7cutlass13device_kernelIN5flash19enable_sm80_to_sm89INS1_16FlashAttnBwdSm80INS1_25CollectiveMainloopBwdSm80ILi2ELi1EN4cute5tupleIJNS5_1CILi64EEENS7_ILi96EEENS7_ILi128EEEEEENS_10bfloat16_tEfNS_4arch4Sm80ELb0ELb1ELb0ELb1ELb1ELb0ELb0ELb0ELi2ELi2ELi2ELi2ELb1EEENS1_24CollectiveEpilogueBwdGQAISB_fSE_Li256ELb1ELb1EEENS1_19SingleTileSchedulerILb1ELb0ELb0ELi96EEEEEEEEEvNT_6ParamsE,(.L_x_2303 - _ZN7cutlass13device_kernelIN5flash19enable_sm80_to_sm89INS1_16FlashAttnBwdSm80INS1_25CollectiveMainloopBwdSm80ILi2ELi1EN4cute5tupleIJNS5_1CILi64EEENS7_ILi96EEENS7_ILi128EEEEEENS_10bfloat16_tEfNS_4arch4Sm80ELb0ELb1ELb0ELb1ELb1ELb0ELb0ELb0ELi2ELi2ELi2ELi2ELb1EEENS1_24CollectiveEpilogueBwdGQAISB_fSE_Li256ELb1ELb1EEENS1_19SingleTileSchedulerILb1ELb0ELb0ELi96EEEEEEEEEvNT_6ParamsE)
        .other          _ZN7cutlass13device_kernelIN5flash19enable_sm80_to_sm89INS1_16FlashAttnBwdSm80INS1_25CollectiveMainloopBwdSm80ILi2ELi1EN4cute5tupleIJNS5_1CILi64EEENS7_ILi96EEENS7_ILi128EEEEEENS_10bfloat16_tEfNS_4arch4Sm80ELb0ELb1ELb0ELb1ELb1ELb0ELb0ELb0ELi2ELi2ELi2ELi2ELb1EEENS1_24CollectiveEpilogueBwdGQAISB_fSE_Li256ELb1ELb1EEENS1_19SingleTileSchedulerILb1ELb0ELb0ELi96EEEEEEEEEvNT_6ParamsE,@"STO_CUDA_ENTRY STV_DEFAULT"
_ZN7cutlass13device_kernelIN5flash19enable_sm80_to_sm89INS1_16FlashAttnBwdSm80INS1_25CollectiveMainloopBwdSm80ILi2ELi1EN4cute5tupleIJNS5_1CILi64EEENS7_ILi96EEENS7_ILi128EEEEEENS_10bfloat16_tEfNS_4arch4Sm80ELb0ELb1ELb0ELb1ELb1ELb0ELb0ELb0ELi2ELi2ELi2ELi2ELb1EEENS1_24CollectiveEpilogueBwdGQAISB_fSE_Li256ELb1ELb1EEENS1_19SingleTileSchedulerILb1ELb0ELb0ELi96EEEEEEEEEvNT_6ParamsE:
        /* <DEDUP_REMOVED lines=22> */
.L_x_630:
        /* <DEDUP_REMOVED lines=13> */
.L_x_632:
[----:B------:R-:W-:Y:S02]  /*0230*/  ULDC UR5, c[0x0][0x3ac] ;  /* 0x0000eb0000057ab9 */ /* 0x000fe40000000800 */
.L_x_631:
[----:B------:R-:W-:-:S04]  /*0240*/  UIMAD UR4, UR10, 0x60, URZ ;  /* 0x000000600a0478a4 */ /* 0x000fc8000f8e023f */
[----:B------:R-:W-:-:S04]  /*0250*/  UISETP.GE.AND UP0, UPT, UR4, UR5, UPT ;  /* 0x000000050400728c */ /* 0x000fc8000bf06270 */
[----:B------:R-:W-:Y:S01]  /*0260*/  USEL UR15, UR15, 0xffffffff, !UP0 ;  /* 0xffffffff0f0f7887 */ /* 0x000fe2000c000000 */
[----:B------:R-:W-:Y:S05]  /*0270*/  BRA `(.L_x_633) ;  /* 0x0000019000007947 */ /* 0x000fea0003800000 */
.L_x_629:
        /* <DEDUP_REMOVED lines=8> */
.L_x_634:
        /* <DEDUP_REMOVED lines=13> */
.L_x_636:
[----:B------:R-:W-:Y:S02]  /*03d0*/  ULDC UR5, c[0x0][0x3ac] ;  /* 0x0000eb0000057ab9 */ /* 0x000fe40000000800 */
.L_x_635:
[----:B------:R-:W-:-:S04]  /*03e0*/  UIMAD UR4, UR10, 0x60, URZ ;  /* 0x000000600a0478a4 */ /* 0x000fc8000f8e023f */
[----:B------:R-:W-:-:S04]  /*03f0*/  UISETP.GE.AND UP0, UPT, UR4, UR5, UPT ;  /* 0x000000050400728c */ /* 0x000fc8000bf06270 */
[----:B------:R-:W-:-:S06]  /*0400*/  USEL UR15, UR15, 0xffffffff, !UP0 ;  /* 0xffffffff0f0f7887 */ /* 0x000fcc000c000000 */
.L_x_633:
        /* <DEDUP_REMOVED lines=58> */
.L_x_637:
        /* <DEDUP_REMOVED lines=10> */
.L_x_638:
[----:B------:R-:W-:Y:S05]  /*0850*/  @!P1 BRA `(.L_x_639) ;  /* 0x0000005000009947 */ /* 0x000fea0003800000 */
[----:B------:R3:W4:Y:S04]  /*0860*/  LDG.E R0, [R2.64] ;  /* 0x0000001202007981 */ /* 0x000728000c1e1900 */
[----:B---3--:R-:W3:Y:S01]  /*0870*/  LDG.E R2, [R2.64+0x4] ;  /* 0x0000041202027981 */ /* 0x008ee2000c1e1900 */
[----:B----4-:R-:W4:Y:S08]  /*0880*/  R2UR UR13, R0 ;  /* 0x00000000000d73c2 */ /* 0x010f3000000e0000 */
[----:B---3--:R-:W4:Y:S02]  /*0890*/  R2UR UR6, R2 ;  /* 0x00000000020673c2 */ /* 0x008f2400000e0000 */
[----:B----4-:R-:W-:-:S06]  /*08a0*/  UIADD3 UR13, -UR13, UR6, URZ ;  /* 0x000000060d0d7290 */ /* 0x010fcc000fffe13f */
.L_x_639:
        /* <DEDUP_REMOVED lines=15> */
.L_x_640:
        /* <DEDUP_REMOVED lines=355> */
[C---:B------:R-:W-:Y:S01]  /*1fd0*/  ISETP.LT.OR P1, PT, R3.reuse, 0x1, !P0 ;  /* 0x000000010300780c */ /* 0x040fe20004721670 */
        /* <DEDUP_REMOVED lines=194> */
[--C-:B------:R-:W-:Y:S01]  /*2c00*/  IMAD.IADD R228, R217, 0x1, R224.reuse ;  /* 0x00000001d9e47824 */ /* 0x100fe200078e02e0 */
        /* <DEDUP_REMOVED lines=8> */
.L_x_660:
        /* <DEDUP_REMOVED lines=34> */
[C---:B------:R-:W-:Y:S04]  /*2eb0*/  IADD3 R200, R217.reuse, R28, RZ ;  /* 0x0000001cd9c87210 */ /* 0x040fe80007ffe0ff */
        /* <DEDUP_REMOVED lines=88> */
[----:B------:R-:W-:Y:S01]  /*3440*/  IADD3 R145, R235, R0, RZ ;  /* 0x00000000eb917210 */ /* 0x000fe20007ffe0ff */
[----:B------:R-:W-:Y:S03]  /*3450*/  IMAD.IADD R140, R237, 0x1, R0 ;  /* 0x00000001ed8c7824 */ /* 0x000fe600078e0200 */
[----:B------:R-:W-:Y:S04]  /*3460*/  HMMA.16816.F32.BF16 R24, R136, R146, R24 ;  /* 0x000000928818723c */ /* 0x000fe80000041818 */
[----:B------:R-:W-:Y:S04]  /*3470*/  IMNMX R145, R238, R145, PT ;  /* 0x00000091ee917217 */ /* 0x000fe80003800200 */
        /* <DEDUP_REMOVED lines=14> */
.L_x_644:
[----:B------:R-:W-:Y:S04]  /*3560*/  MOV R3, 0x1 ;  /* 0x0000000100037802 */ /* 0x000fe80000000f00 */
[----:B------:R-:W-:Y:S11]  /*3570*/  ISETP.NE.AND P0, PT, R3, c[0x0][0x2a8], PT ;  /* 0x0000aa0003007a0c */ /* 0x000ff60003f05270 */
[----:B------:R-:W-:Y:S02]  /*3580*/  @!UPT UIADD3 URZ, URZ, URZ, URZ ;  /* 0x0000003f3f3ff290 */ /* 0x000fe4000fffe03f */
[----:B------:R-:W-:Y:S05]  /*3590*/  @P0 IMAD.HI.U32 R3, R2, c[0x0][0x2ac], RZ ;  /* 0x0000ab0002030a27 */ /* 0x000fea00078e00ff */
[----:B------:R-:W-:Y:S02]  /*35a0*/  @P0 SHF.R.U32.HI R2, RZ, c[0x0][0x2b0], R3 ;  /* 0x0000ac00ff020a19 */ /* 0x000fe40000011603 */
.L_x_645:
[----:B------:R-:W-:Y:S05]  /*35b0*/  BSYNC B0 ;  /* 0x0000000000007941 */ /* 0x000fea0003800000 */
.L_x_643:
[----:B------:R-:W-:Y:S02]  /*35c0*/  IMAD R2, R2, c[0x0][0x2a8], R239 ;  /* 0x0000aa0002027a24 */ /* 0x000fe400078e02ef */
[--C-:B------:R-:W-:Y:S02]  /*35d0*/  IMAD.IADD R3, R235, 0x1, R0.reuse ;  /* 0x00000001eb037824 */ /* 0x100fe400078e0200 */
[----:B------:R-:W-:Y:S01]  /*35e0*/  IMAD.IADD R140, R237, 0x1, R0 ;  /* 0x00000001ed8c7824 */ /* 0x000fe200078e0200 */
[----:B------:R-:W-:Y:S02]  /*35f0*/  IADD3 R145, R2, c[0x0][0x2a8], RZ ;  /* 0x0000aa0002917a10 */ /* 0x000fe40007ffe0ff */
[----:B------:R-:W-:Y:S02]  /*3600*/  IMNMX R3, R238, R3, PT ;  /* 0x00000003ee037217 */ /* 0x000fe40003800200 */
[----:B------:R-:W-:Y:S02]  /*3610*/  IMNMX R140, R140, R2, !PT ;  /* 0x000000028c8c7217 */ /* 0x000fe40007800200 */
[----:B------:R-:W-:Y:S02]  /*3620*/  IMNMX R145, R3, R145, PT ;  /* 0x0000009103917217 */ /* 0x000fe40003800200 */
.L_x_642:
        /* <DEDUP_REMOVED lines=18> */
.L_x_648:
[----:B------:R-:W-:Y:S04]  /*3750*/  MOV R29, 0x1 ;  /* 0x00000001001d7802 */ /* 0x000fe80000000f00 */
[----:B------:R-:W-:Y:S11]  /*3760*/  ISETP.NE.AND P0, PT, R29, c[0x0][0x2a8], PT ;  /* 0x0000aa001d007a0c */ /* 0x000ff60003f05270 */
[----:B------:R-:W-:Y:S02]  /*3770*/  @!UPT UIADD3 URZ, URZ, URZ, URZ ;  /* 0x0000003f3f3ff290 */ /* 0x000fe4000fffe03f */
[----:B------:R-:W-:Y:S05]  /*3780*/  @P0 IMAD.HI.U32 R29, R28, c[0x0][0x2ac], RZ ;  /* 0x0000ab001c1d0a27 */ /* 0x000fea00078e00ff */
[----:B------:R-:W-:Y:S02]  /*3790*/  @P0 SHF.R.U32.HI R28, RZ, c[0x0][0x2b0], R29 ;  /* 0x0000ac00ff1c0a19 */ /* 0x000fe4000001161d */
.L_x_649:
[----:B------:R-:W-:Y:S05]  /*37a0*/  BSYNC B0 ;  /* 0x0000000000007941 */ /* 0x000fea0003800000 */
.L_x_647:
[----:B------:R-:W-:Y:S05]  /*37b0*/  IMAD R28, R28, c[0x0][0x2a8], R239 ;  /* 0x0000aa001c1c7a24 */ /* 0x000fea00078e02ef */
[----:B------:R-:W-:Y:S02]  /*37c0*/  IADD3 R29, R28, c[0x0][0x2a8], RZ ;  /* 0x0000aa001c1d7a10 */ /* 0x000fe40007ffe0ff */
[----:B------:R-:W-:Y:S02]  /*37d0*/  IMNMX R2, R2, R28, !PT ;  /* 0x0000001c02027217 */ /* 0x000fe40007800200 */
[----:B------:R-:W-:Y:S02]  /*37e0*/  IMNMX R3, R3, R29, PT ;  /* 0x0000001d03037217 */ /* 0x000fe40003800200 */
.L_x_646:
        /* <DEDUP_REMOVED lines=18> */
.L_x_652:
[----:B------:R-:W-:Y:S04]  /*3910*/  MOV R29, 0x1 ;  /* 0x00000001001d7802 */ /* 0x000fe80000000f00 */
[----:B------:R-:W-:Y:S11]  /*3920*/  ISETP.NE.AND P0, PT, R29, c[0x0][0x2a8], PT ;  /* 0x0000aa001d007a0c */ /* 0x000ff60003f05270 */
[----:B------:R-:W-:Y:S02]  /*3930*/  @!UPT UIADD3 URZ, URZ, URZ, URZ ;  /* 0x0000003f3f3ff290 */ /* 0x000fe4000fffe03f */
[----:B------:R-:W-:Y:S05]  /*3940*/  @P0 IMAD.HI.U32 R29, R28, c[0x0][0x2ac], RZ ;  /* 0x0000ab001c1d0a27 */ /* 0x000fea00078e00ff */
[----:B------:R-:W-:Y:S02]  /*3950*/  @P0 SHF.R.U32.HI R28, RZ, c[0x0][0x2b0], R29 ;  /* 0x0000ac00ff1c0a19 */ /* 0x000fe4000001161d */
.L_x_653:
[----:B------:R-:W-:Y:S05]  /*3960*/  BSYNC B0 ;  /* 0x0000000000007941 */ /* 0x000fea0003800000 */
.L_x_651:
[----:B------:R-:W-:Y:S05]  /*3970*/  IMAD R28, R28, c[0x0][0x2a8], R239 ;  /* 0x0000aa001c1c7a24 */ /* 0x000fea00078e02ef */
[----:B------:R-:W-:Y:S02]  /*3980*/  IADD3 R29, R28, c[0x0][0x2a8], RZ ;  /* 0x0000aa001c1d7a10 */ /* 0x000fe40007ffe0ff */
[----:B------:R-:W-:Y:S02]  /*3990*/  IMNMX R141, R141, R28, !PT ;  /* 0x0000001c8d8d7217 */ /* 0x000fe40007800200 */
[----:B------:R-:W-:Y:S02]  /*39a0*/  IMNMX R142, R142, R29, PT ;  /* 0x0000001d8e8e7217 */ /* 0x000fe40003800200 */
.L_x_650:
        /* <DEDUP_REMOVED lines=18> */
.L_x_656:
[----:B------:R-:W-:Y:S04]  /*3ad0*/  MOV R28, 0x1 ;  /* 0x00000001001c7802 */ /* 0x000fe80000000f00 */
[----:B------:R-:W-:Y:S11]  /*3ae0*/  ISETP.NE.AND P0, PT, R28, c[0x0][0x2a8], PT ;  /* 0x0000aa001c007a0c */ /* 0x000ff60003f05270 */
[----:B------:R-:W-:Y:S02]  /*3af0*/  @!UPT UIADD3 URZ, URZ, URZ, URZ ;  /* 0x0000003f3f3ff290 */ /* 0x000fe4000fffe03f */
[----:B------:R-:W-:Y:S05]  /*3b00*/  @P0 IMAD.HI.U32 R28, R0, c[0x0][0x2ac], RZ ;  /* 0x0000ab00001c0a27 */ /* 0x000fea00078e00ff */
[----:B------:R-:W-:Y:S02]  /*3b10*/  @P0 SHF.R.U32.HI R0, RZ, c[0x0][0x2b0], R28 ;  /* 0x0000ac00ff000a19 */ /* 0x000fe4000001161c */
.L_x_657:
[----:B------:R-:W-:Y:S05]  /*3b20*/  BSYNC B0 ;  /* 0x0000000000007941 */ /* 0x000fea0003800000 */
.L_x_655:
[----:B------:R-:W-:Y:S05]  /*3b30*/  IMAD R0, R0, c[0x0][0x2a8], R239 ;  /* 0x0000aa0000007a24 */ /* 0x000fea00078e02ef */
[----:B------:R-:W-:Y:S02]  /*3b40*/  IADD3 R28, R0, c[0x0][0x2a8], RZ ;  /* 0x0000aa00001c7a10 */ /* 0x000fe40007ffe0ff */
[----:B------:R-:W-:Y:S02]  /*3b50*/  IMNMX R143, R143, R0, !PT ;  /* 0x000000008f8f7217 */ /* 0x000fe40007800200 */
[----:B------:R-:W-:Y:S02]  /*3b60*/  IMNMX R144, R144, R28, PT ;  /* 0x0000001c90907217 */ /* 0x000fe40003800200 */
.L_x_654:
        /* <DEDUP_REMOVED lines=22> */
[----:B------:R-:W-:Y:S01]  /*3cd0*/  UIMAD.WIDE.U32 UR22, UR10, UR6, URZ ;  /* 0x000000060a1672a5 */ /* 0x000fe2000f8e003f */
[----:B------:R-:W-:Y:S01]  /*3ce0*/  IMAD.U32 R151, RZ, RZ, UR11 ;  /* 0x0000000bff977e24 */ /* 0x000fe2000f8e00ff */
[----:B------:R-:W-:Y:S02]  /*3cf0*/  UIMAD UR20, UR10, UR7, UR20 ;  /* 0x000000070a1472a4 */ /* 0x000fe4000f8e0214 */
[----:B------:R-:W-:Y:S02]  /*3d00*/  USHF.L.U32 UR6, UR22, 0x6, URZ ;  /* 0x0000000616067899 */ /* 0x000fe4000800063f */
[----:B------:R-:W-:Y:S01]  /*3d10*/  @!P3 LEA R205, R151, 0x40, 0x6 ;  /* 0x0000004097cdb811 */ /* 0x000fe200078e30ff */
[----:B------:R-:W-:Y:S02]  /*3d20*/  UIADD3 UR20, UR23, UR20, URZ ;  /* 0x0000001417147290 */ /* 0x000fe4000fffe03f */
[----:B------:R-:W-:Y:S01]  /*3d30*/  UIMAD UR7, UR10, -0x40, UR14 ;  /* 0xffffffc00a0778a4 */ /* 0x000fe2000f8e020e */
[----:B------:R-:W-:Y:S01]  /*3d40*/  IADD3 R146, P1, R244, UR6, RZ ;  /* 0x00000006f4927c10 */ /* 0x000fe2000ff3e0ff */
[----:B------:R-:W-:Y:S03]  /*3d50*/  USHF.L.U64.HI UR20, UR22, 0x6, UR20 ;  /* 0x0000000616147899 */ /* 0x000fe60008010214 */
[C---:B------:R-:W-:Y:S03]  /*3d60*/  LEA R202, P0, R146.reuse, c[0x0][0x160], 0x1 ;  /* 0x0000580092ca7a11 */ /* 0x040fe600078008ff */
[C---:B------:R-:W-:Y:S04]  /*3d70*/  IADD3.X R147, R241.reuse, UR20, RZ, P1, !PT ;  /* 0x00000014f1937c10 */ /* 0x040fe80008ffe4ff */
[----:B------:R-:W-:Y:S02]  /*3d80*/  LEA.HI.X R203, R146, c[0x0][0x164], R147, 0x1, P0 ;  /* 0x0000590092cb7a11 */ /* 0x000fe400000f0c93 */
[----:B------:R-:W-:Y:S02]  /*3d90*/  IADD3 R146, P2, P1, R244, UR6, R200 ;  /* 0x00000006f4927c10 */ /* 0x000fe4000f95e0c8 */
[----:B------:R-:W-:Y:S02]  /*3da0*/  IADD3 R147, -R248, UR7, RZ ;  /* 0x00000007f8937c10 */ /* 0x000fe4000fffe1ff */
[C---:B------:R-:W-:Y:S02]  /*3db0*/  LEA R200, P0, R146.reuse, c[0x0][0x160], 0x1 ;  /* 0x0000580092c87a11 */ /* 0x040fe400078008ff */
[----:B------:R-:W-:Y:S02]  /*3dc0*/  IADD3.X R201, R241, UR20, R201, P2, P1 ;  /* 0x00000014f1c97c10 */ /* 0x000fe400097e24c9 */
[----:B------:R-:W-:Y:S02]  /*3dd0*/  ISETP.LT.OR P2, PT, R147, 0x1, P6 ;  /* 0x000000019300780c */ /* 0x000fe40003741670 */
[----:B------:R-:W-:Y:S01]  /*3de0*/  LEA.HI.X R201, R146, c[0x0][0x164], R201, 0x1, P0 ;  /* 0x0000590092c97a11 */ /* 0x000fe200000f0cc9 */
[----:B------:R-:W-:Y:S01]  /*3df0*/  IMAD.U32 R146, RZ, RZ, UR13 ;  /* 0x0000000dff927e24 */ /* 0x000fe2000f8e00ff */
[----:B----4-:R-:W-:Y:S03]  /*3e00*/  @!P3 IADD3 R151, P1, R205, R208, RZ ;  /* 0x000000d0cd97b210 */ /* 0x010fe60007f3e0ff */
[----:B-----5:R-:W-:Y:S02]  /*3e10*/  IMAD R146, R146, 0x4000, R207 ;  /* 0x0000400092927824 */ /* 0x020fe400078e02cf */
[----:B------:R-:W4:Y:S01]  /*3e20*/  S2R R207, SR_TID.X ;  /* 0x0000000000cf7919 */ /* 0x000f220000002100 */
[----:B------:R-:W-:Y:S02]  /*3e30*/  @!P3 LEA R204, P0, R151, c[0x0][0x258], 0x2 ;  /* 0x0000960097ccba11 */ /* 0x000fe400078010ff */
[----:B------:R-:W-:Y:S01]  /*3e40*/  @!P3 LEA.HI.X.SX32 R205, R205, R252, 0x1, P1 ;  /* 0x000000fccdcdb211 */ /* 0x000fe200008f0eff */
[----:B------:R-:W-:Y:S01]  /*3e50*/  @!PT LDS RZ, [RZ] ;  /* 0x00000000fffff984 */ /* 0x000fe20000000800 */
[----:B------:R-:W-:Y:S01]  /*3e60*/  @!PT LDS RZ, [RZ] ;  /* 0x00000000fffff984 */ /* 0x000fe20000000800 */
[----:B------:R-:W-:Y:S01]  /*3e70*/  @!PT LDS RZ, [RZ] ;  /* 0x00000000fffff984 */ /* 0x000fe20000000800 */
[----:B------:R3:W-:Y:S01]  /*3e80*/  LDGSTS.E.BYPASS.LTC128B.128 [R146], [R202.64], !P2 ;  /* 0x00000000ca927fae */ /* 0x0007e2000d101d52 */
[----:B------:R-:W-:Y:S02]  /*3e90*/  ISETP.LT.OR P1, PT, R147, 0x1, P5 ;  /* 0x000000019300780c */ /* 0x000fe40002f21670 */
[----:B------:R-:W-:Y:S02]  /*3ea0*/  @!P3 LEA.HI.X R205, R151, c[0x0][0x25c], R205, 0x2, P0 ;  /* 0x0000970097cdba11 */ /* 0x000fe400000f14cd */
[C---:B------:R-:W-:Y:S02]  /*3eb0*/  ISETP.LT.OR P0, PT, R147.reuse, 0x21, P6 ;  /* 0x000000219300780c */ /* 0x040fe40003701670 */
[----:B------:R-:W-:Y:S01]  /*3ec0*/  ISETP.LT.OR P2, PT, R147, 0x21, P5 ;  /* 0x000000219300780c */ /* 0x000fe20002f41670 */
[----:B------:R-:W-:Y:S06]  /*3ed0*/  IMAD.U32 R147, RZ, RZ, UR13 ;  /* 0x0000000dff937e24 */ /* 0x000fec000f8e00ff */
[----:B------:R3:W-:Y:S04]  /*3ee0*/  LDGSTS.E.BYPASS.LTC128B.128 [R146+0x2000], [R202.64+0x80], !P1 ;  /* 0x02000080ca927fae */ /* 0x0007e8000c901d52 */
[----:B------:R3:W-:Y:S01]  /*3ef0*/  LDGSTS.E.BYPASS.LTC128B.128 [R146+0x1000], [R200.64], !P0 ;  /* 0x01000000c8927fae */ /* 0x0007e2000c101d52 */
[----:B----4-:R-:W-:Y:S03]  /*3f00*/  IMAD.SHL.U32 R207, R207, 0x4, RZ ;  /* 0x00000004cfcf7824 */ /* 0x010fe600078e00ff */
[----:B------:R3:W-:Y:S01]  /*3f10*/  LDGSTS.E.BYPASS.LTC128B.128 [R146+0x3000], [R200.64+0x80], !P2 ;  /* 0x03000080c8927fae */ /* 0x0007e2000d101d52 */
[----:B------:R-:W-:Y:S04]  /*3f20*/  @!P3 IMAD R147, R147, 0x40, R207 ;  /* 0x000000409393b824 */ /* 0x000fe800078e02cf */
[----:B------:R-:W-:Y:S05]  /*3f30*/  @!P3 IMAD.SHL.U32 R147, R147, 0x4, RZ ;  /* 0x000000049393b824 */ /* 0x000fea00078e00ff */
[----:B------:R3:W-:Y:S02]  /*3f40*/  @!P3 LDGSTS.E.BYPASS.LTC128B.128 [R147+0x12080], [R204.64] ;  /* 0x12080000cc93bfae */ /* 0x0007e4000b901d52 */
.L_x_658:
[----:B------:R-:W-:Y:S01]  /*3f50*/  PLOP3.LUT P0, PT, PT, PT, UP6, 0x40, 0x0 ;  /* 0x000000000000781c */ /* 0x000fe20003f0e868 */
[----:B------:R-:W0:Y:S01]  /*3f60*/  LDGDEPBAR ;  /* 0x00000000000079af */ /* 0x000e220000000000 */
[----:B------:R-:W-:Y:S02]  /*3f70*/  PLOP3.LUT P1, PT, PT, PT, UP6, 0x40, 0x0 ;  /* 0x000000000000781c */ /* 0x000fe40003f2e868 */
[----:B------:R-:W-:Y:S02]  /*3f80*/  ISETP.GT.AND P0, PT, R140, RZ, P0 ;  /* 0x000000ff8c00720c */ /* 0x000fe40000704270 */
[----:B------:R-:W-:Y:S02]  /*3f90*/  PLOP3.LUT P2, PT, PT, PT, UP5, 0x40, 0x0 ;  /* 0x000000000000781c */ /* 0x000fe40003f4e858 */
[C---:B------:R-:W-:Y:S02]  /*3fa0*/  ISETP.LT.OR P0, PT, R145.reuse, 0x1, P0 ;  /* 0x000000019100780c */ /* 0x040fe40000701670 */
[----:B------:R-:W-:Y:S02]  /*3fb0*/  ISETP.GT.AND P1, PT, R2, RZ, P1 ;  /* 0x000000ff0200720c */ /* 0x000fe40000f24270 */
[----:B------:R-:W-:Y:S02]  /*3fc0*/  ISETP.GT.AND P2, PT, R140, 0x1, P2 ;  /* 0x000000018c00780c */ /* 0x000fe40001744270 */
[----:B---3--:R-:W-:Y:S02]  /*3fd0*/  FSEL R200, R4, -INF , !P0 ;  /* 0xff80000004c87808 */ /* 0x008fe40004000000 */
[----:B------:R-:W-:Y:S02]  /*3fe0*/  ISETP.LT.OR P2, PT, R145, 0x2, P2 ;  /* 0x000000029100780c */ /* 0x000fe40001741670 */
[----:B------:R-:W-:Y:S01]  /*3ff0*/  ISETP.LT.OR P1, PT, R3, 0x1, P1 ;  /* 0x000000010300780c */ /* 0x000fe20000f21670 */
[--C-:B------:R-:W-:Y:S01]  /*4000*/  FFMA.FTZ R209, R200, c[0x0][0x29c], -R148.reuse ;  /* 0x0000a700c8d17a23 */ /* 0x100fe20000010894 */
[----:B------:R-:W-:Y:S02]  /*4010*/  PLOP3.LUT P0, PT, PT, PT, UP5, 0x40, 0x0 ;  /* 0x000000000000781c */ /* 0x000fe40003f0e858 */
[----:B------:R-:W-:Y:S02]  /*4020*/  FSEL R151, R5, -INF , !P2 ;  /* 0xff80000005977808 */ /* 0x000fe40005000000 */
[----:B------:R-:W-:Y:S02]  /*4030*/  FSEL R205, R6, -INF , !P1 ;  /* 0xff80000006cd7808 */ /* 0x000fe40004800000 */
[----:B------:R-:W-:Y:S01]  /*4040*/  ISETP.GT.AND P0, PT, R2, 0x1, P0 ;  /* 0x000000010200780c */ /* 0x000fe20000704270 */
[--C-:B------:R-:W-:Y:S01]  /*4050*/  FFMA.FTZ R208, R151, c[0x0][0x29c], -R148.reuse ;  /* 0x0000a70097d07a23 */ /* 0x100fe20000010894 */
[----:B------:R-:W-:Y:S02]  /*4060*/  PLOP3.LUT P2, PT, PT, PT, UP4, 0x40, 0x0 ;  /* 0x000000000000781c */ /* 0x000fe40003f4e848 */
[----:B------:R-:W-:Y:S02]  /*4070*/  PLOP3.LUT P1, PT, PT, PT, UP3, 0x40, 0x0 ;  /* 0x000000000000781c */ /* 0x000fe40003f2e838 */
[----:B------:R-:W-:Y:S02]  /*4080*/  ISETP.LT.OR P0, PT, R3, 0x2, P0 ;  /* 0x000000020300780c */ /* 0x000fe40000701670 */
[C---:B------:R-:W-:Y:S02]  /*4090*/  ISETP.GT.AND P2, PT, R140.reuse, 0x20, P2 ;  /* 0x000000208c00780c */ /* 0x040fe40001744270 */
[----:B------:R-:W-:Y:S02]  /*40a0*/  ISETP.GT.AND P1, PT, R140, 0x21, P1 ;  /* 0x000000218c00780c */ /* 0x000fe40000f24270 */
[----:B------:R-:W-:Y:S02]  /*40b0*/  FSEL R203, R7, -INF , !P0 ;  /* 0xff80000007cb7808 */ /* 0x000fe40004000000 */
[-C--:B--2---:R-:W-:Y:S01]  /*40c0*/  HMMA.16816.F32.BF16 R4, R28, R152.reuse, RZ ;  /* 0x000000981c04723c */ /* 0x084fe200000418ff */
[----:B------:R-:W-:Y:S02]  /*40d0*/  PLOP3.LUT P0, PT, PT, PT, UP4, 0x40, 0x0 ;  /* 0x000000000000781c */ /* 0x000fe40003f0e848 */
[----:B------:R-:W-:Y:S01]  /*40e0*/  ISETP.LT.OR P2, PT, R145, 0x21, P2 ;  /* 0x000000219100780c */ /* 0x000fe20001741670 */
[--C-:B------:R-:W-:Y:S01]  /*40f0*/  FFMA.FTZ R151, R203, c[0x0][0x29c], -R149.reuse ;  /* 0x0000a700cb977a23 */ /* 0x100fe20000010895 */
[----:B------:R-:W-:Y:S02]  /*4100*/  ISETP.LT.OR P1, PT, R145, 0x22, P1 ;  /* 0x000000229100780c */ /* 0x000fe40000f21670 */
[----:B------:R-:W-:Y:S02]  /*4110*/  ISETP.GT.AND P0, PT, R2, 0x20, P0 ;  /* 0x000000200200780c */ /* 0x000fe40000704270 */
[----:B------:R-:W-:Y:S01]  /*4120*/  FSEL R146, R17, -INF , !P1 ;  /* 0xff80000011927808 */ /* 0x000fe20004800000 */
[----:B------:R-:W-:Y:S01]  /*4130*/  MUFU.EX2 R151, R151 ;  /* 0x0000009700977308 */ /* 0x000fe20000000800 */
[----:B------:R-:W-:Y:S02]  /*4140*/  PLOP3.LUT P1, PT, PT, PT, UP2, 0x40, 0x0 ;  /* 0x000000000000781c */ /* 0x000fe40003f2e828 */
[----:B------:R-:W-:Y:S01]  /*4150*/  FSEL R147, R16, -INF , !P2 ;  /* 0xff80000010937808 */ /* 0x000fe20005000000 */
[--C-:B------:R-:W-:Y:S01]  /*4160*/  FFMA.FTZ R207, R146, c[0x0][0x29c], -R148.reuse ;  /* 0x0000a70092cf7a23 */ /* 0x100fe20000010894 */
[----:B------:R-:W-:Y:S02]  /*4170*/  PLOP3.LUT P2, PT, PT, PT, UP3, 0x40, 0x0 ;  /* 0x000000000000781c */ /* 0x000fe40003f4e838 */
[C---:B------:R-:W-:Y:S02]  /*4180*/  ISETP.LT.OR P0, PT, R3.reuse, 0x21, P0 ;  /* 0x000000210300780c */ /* 0x040fe40000701670 */
[----:B------:R-:W-:Y:S02]  /*4190*/  ISETP.GT.AND P2, PT, R2, 0x21, P2 ;  /* 0x000000210200780c */ /* 0x000fe40001744270 */
[----:B------:R-:W-:Y:S02]  /*41a0*/  ISETP.GT.AND P1, PT, R140, 0x40, P1 ;  /* 0x000000408c00780c */ /* 0x000fe40000f24270 */
[----:B------:R-:W-:Y:S02]  /*41b0*/  FSEL R204, R18, -INF , !P0 ;  /* 0xff80000012cc7808 */ /* 0x000fe40004000000 */
[----:B------:R-:W-:Y:S02]  /*41c0*/  ISETP.LT.OR P2, PT, R3, 0x22, P2 ;  /* 0x000000220300780c */ /* 0x000fe40001741670 */
[----:B------:R-:W-:Y:S01]  /*41d0*/  ISETP.LT.OR P1, PT, R145, 0x41, P1 ;  /* 0x000000419100780c */ /* 0x000fe20000f21670 */
[--C-:B------:R-:W-:Y:S01]  /*41e0*/  FFMA.FTZ R200, R204, c[0x0][0x29c], -R149.reuse ;  /* 0x0000a700ccc87a23 */ /* 0x100fe20000010895 */
[----:B------:R-:W-:Y:S02]  /*41f0*/  PLOP3.LUT P0, PT, PT, PT, UP1, 0x40, 0x0 ;  /* 0x000000000000781c */ /* 0x000fe40003f0e818 */
[----:B------:R-:W-:Y:S02]  /*4200*/  FSEL R202, R19, -INF , !P2 ;  /* 0xff80000013ca7808 */ /* 0x000fe40005000000 */
[----:B------:R-:W-:Y:S01]  /*4210*/  FSEL R20, R20, -INF , !P1 ;  /* 0xff80000014147808 */ /* 0x000fe20004800000 */
[----:B------:R-:W-:Y:S01]  /*4220*/  MUFU.EX2 R200, R200 ;  /* 0x000000c800c87308 */ /* 0x000fe20000000800 */
[----:B------:R-:W-:Y:S01]  /*4230*/  ISETP.GT.AND P0, PT, R140, 0x41, P0 ;  /* 0x000000418c00780c */ /* 0x000fe20000704270 */
[----:B------:R-:W-:Y:S01]  /*4240*/  IMAD.MOV.U32 R140, RZ, RZ, 0x40 ;  /* 0x00000040ff8c7424 */ /* 0x000fe200078e00ff */
[----:B------:R-:W-:Y:S01]  /*4250*/  PLOP3.LUT P2, PT, PT, PT, UP2, 0x40, 0x0 ;  /* 0x000000000000781c */ /* 0x000fe20003f4e828 */
[----:B------:R-:W-:Y:S01]  /*4260*/  FFMA.FTZ R146, R20, c[0x0][0x29c], -R148 ;  /* 0x0000a70014927a23 */ /* 0x000fe20000010894 */
[----:B------:R-:W-:Y:S02]  /*4270*/  PLOP3.LUT P1, PT, PT, PT, UP1, 0x40, 0x0 ;  /* 0x000000000000781c */ /* 0x000fe40003f2e818 */
[----:B------:R-:W-:Y:S02]  /*4280*/  ISETP.LT.OR P0, PT, R145, 0x42, P0 ;  /* 0x000000429100780c */ /* 0x000fe40000701670 */
[C---:B------:R-:W-:Y:S01]  /*4290*/  ISETP.GT.AND P2, PT, R2.reuse, 0x40, P2 ;  /* 0x000000400200780c */ /* 0x040fe20001744270 */
[----:B------:R-:W-:Y:S01]  /*42a0*/  MUFU.EX2 R146, R146 ;  /* 0x0000009200927308 */ /* 0x000fe20000000800 */
[----:B------:R-:W-:Y:S02]  /*42b0*/  ISETP.GT.AND P1, PT, R2, 0x41, P1 ;  /* 0x000000410200780c */ /* 0x000fe40000f24270 */
[----:B------:R-:W-:Y:S02]  /*42c0*/  FSEL R21, R21, -INF , !P0 ;  /* 0xff80000015157808 */ /* 0x000fe40004000000 */
[----:B------:R-:W-:Y:S02]  /*42d0*/  PLOP3.LUT P0, PT, PT, PT, UP6, 0x40, 0x0 ;  /* 0x000000000000781c */ /* 0x000fe40003f0e868 */
[C---:B------:R-:W-:Y:S02]  /*42e0*/  ISETP.LT.OR P2, PT, R3.reuse, 0x41, P2 ;  /* 0x000000410300780c */ /* 0x040fe40001741670 */
[----:B------:R-:W-:Y:S02]  /*42f0*/  ISETP.LT.OR P1, PT, R3, 0x42, P1 ;  /* 0x000000420300780c */ /* 0x000fe40000f21670 */
[----:B------:R-:W-:Y:S02]  /*4300*/  ISETP.GT.AND P0, PT, R141, RZ, P0 ;  /* 0x000000ff8d00720c */ /* 0x000fe40000704270 */
[----:B------:R-:W-:Y:S02]  /*4310*/  FSEL R3, R22, -INF , !P2 ;  /* 0xff80000016037808 */ /* 0x000fe40005000000 */
[----:B------:R-:W-:Y:S02]  /*4320*/  FSEL R2, R23, -INF , !P1 ;  /* 0xff80000017027808 */ /* 0x000fe40004800000 */
[----:B------:R-:W-:Y:S01]  /*4330*/  PLOP3.LUT P2, PT, PT, PT, UP5, 0x40, 0x0 ;  /* 0x000000000000781c */ /* 0x000fe20003f4e858 */
[--C-:B------:R-:W-:Y:S01]  /*4340*/  FFMA.FTZ R204, R3, c[0x0][0x29c], -R149.reuse ;  /* 0x0000a70003cc7a23 */ /* 0x100fe20000010895 */
[----:B------:R-:W-:Y:S01]  /*4350*/  PLOP3.LUT P1, PT, PT, PT, UP6, 0x40, 0x0 ;  /* 0x000000000000781c */ /* 0x000fe20003f2e868 */
[----:B------:R-:W-:Y:S01]  /*4360*/  IMAD.SHL.U32 R3, R217, 0x2, RZ ;  /* 0x00000002d9037824 */ /* 0x000fe200078e00ff */
[C---:B------:R-:W-:Y:S02]  /*4370*/  ISETP.LT.OR P0, PT, R142.reuse, 0x1, P0 ;  /* 0x000000018e00780c */ /* 0x040fe40000701670 */
[----:B------:R-:W-:Y:S02]  /*4380*/  ISETP.GT.AND P2, PT, R141, 0x1, P2 ;  /* 0x000000018d00780c */ /* 0x000fe40001744270 */
[C---:B------:R-:W-:Y:S02]  /*4390*/  ISETP.GT.AND P1, PT, R143.reuse, RZ, P1 ;  /* 0x000000ff8f00720c */ /* 0x040fe40000f24270 */
[----:B------:R-:W-:Y:S02]  /*43a0*/  ISETP.LT.OR P2, PT, R142, 0x2, P2 ;  /* 0x000000028e00780c */ /* 0x000fe40001741670 */
[----:B------:R-:W-:Y:S02]  /*43b0*/  FSEL R201, R8, -INF , !P0 ;  /* 0xff80000008c97808 */ /* 0x000fe40004000000 */
[----:B------:R-:W-:Y:S02]  /*43c0*/  PLOP3.LUT P0, PT, PT, PT, UP5, 0x40, 0x0 ;  /* 0x000000000000781c */ /* 0x000fe40003f0e858 */
[----:B------:R-:W-:Y:S02]  /*43d0*/  ISETP.LT.OR P1, PT, R144, 0x1, P1 ;  /* 0x000000019000780c */ /* 0x000fe40000f21670 */
[----:B------:R-:W-:Y:S02]  /*43e0*/  ISETP.GT.AND P0, PT, R143, 0x1, P0 ;  /* 0x000000018f00780c */ /* 0x000fe40000704270 */
        /* <DEDUP_REMOVED lines=11> */
[C---:B------:R-:W-:Y:S01]  /*44a0*/  HMMA.16816.F32.BF16 R8, R32.reuse, R152, RZ ;  /* 0x000000982008723c */ /* 0x040fe200000418ff */
[----:B------:R-:W-:Y:S01]  /*44b0*/  MUFU.EX2 R203, R203 ;  /* 0x000000cb00cb7308 */ /* 0x000fe20000000800 */
[----:B------:R-:W-:Y:S02]  /*44c0*/  ISETP.LT.OR P1, PT, R142, 0x22, P1 ;  /* 0x000000228e00780c */ /* 0x000fe40000f21670 */
[----:B------:R-:W-:Y:S02]  /*44d0*/  LOP3.LUT P0, RZ, R225, 0x4, RZ, 0xc0, !PT ;  /* 0x00000004e1ff7812 */ /* 0x000fe4000780c0ff */
[----:B------:R-:W-:Y:S02]  /*44e0*/  FSEL R12, R12, -INF , !P2 ;  /* 0xff8000000c0c7808 */ /* 0x000fe40005000000 */
[-C--:B------:R-:W-:Y:S01]  /*44f0*/  HMMA.16816.F32.BF16 R16, R32, R154.reuse, RZ ;  /* 0x0000009a2010723c */ /* 0x080fe200000418ff */
[----:B------:R-:W-:Y:S02]  /*4500*/  SEL R140, R140, 0xffffffc0, !P0 ;  /* 0xffffffc08c8c7807 */ /* 0x000fe40004000000 */
[----:B------:R-:W-:Y:S01]  /*4510*/  PLOP3.LUT P0, PT, PT, PT, UP2, 0x40, 0x0 ;  /* 0x000000000000781c */ /* 0x000fe20003f0e828 */
[--C-:B------:R-:W-:Y:S01]  /*4520*/  FFMA.FTZ R12, R12, c[0x0][0x29c], -R150.reuse ;  /* 0x0000a7000c0c7a23 */ /* 0x100fe20000010896 */
[----:B------:R-:W-:Y:S02]  /*4530*/  PLOP3.LUT P2, PT, PT, PT, UP1, 0x40, 0x0 ;  /* 0x000000000000781c */ /* 0x000fe40003f4e818 */
[----:B------:R-:W-:Y:S02]  /*4540*/  FSEL R13, R13, -INF , !P1 ;  /* 0xff8000000d0d7808 */ /* 0x000fe40004800000 */
        /* <DEDUP_REMOVED lines=9> */
[----:B------:R-:W-:Y:S01]  /*45e0*/  FSEL R210, R14, -INF , !P1 ;  /* 0xff8000000ed27808 */ /* 0x000fe20004800000 */
[--C-:B------:R-:W-:Y:S01]  /*45f0*/  FFMA.FTZ R14, R202, c[0x0][0x29c], -R149.reuse ;  /* 0x0000a700ca0e7a23 */ /* 0x100fe20000010895 */
[----:B------:R-:W-:Y:S01]  /*4600*/  PLOP3.LUT P0, PT, PT, PT, UP3, 0x40, 0x0 ;  /* 0x000000000000781c */ /* 0x000fe20003f0e838 */
[----:B------:R-:W-:Y:S01]  /*4610*/  FFMA.FTZ R202, R201, c[0x0][0x29c], -R150 ;  /* 0x0000a700c9ca7a23 */ /* 0x000fe20000010896 */
[----:B------:R-:W-:Y:S01]  /*4620*/  FSEL R25, R25, -INF , !P2 ;  /* 0xff80000019197808 */ /* 0x000fe20005000000 */
[----:B------:R-:W-:Y:S01]  /*4630*/  MUFU.EX2 R201, R14 ;  /* 0x0000000e00c97308 */ /* 0x000fe20000000800 */
[----:B------:R-:W-:Y:S02]  /*4640*/  PLOP3.LUT P2, PT, PT, PT, UP2, 0x40, 0x0 ;  /* 0x000000000000781c */ /* 0x000fe40003f4e828 */
[----:B------:R-:W-:Y:S02]  /*4650*/  PLOP3.LUT P1, PT, PT, PT, UP1, 0x40, 0x0 ;  /* 0x000000000000781c */ /* 0x000fe40003f2e818 */
[C---:B------:R-:W-:Y:S02]  /*4660*/  ISETP.GT.AND P0, PT, R143.reuse, 0x21, P0 ;  /* 0x000000218f00780c */ /* 0x040fe40000704270 */
[C---:B------:R-:W-:Y:S02]  /*4670*/  ISETP.GT.AND P2, PT, R143.reuse, 0x40, P2 ;  /* 0x000000408f00780c */ /* 0x040fe40001744270 */
[----:B------:R-:W-:Y:S01]  /*4680*/  ISETP.GT.AND P1, PT, R143, 0x41, P1 ;  /* 0x000000418f00780c */ /* 0x000fe20000f24270 */
[----:B------:R-:W-:Y:S01]  /*4690*/  MUFU.EX2 R202, R202 ;  /* 0x000000ca00ca7308 */ /* 0x000fe20000000800 */
[C---:B------:R-:W-:Y:S02]  /*46a0*/  ISETP.LT.OR P0, PT, R144.reuse, 0x22, P0 ;  /* 0x000000229000780c */ /* 0x040fe40000701670 */
[C---:B------:R-:W-:Y:S02]  /*46b0*/  ISETP.LT.OR P2, PT, R144.reuse, 0x41, P2 ;  /* 0x000000419000780c */ /* 0x040fe40001741670 */
[----:B------:R-:W-:Y:S01]  /*46c0*/  ISETP.LT.OR P1, PT, R144, 0x42, P1 ;  /* 0x000000429000780c */ /* 0x000fe20000f21670 */
[--C-:B------:R-:W-:Y:S01]  /*46d0*/  FFMA.FTZ R144, R147, c[0x0][0x29c], -R148.reuse ;  /* 0x0000a70093907a23 */ /* 0x100fe20000010894 */
[----:B------:R-:W-:Y:S01]  /*46e0*/  FSEL R26, R26, -INF , !P2 ;  /* 0xff8000001a1a7808 */ /* 0x000fe20005000000 */
[----:B------:R-:W-:Y:S01]  /*46f0*/  FFMA.FTZ R148, R21, c[0x0][0x29c], -R148 ;  /* 0x0000a70015947a23 */ /* 0x000fe20000010894 */
[----:B------:R-:W-:Y:S01]  /*4700*/  FSEL R27, R27, -INF , !P1 ;  /* 0xff8000001b1b7808 */ /* 0x000fe20004800000 */
[C---:B------:R-:W-:Y:S02]  /*4710*/  HMMA.16816.F32.BF16 R20, R28.reuse, R154, RZ ;  /* 0x0000009a1c14723c */ /* 0x040fe400000418ff */
[----:B------:R-:W-:Y:S01]  /*4720*/  MUFU.EX2 R144, R144 ;  /* 0x0000009000907308 */ /* 0x000fe20000000800 */
[--C-:B------:R-:W-:Y:S01]  /*4730*/  FFMA.FTZ R147, R205, c[0x0][0x29c], -R149.reuse ;  /* 0x0000a700cd937a23 */ /* 0x100fe20000010895 */
[----:B------:R-:W-:Y:S01]  /*4740*/  FSEL R15, R15, -INF , !P0 ;  /* 0xff8000000f0f7808 */ /* 0x000fe20004000000 */
[----:B------:R-:W-:Y:S01]  /*4750*/  FFMA.FTZ R205, R24, c[0x0][0x29c], -R150 ;  /* 0x0000a70018cd7a23 */ /* 0x000fe20000010896 */
[----:B------:R-:W-:Y:S01]  /*4760*/  PLOP3.LUT P0, PT, PT, PT, UP0, 0x80, 0x0 ;  /* 0x000000000000781c */ /* 0x000fe20003f0f008 */
[----:B------:R-:W-:Y:S01]  /*4770*/  FFMA.FTZ R149, R2, c[0x0][0x29c], -R149 ;  /* 0x0000a70002957a23 */ /* 0x000fe20000010895 */
[-C--:B------:R-:W-:Y:S01]  /*4780*/  HMMA.16816.F32.BF16 R28, R28, R156.reuse, RZ ;  /* 0x0000009c1c1c723c */ /* 0x080fe200000418ff */
[----:B------:R-:W-:Y:S03]  /*4790*/  IMAD.IADD R2, R3, 0x1, R140 ;  /* 0x0000000103027824 */ /* 0x000fe600078e028c */
[----:B------:R-:W-:Y:S01]  /*47a0*/  IMAD.IADD R140, R140, 0x1, R0 ;  /* 0x000000018c8c7824 */ /* 0x000fe200078e0200 */
[----:B------:R-:W-:Y:S01]  /*47b0*/  MUFU.EX2 R24, R209 ;  /* 0x000000d100187308 */ /* 0x000fe20000000800 */
[----:B------:R-:W-:Y:S02]  /*47c0*/  FFMA.FTZ R150, R25, c[0x0][0x29c], -R150 ;  /* 0x0000a70019967a23 */ /* 0x000fe40000010896 */
[----:B-1----:R-:W-:Y:S04]  /*47d0*/  HMMA.16816.F32.BF16 R32, R32, R156, RZ ;  /* 0x0000009c2020723c */ /* 0x002fe800000418ff */
[--C-:B------:R-:W-:Y:S03]  /*47e0*/  FFMA.FTZ R15, R15, c[0x0][0x29c], -R206.reuse ;  /* 0x0000a7000f0f7a23 */ /* 0x100fe600000108ce */
[----:B------:R-:W1:Y:S01]  /*47f0*/  MUFU.EX2 R25, R208 ;  /* 0x000000d000197308 */ /* 0x000e620000000800 */
[-C--:B----4-:R-:W-:Y:S08]  /*4800*/  HMMA.16816.F32.BF16 R4, R132, R158.reuse, R4 ;  /* 0x0000009e8404723c */ /* 0x090ff00000041804 */
[C---:B------:R-:W-:Y:S01]  /*4810*/  HMMA.16816.F32.BF16 R8, R136.reuse, R158, R8 ;  /* 0x0000009e8808723c */ /* 0x040fe20000041808 */
[----:B------:R-:W2:Y:S07]  /*4820*/  MUFU.EX2 R148, R148 ;  /* 0x0000009400947308 */ /* 0x000eae0000000800 */
[-C--:B------:R-:W-:Y:S03]  /*4830*/  HMMA.16816.F32.BF16 R16, R136, R160.reuse, R16 ;  /* 0x000000a08810723c */ /* 0x080fe60000041810 */
[----:B------:R-:W3:Y:S05]  /*4840*/  MUFU.EX2 R147, R147 ;  /* 0x0000009300937308 */ /* 0x000eea0000000800 */
[C---:B------:R-:W-:Y:S05]  /*4850*/  HMMA.16816.F32.BF16 R20, R132.reuse, R160, R20 ;  /* 0x000000a08414723c */ /* 0x040fea0000041814 */
[----:B------:R-:W-:Y:S03]  /*4860*/  MUFU.EX2 R149, R149 ;  /* 0x0000009500957308 */ /* 0x000fe60000000800 */
[-C--:B------:R-:W-:Y:S01]  /*4870*/  HMMA.16816.F32.BF16 R28, R132, R162.reuse, R28 ;  /* 0x000000a2841c723c */ /* 0x080fe2000004181c */
[----:B------:R-:W4:Y:S06]  /*4880*/  LDSM.16.M88.4 R132, [R2+0xe080] ;  /* 0x00e080000284783b */ /* 0x000f2c0000000200 */
[----:B------:R-:W-:Y:S01]  /*4890*/  MUFU.EX2 R150, R150 ;  /* 0x0000009600967308 */ /* 0x000fe20000000800 */
[----:B------:R-:W-:Y:S01]  /*48a0*/  HMMA.16816.F32.BF16 R32, R136, R162, R32 ;  /* 0x000000a28820723c */ /* 0x000fe20000041820 */
[----:B------:R-:W5:Y:S07]  /*48b0*/  LDSM.16.M88.4 R136, [R2+0xf080] ;  /* 0x00f080000288783b */ /* 0x000f6e0000000200 */
[-C--:B----4-:R-:W-:Y:S08]  /*48c0*/  HMMA.16816.F32.BF16 R4, R132, R164.reuse, R4 ;  /* 0x000000a48404723c */ /* 0x090ff00000041804 */
[C---:B-----5:R-:W-:Y:S08]  /*48d0*/  HMMA.16816.F32.BF16 R8, R136.reuse, R164, R8 ;  /* 0x000000a48808723c */ /* 0x060ff00000041808 */
[-C--:B------:R-:W-:Y:S08]  /*48e0*/  HMMA.16816.F32.BF16 R16, R136, R166.reuse, R16 ;  /* 0x000000a68810723c */ /* 0x080ff00000041810 */
[C---:B------:R-:W-:Y:S08]  /*48f0*/  HMMA.16816.F32.BF16 R20, R132.reuse, R166, R20 ;  /* 0x000000a68414723c */ /* 0x040ff00000041814 */
[-C--:B------:R-:W-:Y:S01]  /*4900*/  HMMA.16816.F32.BF16 R28, R132, R168.reuse, R28 ;  /* 0x000000a8841c723c */ /* 0x080fe2000004181c */
[----:B------:R-:W4:Y:S07]  /*4910*/  LDSM.16.M88.4 R132, [R140+0xe080] ;  /* 0x00e080008c84783b */ /* 0x000f2e0000000200 */
        /* <DEDUP_REMOVED lines=9> */
[----:B------:R-:W5:Y:S08]  /*49b0*/  LDSM.16.M88.4 R136, [R3+0x11080] ;  /* 0x011080000388783b */ /* 0x000f700000000200 */
[----:B------:R-:W-:Y:S01]  /*49c0*/  LDS R3, [R234.X4+0x12280] ;  /* 0x01228000ea037984 */ /* 0x000fe20000004800 */
        /* <DEDUP_REMOVED lines=25> */
[----:B------:R-:W5:Y:S01]  /*4b60*/  LDSM.16.M88.4 R140, [R140+0x11080] ;  /* 0x011080008c8c783b */ /* 0x000f620000000200 */
[----:B------:R-:W1:Y:S10]  /*4b70*/  MUFU.EX2 R137, R204 ;  /* 0x000000cc00897308 */ /* 0x000e740000000800 */
[----:B------:R1:W-:Y:S10]  /*4b80*/  MUFU.EX2 R204, R12 ;  /* 0x0000000c00cc7308 */ /* 0x0003f40000000800 */
[----:B------:R2:W2:Y:S10]  /*4b90*/  MUFU.EX2 R139, R13 ;  /* 0x0000000d008b7308 */ /* 0x0004b40000000800 */
[----:B------:R-:W-:Y:S01]  /*4ba0*/  MUFU.EX2 R138, R205 ;  /* 0x000000cd008a7308 */ /* 0x000fe20000000800 */
[-C--:B----4-:R-:W-:Y:S05]  /*4bb0*/  HMMA.16816.F32.BF16 R4, R132, R194.reuse, R4 ;  /* 0x000000c28404723c */ /* 0x090fea0000041804 */
[--C-:B-1----:R-:W-:Y:S03]  /*4bc0*/  FFMA.FTZ R12, R211, c[0x0][0x29c], -R206.reuse ;  /* 0x0000a700d30c7a23 */ /* 0x102fe600000108ce */
[C---:B-----5:R-:W-:Y:S01]  /*4bd0*/  HMMA.16816.F32.BF16 R8, R140.reuse, R194, R8 ;  /* 0x000000c28c08723c */ /* 0x060fe20000041808 */
[----:B------:R1:W-:Y:S03]  /*4be0*/  MUFU.EX2 R136, R12 ;  /* 0x0000000c00887308 */ /* 0x0003e60000000800 */
[----:B--2---:R-:W-:Y:S04]  /*4bf0*/  FFMA.FTZ R13, R212, c[0x0][0x29c], -R206 ;  /* 0x0000a700d40d7a23 */ /* 0x004fe800000108ce */
[-C--:B------:R-:W-:Y:S08]  /*4c00*/  HMMA.16816.F32.BF16 R16, R140, R196.reuse, R16 ;  /* 0x000000c48c10723c */ /* 0x080ff00000041810 */
[C---:B------:R-:W-:Y:S04]  /*4c10*/  HMMA.16816.F32.BF16 R20, R132.reuse, R196, R20 ;  /* 0x000000c48414723c */ /* 0x040fe80000041814 */
[--C-:B------:R-:W-:Y:S02]  /*4c20*/  FADD.FTZ R6, R6, -R0.reuse ;  /* 0x8000000006067221 */ /* 0x100fe40000010000 */
[----:B------:R-:W-:Y:S02]  /*4c30*/  FADD.FTZ R7, R7, -R0 ;  /* 0x8000000007077221 */ /* 0x000fe40000010000 */
[-C--:B------:R-:W-:Y:S01]  /*4c40*/  HMMA.16816.F32.BF16 R28, R132, R198.reuse, R28 ;  /* 0x000000c6841c723c */ /* 0x080fe2000004181c */
[----:B------:R-:W2:Y:S03]  /*4c50*/  MUFU.EX2 R135, R13 ;  /* 0x0000000d00877308 */ /* 0x000ea60000000800 */
[--C-:B------:R-:W-:Y:S02]  /*4c60*/  FADD.FTZ R4, R4, -R3.reuse ;  /* 0x8000000304047221 */ /* 0x100fe40000010000 */
[--C-:B------:R-:W-:Y:S01]  /*4c70*/  FADD.FTZ R5, R5, -R3.reuse ;  /* 0x8000000305057221 */ /* 0x100fe20000010000 */
[----:B------:R-:W-:Y:S01]  /*4c80*/  F2FP.BF16.PACK_AB R132, R25, R24 ;  /* 0x000000181984723e */ /* 0x000fe200000010ff */
[----:B------:R-:W-:Y:S04]  /*4c90*/  HMMA.16816.F32.BF16 R32, R140, R198, R32 ;  /* 0x000000c68c20723c */ /* 0x000fe80000041820 */
[----:B------:R-:W-:Y:S02]  /*4ca0*/  FMUL.FTZ R14, R24, R4 ;  /* 0x00000004180e7220 */ /* 0x000fe40000410000 */
[----:B-1----:R-:W-:Y:S02]  /*4cb0*/  FFMA.FTZ R12, R210, c[0x0][0x29c], -R206 ;  /* 0x0000a700d20c7a23 */ /* 0x002fe400000108ce */
[--C-:B------:R-:W-:Y:S02]  /*4cc0*/  FADD.FTZ R22, R22, -R0.reuse ;  /* 0x8000000016167221 */ /* 0x100fe40000010000 */
[----:B------:R-:W-:Y:S02]  /*4cd0*/  MUFU.EX2 R134, R12 ;  /* 0x0000000c00867308 */ /* 0x000fe40000000800 */
[--C-:B------:R-:W-:Y:S02]  /*4ce0*/  FADD.FTZ R23, R23, -R0.reuse ;  /* 0x8000000017177221 */ /* 0x100fe40000010000 */
[--C-:B------:R-:W-:Y:S02]  /*4cf0*/  FADD.FTZ R20, R20, -R3.reuse ;  /* 0x8000000314147221 */ /* 0x100fe40000010000 */
[--C-:B------:R-:W-:Y:S02]  /*4d00*/  FADD.FTZ R29, R29, -R3.reuse ;  /* 0x800000031d1d7221 */ /* 0x100fe40000010000 */
[--C-:B------:R-:W-:Y:S02]  /*4d10*/  FADD.FTZ R30, R30, -R0.reuse ;  /* 0x800000001e1e7221 */ /* 0x100fe40000010000 */
[----:B------:R-:W-:Y:S02]  /*4d20*/  FMUL.FTZ R24, R148, R29 ;  /* 0x0000001d94187220 */ /* 0x000fe40000410000 */
[----:B------:R1:W4:Y:S01]  /*4d30*/  MUFU.EX2 R29, R15 ;  /* 0x0000000f001d7308 */ /* 0x0003220000000800 */
[----:B------:R-:W-:Y:S02]  /*4d40*/  FADD.FTZ R31, R31, -R0 ;  /* 0x800000001f1f7221 */ /* 0x000fe40000010000 */
[--C-:B------:R-:W-:Y:S01]  /*4d50*/  FADD.FTZ R21, R21, -R3.reuse ;  /* 0x8000000315157221 */ /* 0x100fe20000010000 */
[----:B------:R-:W5:Y:S01]  /*4d60*/  LDS R0, [R234.X4+0x12320] ;  /* 0x01232000ea007984 */ /* 0x000f620000004800 */
[----:B------:R-:W-:Y:S02]  /*4d70*/  FMUL.FTZ R5, R25, R5 ;  /* 0x0000000519057220 */ /* 0x000fe40000410000 */
[----:B------:R-:W-:Y:S01]  /*4d80*/  FMUL.FTZ R25, R144, R20 ;  /* 0x0000001490197220 */ /* 0x000fe20000410000 */
[----:B------:R-:W-:Y:S01]  /*4d90*/  STS [R232+0x12480], R132 ;  /* 0x01248084e8007388 */ /* 0x000fe20000000800 */
[----:B------:R-:W-:Y:S01]  /*4da0*/  FMUL.FTZ R21, R145, R21 ;  /* 0x0000001591157220 */ /* 0x000fe20000410000 */
[----:B------:R-:W-:Y:S01]  /*4db0*/  F2FP.BF16.PACK_AB R20, R5, R14 ;  /* 0x0000000e0514723e */ /* 0x000fe200000010ff */
[----:B---3--:R-:W-:Y:S01]  /*4dc0*/  FMUL.FTZ R6, R147, R6 ;  /* 0x0000000693067220 */ /* 0x008fe20000410000 */
[----:B------:R-:W-:Y:S01]  /*4dd0*/  F2FP.BF16.PACK_AB R14, R149, R137 ;  /* 0x00000089950e723e */ /* 0x000fe200000010ff */
        /* <DEDUP_REMOVED lines=13> */
[----:B-1----:R-:W-:Y:S01]  /*4eb0*/  F2FP.BF16.PACK_AB R15, R201, R200 ;  /* 0x000000c8c90f723e */ /* 0x002fe200000010ff */
        /* <DEDUP_REMOVED lines=187> */
.L_x_659:
        /* <DEDUP_REMOVED lines=235> */
.L_x_641:
[----:B------:R-:W-:Y:S05]  /*6920*/  @P1 EXIT ;  /* 0x000000000000194d */ /* 0x000fea0003800000 */
[----:B------:R-:W-:Y:S02]  /*6930*/  ULDC.64 UR4, c[0x0][0x360] ;  /* 0x0000d80000047ab9 */ /* 0x000fe40000000a00 */
[----:B------:R-:W-:Y:S02]  /*6940*/  UISETP.NE.U32.AND UP2, UPT, URZ, UR4, UPT ;  /* 0x000000043f00728c */ /* 0x000fe4000bf45070 */
[----:B------:R-:W-:-:S02]  /*6950*/  ULDC.64 UR6, c[0x0][0x360] ;  /* 0x0000d80000067ab9 */ /* 0x000fc40000000a00 */
[----:B------:R-:W-:Y:S02]  /*6960*/  UISETP.NE.AND.EX UP2, UPT, URZ, UR5, UPT, UP2 ;  /* 0x000000053f00728c */ /* 0x000fe4000bf45320 */
[----:B------:R-:W-:-:S04]  /*6970*/  ULDC.64 UR10, c[0x0][0x338] ;  /* 0x0000ce00000a7ab9 */ /* 0x000fc80000000a00 */
[----:B------:R-:W-:-:S05]  /*6980*/  PLOP3.LUT P0, PT, PT, PT, UP2, 0x80, 0x0 ;  /* 0x000000000000781c */ /* 0x000fca0003f0f028 */
[----:B------:R-:W-:Y:S02]  /*6990*/  @UP2 UMOV UR4, 0x4 ;  /* 0x0000000400042882 */ /* 0x000fe40000000000 */
[----:B------:R-:W-:-:S06]  /*69a0*/  @UP2 UIMAD.WIDE UR4, UR15, UR4, UR6 ;  /* 0x000000040f0422a5 */ /* 0x000fcc000f8e0206 */
[----:B------:R-:W-:Y:S02]  /*69b0*/  IMAD.U32 R2, RZ, RZ, UR4 ;  /* 0x00000004ff027e24 */ /* 0x000fe4000f8e00ff */
[----:B------:R-:W-:-:S05]  /*69c0*/  IMAD.U32 R3, RZ, RZ, UR5 ;  /* 0x00000005ff037e24 */ /* 0x000fca000f8e00ff */
[----:B------:R-:W2:Y:S01]  /*69d0*/  @P0 LDG.E R0, [R2.64] ;  /* 0x0000001202000981 */ /* 0x000ea2000c1e1900 */
[----:B------:R-:W3:Y:S01]  /*69e0*/  S2UR UR6, SR_CTAID.X ;  /* 0x00000000000679c3 */ /* 0x000ee20000002500 */
[----:B------:R-:W-:Y:S01]  /*69f0*/  UMOV UR5, 0x1 ;  /* 0x0000000100057882 */ /* 0x000fe20000000000 */
[----:B------:R-:W-:Y:S01]  /*6a00*/  BSSY B0, `(.L_x_661) ;  /* 0x000002f000007945 */ /* 0x000fe20003800000 */
[----:B------:R-:W-:Y:S01]  /*6a10*/  UISETP.NE.AND UP0, UPT, UR5, UR10, UPT ;  /* 0x0000000a0500728c */ /* 0x000fe2000bf05270 */
[----:B------:R-:W4:Y:S01]  /*6a20*/  S2R R4, SR_TID.X ;  /* 0x0000000000047919 */ /* 0x000f220000002100 */
[----:B------:R-:W-:Y:S02]  /*6a30*/  ULDC UR7, c[0x0][0x358] ;  /* 0x0000d60000077ab9 */ /* 0x000fe40000000800 */
[----:B------:R-:W-:Y:S01]  /*6a40*/  ULDC UR8, c[0x0][0x2f4] ;  /* 0x0000bd0000087ab9 */ /* 0x000fe20000000800 */
[----:B------:R-:W5:Y:S01]  /*6a50*/  S2UR UR4, SR_CTAID.Y ;  /* 0x00000000000479c3 */ /* 0x000f620000002600 */
[----:B------:R-:W-:-:S02]  /*6a60*/  ULDC UR5, c[0x0][0x340] ;  /* 0x0000d00000057ab9 */ /* 0x000fc40000000800 */
[----:B------:R-:W-:Y:S02]  /*6a70*/  UIMAD UR13, UR15, UR8, URZ ;  /* 0x000000080f0d72a4 */ /* 0x000fe4000f8e023f */
[----:B---3--:R-:W-:-:S04]  /*6a80*/  UIMAD UR7, UR6, UR7, URZ ;  /* 0x00000007060772a4 */ /* 0x008fc8000f8e023f */
[----:B------:R-:W-:Y:S01]  /*6a90*/  UIMAD UR8, UR7, UR8, URZ ;  /* 0x00000008070872a4 */ /* 0x000fe2000f8e023f */
[----:B------:R-:W-:Y:S01]  /*6aa0*/  BAR.SYNC.DEFER_BLOCKING 0x1, 0x100 ;  /* 0x0044000000007b1d */ /* 0x000fe20000010000 */
[----:B----4-:R-:W-:Y:S01]  /*6ab0*/  ISETP.NE.AND P2, PT, R4, RZ, PT ;  /* 0x000000ff0400720c */ /* 0x010fe20003f45270 */
[----:B-----5:R-:W-:Y:S02]  /*6ac0*/  UIMAD.WIDE.U32 UR16, UR4, UR11, URZ ;  /* 0x0000000b041072a5 */ /* 0x020fe4000f8e003f */
[----:B------:R-:W-:Y:S02]  /*6ad0*/  USHF.R.S32.HI UR14, URZ, 0x1f, UR8 ;  /* 0x0000001f3f0e7899 */ /* 0x000fe40008011408 */
[----:B------:R-:W-:Y:S02]  /*6ae0*/  UMOV UR11, UR4 ;  /* 0x00000004000b7c82 */ /* 0x000fe40008000000 */
[----:B------:R-:W-:Y:S02]  /*6af0*/  @UP0 USHF.R.U32.HI UR11, URZ, UR5, UR17 ;  /* 0x000000053f0b0299 */ /* 0x000fe40008011611 */
[----:B------:R-:W-:-:S02]  /*6b00*/  USHF.R.S32.HI UR5, URZ, 0x1f, UR13 ;  /* 0x0000001f3f057899 */ /* 0x000fc4000801140d */
[----:B------:R-:W-:Y:S02]  /*6b10*/  UIADD3 UR8, UP1, UP0, UR8, UR13, UR11 ;  /* 0x0000000d08087290 */ /* 0x000fe4000f83e00b */
[----:B------:R-:W-:Y:S02]  /*6b20*/  UIADD3 UR7, -UR11, URZ, URZ ;  /* 0x0000003f0b077290 */ /* 0x000fe4000fffe13f */
[----:B------:R-:W-:Y:S02]  /*6b30*/  USHF.R.S32.HI UR9, URZ, 0x1f, UR11 ;  /* 0x0000001f3f097899 */ /* 0x000fe4000801140b */
[----:B------:R-:W-:Y:S02]  /*6b40*/  UIMAD UR10, UR7, UR10, UR4 ;  /* 0x0000000a070a72a4 */ /* 0x000fe4000f8e0204 */
[----:B------:R-:W-:Y:S02]  /*6b50*/  UIADD3.X UR14, UR14, UR5, UR9, UP1, UP0 ;  /* 0x000000050e0e7290 */ /* 0x000fe40008fe0409 */
[----:B------:R-:W-:-:S02]  /*6b60*/  USHF.L.U32 UR7, UR8, 0x2, URZ ;  /* 0x0000000208077899 */ /* 0x000fc4000800063f */
[----:B------:R-:W-:Y:S02]  /*6b70*/  ULDC.64 UR4, c[0x0][0x350] ;  /* 0x0000d40000047ab9 */ /* 0x000fe40000000a00 */
[----:B------:R-:W-:Y:S02]  /*6b80*/  USHF.L.U64.HI UR8, UR8, 0x2, UR14 ;  /* 0x0000000208087899 */ /* 0x000fe4000801020e */
[----:B------:R-:W-:-:S04]  /*6b90*/  UIADD3 UR4, UP0, UR7, UR4, URZ ;  /* 0x0000000407047290 */ /* 0x000fc8000ff1e03f */
[----:B------:R-:W-:Y:S02]  /*6ba0*/  UIADD3.X UR5, UR8, UR5, URZ, UP0, !UPT ;  /* 0x0000000508057290 */ /* 0x000fe400087fe43f */
[----:B------:R-:W-:-:S04]  /*6bb0*/  MOV R4, UR4 ;  /* 0x0000000400047c02 */ /* 0x000fc80008000f00 */
[----:B------:R-:W-:Y:S01]  /*6bc0*/  IMAD.U32 R5, RZ, RZ, UR5 ;  /* 0x00000005ff057e24 */ /* 0x000fe2000f8e00ff */
[----:B--2---:R-:W2:Y:S02]  /*6bd0*/  @P0 R2UR UR12, R0 ;  /* 0x00000000000c03c2 */ /* 0x004ea400000e0000 */
[----:B--2---:R-:W-:-:S04]  /*6be0*/  @UP2 UIMAD UR12, UR15, 0x60, UR12 ;  /* 0x000000600f0c28a4 */ /* 0x004fc8000f8e020c */
[----:B------:R-:W-:Y:S02]  /*6bf0*/  UIMAD.WIDE UR12, UR12, 0x2aaaaaab, URZ ;  /* 0x2aaaaaab0c0c78a5 */ /* 0x000fe4000f8e023f */
[----:B------:R-:W-:Y:S02]  /*6c00*/  USHF.R.S32.HI UR12, URZ, 0x1f, UR15 ;  /* 0x0000001f3f0c7899 */ /* 0x000fe4000801140f */
[----:B------:R-:W-:Y:S02]  /*6c10*/  @UP2 USHF.R.U32.HI UR16, URZ, 0x1f, UR13 ;  /* 0x0000001f3f102899 */ /* 0x000fe4000801160d */
[----:B------:R-:W-:Y:S02]  /*6c20*/  USEL UR15, UR15, URZ, !UP2 ;  /* 0x0000003f0f0f7287 */ /* 0x000fe4000d000000 */
[----:B------:R-:W-:Y:S02]  /*6c30*/  @UP2 ULEA.HI.SX32 UR16, UR13, UR16, 0x1c ;  /* 0x000000100d102291 */ /* 0x000fe4000f8fe23f */
[----:B------:R-:W-:-:S02]  /*6c40*/  USEL UR12, UR12, URZ, !UP2 ;  /* 0x0000003f0c0c7287 */ /* 0x000fc4000d000000 */
[----:B------:R-:W-:-:S04]  /*6c50*/  @UP2 UIMAD UR16, UR16, 0x3000, URZ ;  /* 0x00003000101028a4 */ /* 0x000fc8000f8e023f */
[----:B------:R-:W-:-:S03]  /*6c60*/  @UP2 USHF.R.S32.HI UR17, URZ, 0x1f, UR16 ;  /* 0x0000001f3f112899 */ /* 0x000fc60008011410 */
[----:B------:R-:W-:-:S04]  /*6c70*/  @!UP2 UMOV UR16, URZ ;  /* 0x0000003f0010ac82 */ /* 0x000fc80008000000 */
[----:B------:R-:W-:Y:S01]  /*6c80*/  @!UP2 UMOV UR17, URZ ;  /* 0x0000003f0011ac82 */ /* 0x000fe20008000000 */
[----:B------:R-:W-:Y:S05]  /*6c90*/  @P2 BRA `(.L_x_662) ;  /* 0x0000005000002947 */ /* 0x000fea0003800000 */
.L_x_663:
[----:B------:R-:W2:Y:S01]  /*6ca0*/  LDG.E.STRONG.GPU R0, [R4.64] ;  /* 0x0000001204007981 */ /* 0x000ea2000c1ef900 */
[----:B------:R-:W-:Y:S01]  /*6cb0*/  YIELD ;  /* 0x0000000000007946 */ /* 0x000fe20003800000 */
[----:B--2---:R-:W-:Y:S01]  /*6cc0*/  ISETP.NE.AND P0, PT, R0, UR10, PT ;  /* 0x0000000a00007c0c */ /* 0x004fe2000bf05270 */
[----:B------:R-:W-:-:S12]  /*6cd0*/  CCTL.IVALL ;  /* 0x00000000ff00798f */ /* 0x000fd80002000000 */
[----:B------:R-:W-:Y:S05]  /*6ce0*/  @P0 BRA `(.L_x_663) ;  /* 0xffffffb000000947 */ /* 0x000fea000383ffff */
.L_x_662:
[----:B------:R-:W-:Y:S05]  /*6cf0*/  BSYNC B0 ;  /* 0x0000000000007941 */ /* 0x000fea0003800000 */
.L_x_661:
[----:B------:R-:W-:Y:S01]  /*6d00*/  MOV R11, 0xffffffff ;  /* 0xffffffff000b7802 */ /* 0x000fe20000000f00 */
[----:B------:R-:W-:Y:S05]  /*6d10*/  BRA.CONV ~URZ, `(.L_x_664) ;  /* 0x000000237f007947 */ /* 0x000fea000b800000 */
[----:B------:R-:W-:Y:S02]  /*6d20*/  MOV R2, 0x6d40 ;  /* 0x00006d4000027802 */ /* 0x000fe40000000f00 */
[----:B-1----:R-:W-:Y:S05]  /*6d30*/  CALL.REL.NOINC `($__internal_3_$__cuda_sm70_warpsync) ;  /* 0x00000b6000007944 */ /* 0x002fea0003c00000 */
.L_x_664:
[----:B------:R-:W2:Y:S01]  /*6d40*/  S2R R0, SR_TID.X ;  /* 0x0000000000007919 */ /* 0x000ea20000002100 */
[----:B------:R-:W-:Y:S01]  /*6d50*/  UIMAD UR5, UR6, 0x3000, URZ ;  /* 0x00003000060578a4 */ /* 0x000fe2000f8e023f */
[----:B------:R-:W-:Y:S01]  /*6d60*/  IMAD.U32 R10, RZ, RZ, UR15 ;  /* 0x0000000fff0a7e24 */ /* 0x000fe2000f8e00ff */
[----:B------:R-:W-:-:S06]  /*6d70*/  NOP ;  /* 0x0000000000007918 */ /* 0x000fcc0000000000 */
[----:B------:R-:W-:Y:S01]  /*6d80*/  USHF.R.S32.HI UR4, URZ, 0x1f, UR5 ;  /* 0x0000001f3f047899 */ /* 0x000fe20008011405 */
[----:B------:R-:W-:Y:S01]  /*6d90*/  IMAD.U32 R8, RZ, RZ, UR5 ;  /* 0x00000005ff087e24 */ /* 0x000fe2000f8e00ff */
[----:B--2---:R-:W-:-:S04]  /*6da0*/  SHF.R.S32.HI R2, RZ, 0x1f, R0 ;  /* 0x0000001fff027819 */ /* 0x004fc80000011400 */
[----:B------:R-:W-:Y:S01]  /*6db0*/  IADD3 R8, P1, P0, R8, UR16, R0 ;  /* 0x0000001008087c10 */ /* 0x000fe2000f83e000 */
[----:B------:R-:W-:Y:S01]  /*6dc0*/  IMAD.U32 R0, RZ, RZ, UR4 ;  /* 0x00000004ff007e24 */ /* 0x000fe2000f8e00ff */
[----:B------:R-:W-:Y:S02]  /*6dd0*/  ULDC.64 UR4, c[0x0][0x328] ;  /* 0x0000ca0000047ab9 */ /* 0x000fe40000000a00 */
[----:B------:R-:W-:Y:S02]  /*6de0*/  UIMAD UR4, UR9, UR4, URZ ;  /* 0x00000004090472a4 */ /* 0x000fe4000f8e023f */
[----:B------:R-:W-:Y:S01]  /*6df0*/  IADD3.X R9, R0, UR17, R2, P1, P0 ;  /* 0x0000001100097c10 */ /* 0x000fe20008fe0402 */
[----:B------:R-:W-:Y:S01]  /*6e00*/  IMAD.U32 R2, RZ, RZ, UR11 ;  /* 0x0000000bff027e24 */ /* 0x000fe2000f8e00ff */
[----:B------:R-:W-:-:S03]  /*6e10*/  UIMAD UR13, UR11, UR5, UR4 ;  /* 0x000000050b0d72a4 */ /* 0x000fc6000f8e0204 */
[----:B------:R-:W-:Y:S01]  /*6e20*/  IMAD.WIDE.U32 R2, R2, c[0x0][0x328], R8 ;  /* 0x0000ca0002027a25 */ /* 0x000fe200078e0008 */
[----:B------:R-:W-:Y:S02]  /*6e30*/  ULDC.64 UR4, c[0x0][0x330] ;  /* 0x0000cc0000047ab9 */ /* 0x000fe40000000a00 */
[----:B------:R-:W-:Y:S02]  /*6e40*/  UIMAD UR4, UR12, UR4, URZ ;  /* 0x000000040c0472a4 */ /* 0x000fe4000f8e023f */
[----:B------:R-:W-:Y:S02]  /*6e50*/  IADD3 R3, R3, UR13, RZ ;  /* 0x0000000d03037c10 */ /* 0x000fe4000fffe0ff */
[----:B------:R-:W-:-:S03]  /*6e60*/  UIMAD UR4, UR15, UR5, UR4 ;  /* 0x000000050f0472a4 */ /* 0x000fc6000f8e0204 */
[----:B-1----:R-:W-:-:S05]  /*6e70*/  IMAD.WIDE.U32 R6, R10, c[0x0][0x330], R2 ;  /* 0x0000cc000a067a25 */ /* 0x002fca00078e0002 */
[----:B------:R-:W-:Y:S02]  /*6e80*/  IADD3 R0, R7, UR4, RZ ;  /* 0x0000000407007c10 */ /* 0x000fe4000fffe0ff */
        /* <DEDUP_REMOVED lines=52> */
[----:B------:R-:W-:Y:S05]  /*71d0*/  CALL.REL.NOINC `($__internal_3_$__cuda_sm70_warpsync) ;  /* 0x000006c000007944 */ /* 0x000fea0003c00000 */
.L_x_665:
        /* <DEDUP_REMOVED lines=12> */
.L_x_667:
[----:B------:R-:W-:Y:S05]  /*72a0*/  BSYNC B0 ;  /* 0x0000000000007941 */ /* 0x000fea0003800000 */
.L_x_666:
[----:B------:R-:W-:Y:S01]  /*72b0*/  ULDC.64 UR4, c[0x0][0x348] ;  /* 0x0000d20000047ab9 */ /* 0x000fe20000000a00 */
[----:B------:R-:W-:Y:S01]  /*72c0*/  BSSY B0, `(.L_x_668) ;  /* 0x000000b000007945 */ /* 0x000fe20003800000 */
[----:B------:R-:W-:-:S04]  /*72d0*/  UIADD3 UR4, UP0, UR7, UR4, URZ ;  /* 0x0000000407047290 */ /* 0x000fc8000ff1e03f */
[----:B------:R-:W-:Y:S02]  /*72e0*/  UIADD3.X UR5, UR8, UR5, URZ, UP0, !UPT ;  /* 0x0000000508057290 */ /* 0x000fe400087fe43f */
[----:B--2---:R-:W-:-:S04]  /*72f0*/  MOV R4, UR4 ;  /* 0x0000000400047c02 */ /* 0x004fc80008000f00 */
[----:B------:R-:W-:Y:S01]  /*7300*/  MOV R5, UR5 ;  /* 0x0000000500057c02 */ /* 0x000fe20008000f00 */
[----:B------:R-:W-:Y:S05]  /*7310*/  @P2 BRA `(.L_x_669) ;  /* 0x0000005000002947 */ /* 0x000fea0003800000 */
.L_x_670:
[----:B------:R-:W2:Y:S01]  /*7320*/  LDG.E.STRONG.GPU R0, [R4.64] ;  /* 0x0000001204007981 */ /* 0x000ea2000c1ef900 */
[----:B------:R-:W-:Y:S01]  /*7330*/  YIELD ;  /* 0x0000000000007946 */ /* 0x000fe20003800000 */
[----:B--2---:R-:W-:Y:S01]  /*7340*/  ISETP.NE.AND P0, PT, R0, UR10, PT ;  /* 0x0000000a00007c0c */ /* 0x004fe2000bf05270 */
[----:B------:R-:W-:-:S12]  /*7350*/  CCTL.IVALL ;  /* 0x00000000ff00798f */ /* 0x000fd80002000000 */
[----:B------:R-:W-:Y:S05]  /*7360*/  @P0 BRA `(.L_x_670) ;  /* 0xffffffb000000947 */ /* 0x000fea000383ffff */
.L_x_669:
[----:B------:R-:W-:Y:S05]  /*7370*/  BSYNC B0 ;  /* 0x0000000000007941 */ /* 0x000fea0003800000 */
.L_x_668:
[----:B------:R-:W-:Y:S05]  /*7380*/  BRA.CONV ~URZ, `(.L_x_671) ;  /* 0x000000237f007947 */ /* 0x000fea000b800000 */
[----:B-1----:R-:W-:Y:S02]  /*7390*/  MOV R2, 0x73b0 ;  /* 0x000073b000027802 */ /* 0x002fe40000000f00 */
[----:B------:R-:W-:Y:S05]  /*73a0*/  CALL.REL.NOINC `($__internal_3_$__cuda_sm70_warpsync) ;  /* 0x000004f000007944 */ /* 0x000fea0003c00000 */
.L_x_671:
[----:B------:R-:W-:Y:S01]  /*73b0*/  ULDC.64 UR4, c[0x0][0x300] ;  /* 0x0000c00000047ab9 */ /* 0x000fe20000000a00 */
[----:B-1----:R-:W-:Y:S01]  /*73c0*/  MOV R2, R8 ;  /* 0x0000000800027202 */ /* 0x002fe20000000f00 */
[----:B------:R-:W-:Y:S01]  /*73d0*/  UIMAD UR4, UR9, UR4, URZ ;  /* 0x00000004090472a4 */ /* 0x000fe2000f8e023f */
[----:B------:R-:W-:Y:S02]  /*73e0*/  IMAD.U32 R0, RZ, RZ, UR11 ;  /* 0x0000000bff007e24 */ /* 0x000fe4000f8e00ff */
[----:B------:R-:W-:Y:S01]  /*73f0*/  IMAD.MOV.U32 R3, RZ, RZ, R9 ;  /* 0x000000ffff037224 */ /* 0x000fe200078e0009 */
[----:B------:R-:W-:-:S03]  /*7400*/  UIMAD UR13, UR11, UR5, UR4 ;  /* 0x000000050b0d72a4 */ /* 0x000fc6000f8e0204 */
[----:B------:R-:W-:Y:S01]  /*7410*/  IMAD.WIDE.U32 R2, R0, c[0x0][0x300], R2 ;  /* 0x0000c00000027a25 */ /* 0x000fe200078e0002 */
[----:B------:R-:W-:Y:S02]  /*7420*/  ULDC.64 UR4, c[0x0][0x308] ;  /* 0x0000c20000047ab9 */ /* 0x000fe40000000a00 */
[----:B------:R-:W-:Y:S02]  /*7430*/  UIMAD UR4, UR12, UR4, URZ ;  /* 0x000000040c0472a4 */ /* 0x000fe4000f8e023f */
[----:B------:R-:W-:Y:S02]  /*7440*/  IADD3 R3, R3, UR13, RZ ;  /* 0x0000000d03037c10 */ /* 0x000fe4000fffe0ff */
[----:B------:R-:W-:-:S03]  /*7450*/  UIMAD UR4, UR15, UR5, UR4 ;  /* 0x000000050f0472a4 */ /* 0x000fc6000f8e0204 */
[----:B------:R-:W-:-:S05]  /*7460*/  IMAD.WIDE.U32 R6, R10, c[0x0][0x308], R2 ;  /* 0x0000c2000a067a25 */ /* 0x000fca00078e0002 */
[----:B------:R-:W-:Y:S02]  /*7470*/  IADD3 R0, R7, UR4, RZ ;  /* 0x0000000407007c10 */ /* 0x000fe4000fffe0ff */
[----:B------:R-:W-:-:S04]  /*7480*/  LEA R2, P0, R6, c[0x0][0x2e8], 0x2 ;  /* 0x0000ba0006027a11 */ /* 0x000fc800078010ff */
[----:B------:R-:W-:Y:S01]  /*7490*/  LEA.HI.X R3, R6, c[0x0][0x2ec], R0, 0x2, P0 ;  /* 0x0000bb0006037a11 */ /* 0x000fe200000f1400 */
[----:B------:R-:W-:-:S06]  /*74a0*/  NOP ;  /* 0x0000000000007918 */ /* 0x000fcc0000000000 */
        /* <DEDUP_REMOVED lines=51> */
.L_x_672:
        /* <DEDUP_REMOVED lines=12> */
        .weak           $__internal_3_$__cuda_sm70_warpsync
        .type           $__internal_3_$__cuda_sm70_warpsync,@function
        .size           $__internal_3_$__cuda_sm70_warpsync,(.L_x_2303 - $__internal_3_$__cuda_sm70_warpsync)
$__internal_3_$__cuda_sm70_warpsync:
[----:B------:R-:W-:Y:S01]  /*78a0*/  MOV R3, 0x0 ;  /* 0x0000000000037802 */ /* 0x000fe20000000f00 */
[----:B------:R-:W-:Y:S04]  /*78b0*/  WARPSYNC R11 ;  /* 0x0000000b00007348 */ /* 0x000fe80003800000 */
[----:B------:R-:W-:Y:S05]  /*78c0*/  RET.REL.NODEC R2 `(_ZN7cutlass13device_kernelIN5flash19enable_sm80_to_sm89INS1_16FlashAttnBwdSm80INS1_25CollectiveMainloopBwdSm80ILi2ELi1EN4cute5tupleIJNS5_1CILi64EEENS7_ILi96EEENS7_ILi128EEEEEENS_10bfloat16_tEfNS_4arch4Sm80ELb0ELb1ELb0ELb1ELb1ELb0ELb0ELb0ELi2ELi2ELi2ELi2ELb1EEENS1_24CollectiveEpilogueBwdGQAISB_fSE_Li256ELb1ELb1EEENS1_19SingleTileSchedulerILb1ELb0ELb0ELi96EEEEEEEEEvNT_6ParamsE) ;  /* 0xffff873002007950 */ /* 0x000fea0003c3ffff */
.L_x_673:
        /* <DEDUP_REMOVED lines=11> */
.L_x_2303:


//--------------------- .text._ZN7cutlass13device_kernelIN5flash19enable_sm80_to_sm89INS1_16FlashAttnBwdSm80INS1_25CollectiveMainloopBwdSm80ILi2ELi1EN4cute5tupleIJNS5_1CILi64EEENS7_ILi96EEENS7_ILi128EEEEEENS_10bfloat16_tEfNS_4arch4Sm80ELb1ELb0ELb0ELb0ELb0ELb0ELb0ELb0ELi2ELi2ELi2ELi2ELb1EEENS1_21CollectiveEpilogueBwdISB_SC_SE_Li256ELb0ELb0ELi4EEENS1_25SingleTileBwdLPTSchedulerILb0ELi96ELb0EEEEEEEEEvNT_6ParamsE --------------------------
	.section	.text._ZN7cutlass13device_kernelIN5flash19enable_sm80_to_sm89INS1_16FlashAttnBwdSm80INS1_25CollectiveMainloopBwdSm80ILi2ELi1EN4cute5tupleIJNS5_1CILi64EEENS7_ILi96EEENS7_ILi128EEEEEENS_10bfloat16_tEfNS_4arch4Sm80ELb1ELb0ELb0ELb0ELb0ELb0ELb0ELb0ELi2ELi2ELi2ELi2ELb1EEENS1_21CollectiveEpilogueBwdISB_SC_SE_Li256ELb0ELb0ELi4EEENS1_25SingleTileBwdLPTSchedulerILb0ELi96ELb0EEEEEEEEEvNT_6ParamsE,"ax",@progbits
	.sectioninfo	@"SHI_REGISTERS=255"
	.align	128
.text._ZN7cutlass13device_kernelIN5flash19enable_sm80_to_sm89INS1_16FlashAttnBwdSm80INS1_25CollectiveMainloopBwdSm80ILi2ELi1EN4cute5tupleIJNS5_1CILi64EEENS7_ILi96EEENS7_ILi128EEEEEENS_10bfloat16_tEfNS_4arch4Sm80ELb1ELb0ELb0ELb0ELb0ELb0ELb0ELb0ELi2ELi2ELi2ELi2ELb1EEENS1_21CollectiveEpilogueBwdISB_SC_SE_Li256ELb0ELb0ELi4EEENS1_25SingleTileBwdLPTSchedulerILb0ELi96ELb0EEEEEEEEEvNT_6ParamsE:
        .type           _ZN7cutlass13device_kernelIN5flash19enable_sm80_to_sm89INS1_16FlashAttnBwdSm80INS1_25CollectiveMainloopBwdSm80ILi2ELi1EN4cute5tupleIJNS5_1CILi64EEENS7_ILi96EEENS7_ILi128EEEEEENS_10bfloat16_tEfNS_4arch4Sm80ELb1ELb0ELb0ELb0ELb0ELb0ELb0ELb0ELi2ELi2ELi2ELi2ELb1EEENS1_21CollectiveEpilogueBwdISB_SC_SE_Li256ELb0ELb0ELi4EEENS1_25SingleTileBwdLPTSchedulerILb0ELi96ELb0EEEEEEEEEvNT_6ParamsE,@function
        .size           _ZN7cutlass13device_kernelIN5flash19enable_sm80_to_sm89INS1_16FlashAttnBwdSm80INS1_25CollectiveMainloopBwdSm80ILi2ELi1EN4cute5tupleIJNS5_1CILi64EEENS7_ILi96EEENS7_ILi128EEEEEENS_10bfloat16_tEfNS_4arch4Sm80ELb1ELb0ELb0ELb0ELb0ELb0ELb0ELb0ELi2ELi2ELi2ELi2ELb1EEENS1_21CollectiveEpilogueBwdISB_SC_SE_Li256ELb0ELb0ELi4EEENS1_25SingleTileBwdLPTSchedulerILb0ELi96ELb0EEEEEEEEEvNT_6ParamsE,(.L_x_2305 - _ZN7cutlass13device_kernelIN5flash19enable_sm80_to_sm89INS1_16FlashAttnBwdSm80INS1_25CollectiveMainloopBwdSm80ILi2ELi1EN4cute5tupleIJNS5_1CILi64EEENS7_ILi96EEENS7_ILi128EEEEEENS_10bfloat16_tEfNS_4arch4Sm80ELb1ELb0ELb0ELb0ELb0ELb0ELb0ELb0ELi2ELi2ELi2ELi2ELb1EEENS1_21CollectiveEpilogueBwdISB_SC_SE_Li256ELb0ELb0ELi4EEENS1_25SingleTileBwdLPTSchedulerILb0ELi96ELb0EEEEEEEEEvNT_6ParamsE)
        .other          _ZN7cutlass13device_kernelIN5flash19enable_sm80_to_sm89INS1_16FlashAttnBwdSm80INS1_25CollectiveMainloopBwdSm80ILi2ELi1EN4cute5tupleIJNS5_1CILi64EEENS7_ILi96EEENS7_ILi128EEEEEENS_10bfloat16_tEfNS_4arch4Sm80ELb1ELb0ELb0ELb0ELb0ELb0ELb0ELb0ELi2ELi2ELi2ELi2ELb1EEENS1_21CollectiveEpilogueBwdISB_SC_SE_Li256ELb0ELb0ELi4EEENS1_25SingleTileBwdLPTSchedulerILb0ELi96ELb0EEEEEEEEEvNT_6ParamsE,@"STO_CUDA_ENTRY STV_DEFAULT"
_ZN7cutlass13device_kernelIN5flash19enable_sm80_to_sm89INS1_16FlashAttnBwdSm80INS1_25CollectiveMainloopBwdSm80ILi2ELi1EN4cute5tupleIJNS5_1CILi64EEENS7_ILi96EEENS7_ILi128EEEEEENS_10bfloat16_tEfNS_4arch4Sm80ELb1ELb0ELb0ELb0ELb0ELb0ELb0ELb0ELi2ELi2ELi2ELi2ELb1EEENS1_21CollectiveEpilogueBwdISB_SC_SE_Li256ELb0ELb0ELi4EEENS1_25SingleTileBwdLPTSchedulerILb0ELi96ELb0EEEEEEEEEvNT_6ParamsE:
[----:B------:R-:W-:-:S03]  /*0000*/  MOV R1, c[0x0][0x28] ;  /* 0x00000a0000017a02 */ /* 0x000fc60000000f00 */
[----:B------:R-:W1:Y:S01]  /*0010*/  S2R R246, SR_TID.X ;  /* 0x0000000000f67919 */ /* 0x000e620000002100 */
[----:B------:R-:W-:-:S03]  /*0020*/  IADD3 R1, R1, -0x20, RZ ;  /* 0xffffffe001017810 */ /* 0x000fc60007ffe0ff */
[----:B------:R-:W2:Y:S01]  /*0030*/  S2R R0, SR_CTAID.X ;  /* 0x0000000000007919 */ /* 0x000ea20000002500 */
[----:B-1----:R-:W-:-:S06]  /*0040*/  SHF.R.U32.HI R2, RZ, 0x5, R246 ;  /* 0x00000005ff027819 */ /* 0x002fcc00000116f6 */
[----:B------:R-:W1:Y:S02]  /*0050*/  SHFL.IDX PT, R2, R2, RZ, 0x1f ;  /* 0x00001fff02027589 */ /* 0x000e6400000e0000 */
[----:B-1----:R-:W-:-:S13]  /*0060*/  ISETP.NE.AND P0, PT, R2, RZ, PT ;  /* 0x000000ff0200720c */ /* 0x002fda0003f05270 */
[----:B------:R-:W-:Y:S05]  /*0070*/  @!P0 BRA `(.L_x_674) ;  /* 0x0000020000008947 */ /* 0x000fea0003800000 */
[----:B--2---:R-:W-:Y:S01]  /*0080*/  IMAD.MOV.U32 R2, RZ, RZ, c[0x0][0x3b8] ;  /* 0x0000ee00ff027624 */ /* 0x004fe200078e00ff */
[----:B------:R-:W-:-:S04]  /*0090*/  MOV R4, R0 ;  /* 0x0000000000047202 */ /* 0x000fc80000000f00 */
[----:B------:R-:W-:-:S13]  /*00a0*/  ISETP.NE.AND P0, PT, R2, 0x1, PT ;  /* 0x000000010200780c */ /* 0x000fda0003f05270 */
[----:B------:R-:W-:-:S05]  /*00b0*/  @P0 IMAD.HI.U32 R2, R0, c[0x0][0x3bc], RZ ;  /* 0x0000ef0000020a27 */ /* 0x000fca00078e00ff */
[----:B------:R-:W-:-:S04]  /*00c0*/  @P0 SHF.R.U32.HI R4, RZ, c[0x0][0x3c0], R2 ;  /* 0x0000f000ff040a19 */ /* 0x000fc80000011602 */
[----:B------:R-:W-:Y:S01]  /*00d0*/  ISETP.GE.AND P0, PT, R4, c[0x0][0x3d0], PT ;  /* 0x0000f40004007a0c */ /* 0x000fe20003f06270 */
[----:B------:R-:W-:-:S04]  /*00e0*/  IMAD.MOV R2, RZ, RZ, -R4 ;  /* 0x000000ffff027224 */ /* 0x000fc800078e0a04 */
[----:B------:R-:W-:-:S08]  /*00f0*/  IMAD R0, R2, c[0x0][0x3b8], R0 ;  /* 0x0000ee0002007a24 */ /* 0x000fd000078e0200 */
[----:B------:R-:W-:Y:S05]  /*0100*/  @!P0 BRA `(.L_x_675) ;  /* 0x0000007000008947 */ /* 0x000fea0003800000 */
[----:B------:R-:W-:Y:S02]  /*0110*/  MOV R2, c[0x0][0x3c4] ;  /* 0x0000f10000027a02 */ /* 0x000fe40000000f00 */
[----:B------:R-:W-:Y:S02]  /*0120*/  MOV R238, R0 ;  /* 0x0000000000ee7202 */ /* 0x000fe40000000f00 */
[----:B------:R-:W-:-:S13]  /*0130*/  ISETP.NE.AND P0, PT, R2, 0x1, PT ;  /* 0x000000010200780c */ /* 0x000fda0003f05270 */
[----:B------:R-:W-:-:S05]  /*0140*/  @P0 IMAD.HI.U32 R2, R0, c[0x0][0x3c8], RZ ;  /* 0x0000f20000020a27 */ /* 0x000fca00078e00ff */
[----:B------:R-:W-:-:S05]  /*0150*/  @P0 SHF.R.U32.HI R238, RZ, c[0x0][0x3cc], R2 ;  /* 0x0000f300ffee0a19 */ /* 0x000fca0000011602 */
[----:B------:R-:W-:Y:S01]  /*0160*/  IMAD R3, R238, c[0x0][0x3c4], RZ ;  /* 0x0000f100ee037a24 */ /* 0x000fe200078e02ff */
[----:B------:R-:W-:Y:S05]  /*0170*/  BRA `(.L_x_676) ;  /* 0x0000006000007947 */ /* 0x000fea0003800000 */
.L_x_675:
[----:B------:R-:W-:Y:S02]  /*0180*/  MOV R2, c[0x0][0x3ac] ;  /* 0x0000eb0000027a02 */ /* 0x000fe40000000f00 */
[----:B------:R-:W-:Y:S02]  /*0190*/  MOV R238, R0 ;  /* 0x0000000000ee7202 */ /* 0x000fe40000000f00 */
[----:B------:R-:W-:-:S13]  /*01a0*/  ISETP.NE.AND P0, PT, R2, 0x1, PT ;  /* 0x000000010200780c */ /* 0x000fda0003f05270 */
[----:B------:R-:W-:-:S05]  /*01b0*/  @P0 IMAD.HI.U32 R2, R0, c[0x0][0x3b0], RZ ;  /* 0x0000ec0000020a27 */ /* 0x000fca00078e00ff */
[----:B------:R-:W-:-:S05]  /*01c0*/  @P0 SHF.R.U32.HI R238, RZ, c[0x0][0x3b4], R2 ;  /* 0x0000ed00ffee0a19 */ /* 0x000fca0000011602 */
[----:B------:R-:W-:-:S03]  /*01d0*/  IMAD R3, R238, c[0x0][0x3ac], RZ ;  /* 0x0000eb00ee037a24 */ /* 0x000fc600078e02ff */
.L_x_676:
[----:B------:R-:W-:Y:S02]  /*01e0*/  MOV R2, c[0x0][0x3a0] ;  /* 0x0000e80000027a02 */ /* 0x000fe40000000f00 */
[----:B------:R-:W-:Y:S02]  /*01f0*/  IADD3 R3, R0, -R3, RZ ;  /* 0x8000000300037210 */ /* 0x000fe40007ffe0ff */
[----:B------:R-:W-:-:S03]  /*0200*/  ISETP.NE.AND P0, PT, R2, 0x1, PT ;  /* 0x000000010200780c */ /* 0x000fc60003f05270 */
[----:B------:R-:W-:-:S05]  /*0210*/  IMAD R4, R4, c[0x0][0x3ac], R3 ;  /* 0x0000eb0004047a24 */ /* 0x000fca00078e0203 */
[----:B------:R-:W-:-:S05]  /*0220*/  MOV R237, R4 ;  /* 0x0000000400ed7202 */ /* 0x000fca0000000f00 */
[----:B------:R-:W-:-:S05]  /*0230*/  @P0 IMAD.HI.U32 R0, R4, c[0x0][0x3a4], RZ ;  /* 0x0000e90004000a27 */ /* 0x000fca00078e00ff */
[----:B------:R-:W-:-:S04]  /*0240*/  @P0 SHF.R.U32.HI R237, RZ, c[0x0][0x3a8], R0 ;  /* 0x0000ea00ffed0a19 */ /* 0x000fc80000011600 */
[----:B------:R-:W-:-:S05]  /*0250*/  IADD3 R236, -R237, RZ, RZ ;  /* 0x000000ffedec7210 */ /* 0x000fca0007ffe1ff */
[----:B------:R-:W-:Y:S01]  /*0260*/  IMAD R236, R236, c[0x0][0x3a0], R4 ;  /* 0x0000e800ecec7a24 */ /* 0x000fe200078e0204 */
[----:B------:R-:W-:Y:S05]  /*0270*/  BRA `(.L_x_677) ;  /* 0x000001f000007947 */ /* 0x000fea0003800000 */
.L_x_674:
        /* <DEDUP_REMOVED lines=16> */
.L_x_678:
[----:B------:R-:W-:Y:S02]  /*0380*/  MOV R0, c[0x0][0x3ac] ;  /* 0x0000eb0000007a02 */ /* 0x000fe40000000f00 */
[----:B------:R-:W-:Y:S02]  /*0390*/  MOV R238, R2 ;  /* 0x0000000200ee7202 */ /* 0x000fe40000000f00 */
[----:B------:R-:W-:-:S13]  /*03a0*/  ISETP.NE.AND P0, PT, R0, 0x1, PT ;  /* 0x000000010000780c */ /* 0x000fda0003f05270 */
[----:B------:R-:W-:-:S05]  /*03b0*/  @P0 IMAD.HI.U32 R0, R2, c[0x0][0x3b0], RZ ;  /* 0x0000ec0002000a27 */ /* 0x000fca00078e00ff */
[----:B------:R-:W-:-:S05]  /*03c0*/  @P0 SHF.R.U32.HI R238, RZ, c[0x0][0x3b4], R0 ;  /* 0x0000ed00ffee0a19 */ /* 0x000fca0000011600 */
[----:B------:R-:W-:-:S03]  /*03d0*/  IMAD R3, R238, c[0x0][0x3ac], RZ ;  /* 0x0000eb00ee037a24 */ /* 0x000fc600078e02ff */
.L_x_679:
        /* <DEDUP_REMOVED lines=8> */
[----:B------:R-:W-:Y:S02]  /*0460*/  IMAD R236, R236, c[0x0][0x3a0], R4 ;  /* 0x0000e800ecec7a24 */ /* 0x000fe400078e0204 */
.L_x_677:
[----:B------:R-:W-:-:S13]  /*0470*/  ISETP.GE.AND P0, PT, R237, RZ, PT ;  /* 0x000000ffed00720c */ /* 0x000fda0003f06270 */
[----:B------:R-:W-:Y:S05]  /*0480*/  @!P0 EXIT ;  /* 0x000000000000894d */ /* 0x000fea0003800000 */
[----:B------:R-:W-:Y:S01]  /*0490*/  IMAD.MOV.U32 R0, RZ, RZ, c[0x0][0x168] ;  /* 0x00005a00ff007624 */ /* 0x000fe200078e00ff */
[----:B------:R-:W-:Y:S01]  /*04a0*/  ULDC.64 UR16, c[0x0][0x118] ;  /* 0x0000460000107ab9 */ /* 0x000fe20000000a00 */
[----:B------:R-:W-:Y:S01]  /*04b0*/  PLOP3.LUT P1, PT, PT, PT, PT, 0x80, 0x0 ;  /* 0x000000000000781c */ /* 0x000fe20003f2f070 */
[----:B------:R-:W-:Y:S01]  /*04c0*/  CS2R R126, SRZ ;  /* 0x00000000007e7805 */ /* 0x000fe2000001ff00 */
[----:B------:R-:W-:Y:S01]  /*04d0*/  IMAD R3, R238, 0x60, R0 ;  /* 0x00000060ee037824 */ /* 0x000fe200078e0200 */
[----:B------:R-:W-:Y:S01]  /*04e0*/  IADD3 R0, R0, 0x3f, RZ ;  /* 0x0000003f00007810 */ /* 0x000fe20007ffe0ff */
[----:B------:R-:W-:Y:S01]  /*04f0*/  CS2R R124, SRZ ;  /* 0x00000000007c7805 */ /* 0x000fe2000001ff00 */
[----:B------:R-:W-:Y:S01]  /*0500*/  CS2R R130, SRZ ;  /* 0x0000000000827805 */ /* 0x000fe2000001ff00 */
[----:B------:R-:W-:Y:S01]  /*0510*/  CS2R R128, SRZ ;  /* 0x0000000000807805 */ /* 0x000fe2000001ff00 */
[----:B------:R-:W-:Y:S01]  /*0520*/  IADD3 R3, R3, -c[0x0][0x198], RZ ;  /* 0x8000660003037a10 */ /* 0x000fe20007ffe0ff */
[----:B------:R-:W-:Y:S01]  /*0530*/  CS2R R134, SRZ ;  /* 0x0000000000867805 */ /* 0x000fe2000001ff00 */
[----:B------:R-:W-:Y:S01]  /*0540*/  SHF.R.S32.HI R235, RZ, 0x1f, R0 ;  /* 0x0000001fffeb7819 */ /* 0x000fe20000011400 */
[----:B------:R-:W-:Y:S01]  /*0550*/  CS2R R132, SRZ ;  /* 0x0000000000847805 */ /* 0x000fe2000001ff00 */
[----:B------:R-:W-:Y:S01]  /*0560*/  IADD3 R3, R3, -c[0x0][0x2a4], RZ ;  /* 0x8000a90003037a10 */ /* 0x000fe20007ffe0ff */
[----:B------:R-:W-:Y:S01]  /*0570*/  CS2R R122, SRZ ;  /* 0x00000000007a7805 */ /* 0x000fe2000001ff00 */
[----:B------:R-:W-:Y:S01]  /*0580*/  LEA.HI R235, R235, R0, RZ, 0x6 ;  /* 0x00000000ebeb7211 */ /* 0x000fe200078f30ff */
[----:B------:R-:W-:Y:S01]  /*0590*/  CS2R R120, SRZ ;  /* 0x0000000000787805 */ /* 0x000fe2000001ff00 */
[----:B------:R-:W-:Y:S01]  /*05a0*/  SHF.R.S32.HI R2, RZ, 0x1f, R3 ;  /* 0x0000001fff027819 */ /* 0x000fe20000011403 */
[----:B------:R-:W-:Y:S01]  /*05b0*/  CS2R R118, SRZ ;  /* 0x0000000000767805 */ /* 0x000fe2000001ff00 */
[----:B------:R-:W-:Y:S01]  /*05c0*/  SHF.R.S32.HI R235, RZ, 0x6, R235 ;  /* 0x00000006ffeb7819 */ /* 0x000fe200000114eb */
[----:B------:R-:W-:Y:S01]  /*05d0*/  CS2R R116, SRZ ;  /* 0x0000000000747805 */ /* 0x000fe2000001ff00 */
[----:B------:R-:W-:Y:S01]  /*05e0*/  LEA.HI R2, R2, R3, RZ, 0x6 ;  /* 0x0000000302027211 */ /* 0x000fe200078f30ff */
[----:B------:R-:W-:Y:S01]  /*05f0*/  CS2R R114, SRZ ;  /* 0x0000000000727805 */ /* 0x000fe2000001ff00 */
[----:B------:R-:W-:Y:S01]  /*0600*/  CS2R R112, SRZ ;  /* 0x0000000000707805 */ /* 0x000fe2000001ff00 */
[----:B------:R-:W-:Y:S01]  /*0610*/  CS2R R102, SRZ ;  /* 0x0000000000667805 */ /* 0x000fe2000001ff00 */
[----:B------:R-:W-:Y:S01]  /*0620*/  SHF.R.S32.HI R2, RZ, 0x6, R2 ;  /* 0x00000006ff027819 */ /* 0x000fe20000011402 */
[----:B------:R-:W-:Y:S01]  /*0630*/  CS2R R100, SRZ ;  /* 0x0000000000647805 */ /* 0x000fe2000001ff00 */
[----:B------:R-:W-:Y:S01]  /*0640*/  CS2R R106, SRZ ;  /* 0x00000000006a7805 */ /* 0x000fe2000001ff00 */
[----:B------:R-:W-:Y:S01]  /*0650*/  CS2R R104, SRZ ;  /* 0x0000000000687805 */ /* 0x000fe2000001ff00 */
[----:B------:R-:W1:Y:S01]  /*0660*/  R2UR UR7, R2 ;  /* 0x00000000020773c2 */ /* 0x000e6200000e0000 */
        /* <DEDUP_REMOVED lines=23> */
[----:B-1----:R-:W-:Y:S01]  /*07e0*/  UISETP.LT.AND UP0, UPT, URZ, UR7, UPT ;  /* 0x000000073f00728c */ /* 0x002fe2000bf01270 */
[----:B------:R-:W-:Y:S01]  /*07f0*/  CS2R R56, SRZ ;  /* 0x0000000000387805 */ /* 0x000fe2000001ff00 */
[----:B------:R-:W-:Y:S01]  /*0800*/  CS2R R62, SRZ ;  /* 0x00000000003e7805 */ /* 0x000fe2000001ff00 */
[----:B------:R-:W-:Y:S01]  /*0810*/  CS2R R60, SRZ ;  /* 0x00000000003c7805 */ /* 0x000fe2000001ff00 */
[----:B------:R-:W-:Y:S01]  /*0820*/  USEL UR7, URZ, UR7, !UP0 ;  /* 0x000000073f077287 */ /* 0x000fe2000c000000 */
[----:B------:R-:W-:Y:S01]  /*0830*/  CS2R R50, SRZ ;  /* 0x0000000000327805 */ /* 0x000fe2000001ff00 */
[----:B------:R-:W-:Y:S01]  /*0840*/  CS2R R48, SRZ ;  /* 0x0000000000307805 */ /* 0x000fe2000001ff00 */
[----:B------:R-:W-:Y:S01]  /*0850*/  CS2R R46, SRZ ;  /* 0x00000000002e7805 */ /* 0x000fe2000001ff00 */
[----:B------:R-:W-:Y:S01]  /*0860*/  CS2R R44, SRZ ;  /* 0x00000000002c7805 */ /* 0x000fe2000001ff00 */
[----:B------:R-:W-:Y:S01]  /*0870*/  CS2R R42, SRZ ;  /* 0x00000000002a7805 */ /* 0x000fe2000001ff00 */
[----:B------:R-:W-:Y:S01]  /*0880*/  ISETP.GT.AND P0, PT, R235, UR7, PT ;  /* 0x00000007eb007c0c */ /* 0x000fe2000bf04270 */
[----:B------:R-:W-:-:S12]  /*0890*/  CS2R R40, SRZ ;  /* 0x0000000000287805 */ /* 0x000fd8000001ff00 */
[----:B------:R-:W-:Y:S05]  /*08a0*/  @!P0 BRA `(.L_x_680) ;  /* 0x00004f5000008947 */ /* 0x000fea0003800000 */
[----:B------:R-:W-:Y:S01]  /*08b0*/  IMAD.MOV.U32 R0, RZ, RZ, c[0x0][0x248] ;  /* 0x00009200ff007624 */ /* 0x000fe200078e00ff */
[----:B------:R-:W-:Y:S01]  /*08c0*/  SHF.R.S32.HI R8, RZ, 0x1f, R246 ;  /* 0x0000001fff087819 */ /* 0x000fe200000114f6 */
[--C-:B------:R-:W-:Y:S01]  /*08d0*/  IMAD.MOV.U32 R5, RZ, RZ, R236.reuse ;  /* 0x000000ffff057224 */ /* 0x100fe200078e00ec */
[----:B------:R-:W-:Y:S01]  /*08e0*/  SHF.R.S32.HI R10, RZ, 0x1f, R236 ;  /* 0x0000001fff0a7819 */ /* 0x000fe200000114ec */
[----:B------:R-:W-:Y:S01]  /*08f0*/  IMAD.SHL.U32 R16, R246, 0x4, RZ ;  /* 0x00000004f6107824 */ /* 0x000fe200078e00ff */
[----:B------:R-:W-:Y:S01]  /*0900*/  ISETP.NE.AND P0, PT, R0, 0x1, PT ;  /* 0x000000010000780c */ /* 0x000fe20003f05270 */
[----:B------:R-:W-:Y:S01]  /*0910*/  ULDC.64 UR4, c[0x0][0x1d8] ;  /* 0x0000760000047ab9 */ /* 0x000fe20000000a00 */
[-C--:B------:R-:W-:Y:S01]  /*0920*/  LEA.HI R4, R8, R246.reuse, RZ, 0x3 ;  /* 0x000000f608047211 */ /* 0x080fe200078f18ff */
[C---:B------:R-:W-:Y:S01]  /*0930*/  IMAD R18, R10.reuse, c[0x0][0x270], RZ ;  /* 0x00009c000a127a24 */ /* 0x040fe200078e02ff */
[----:B------:R-:W-:Y:S01]  /*0940*/  SHF.R.S32.HI R17, RZ, 0x1f, R16 ;  /* 0x0000001fff117819 */ /* 0x000fe20000011410 */
[----:B------:R-:W-:Y:S01]  /*0950*/  IMAD R14, R10, c[0x0][0x288], RZ ;  /* 0x0000a2000a0e7a24 */ /* 0x000fe200078e02ff */
[----:B------:R-:W-:Y:S01]  /*0960*/  LOP3.LUT R11, R4, 0xfffffff8, RZ, 0xc0, !PT ;  /* 0xfffffff8040b7812 */ /* 0x000fe200078ec0ff */
[C---:B------:R-:W-:Y:S01]  /*0970*/  IMAD R18, R236.reuse, c[0x0][0x274], R18 ;  /* 0x00009d00ec127a24 */ /* 0x040fe200078e0212 */
[----:B------:R-:W-:Y:S01]  /*0980*/  SHF.R.S32.HI R32, RZ, 0x3, R4 ;  /* 0x00000003ff207819 */ /* 0x000fe20000011404 */
[C---:B------:R-:W-:Y:S01]  /*0990*/  IMAD.WIDE.U32 R2, R236.reuse, c[0x0][0x270], R16 ;  /* 0x00009c00ec027a25 */ /* 0x040fe200078e0010 */
[----:B------:R-:W-:Y:S01]  /*09a0*/  SHF.R.S32.HI R239, RZ, 0x1f, R237 ;  /* 0x0000001fffef7819 */ /* 0x000fe200000114ed */
[----:B------:R-:W-:Y:S01]  /*09b0*/  USHF.L.U32 UR9, UR4, 0x6, URZ ;  /* 0x0000000604097899 */ /* 0x000fe2000800063f */
[----:B------:R-:W-:Y:S01]  /*09c0*/  SHF.R.S32.HI R33, RZ, 0x1f, R32 ;  /* 0x0000001fff217819 */ /* 0x000fe20000011420 */
[----:B------:R-:W-:Y:S01]  /*09d0*/  @P0 IMAD.HI.U32 R0, R236, c[0x0][0x24c], RZ ;  /* 0x00009300ec000a27 */ /* 0x000fe200078e00ff */
[----:B------:R-:W-:Y:S01]  /*09e0*/  USHF.R.S32.HI UR6, URZ, 0x1f, UR7 ;  /* 0x0000001f3f067899 */ /* 0x000fe20008011407 */
[----:B------:R-:W-:Y:S01]  /*09f0*/  CS2R R134, SRZ ;  /* 0x0000000000867805 */ /* 0x000fe2000001ff00 */
[----:B------:R-:W-:Y:S01]  /*0a00*/  ULDC.64 UR12, c[0x0][0x178] ;  /* 0x00005e00000c7ab9 */ /* 0x000fe20000000a00 */
[----:B------:R-:W-:Y:S01]  /*0a10*/  IMAD.IADD R11, R246, 0x1, -R11 ;  /* 0x00000001f60b7824 */ /* 0x000fe200078e0a0b */
[----:B------:R-:W-:Y:S01]  /*0a20*/  @P0 SHF.R.U32.HI R5, RZ, c[0x0][0x250], R0 ;  /* 0x00009400ff050a19 */ /* 0x000fe20000011600 */
[----:B------:R-:W-:Y:S01]  /*0a30*/  IMAD.SHL.U32 R234, R32, 0x40, RZ ;  /* 0x0000004020ea7824 */ /* 0x000fe200078e00ff */
[----:B------:R-:W-:Y:S01]  /*0a40*/  LEA.HI R0, R8, R246, RZ, 0x6 ;  /* 0x000000f608007211 */ /* 0x000fe200078f30ff */
[C---:B------:R-:W-:Y:S01]  /*0a50*/  IMAD.SHL.U32 R20, R11.reuse, 0x8, RZ ;  /* 0x000000080b147824 */ /* 0x040fe200078e00ff */
[----:B------:R-:W-:Y:S01]  /*0a60*/  SHF.R.S32.HI R26, RZ, 0x1f, R5 ;  /* 0x0000001fff1a7819 */ /* 0x000fe20000011405 */
[----:B------:R-:W-:Y:S01]  /*0a70*/  IMAD.SHL.U32 R230, R11, 0x40, RZ ;  /* 0x000000400be67824 */ /* 0x000fe200078e00ff */
[----:B------:R-:W-:Y:S01]  /*0a80*/  SHF.R.S32.HI R0, RZ, 0x6, R0 ;  /* 0x00000006ff007819 */ /* 0x000fe20000011400 */
[----:B------:R-:W-:Y:S01]  /*0a90*/  IMAD.IADD R19, R3, 0x1, R18 ;  /* 0x0000000103137824 */ /* 0x000fe200078e0212 */
[----:B------:R-:W-:Y:S01]  /*0aa0*/  SHF.R.S32.HI R21, RZ, 0x1f, R20 ;  /* 0x0000001fff157819 */ /* 0x000fe20000011414 */
[----:B------:R-:W-:Y:S01]  /*0ab0*/  IMAD R6, R26, c[0x0][0x1e0], RZ ;  /* 0x000078001a067a24 */ /* 0x000fe200078e02ff */
[----:B------:R-:W-:Y:S01]  /*0ac0*/  LOP3.LUT R234, R234, 0x1c0, RZ, 0xc0, !PT ;  /* 0x000001c0eaea7812 */ /* 0x000fe200078ec0ff */
[----:B------:R-:W-:Y:S01]  /*0ad0*/  IMAD R22, R239, c[0x0][0x1e8], RZ ;  /* 0x00007a00ef167a24 */ /* 0x000fe200078e02ff */
[----:B------:R-:W-:Y:S01]  /*0ae0*/  LOP3.LUT R230, R230, 0x1c0, RZ, 0xc0, !PT ;  /* 0x000001c0e6e67812 */ /* 0x000fe200078ec0ff */
[C---:B------:R-:W-:Y:S01]  /*0af0*/  IMAD R6, R5.reuse, c[0x0][0x1e4], R6 ;  /* 0x0000790005067a24 */ /* 0x040fe200078e0206 */
[C---:B------:R-:W-:Y:S01]  /*0b00*/  IADD3 R9, R20.reuse, 0x40, RZ ;  /* 0x0000004014097810 */ /* 0x040fe20007ffe0ff */
[----:B------:R-:W-:Y:S01]  /*0b10*/  IMAD.WIDE.U32 R12, R5, c[0x0][0x1e0], R20 ;  /* 0x00007800050c7a25 */ /* 0x000fe200078e0014 */
[----:B------:R-:W-:Y:S01]  /*0b20*/  ISETP.GE.AND P5, PT, R20, c[0x0][0x1cc], PT ;  /* 0x0000730014007a0c */ /* 0x000fe20003fa6270 */
[----:B------:R-:W-:Y:S01]  /*0b30*/  UMOV UR10, 0x6 ;  /* 0x00000006000a7882 */ /* 0x000fe20000000000 */
[----:B------:R-:W-:Y:S01]  /*0b40*/  ISETP.GE.AND P2, PT, R9, c[0x0][0x1cc], PT ;  /* 0x0000730009007a0c */ /* 0x000fe20003f46270 */
[----:B------:R-:W-:Y:S01]  /*0b50*/  IMAD.IADD R7, R13, 0x1, R6 ;  /* 0x000000010d077824 */ /* 0x000fe200078e0206 */
[----:B------:R-:W-:Y:S01]  /*0b60*/  UIMAD UR14, UR6, UR12, URZ ;  /* 0x0000000c060e72a4 */ /* 0x000fe2000f8e023f */
[----:B------:R-:W-:Y:S01]  /*0b70*/  IMAD.MOV.U32 R6, RZ, RZ, R12 ;  /* 0x000000ffff067224 */ /* 0x000fe200078e000c */
[----:B------:R-:W-:Y:S01]  /*0b80*/  USHF.L.U64.HI UR8, UR4, UR10, UR5 ;  /* 0x0000000a04087299 */ /* 0x000fe20008010205 */
[----:B------:R-:W-:Y:S01]  /*0b90*/  IMAD.MOV.U32 R18, RZ, RZ, R2 ;  /* 0x000000ffff127224 */ /* 0x000fe200078e0002 */
[----:B------:R-:W-:Y:S01]  /*0ba0*/  LOP3.LUT R2, R234, 0x38, R20, 0xf8, !PT ;  /* 0x00000038ea027812 */ /* 0x000fe200078ef814 */
[----:B------:R-:W-:Y:S01]  /*0bb0*/  IMAD.SHL.U32 R3, R0, 0x200, RZ ;  /* 0x0000020000037824 */ /* 0x000fe200078e00ff */
[----:B------:R-:W-:Y:S01]  /*0bc0*/  SHF.R.U32.HI R234, RZ, 0x3, R234 ;  /* 0x00000003ffea7819 */ /* 0x000fe200000116ea */
[----:B------:R-:W-:Y:S01]  /*0bd0*/  IMAD R22, R237, c[0x0][0x1ec], R22 ;  /* 0x00007b00ed167a24 */ /* 0x000fe200078e0216 */
[----:B------:R-:W-:Y:S01]  /*0be0*/  UIMAD.WIDE.U32 UR18, UR7, UR12, URZ ;  /* 0x0000000c071272a5 */ /* 0x000fe2000f8e003f */
[----:B------:R-:W-:Y:S01]  /*0bf0*/  IMAD R26, R26, c[0x0][0x1b0], RZ ;  /* 0x00006c001a1a7a24 */ /* 0x000fe200078e02ff */
[----:B------:R-:W-:Y:S01]  /*0c00*/  LOP3.LUT R234, R3, R2, R234, 0xf6, !PT ;  /* 0x0000000203ea7212 */ /* 0x000fe200078ef6ea */
[----:B------:R-:W-:Y:S01]  /*0c10*/  IMAD.WIDE.U32 R6, R237, c[0x0][0x1e8], R6 ;  /* 0x00007a00ed067a25 */ /* 0x000fe200078e0006 */
[----:B------:R-:W-:Y:S01]  /*0c20*/  LOP3.LUT R2, R230, 0x8, R4, 0xf8, !PT ;  /* 0x00000008e6027812 */ /* 0x000fe200078ef804 */
[----:B------:R-:W-:Y:S01]  /*0c30*/  UIMAD UR14, UR7, UR13, UR14 ;  /* 0x0000000d070e72a4 */ /* 0x000fe2000f8e020e */
[----:B------:R-:W-:Y:S01]  /*0c40*/  SHF.R.U32.HI R230, RZ, 0x3, R230 ;  /* 0x00000003ffe67819 */ /* 0x000fe200000116e6 */
[----:B------:R-:W-:Y:S01]  /*0c50*/  IMAD R12, R33, c[0x0][0x178], RZ ;  /* 0x00005e00210c7a24 */ /* 0x000fe200078e02ff */
[----:B------:R-:W-:Y:S01]  /*0c60*/  ULDC.64 UR4, c[0x0][0x1a8] ;  /* 0x00006a0000047ab9 */ /* 0x000fe20000000a00 */
[----:B------:R-:W-:Y:S01]  /*0c70*/  IMAD R26, R5, c[0x0][0x1b4], R26 ;  /* 0x00006d00051a7a24 */ /* 0x000fe200078e021a */
[----:B------:R-:W-:Y:S01]  /*0c80*/  LOP3.LUT R230, R3, R2, R230, 0xf6, !PT ;  /* 0x0000000203e67212 */ /* 0x000fe200078ef6e6 */
[----:B------:R-:W-:Y:S01]  /*0c90*/  IMAD.WIDE.U32 R30, R5, c[0x0][0x1b0], R20 ;  /* 0x00006c00051e7a25 */ /* 0x000fe200078e0014 */
[----:B------:R-:W-:Y:S01]  /*0ca0*/  IADD3 R5, -R32, c[0x0][0x198], RZ ;  /* 0x0000660020057a10 */ /* 0x000fe20007ffe1ff */
[----:B------:R-:W-:Y:S01]  /*0cb0*/  UIADD3 UR14, UR19, UR14, URZ ;  /* 0x0000000e130e7290 */ /* 0x000fe2000fffe03f */
[----:B------:R-:W-:Y:S01]  /*0cc0*/  STL.64 [R1+0x8], R32 ;  /* 0x0000082001007387 */ /* 0x000fe20000100a00 */
[----:B------:R-:W-:Y:S01]  /*0cd0*/  IMAD.IADD R23, R7, 0x1, R22 ;  /* 0x0000000107177824 */ /* 0x000fe200078e0216 */
[----:B------:R-:W-:Y:S01]  /*0ce0*/  USHF.L.U32 UR11, UR4, 0x6, URZ ;  /* 0x00000006040b7899 */ /* 0x000fe2000800063f */
[----:B------:R-:W-:Y:S01]  /*0cf0*/  IMAD.MOV.U32 R22, RZ, RZ, R6 ;  /* 0x000000ffff167224 */ /* 0x000fe200078e0006 */
[----:B------:R-:W-:Y:S01]  /*0d00*/  USHF.L.U64.HI UR4, UR4, UR10, UR5 ;  /* 0x0000000a04047299 */ /* 0x000fe20008010205 */
[----:B------:R-:W-:Y:S01]  /*0d10*/  IMAD.WIDE R6, R238, 0x60, R32 ;  /* 0x00000060ee067825 */ /* 0x000fe200078e0220 */
[----:B------:R-:W-:Y:S01]  /*0d20*/  CS2R R132, SRZ ;  /* 0x0000000000847805 */ /* 0x000fe2000001ff00 */
        /* <DEDUP_REMOVED lines=8> */
[----:B------:R-:W-:Y:S01]  /*0db0*/  IMAD R5, R238, -0x60, R5 ;  /* 0xffffffa0ee057824 */ /* 0x000fe200078e0205 */
[----:B------:R-:W-:Y:S01]  /*0dc0*/  CS2R R118, SRZ ;  /* 0x0000000000767805 */ /* 0x000fe2000001ff00 */
[----:B------:R-:W-:Y:S01]  /*0dd0*/  IMAD R2, R7, c[0x0][0x1d8], RZ ;  /* 0x0000760007027a24 */ /* 0x000fe200078e02ff */
[----:B------:R-:W-:Y:S01]  /*0de0*/  CS2R R116, SRZ ;  /* 0x0000000000747805 */ /* 0x000fe2000001ff00 */
[----:B------:R-:W-:Y:S01]  /*0df0*/  IMAD.IADD R13, R29, 0x1, R12 ;  /* 0x000000011d0d7824 */ /* 0x000fe200078e020c */
[C---:B------:R-:W-:Y:S01]  /*0e00*/  ISETP.LT.OR P3, PT, R5.reuse, 0x1, P5 ;  /* 0x000000010500780c */ /* 0x040fe20002f61670 */
[C---:B------:R-:W-:Y:S01]  /*0e10*/  IMAD R14, R236.reuse, c[0x0][0x28c], R14 ;  /* 0x0000a300ec0e7a24 */ /* 0x040fe200078e020e */
[C---:B------:R-:W-:Y:S01]  /*0e20*/  ISETP.LT.OR P1, PT, R5.reuse, 0x1, P2 ;  /* 0x000000010500780c */ /* 0x040fe20001721670 */
[----:B------:R-:W-:Y:S01]  /*0e30*/  IMAD.WIDE.U32 R16, R236, c[0x0][0x288], R16 ;  /* 0x0000a200ec107a25 */ /* 0x000fe200078e0010 */
[C---:B------:R-:W-:Y:S01]  /*0e40*/  ISETP.LT.OR P6, PT, R5.reuse, 0x21, P5 ;  /* 0x000000210500780c */ /* 0x040fe20002fc1670 */
[----:B------:R-:W-:Y:S01]  /*0e50*/  CS2R R114, SRZ ;  /* 0x0000000000727805 */ /* 0x000fe2000001ff00 */
[C---:B------:R-:W-:Y:S01]  /*0e60*/  ISETP.LT.OR P4, PT, R5.reuse, 0x21, P2 ;  /* 0x000000210500780c */ /* 0x040fe20001781670 */
[----:B------:R-:W-:Y:S01]  /*0e70*/  IMAD.MOV.U32 R12, RZ, RZ, R28 ;  /* 0x000000ffff0c7224 */ /* 0x000fe200078e001c */
[C---:B------:R-:W-:Y:S01]  /*0e80*/  ISETP.LT.OR P5, PT, R5.reuse, 0x41, P5 ;  /* 0x000000410500780c */ /* 0x040fe20002fa1670 */
[C---:B------:R-:W-:Y:S01]  /*0e90*/  IMAD R2, R6.reuse, c[0x0][0x1dc], R2 ;  /* 0x0000770006027a24 */ /* 0x040fe200078e0202 */
[----:B------:R-:W-:Y:S01]  /*0ea0*/  ISETP.LT.OR P2, PT, R5, 0x41, P2 ;  /* 0x000000410500780c */ /* 0x000fe20001741670 */
[----:B------:R-:W-:Y:S01]  /*0eb0*/  IMAD.WIDE.U32 R28, R6, c[0x0][0x1d8], R22 ;  /* 0x00007600061c7a25 */ /* 0x000fe200078e0016 */
[----:B------:R-:W-:Y:S01]  /*0ec0*/  CS2R R112, SRZ ;  /* 0x0000000000707805 */ /* 0x000fe2000001ff00 */
[----:B------:R-:W-:Y:S01]  /*0ed0*/  CS2R R110, SRZ ;  /* 0x00000000006e7805 */ /* 0x000fe2000001ff00 */
[----:B------:R-:W-:Y:S01]  /*0ee0*/  CS2R R108, SRZ ;  /* 0x00000000006c7805 */ /* 0x000fe2000001ff00 */
[----:B------:R-:W-:Y:S01]  /*0ef0*/  IMAD.IADD R15, R17, 0x1, R14 ;  /* 0x00000001110f7824 */ /* 0x000fe200078e020e */
[----:B------:R-:W-:Y:S01]  /*0f00*/  LEA R22, P0, R28, c[0x0][0x1c0], 0x1 ;  /* 0x000070001c167a11 */ /* 0x000fe200078008ff */
[----:B------:R-:W-:Y:S01]  /*0f10*/  IMAD.MOV.U32 R14, RZ, RZ, R16 ;  /* 0x000000ffff0e7224 */ /* 0x000fe200078e0010 */
[----:B------:R-:W-:Y:S01]  /*0f20*/  CS2R R106, SRZ ;  /* 0x00000000006a7805 */ /* 0x000fe2000001ff00 */
[----:B------:R-:W-:Y:S01]  /*0f30*/  IMAD.IADD R2, R29, 0x1, R2 ;  /* 0x000000011d027824 */ /* 0x000fe200078e0202 */
[----:B------:R-:W-:Y:S01]  /*0f40*/  CS2R R104, SRZ ;  /* 0x0000000000687805 */ /* 0x000fe2000001ff00 */
[----:B------:R-:W-:Y:S01]  /*0f50*/  IMAD R16, R33, c[0x0][0x208], RZ ;  /* 0x0000820021107a24 */ /* 0x000fe200078e02ff */
[----:B------:R-:W-:Y:S01]  /*0f60*/  CS2R R102, SRZ ;  /* 0x0000000000667805 */ /* 0x000fe2000001ff00 */
[----:B------:R-:W-:Y:S01]  /*0f70*/  IMAD R242, R10, c[0x0][0x180], RZ ;  /* 0x000060000af27a24 */ /* 0x000fe200078e02ff */
[----:B------:R-:W-:Y:S01]  /*0f80*/  LEA.HI.X R23, R28, c[0x0][0x1c4], R2, 0x1, P0 ;  /* 0x000071001c177a11 */ /* 0x000fe200000f0c02 */
[C---:B------:R-:W-:Y:S01]  /*0f90*/  IMAD R16, R32.reuse, c[0x0][0x20c], R16 ;  /* 0x0000830020107a24 */ /* 0x040fe200078e0210 */
[----:B------:R-:W-:Y:S01]  /*0fa0*/  CS2R R100, SRZ ;  /* 0x0000000000647805 */ /* 0x000fe2000001ff00 */
[----:B------:R-:W-:Y:S01]  /*0fb0*/  IMAD.WIDE.U32 R24, R32, c[0x0][0x208], R20 ;  /* 0x0000820020187a25 */ /* 0x000fe200078e0014 */
[----:B------:R-:W-:Y:S01]  /*0fc0*/  SHF.R.S32.HI R21, RZ, 0x1f, R0 ;  /* 0x0000001fff157819 */ /* 0x000fe20000011400 */
        /* <DEDUP_REMOVED lines=8> */
[----:B------:R-:W-:Y:S01]  /*1050*/  IMAD.SHL.U32 R234, R234, 0x2, RZ ;  /* 0x00000002eaea7824 */ /* 0x000fe200078e00ff */
[----:B------:R-:W-:Y:S01]  /*1060*/  CS2R R86, SRZ ;  /* 0x0000000000567805 */ /* 0x000fe2000001ff00 */
[----:B------:R-:W-:Y:S01]  /*1070*/  IMAD.U32 R2, RZ, RZ, UR9 ;  /* 0x00000009ff027e24 */ /* 0x000fe2000f8e00ff */
[----:B------:R-:W-:Y:S01]  /*1080*/  CS2R R84, SRZ ;  /* 0x0000000000547805 */ /* 0x000fe2000001ff00 */
[----:B------:R-:W-:Y:S01]  /*1090*/  IMAD.IADD R17, R25, 0x1, R16 ;  /* 0x0000000119117824 */ /* 0x000fe200078e0210 */
[----:B------:R-:W-:Y:S01]  /*10a0*/  @!PT LDS RZ, [RZ] ;  /* 0x00000000fffff984 */ /* 0x000fe20000000800 */
[----:B------:R-:W-:Y:S01]  /*10b0*/  @!PT LDS RZ, [RZ] ;  /* 0x00000000fffff984 */ /* 0x000fe20000000800 */
[----:B------:R-:W-:Y:S01]  /*10c0*/  @!PT LDS RZ, [RZ] ;  /* 0x00000000fffff984 */ /* 0x000fe20000000800 */
[----:B------:R1:W-:Y:S01]  /*10d0*/  LDGSTS.E.BYPASS.LTC128B.128 [R234+0x6080], [R22.64], !P3 ;  /* 0x0608000016ea7fae */ /* 0x0003e2000d901d50 */
[----:B------:R-:W-:Y:S01]  /*10e0*/  IMAD.IADD R243, R13, 0x1, R242 ;  /* 0x000000010df37824 */ /* 0x000fe200078e02f2 */
[----:B------:R-:W-:Y:S01]  /*10f0*/  CS2R R82, SRZ ;  /* 0x0000000000527805 */ /* 0x000fe2000001ff00 */
[----:B------:R-:W-:Y:S01]  /*1100*/  IMAD.IADD R27, R31, 0x1, R26 ;  /* 0x000000011f1b7824 */ /* 0x000fe200078e021a */
[----:B------:R1:W-:Y:S01]  /*1110*/  LDGSTS.E.BYPASS.LTC128B.128 [R234+0x9080], [R22.64+0x80], !P1 ;  /* 0x0908008016ea7fae */ /* 0x0003e2000c901d50 */
[----:B------:R-:W-:Y:S01]  /*1120*/  IMAD.MOV.U32 R16, RZ, RZ, R24 ;  /* 0x000000ffff107224 */ /* 0x000fe200078e0018 */
[----:B------:R-:W-:Y:S01]  /*1130*/  IADD3 R2, P1, P0, R2, 0x80, R22 ;  /* 0x0000008002027810 */ /* 0x000fe2000783e016 */
[----:B------:R-:W-:Y:S01]  /*1140*/  IMAD.MOV.U32 R242, RZ, RZ, R12 ;  /* 0x000000fffff27224 */ /* 0x000fe200078e000c */
[----:B------:R-:W-:Y:S01]  /*1150*/  IADD3 R12, P3, R22, UR9, RZ ;  /* 0x00000009160c7c10 */ /* 0x000fe2000ff7e0ff */
[----:B------:R-:W-:Y:S01]  /*1160*/  IMAD.MOV.U32 R26, RZ, RZ, R30 ;  /* 0x000000ffff1a7224 */ /* 0x000fe200078e001e */
[----:B------:R-:W-:Y:S01]  /*1170*/  IADD3.X R3, RZ, UR8, R23, P1, P0 ;  /* 0x00000008ff037c10 */ /* 0x000fe20008fe0417 */
[----:B------:R-:W-:Y:S01]  /*1180*/  IMAD R24, R239, c[0x0][0x1b8], RZ ;  /* 0x00006e00ef187a24 */ /* 0x000fe200078e02ff */
[----:B------:R-:W-:Y:S01]  /*1190*/  IADD3.X R13, R23, UR8, RZ, P3, !PT ;  /* 0x00000008170d7c10 */ /* 0x000fe20009ffe4ff */
[----:B------:R-:W-:Y:S01]  /*11a0*/  IMAD R233, R239, c[0x0][0x188], RZ ;  /* 0x00006200efe97a24 */ /* 0x000fe200078e02ff */
[----:B------:R-:W-:Y:S01]  /*11b0*/  ISETP.GE.AND P1, PT, R9, c[0x0][0x19c], PT ;  /* 0x0000670009007a0c */ /* 0x000fe20003f26270 */
[C---:B------:R-:W-:Y:S01]  /*11c0*/  IMAD R24, R237.reuse, c[0x0][0x1bc], R24 ;  /* 0x00006f00ed187a24 */ /* 0x040fe200078e0218 */
[----:B------:R-:W-:Y:S01]  /*11d0*/  CS2R R80, SRZ ;  /* 0x0000000000507805 */ /* 0x000fe2000001ff00 */
[C---:B------:R-:W-:Y:S01]  /*11e0*/  IMAD.WIDE.U32 R26, R237.reuse, c[0x0][0x1b8], R26 ;  /* 0x00006e00ed1a7a25 */ /* 0x040fe200078e001a */
[----:B------:R2:W-:Y:S01]  /*11f0*/  LDGSTS.E.BYPASS.LTC128B.128 [R234+0x7080], [R12.64], !P6 ;  /* 0x070800000cea7fae */ /* 0x0005e2000f101d50 */
[----:B------:R-:W-:Y:S01]  /*1200*/  ISETP.GE.AND P6, PT, R20, c[0x0][0x19c], PT ;  /* 0x0000670014007a0c */ /* 0x000fe20003fc6270 */
[----:B------:R-:W-:Y:S01]  /*1210*/  CS2R R78, SRZ ;  /* 0x00000000004e7805 */ /* 0x000fe2000001ff00 */
[C---:B------:R-:W-:Y:S01]  /*1220*/  IMAD R233, R237.reuse, c[0x0][0x18c], R233 ;  /* 0x00006300ede97a24 */ /* 0x040fe200078e02e9 */
[----:B------:R3:W-:Y:S01]  /*1230*/  LDGSTS.E.BYPASS.LTC128B.128 [R234+0xa080], [R2.64], !P4 ;  /* 0x0a08000002ea7fae */ /* 0x0007e2000e101d50 */
[----:B------:R-:W-:Y:S01]  /*1240*/  IMAD.WIDE.U32 R242, R237, c[0x0][0x188], R242 ;  /* 0x00006200edf27a25 */ /* 0x000fe200078e00f2 */
[----:B------:R-:W-:Y:S01]  /*1250*/  CS2R R76, SRZ ;  /* 0x00000000004c7805 */ /* 0x000fe2000001ff00 */
[----:B------:R-:W-:Y:S01]  /*1260*/  CS2R R74, SRZ ;  /* 0x00000000004a7805 */ /* 0x000fe2000001ff00 */
[----:B------:R-:W-:Y:S01]  /*1270*/  CS2R R72, SRZ ;  /* 0x0000000000487805 */ /* 0x000fe2000001ff00 */
[----:B------:R-:W-:Y:S01]  /*1280*/  IMAD.IADD R25, R27, 0x1, R24 ;  /* 0x000000011b197824 */ /* 0x000fe200078e0218 */
[----:B------:R-:W-:Y:S01]  /*1290*/  CS2R R70, SRZ ;  /* 0x0000000000467805 */ /* 0x000fe2000001ff00 */
[----:B------:R-:W-:Y:S01]  /*12a0*/  IMAD.MOV.U32 R24, RZ, RZ, R26 ;  /* 0x000000ffff187224 */ /* 0x000fe200078e001a */
[----:B------:R-:W-:Y:S01]  /*12b0*/  CS2R R68, SRZ ;  /* 0x0000000000447805 */ /* 0x000fe2000001ff00 */
[----:B-1----:R-:W-:Y:S01]  /*12c0*/  IMAD.U32 R22, RZ, RZ, UR18 ;  /* 0x00000012ff167e24 */ /* 0x002fe2000f8e00ff */
[----:B------:R-:W-:Y:S01]  /*12d0*/  CS2R R66, SRZ ;  /* 0x0000000000427805 */ /* 0x000fe2000001ff00 */
[----:B------:R-:W-:Y:S01]  /*12e0*/  IMAD R7, R7, c[0x0][0x1a8], RZ ;  /* 0x00006a0007077a24 */ /* 0x000fe200078e02ff */
[----:B------:R-:W-:Y:S01]  /*12f0*/  CS2R R64, SRZ ;  /* 0x0000000000407805 */ /* 0x000fe2000001ff00 */
[----:B------:R-:W-:Y:S01]  /*1300*/  IMAD.IADD R233, R243, 0x1, R233 ;  /* 0x00000001f3e97824 */ /* 0x000fe200078e02e9 */
        /* <DEDUP_REMOVED lines=9> */
[----:B------:R-:W-:Y:S01]  /*13a0*/  IMAD.U32 R23, RZ, RZ, UR19 ;  /* 0x00000013ff177e24 */ /* 0x000fe2000f8e00ff */
[----:B--2---:R-:W-:Y:S01]  /*13b0*/  IADD3 R12, P3, R12, UR9, RZ ;  /* 0x000000090c0c7c10 */ /* 0x004fe2000ff7e0ff */
[----:B------:R-:W-:Y:S01]  /*13c0*/  IMAD.WIDE.U32 R240, R236, c[0x0][0x210], R16 ;  /* 0x00008400ecf07a25 */ /* 0x000fe200078e0010 */
[----:B------:R-:W-:Y:S01]  /*13d0*/  LEA.HI.X R7, R24, c[0x0][0x194], R7, 0x1, P4 ;  /* 0x0000650018077a11 */ /* 0x000fe200020f0c07 */
[----:B------:R-:W-:Y:S01]  /*13e0*/  CS2R R52, SRZ ;  /* 0x0000000000347805 */ /* 0x000fe2000001ff00 */
[C---:B---3--:R-:W-:Y:S01]  /*13f0*/  LEA R3, P0, R22.reuse, R242, 0x6 ;  /* 0x000000f216037211 */ /* 0x048fe200078030ff */
[----:B------:R-:W-:Y:S01]  /*1400*/  IMAD.U32 R2, RZ, RZ, UR14 ;  /* 0x0000000eff027e24 */ /* 0x000fe2000f8e00ff */
[----:B------:R-:W-:Y:S01]  /*1410*/  IADD3.X R13, R13, UR8, RZ, P3, !PT ;  /* 0x000000080d0d7c10 */ /* 0x000fe20009ffe4ff */
[----:B------:R-:W-:Y:S01]  /*1420*/  IMAD.MOV.U32 R216, RZ, RZ, 0x40 ;  /* 0x00000040ffd87424 */ /* 0x000fe200078e00ff */
[C---:B------:R-:W-:Y:S01]  /*1430*/  ISETP.LT.OR P3, PT, R5.reuse, 0x1, P6 ;  /* 0x000000010500780c */ /* 0x040fe20003761670 */
[----:B------:R-:W-:Y:S01]  /*1440*/  IMAD.MOV.U32 R202, RZ, RZ, 0x20 ;  /* 0x00000020ffca7424 */ /* 0x000fe200078e00ff */
[----:B------:R-:W-:Y:S01]  /*1450*/  LEA.HI.X R2, R22, R233, R2, 0x6, P0 ;  /* 0x000000e916027211 */ /* 0x000fe200000f3402 */
[----:B------:R-:W-:Y:S01]  /*1460*/  IMAD.U32 R22, RZ, RZ, UR11 ;  /* 0x0000000bff167e24 */ /* 0x000fe2000f8e00ff */
[----:B------:R1:W-:Y:S01]  /*1470*/  LDGSTS.E.BYPASS.LTC128B.128 [R234+0x8080], [R12.64], !P5 ;  /* 0x080800000cea7fae */ /* 0x0003e2000e901d50 */
[C---:B------:R-:W-:Y:S01]  /*1480*/  ISETP.LT.OR P4, PT, R5.reuse, 0x1, P1 ;  /* 0x000000010500780c */ /* 0x040fe20000f81670 */
[----:B------:R-:W-:Y:S01]  /*1490*/  IMAD.SHL.U32 R230, R230, 0x2, RZ ;  /* 0x00000002e6e67824 */ /* 0x000fe200078e00ff */
[C---:B------:R-:W-:Y:S01]  /*14a0*/  ISETP.LT.OR P5, PT, R5.reuse, 0x21, P6 ;  /* 0x000000210500780c */ /* 0x040fe200037a1670 */
[----:B------:R1:W-:Y:S01]  /*14b0*/  LDGSTS.E.BYPASS.LTC128B.128 [R234+0xb080], [R12.64+0x80], !P2 ;  /* 0x0b0800800cea7fae */ /* 0x0003e2000d101d50 */
[----:B------:R-:W-:Y:S01]  /*14c0*/  IADD3 R22, P2, P0, R22, 0x80, R6 ;  /* 0x0000008016167810 */ /* 0x000fe2000785e006 */
[----:B------:R-:W-:Y:S01]  /*14d0*/  IMAD R10, R10, c[0x0][0x210], RZ ;  /* 0x000084000a0a7a24 */ /* 0x000fe200078e02ff */
[C---:B------:R-:W-:Y:S01]  /*14e0*/  ISETP.LT.OR P6, PT, R5.reuse, 0x41, P6 ;  /* 0x000000410500780c */ /* 0x040fe200037c1670 */
[----:B------:R-:W0:Y:S01]  /*14f0*/  LDGDEPBAR ;  /* 0x00000000000079af */ /* 0x000e220000000000 */
[----:B------:R-:W-:Y:S01]  /*1500*/  IADD3.X R23, RZ, UR4, R7, P2, P0 ;  /* 0x00000004ff177c10 */ /* 0x000fe200097e0407 */
[----:B------:R-:W-:Y:S01]  /*1510*/  IMAD R10, R236, c[0x0][0x214], R10 ;  /* 0x00008500ec0a7a24 */ /* 0x000fe200078e020a */
[----:B------:R-:W-:Y:S01]  /*1520*/  ISETP.LT.OR P2, PT, R5, 0x21, P1 ;  /* 0x000000210500780c */ /* 0x000fe20000f41670 */
[----:B------:R2:W-:Y:S01]  /*1530*/  LDGSTS.E.BYPASS.LTC128B.128 [R234+0x80], [R6.64], !P3 ;  /* 0x0008000006ea7fae */ /* 0x0005e2000d901d50 */
[----:B------:R-:W-:Y:S01]  /*1540*/  LEA R16, P0, R3, c[0x0][0x160], 0x1 ;  /* 0x0000580003107a11 */ /* 0x000fe200078008ff */
[----:B------:R-:W-:Y:S01]  /*1550*/  IMAD.IADD R241, R241, 0x1, R10 ;  /* 0x00000001f1f17824 */ /* 0x000fe200078e020a */
[----:B------:R-:W-:Y:S01]  /*1560*/  ISETP.LT.OR P1, PT, R5, 0x41, P1 ;  /* 0x000000410500780c */ /* 0x000fe20000f21670 */
[----:B------:R2:W-:Y:S01]  /*1570*/  LDGSTS.E.BYPASS.LTC128B.128 [R234+0x3080], [R6.64+0x80], !P4 ;  /* 0x0308008006ea7fae */ /* 0x0005e2000e101d50 */
[----:B------:R-:W-:Y:S01]  /*1580*/  LEA.HI.X R17, R3, c[0x0][0x164], R2, 0x1, P0 ;  /* 0x0000590003117a11 */ /* 0x000fe200000f0c02 */
[----:B------:R-:W-:Y:S01]  /*1590*/  IMAD.U32 R3, RZ, RZ, UR12 ;  /* 0x0000000cff037e24 */ /* 0x000fe2000f8e00ff */
[----:B------:R-:W-:Y:S01]  /*15a0*/  ISETP.GE.AND P4, PT, R20, c[0x0][0x16c], PT ;  /* 0x00005b0014007a0c */ /* 0x000fe20003f86270 */
[----:B------:R-:W-:Y:S01]  /*15b0*/  IMAD.U32 R2, RZ, RZ, UR13 ;  /* 0x0000000dff027e24 */ /* 0x000fe2000f8e00ff */
[----:B------:R-:W-:Y:S01]  /*15c0*/  LEA.HI R10, R8, R246, RZ, 0x5 ;  /* 0x000000f6080a7211 */ /* 0x000fe200078f28ff */
[----:B------:R-:W-:Y:S01]  /*15d0*/  ULDC.64 UR8, c[0x0][0x208] ;  /* 0x0000820000087ab9 */ /* 0x000fe20000000a00 */
[----:B------:R-:W-:Y:S01]  /*15e0*/  IMAD.WIDE.U32 R240, R237, c[0x0][0x218], R240 ;  /* 0x00008600edf07a25 */ /* 0x000fe200078e00f0 */
[----:B------:R-:W-:Y:S01]  /*15f0*/  USHF.L.U32 UR5, UR8, 0x6, URZ ;  /* 0x0000000608057899 */ /* 0x000fe2000800063f */
[----:B------:R-:W-:Y:S01]  /*1600*/  CS2R R50, SRZ ;  /* 0x0000000000327805 */ /* 0x000fe2000001ff00 */
[----:B------:R-:W-:Y:S01]  /*1610*/  USHF.L.U64.HI UR10, UR8, UR10, UR9 ;  /* 0x0000000a080a7299 */ /* 0x000fe20008010209 */
[----:B------:R-:W-:Y:S01]  /*1620*/  IMAD.MOV.U32 R34, RZ, RZ, R240 ;  /* 0x000000ffff227224 */ /* 0x000fe200078e00f0 */
[----:B------:R-:W-:Y:S01]  /*1630*/  CS2R R48, SRZ ;  /* 0x0000000000307805 */ /* 0x000fe2000001ff00 */
[----:B------:R-:W-:Y:S01]  /*1640*/  IMAD R244, R239, c[0x0][0x278], RZ ;  /* 0x00009e00eff47a24 */ /* 0x000fe200078e02ff */
[----:B------:R-:W-:Y:S01]  /*1650*/  UIMAD UR10, UR10, UR7, URZ ;  /* 0x000000070a0a72a4 */ /* 0x000fe2000f8e023f */
[----:B-1----:R-:W-:Y:S01]  /*1660*/  IADD3 R12, P3, R6, UR11, RZ ;  /* 0x0000000b060c7c10 */ /* 0x002fe2000ff7e0ff */
[----:B------:R-:W-:Y:S01]  /*1670*/  IMAD.WIDE.U32 R18, R237, c[0x0][0x278], R18 ;  /* 0x00009e00ed127a25 */ /* 0x000fe200078e0012 */
[----:B------:R-:W-:Y:S01]  /*1680*/  CS2R R46, SRZ ;  /* 0x00000000002e7805 */ /* 0x000fe2000001ff00 */
[----:B------:R-:W-:Y:S01]  /*1690*/  UIMAD UR10, UR6, UR5, UR10 ;  /* 0x00000005060a72a4 */ /* 0x000fe2000f8e020a */
[----:B------:R-:W-:Y:S01]  /*16a0*/  IADD3.X R13, R7, UR4, RZ, P3, !PT ;  /* 0x00000004070d7c10 */ /* 0x000fe20009ffe4ff */
[----:B------:R-:W-:Y:S01]  /*16b0*/  IMAD R244, R237, c[0x0][0x27c], R244 ;  /* 0x00009f00edf47a24 */ /* 0x000fe200078e02f4 */
[----:B------:R-:W-:Y:S01]  /*16c0*/  ISETP.GE.AND P3, PT, R9, c[0x0][0x16c], PT ;  /* 0x00005b0009007a0c */ /* 0x000fe20003f66270 */
[----:B------:R-:W-:Y:S01]  /*16d0*/  IMAD.WIDE.U32 R14, R237, c[0x0][0x290], R14 ;  /* 0x0000a400ed0e7a25 */ /* 0x000fe200078e000e */
[----:B------:R-:W-:Y:S01]  /*16e0*/  CS2R R44, SRZ ;  /* 0x00000000002c7805 */ /* 0x000fe2000001ff00 */
[----:B------:R1:W-:Y:S01]  /*16f0*/  LDGSTS.E.BYPASS.LTC128B.128 [R234+0x1080], [R12.64], !P5 ;  /* 0x010800000cea7fae */ /* 0x0003e2000e901d50 */
[----:B------:R-:W-:Y:S01]  /*1700*/  CS2R R42, SRZ ;  /* 0x00000000002a7805 */ /* 0x000fe2000001ff00 */
[----:B------:R-:W-:Y:S01]  /*1710*/  IMAD.IADD R244, R19, 0x1, R244 ;  /* 0x0000000113f47824 */ /* 0x000fe200078e02f4 */
[----:B--2---:R-:W-:Y:S01]  /*1720*/  SEL R6, RZ, 0x1, P4 ;  /* 0x00000001ff067807 */ /* 0x004fe20002000000 */
[----:B------:R2:W-:Y:S01]  /*1730*/  LDGSTS.E.BYPASS.LTC128B.128 [R234+0x4080], [R22.64], !P2 ;  /* 0x0408000016ea7fae */ /* 0x0005e2000d101d50 */
[----:B------:R-:W-:Y:S01]  /*1740*/  SEL R7, RZ, 0x2, P3 ;  /* 0x00000002ff077807 */ /* 0x000fe20001800000 */
[----:B------:R-:W-:Y:S01]  /*1750*/  IMAD.MOV.U32 R227, RZ, RZ, 0x10 ;  /* 0x00000010ffe37424 */ /* 0x000fe200078e00ff */
[----:B------:R-:W-:Y:S01]  /*1760*/  CS2R R40, SRZ ;  /* 0x0000000000287805 */ /* 0x000fe2000001ff00 */
[----:B------:R-:W-:Y:S01]  /*1770*/  IMAD.MOV.U32 R225, RZ, RZ, 0x10 ;  /* 0x00000010ffe17424 */ /* 0x000fe200078e00ff */
[----:B------:R-:W-:Y:S01]  /*1780*/  SHF.R.S32.HI R247, RZ, 0x1f, R246 ;  /* 0x0000001ffff77819 */ /* 0x000fe200000114f6 */
[----:B------:R-:W-:Y:S01]  /*1790*/  IMAD.IADD R5, R7, 0x1, R6 ;  /* 0x0000000107057824 */ /* 0x000fe200078e0206 */
[----:B------:R-:W-:Y:S01]  /*17a0*/  UMOV UR14, 0x1 ;  /* 0x00000001000e7882 */ /* 0x000fe20000000000 */
[C---:B------:R-:W-:Y:S01]  /*17b0*/  IMAD R6, R239.reuse, c[0x0][0x218], RZ ;  /* 0x00008600ef067a24 */ /* 0x040fe200078e02ff */
[----:B------:R-:W-:Y:S01]  /*17c0*/  ULDC UR6, c[0x0][0x168] ;  /* 0x00005a0000067ab9 */ /* 0x000fe20000000800 */
[----:B------:R-:W-:Y:S01]  /*17d0*/  IMAD R239, R239, c[0x0][0x290], RZ ;  /* 0x0000a400efef7a24 */ /* 0x000fe200078e02ff */
[----:B------:R-:W-:Y:S01]  /*17e0*/  LOP3.LUT P2, RZ, R5, 0x1, RZ, 0xc0, !PT ;  /* 0x0000000105ff7812 */ /* 0x000fe2000784c0ff */
[----:B------:R-:W-:Y:S01]  /*17f0*/  IMAD R6, R237, c[0x0][0x21c], R6 ;  /* 0x00008700ed067a24 */ /* 0x000fe200078e0206 */
[----:B------:R-:W-:Y:S01]  /*1800*/  LOP3.LUT P5, RZ, R5, 0x2, RZ, 0xc0, !PT ;  /* 0x0000000205ff7812 */ /* 0x000fe200078ac0ff */
[----:B------:R-:W-:-:S02]  /*1810*/  IMAD R239, R237, c[0x0][0x294], R239 ;  /* 0x0000a500edef7a24 */ /* 0x000fc400078e02ef */
[----:B------:R-:W-:Y:S02]  /*1820*/  IMAD.IADD R35, R241, 0x1, R6 ;  /* 0x00000001f1237824 */ /* 0x000fe400078e0206 */
[----:B------:R-:W-:Y:S02]  /*1830*/  IMAD.IADD R239, R15, 0x1, R239 ;  /* 0x000000010fef7824 */ /* 0x000fe400078e02ef */
[----:B------:R-:W-:Y:S01]  /*1840*/  IMAD.MOV.U32 R252, RZ, RZ, -0x60 ;  /* 0xffffffa0fffc7424 */ /* 0x000fe200078e00ff */
[----:B------:R-:W-:Y:S01]  /*1850*/  STL.64 [R1], R34 ;  /* 0x0000002201007387 */ /* 0x000fe20000100a00 */
[----:B------:R-:W-:Y:S02]  /*1860*/  IMAD.MOV.U32 R226, RZ, RZ, RZ ;  /* 0x000000ffffe27224 */ /* 0x000fe400078e00ff */
[----:B------:R-:W-:Y:S01]  /*1870*/  IMAD R252, R238, R252, c[0x0][0x198] ;  /* 0x00006600eefc7624 */ /* 0x000fe200078e02fc */
[----:B------:R3:W-:Y:S01]  /*1880*/  STL.64 [R1+0x18], R18 ;  /* 0x0000181201007387 */ /* 0x0007e20000100a00 */
[----:B--2---:R-:W-:Y:S01]  /*1890*/  IADD3 R22, P0, R12, UR11, RZ ;  /* 0x0000000b0c167c10 */ /* 0x004fe2000ff1e0ff */
[----:B-1----:R-:W-:Y:S01]  /*18a0*/  IMAD.U32 R12, RZ, RZ, UR5 ;  /* 0x00000005ff0c7e24 */ /* 0x002fe2000f8e00ff */
[----:B------:R-:W-:Y:S01]  /*18b0*/  UMOV UR5, 0x5 ;  /* 0x0000000500057882 */ /* 0x000fe20000000000 */
[----:B------:R1:W-:Y:S01]  /*18c0*/  STL.64 [R1+0x10], R14 ;  /* 0x0000100e01007387 */ /* 0x0003e20000100a00 */
[----:B------:R-:W-:Y:S01]  /*18d0*/  IADD3.X R23, R13, UR4, RZ, P0, !PT ;  /* 0x000000040d177c10 */ /* 0x000fe200087fe4ff */
[----:B------:R-:W-:Y:S01]  /*18e0*/  USHF.L.U32 UR4, UR7, 0x6, URZ ;  /* 0x0000000607047899 */ /* 0x000fe2000800063f */
[C---:B------:R-:W-:Y:S01]  /*18f0*/  LEA R24, P0, R3.reuse, R16, 0x6 ;  /* 0x0000001003187211 */ /* 0x040fe200078030ff */
[----:B------:R-:W-:Y:S01]  /*1900*/  IMAD.WIDE.U32 R12, R12, UR7, R34 ;  /* 0x000000070c0c7c25 */ /* 0x000fe2000f8e0022 */
[----:B------:R-:W-:Y:S01]  /*1910*/  USHF.L.U64.HI UR9, UR8, UR5, UR9 ;  /* 0x0000000508097299 */ /* 0x000fe20008010209 */
[----:B------:R2:W-:Y:S01]  /*1920*/  LDGSTS.E.BYPASS.LTC128B.128 [R234+0x2080], [R22.64], !P6 ;  /* 0x0208000016ea7fae */ /* 0x0005e2000f101d50 */
[----:B------:R-:W-:Y:S01]  /*1930*/  LEA.HI.X R25, R3, R17, R2, 0x6, P0 ;  /* 0x0000001103197211 */ /* 0x000fe200000f3402 */
[----:B------:R-:W-:Y:S01]  /*1940*/  IMAD.U32 R2, RZ, RZ, UR4 ;  /* 0x00000004ff027e24 */ /* 0x000fe2000f8e00ff */
[C---:B------:R-:W-:Y:S01]  /*1950*/  LOP3.LUT P0, RZ, R11.reuse, 0x4, RZ, 0xc0, !PT ;  /* 0x000000040bff7812 */ /* 0x040fe2000780c0ff */
[----:B------:R2:W-:Y:S01]  /*1960*/  LDGSTS.E.BYPASS.LTC128B.128 [R234+0x5080], [R22.64+0x80], !P1 ;  /* 0x0508008016ea7fae */ /* 0x0005e2000c901d50 */
[C---:B------:R-:W-:Y:S01]  /*1970*/  LOP3.LUT P1, RZ, R11.reuse, 0x2, RZ, 0xc0, !PT ;  /* 0x000000020bff7812 */ /* 0x040fe2000782c0ff */
[----:B------:R-:W-:Y:S01]  /*1980*/  USHF.R.S32.HI UR5, URZ, 0x1f, UR4 ;  /* 0x0000001f3f057899 */ /* 0x000fe20008011404 */
[----:B------:R-:W-:Y:S01]  /*1990*/  SEL R216, R216, 0xffffffc0, !P0 ;  /* 0xffffffc0d8d87807 */ /* 0x000fe20004000000 */
[----:B------:R-:W0:Y:S01]  /*19a0*/  LDGDEPBAR ;  /* 0x00000000000079af */ /* 0x000e220000000000 */
[----:B------:R-:W-:Y:S01]  /*19b0*/  SEL R202, R202, 0xffffffe0, !P1 ;  /* 0xffffffe0caca7807 */ /* 0x000fe20004800000 */
[----:B------:R-:W-:Y:S01]  /*19c0*/  IMAD.SHL.U32 R11, R11, 0x20, RZ ;  /* 0x000000200b0b7824 */ /* 0x000fe200078e00ff */
[----:B------:R-:W-:Y:S01]  /*19d0*/  IADD3 R5, -R32, c[0x0][0x168], -R2 ;  /* 0x00005a0020057a10 */ /* 0x000fe20007ffe902 */
[C---:B------:R-:W-:Y:S01]  /*19e0*/  IMAD.IADD R217, R230.reuse, 0x1, R216 ;  /* 0x00000001e6d97824 */ /* 0x040fe200078e02d8 */
[----:B------:R-:W-:Y:S01]  /*19f0*/  SHF.R.S32.HI R3, RZ, 0x5, R10 ;  /* 0x00000005ff037819 */ /* 0x000fe2000001140a */
[----:B------:R-:W-:Y:S01]  /*1a00*/  IMAD.IADD R218, R230, 0x1, R202 ;  /* 0x00000001e6da7824 */ /* 0x000fe200078e02ca */
[C---:B------:R-:W-:Y:S01]  /*1a10*/  ISETP.LT.OR P6, PT, R5.reuse, 0x1, !P2 ;  /* 0x000000010500780c */ /* 0x040fe200057c1670 */
[----:B------:R-:W-:Y:S01]  /*1a20*/  IMAD.IADD R202, R202, 0x1, R217 ;  /* 0x00000001caca7824 */ /* 0x000fe200078e02d9 */
[C---:B------:R-:W-:Y:S01]  /*1a30*/  ISETP.LT.OR P0, PT, R5.reuse, 0x1, !P5 ;  /* 0x000000010500780c */ /* 0x040fe20006f01670 */
[----:B------:R-:W-:Y:S01]  /*1a40*/  IMAD.IADD R216, R216, 0x1, R218 ;  /* 0x00000001d8d87824 */ /* 0x000fe200078e02da */
[----:B------:R-:W-:Y:S01]  /*1a50*/  LEA.HI R6, R10, R3, RZ, 0x1 ;  /* 0x000000030a067211 */ /* 0x000fe200078f08ff */
[----:B------:R-:W-:Y:S01]  /*1a60*/  USHF.L.U64.HI UR11, UR12, 0x5, UR13 ;  /* 0x000000050c0b7899 */ /* 0x000fe2000801020d */
[----:B------:R-:W-:Y:S01]  /*1a70*/  ISETP.LT.OR P2, PT, R5, 0x21, !P2 ;  /* 0x000000210500780c */ /* 0x000fe20005741670 */
[----:B------:R-:W-:Y:S01]  /*1a80*/  USHF.L.U32 UR12, UR12, 0x5, URZ ;  /* 0x000000050c0c7899 */ /* 0x000fe2000800063f */
[----:B------:R-:W-:-:S02]  /*1a90*/  LOP3.LUT R6, R6, 0xfffffffe, RZ, 0xc0, !PT ;  /* 0xfffffffe06067812 */ /* 0x000fc400078ec0ff */
[----:B------:R-:W-:Y:S01]  /*1aa0*/  ISETP.LT.OR P5, PT, R5, 0x21, !P5 ;  /* 0x000000210500780c */ /* 0x000fe20006fa1670 */
[----:B------:R-:W-:Y:S01]  /*1ab0*/  IMAD.U32 R5, RZ, RZ, UR9 ;  /* 0x00000009ff057e24 */ /* 0x000fe2000f8e00ff */
[----:B------:R-:W-:Y:S01]  /*1ac0*/  ISETP.GE.AND P1, PT, R20, c[0x0][0x1fc], PT ;  /* 0x00007f0014007a0c */ /* 0x000fe20003f26270 */
[----:B------:R-:W-:Y:S01]  /*1ad0*/  IMAD.IADD R3, R3, 0x1, -R6 ;  /* 0x0000000103037824 */ /* 0x000fe200078e0a06 */
[----:B------:R-:W-:Y:S01]  /*1ae0*/  IADD3 R6, R13, UR10, RZ ;  /* 0x0000000a0d067c10 */ /* 0x000fe2000fffe0ff */
[----:B------:R-:W-:Y:S01]  /*1af0*/  USHF.L.U32 UR10, UR8, 0x5, URZ ;  /* 0x00000005080a7899 */ /* 0x000fe2000800063f */
[----:B------:R-:W-:Y:S01]  /*1b00*/  SEL R248, RZ, 0x1, P1 ;  /* 0x00000001fff87807 */ /* 0x000fe20000800000 */
[----:B------:R-:W-:-:S04]  /*1b10*/  DEPBAR.LE SB0, 0x1 ;  /* 0x000080400000791a */ /* 0x000fc80000000000 */
[----:B------:R-:W-:Y:S01]  /*1b20*/  BAR.SYNC.DEFER_BLOCKING 0x0 ;  /* 0x0000000000007b1d */ /* 0x000fe20000010000 */
[----:B------:R-:W-:Y:S02]  /*1b30*/  IMAD.U32 R7, RZ, RZ, UR10 ;  /* 0x0000000aff077e24 */ /* 0x000fe4000f8e00ff */
[----:B------:R-:W-:-:S03]  /*1b40*/  IMAD.SHL.U32 R228, R3, 0x200, RZ ;  /* 0x0000020003e47824 */ /* 0x000fc600078e00ff */
[----:B------:R-:W-:Y:S01]  /*1b50*/  UMOV UR8, 0xffffffc0 ;  /* 0xffffffc000087882 */ /* 0x000fe20000000000 */
[----:B------:R4:W1:Y:S04]  /*1b60*/  LDSM.16.M88.2 R174, [R202+0x6080] ;  /* 0x00608000caae783b */ /* 0x0008680000000100 */
[----:B------:R4:W1:Y:S04]  /*1b70*/  LDSM.16.M88.2 R176, [R202+0x7080] ;  /* 0x00708000cab0783b */ /* 0x0008680000000100 */
        /* <DEDUP_REMOVED lines=28> */
[----:B------:R5:W-:Y:S04]  /*1d40*/  LDGSTS.E.BYPASS.LTC128B.128 [R234+0x8080], [R16.64+0x80], !P0 ;  /* 0x0808008010ea7fae */ /* 0x000be8000c101d50 */
[----:B------:R4:W-:Y:S01]  /*1d50*/  LDGSTS.E.BYPASS.LTC128B.128 [R234+0x7080], [R24.64], !P2 ;  /* 0x0708000018ea7fae */ /* 0x0009e2000d101d50 */
[----:B------:R-:W-:-:S03]  /*1d60*/  ISETP.GT.AND P2, PT, R246, 0xf, PT ;  /* 0x0000000ff600780c */ /* 0x000fc60003f44270 */
[----:B------:R4:W-:Y:S01]  /*1d70*/  LDGSTS.E.BYPASS.LTC128B.128 [R234+0x9080], [R24.64+0x80], !P5 ;  /* 0x0908008018ea7fae */ /* 0x0009e2000e901d50 */
[----:B------:R-:W-:Y:S02]  /*1d80*/  ISETP.GE.AND P5, PT, R9, c[0x0][0x1fc], PT ;  /* 0x00007f0009007a0c */ /* 0x000fe40003fa6270 */
[----:B-----5:R-:W-:-:S04]  /*1d90*/  LEA R16, P0, R12, c[0x0][0x1f0], 0x1 ;  /* 0x00007c000c107a11 */ /* 0x020fc800078008ff */
[----:B------:R-:W-:Y:S01]  /*1da0*/  LEA.HI.X R17, R12, c[0x0][0x1f4], R6, 0x1, P0 ;  /* 0x00007d000c117a11 */ /* 0x000fe200000f0c06 */
[----:B------:R-:W-:Y:S01]  /*1db0*/  IMAD.U32 R6, RZ, RZ, UR10 ;  /* 0x0000000aff067e24 */ /* 0x000fe2000f8e00ff */
[CC--:B------:R-:W-:Y:S02]  /*1dc0*/  LEA.HI R12, R8.reuse, R246.reuse, RZ, 0x4 ;  /* 0x000000f6080c7211 */ /* 0x0c0fe400078f20ff */
[----:B------:R-:W-:Y:S02]  /*1dd0*/  LEA.HI R8, R8, R246, RZ, 0x2 ;  /* 0x000000f608087211 */ /* 0x000fe400078f10ff */
[----:B------:R-:W-:Y:S02]  /*1de0*/  LEA R6, P0, R6, R16, 0x1 ;  /* 0x0000001006067211 */ /* 0x000fe400078008ff */
[----:B--2---:R-:W-:Y:S02]  /*1df0*/  SHF.R.S32.HI R22, RZ, 0x4, R12 ;  /* 0x00000004ff167819 */ /* 0x004fe4000001140c */
[----:B------:R-:W-:-:S02]  /*1e00*/  LEA.HI.X R7, R7, R17, R5, 0x1, P0 ;  /* 0x0000001107077211 */ /* 0x000fc400000f0c05 */
[----:B------:R-:W-:Y:S02]  /*1e10*/  LEA.HI R5, R12, R22, RZ, 0x1 ;  /* 0x000000160c057211 */ /* 0x000fe400078f08ff */
[----:B---3--:R-:W-:Y:S02]  /*1e20*/  @!P2 IADD3 R19, P0, R18, UR4, RZ ;  /* 0x000000041213ac10 */ /* 0x008fe4000ff1e0ff */
[----:B------:R-:W-:Y:S02]  /*1e30*/  LOP3.LUT R5, R5, 0xfffffffe, RZ, 0xc0, !PT ;  /* 0xfffffffe05057812 */ /* 0x000fe400078ec0ff */
[----:B------:R-:W-:Y:S02]  /*1e40*/  @!P2 IADD3.X R18, R244, UR5, RZ, P0, !PT ;  /* 0x00000005f412ac10 */ /* 0x000fe400087fe4ff */
[----:B------:R-:W-:Y:S01]  /*1e50*/  @!P2 LEA R20, P0, R19, c[0x0][0x258], 0x2 ;  /* 0x000096001314aa11 */ /* 0x000fe200078010ff */
[----:B------:R-:W-:Y:S01]  /*1e60*/  IMAD.IADD R5, R22, 0x1, -R5 ;  /* 0x0000000116057824 */ /* 0x000fe200078e0a05 */
[----:B------:R-:W-:-:S02]  /*1e70*/  LEA.HI R22, R21, R0, RZ, 0x2 ;  /* 0x0000000015167211 */ /* 0x000fc400078f10ff */
[----:B------:R-:W-:Y:S01]  /*1e80*/  @!P2 LEA.HI.X R21, R19, c[0x0][0x25c], R18, 0x2, P0 ;  /* 0x000097001315aa11 */ /* 0x000fe200000f1412 */
[----:B------:R-:W-:Y:S01]  /*1e90*/  IMAD.SHL.U32 R19, R0, 0x8, RZ ;  /* 0x0000000800137824 */ /* 0x000fe200078e00ff */
[----:B------:R-:W-:Y:S01]  /*1ea0*/  LOP3.LUT R18, R10, 0xffffffe0, RZ, 0xc0, !PT ;  /* 0xffffffe00a127812 */ /* 0x000fe200078ec0ff */
[C---:B------:R-:W-:Y:S01]  /*1eb0*/  @!P2 IMAD.SHL.U32 R10, R246.reuse, 0x10, RZ ;  /* 0x00000010f60aa824 */ /* 0x040fe200078e00ff */
[--C-:B------:R-:W-:Y:S01]  /*1ec0*/  SHF.R.S32.HI R23, RZ, 0x2, R8.reuse ;  /* 0x00000002ff177819 */ /* 0x100fe20000011408 */
[----:B------:R-:W-:Y:S01]  /*1ed0*/  IMAD.SHL.U32 R232, R5, 0x8, RZ ;  /* 0x0000000805e87824 */ /* 0x000fe200078e00ff */
[----:B------:R-:W-:Y:S01]  /*1ee0*/  SHF.R.S32.HI R13, RZ, 0x1f, R8 ;  /* 0x0000001fff0d7819 */ /* 0x000fe20000011408 */
[----:B------:R-:W-:Y:S01]  /*1ef0*/  IMAD.IADD R18, R246, 0x1, -R18 ;  /* 0x00000001f6127824 */ /* 0x000fe200078e0a12 */
[----:B------:R-:W-:Y:S01]  /*1f00*/  ISETP.GE.AND P0, PT, R9, c[0x0][0x1fc], PT ;  /* 0x00007f0009007a0c */ /* 0x000fe20003f06270 */
[----:B------:R2:W-:Y:S01]  /*1f10*/  @!P2 LDGSTS.E.BYPASS.LTC128B.128 [R10+0x12080], [R20.64] ;  /* 0x12080000140aafae */ /* 0x0005e2000b901d50 */
[----:B------:R-:W-:Y:S01]  /*1f20*/  IADD3 R9, -R2, c[0x0][0x168], -R32 ;  /* 0x00005a0002097a10 */ /* 0x000fe20007ffe920 */
[----:B------:R-:W-:Y:S01]  /*1f30*/  IMAD.SHL.U32 R231, R5, 0x20, RZ ;  /* 0x0000002005e77824 */ /* 0x000fe200078e00ff */
[----:B------:R-:W-:Y:S01]  /*1f40*/  LEA.HI R13, R13, R23, RZ, 0x3 ;  /* 0x000000170d0d7211 */ /* 0x000fe200078f18ff */
[----:B------:R-:W0:Y:S01]  /*1f50*/  LDGDEPBAR ;  /* 0x00000000000079af */ /* 0x000e220000000000 */
[----:B------:R-:W-:Y:S01]  /*1f60*/  ISETP.LT.OR P1, PT, R9, 0x1, P6 ;  /* 0x000000010900780c */ /* 0x000fe20003721670 */
[----:B------:R-:W-:Y:S01]  /*1f70*/  IMAD.SHL.U32 R5, R5, 0x100, RZ ;  /* 0x0000010005057824 */ /* 0x000fe200078e00ff */
[----:B------:R-:W-:-:S02]  /*1f80*/  SHF.R.S32.HI R249, RZ, 0x1f, R18 ;  /* 0x0000001ffff97819 */ /* 0x000fc40000011412 */
[----:B------:R-:W-:Y:S02]  /*1f90*/  LOP3.LUT R13, R13, 0xfffffff8, RZ, 0xc0, !PT ;  /* 0xfffffff80d0d7812 */ /* 0x000fe400078ec0ff */
[----:B------:R-:W-:Y:S02]  /*1fa0*/  SEL R2, RZ, 0xffffffff, P0 ;  /* 0xffffffffff027807 */ /* 0x000fe40000000000 */
[----:B------:R-:W-:Y:S01]  /*1fb0*/  ISETP.LT.OR P0, PT, R9, 0x1, P5 ;  /* 0x000000010900780c */ /* 0x000fe20002f01670 */
[----:B------:R-:W-:Y:S01]  /*1fc0*/  IMAD.IADD R13, R23, 0x1, -R13 ;  /* 0x00000001170d7824 */ /* 0x000fe200078e0a0d */
[----:B------:R-:W-:Y:S02]  /*1fd0*/  LOP3.LUT R22, R22, 0x1ffffffc, RZ, 0xc0, !PT ;  /* 0x1ffffffc16167812 */ /* 0x000fe400078ec0ff */
[----:B------:R-:W-:Y:S01]  /*1fe0*/  LEA.HI R249, R249, R18, RZ, 0x2 ;  /* 0x00000012f9f97211 */ /* 0x000fe200078f10ff */
[----:B------:R4:W-:Y:S01]  /*1ff0*/  LDGSTS.E.BYPASS.LTC128B.128 [R234+0xe080], [R16.64], !P1 ;  /* 0x0e08000010ea7fae */ /* 0x0009e2000c901d50 */
[C---:B------:R-:W-:Y:S01]  /*2000*/  ISETP.LT.OR P6, PT, R9.reuse, 0x21, P6 ;  /* 0x000000210900780c */ /* 0x040fe200037c1670 */
[----:B------:R-:W-:Y:S01]  /*2010*/  IMAD.IADD R251, R0, 0x1, -R22 ;  /* 0x0000000100fb7824 */ /* 0x000fe200078e0a16 */
[----:B------:R-:W-:Y:S01]  /*2020*/  ISETP.LT.OR P5, PT, R9, 0x21, P5 ;  /* 0x000000210900780c */ /* 0x000fe20002fa1670 */
[----:B------:R-:W-:Y:S01]  /*2030*/  IMAD.SHL.U32 R0, R13, 0x20, RZ ;  /* 0x000000200d007824 */ /* 0x000fe200078e00ff */
[----:B------:R-:W-:-:S02]  /*2040*/  LOP3.LUT R9, R249, 0x7ffffffc, RZ, 0xc0, !PT ;  /* 0x7ffffffcf9097812 */ /* 0x000fc400078ec0ff */
[----:B------:R-:W-:Y:S01]  /*2050*/  LOP3.LUT R19, R19, 0x18, RZ, 0xc0, !PT ;  /* 0x0000001813137812 */ /* 0x000fe200078ec0ff */
[----:B------:R4:W-:Y:S01]  /*2060*/  LDGSTS.E.BYPASS.LTC128B.128 [R234+0x10080], [R16.64+0x80], !P0 ;  /* 0x1008008010ea7fae */ /* 0x0009e2000c101d50 */
[----:B--2---:R-:W-:Y:S01]  /*2070*/  IMAD.SHL.U32 R10, R3, 0x10, RZ ;  /* 0x00000010030a7824 */ /* 0x004fe200078e00ff */
[C---:B------:R-:W-:Y:S01]  /*2080*/  LOP3.LUT P1, RZ, R13.reuse, 0x1, RZ, 0xc0, !PT ;  /* 0x000000010dff7812 */ /* 0x040fe2000782c0ff */
[----:B------:R-:W-:Y:S01]  /*2090*/  IMAD.IADD R9, R18, 0x1, -R9 ;  /* 0x0000000112097824 */ /* 0x000fe200078e0a09 */
[----:B------:R-:W-:Y:S01]  /*20a0*/  LOP3.LUT R12, R12, 0xfffffff0, RZ, 0xc0, !PT ;  /* 0xfffffff00c0c7812 */ /* 0x000fe200078ec0ff */
[----:B------:R-:W-:Y:S01]  /*20b0*/  IMAD.SHL.U32 R13, R13, 0x4, RZ ;  /* 0x000000040d0d7824 */ /* 0x000fe200078e00ff */
[----:B------:R-:W-:Y:S01]  /*20c0*/  LEA.HI.SX32 R249, R249, R10, 0x1e ;  /* 0x0000000af9f97211 */ /* 0x000fe200078ff2ff */
[----:B------:R-:W-:Y:S01]  /*20d0*/  IMAD R251, R251, 0x4, R9 ;  /* 0x00000004fbfb7824 */ /* 0x000fe200078e0209 */
[----:B------:R-:W-:Y:S01]  /*20e0*/  LOP3.LUT R10, R10, 0x10, RZ, 0xc0, !PT ;  /* 0x000000100a0a7812 */ /* 0x000fe200078ec0ff */
[----:B------:R-:W-:Y:S01]  /*20f0*/  IMAD.IADD R9, R246, 0x1, -R12 ;  /* 0x00000001f6097824 */ /* 0x000fe200078e0a0c */
[----:B------:R-:W-:Y:S01]  /*2100*/  LOP3.LUT R0, R19, 0xe0, R0, 0xf8, !PT ;  /* 0x000000e013007812 */ /* 0x000fe200078ef800 */
[----:B------:R4:W-:Y:S01]  /*2110*/  LDGSTS.E.BYPASS.LTC128B.128 [R234+0xf080], [R6.64], !P6 ;  /* 0x0f08000006ea7fae */ /* 0x0009e2000f101d50 */
[----:B------:R-:W-:Y:S01]  /*2120*/  LOP3.LUT R10, R10, 0xe0, R11, 0xf8, !PT ;  /* 0x000000e00a0a7812 */ /* 0x000fe200078ef80b */
[----:B-1----:R-:W-:Y:S01]  /*2130*/  IMAD.SHL.U32 R15, R9, 0x20, RZ ;  /* 0x00000020090f7824 */ /* 0x002fe200078e00ff */
[----:B------:R-:W-:Y:S01]  /*2140*/  IADD3 R11, P0, R14, UR4, RZ ;  /* 0x000000040e0b7c10 */ /* 0x000fe2000ff1e0ff */
[----:B------:R4:W-:Y:S01]  /*2150*/  LDGSTS.E.BYPASS.LTC128B.128 [R234+0x11080], [R6.64+0x80], !P5 ;  /* 0x1108008006ea7fae */ /* 0x0009e2000e901d50 */
[----:B------:R-:W-:Y:S01]  /*2160*/  LOP3.LUT R0, R0, 0x18, R13, 0x78, !PT ;  /* 0x0000001800007812 */ /* 0x000fe200078e780d */
[----:B------:R-:W-:Y:S01]  /*2170*/  IMAD.SHL.U32 R13, R2, 0x2, RZ ;  /* 0x00000002020d7824 */ /* 0x000fe200078e00ff */
[----:B------:R-:W-:Y:S01]  /*2180*/  IADD3.X R2, R239, UR5, RZ, P0, !PT ;  /* 0x00000005ef027c10 */ /* 0x000fe200087fe4ff */
[----:B------:R-:W-:Y:S01]  /*2190*/  IMAD.SHL.U32 R251, R251, 0x2, RZ ;  /* 0x00000002fbfb7824 */ /* 0x000fe200078e00ff */
[----:B------:R-:W-:-:S02]  /*21a0*/  LEA R12, P0, R11, c[0x0][0x280], 0x2 ;  /* 0x0000a0000b0c7a11 */ /* 0x000fc400078010ff */
[----:B------:R-:W-:Y:S01]  /*21b0*/  SHF.R.S32.HI R14, RZ, 0x1f, R9 ;  /* 0x0000001fff0e7819 */ /* 0x000fe20000011409 */
[----:B------:R-:W-:Y:S01]  /*21c0*/  IMAD.IADD R252, R252, 0x1, -R251 ;  /* 0x00000001fcfc7824 */ /* 0x000fe200078e0afb */
[----:B------:R-:W-:Y:S02]  /*21d0*/  LOP3.LUT R248, R13, 0x2, R248, 0xe2, !PT ;  /* 0x000000020df87812 */ /* 0x000fe400078ee2f8 */
[----:B------:R-:W-:Y:S02]  /*21e0*/  LOP3.LUT R8, R8, 0x3ffffffc, RZ, 0xc0, !PT ;  /* 0x3ffffffc08087812 */ /* 0x000fe400078ec0ff */
[----:B------:R-:W-:Y:S02]  /*21f0*/  LEA.HI.X R13, R11, c[0x0][0x284], R2, 0x2, P0 ;  /* 0x0000a1000b0d7a11 */ /* 0x000fe400000f1402 */
[----:B------:R-:W-:Y:S01]  /*2200*/  LEA.HI R11, R14, R9, RZ, 0x3 ;  /* 0x000000090e0b7211 */ /* 0x000fe200078f18ff */
[----:B------:R-:W-:Y:S01]  /*2210*/  IMAD.IADD R8, R246, 0x1, -R8 ;  /* 0x00000001f6087824 */ /* 0x000fe200078e0a08 */
[----:B------:R-:W-:Y:S01]  /*2220*/  LOP3.LUT R232, R232, 0x8, RZ, 0xc0, !PT ;  /* 0x00000008e8e87812 */ /* 0x000fe200078ec0ff */
[----:B------:R-:W-:Y:S01]  /*2230*/  IMAD.SHL.U32 R14, R9, 0x4, RZ ;  /* 0x00000004090e7824 */ /* 0x000fe200078e00ff */
[----:B------:R-:W-:Y:S01]  /*2240*/  LOP3.LUT R2, R11, 0xfffffff8, RZ, 0xc0, !PT ;  /* 0xfffffff80b027812 */ /* 0x000fe200078ec0ff */
[----:B------:R-:W-:Y:S01]  /*2250*/  IMAD R8, R8, 0x2, R228 ;  /* 0x0000000208087824 */ /* 0x000fe200078e02e4 */
[----:B------:R-:W-:Y:S01]  /*2260*/  LOP3.LUT P6, RZ, R9, 0x4, RZ, 0xc0, !PT ;  /* 0x0000000409ff7812 */ /* 0x000fe200078cc0ff */
[----:B------:R-:W-:Y:S01]  /*2270*/  IMAD.SHL.U32 R11, R11, 0x40, RZ ;  /* 0x000000400b0b7824 */ /* 0x000fe200078e00ff */
[----:B------:R-:W-:Y:S01]  /*2280*/  LOP3.LUT R10, R10, 0x100, R5, 0xf8, !PT ;  /* 0x000001000a0a7812 */ /* 0x000fe200078ef805 */
[----:B------:R-:W-:Y:S01]  /*2290*/  IMAD.IADD R2, R9, 0x1, -R2 ;  /* 0x0000000109027824 */ /* 0x000fe200078e0a02 */
[----:B------:R-:W-:Y:S01]  /*22a0*/  LOP3.LUT R9, R232, 0x1e0, R15, 0xf8, !PT ;  /* 0x000001e0e8097812 */ /* 0x000fe200078ef80f */
[----:B------:R-:W-:Y:S01]  /*22b0*/  IMAD.IADD R8, R8, 0x1, R0 ;  /* 0x0000000108087824 */ /* 0x000fe200078e0200 */
[----:B------:R-:W-:Y:S01]  /*22c0*/  ISETP.GE.AND P0, PT, R246, 0x10, PT ;  /* 0x00000010f600780c */ /* 0x000fe20003f06270 */
[----:B------:R-:W-:Y:S01]  /*22d0*/  IMAD.SHL.U32 R0, R2, 0x40, RZ ;  /* 0x0000004002007824 */ /* 0x000fe200078e00ff */
[----:B------:R-:W-:Y:S01]  /*22e0*/  LOP3.LUT R9, R9, 0x38, R14, 0x78, !PT ;  /* 0x0000003809097812 */ /* 0x000fe200078e780e */
[----:B------:R-:W-:Y:S01]  /*22f0*/  IMAD.SHL.U32 R250, R8, 0x2, RZ ;  /* 0x0000000208fa7824 */ /* 0x000fe200078e00ff */
[----:B------:R-:W-:-:S02]  /*2300*/  LOP3.LUT R231, R19, 0x20, R231, 0xf8, !PT ;  /* 0x0000002013e77812 */ /* 0x000fc400078ef8e7 */
[----:B------:R-:W-:Y:S02]  /*2310*/  LOP3.LUT R5, R0, 0x1c0, RZ, 0xc0, !PT ;  /* 0x000001c000057812 */ /* 0x000fe400078ec0ff */
[----:B------:R-:W-:Y:S02]  /*2320*/  LOP3.LUT R228, R9, R228, RZ, 0xfc, !PT ;  /* 0x000000e409e47212 */ /* 0x000fe400078efcff */
[--C-:B------:R-:W-:Y:S02]  /*2330*/  SHF.R.U32.HI R9, RZ, 0x3, R5.reuse ;  /* 0x00000003ff097819 */ /* 0x100fe40000011605 */
[----:B------:R-:W-:Y:S02]  /*2340*/  LOP3.LUT R0, R11, 0xfffffe00, RZ, 0xc0, !PT ;  /* 0xfffffe000b007812 */ /* 0x000fe400078ec0ff */
[----:B------:R-:W-:Y:S02]  /*2350*/  LOP3.LUT R231, R9, R231, R5, 0x1e, !PT ;  /* 0x000000e709e77212 */ /* 0x000fe400078e1e05 */
[----:B------:R-:W-:Y:S01]  /*2360*/  LOP3.LUT R229, R10, 0x8, R4, 0xf8, !PT ;  /* 0x000000080ae57812 */ /* 0x000fe200078ef804 */
[----:B------:R-:W-:Y:S01]  /*2370*/  IMAD R3, R3, 0x400, R0 ;  /* 0x0000040003037824 */ /* 0x000fe200078e0200 */
[----:B------:R-:W-:Y:S01]  /*2380*/  LOP3.LUT R231, R231, R0, RZ, 0xfc, !PT ;  /* 0x00000000e7e77212 */ /* 0x000fe200078efcff */
[----:B------:R-:W-:Y:S01]  /*2390*/  @!P0 IMAD.SHL.U32 R0, R246, 0x10, RZ ;  /* 0x00000010f6008824 */ /* 0x000fe200078e00ff */
[----:B------:R-:W-:-:S02]  /*23a0*/  IADD3 R4, R250, 0x12480, RZ ;  /* 0x00012480fa047810 */ /* 0x000fc40007ffe0ff */
[----:B------:R-:W-:Y:S02]  /*23b0*/  LOP3.LUT R10, R10, 0x1c0, RZ, 0xc0, !PT ;  /* 0x000001c00a0a7812 */ /* 0x000fe400078ec0ff */
[----:B------:R1:W-:Y:S01]  /*23c0*/  @!P0 LDGSTS.E.BYPASS.LTC128B.128 [R0+0x12280], [R12.64] ;  /* 0x122800000c008fae */ /* 0x0003e2000b901d50 */
[----:B------:R-:W-:Y:S02]  /*23d0*/  LOP3.LUT R232, R9, R5, R232, 0x1e, !PT ;  /* 0x0000000509e87212 */ /* 0x000fe400078e1ee8 */
[----:B------:R-:W-:Y:S01]  /*23e0*/  LOP3.LUT P0, RZ, R2, 0x4, RZ, 0xc0, !PT ;  /* 0x0000000402ff7812 */ /* 0x000fe2000780c0ff */
[----:B------:R-:W0:Y:S01]  /*23f0*/  LDGDEPBAR ;  /* 0x00000000000079af */ /* 0x000e220000000000 */
[----:B------:R-:W-:Y:S01]  /*2400*/  IADD3 R245, R250, 0x126c0, RZ ;  /* 0x000126c0faf57810 */ /* 0x000fe20007ffe0ff */
[----:B------:R-:W-:Y:S01]  /*2410*/  IMAD.IADD R232, R3, 0x1, R232 ;  /* 0x0000000103e87824 */ /* 0x000fe200078e02e8 */
[----:B------:R-:W-:Y:S01]  /*2420*/  @P1 IADD3 R245, R4, 0x1c0, RZ ;  /* 0x000001c004f51810 */ /* 0x000fe20007ffe0ff */
[----:B------:R-:W0:Y:S01]  /*2430*/  LDGDEPBAR ;  /* 0x00000000000079af */ /* 0x000e220000000000 */
[----:B------:R-:W-:Y:S01]  /*2440*/  SHF.R.U32.HI R10, RZ, 0x3, R10 ;  /* 0x00000003ff0a7819 */ /* 0x000fe2000001160a */
[----:B------:R-:W-:Y:S01]  /*2450*/  IMAD.SHL.U32 R224, R232, 0x2, RZ ;  /* 0x00000002e8e07824 */ /* 0x000fe200078e00ff */
[----:B------:R-:W-:-:S02]  /*2460*/  LOP3.LUT P1, RZ, R2, 0x2, RZ, 0xc0, !PT ;  /* 0x0000000202ff7812 */ /* 0x000fc4000782c0ff */
[----:B------:R-:W-:Y:S02]  /*2470*/  LOP3.LUT R229, R10, R229, RZ, 0x3c, !PT ;  /* 0x000000e50ae57212 */ /* 0x000fe400078e3cff */
[----:B------:R-:W-:Y:S02]  /*2480*/  SEL R227, R227, 0xfffffff0, !P6 ;  /* 0xfffffff0e3e37807 */ /* 0x000fe40007000000 */
[----:B------:R-:W-:Y:S01]  /*2490*/  LEA R228, R228, 0x15480, 0x1 ;  /* 0x00015480e4e47811 */ /* 0x000fe200078e08ff */
[----:B------:R-:W-:Y:S01]  /*24a0*/  IMAD.SHL.U32 R229, R229, 0x2, RZ ;  /* 0x00000002e5e57824 */ /* 0x000fe200078e00ff */
[----:B------:R-:W-:-:S03]  /*24b0*/  SEL R225, R225, 0xfffffff0, !P1 ;  /* 0xfffffff0e1e17807 */ /* 0x000fc60004800000 */
[----:B------:R-:W-:Y:S02]  /*24c0*/  IMAD R227, R227, 0x2, R228 ;  /* 0x00000002e3e37824 */ /* 0x000fe400078e02e4 */
[----:B------:R-:W-:Y:S02]  /*24d0*/  IMAD.IADD R221, R232, 0x1, R225 ;  /* 0x00000001e8dd7824 */ /* 0x000fe400078e02e1 */
[----:B-1----:R-:W-:-:S05]  /*24e0*/  IMAD.MOV.U32 R0, RZ, RZ, 0x20 ;  /* 0x00000020ff007424 */ /* 0x002fca00078e00ff */
[C---:B------:R-:W-:Y:S02]  /*24f0*/  SEL R223, R0.reuse, 0xffffffe0, !P0 ;  /* 0xffffffe000df7807 */ /* 0x040fe40004000000 */
[----:B------:R-:W-:-:S03]  /*2500*/  SEL R0, R0, 0xffffffe0, !P1 ;  /* 0xffffffe000007807 */ /* 0x000fc60004800000 */
[--C-:B------:R-:W-:Y:S02]  /*2510*/  IMAD.IADD R220, R232, 0x1, R223.reuse ;  /* 0x00000001e8dc7824 */ /* 0x100fe400078e02df */
[----:B------:R-:W-:Y:S02]  /*2520*/  IMAD.IADD R0, R224, 0x1, R0 ;  /* 0x00000001e0007824 */ /* 0x000fe400078e0200 */
[C---:B------:R-:W-:Y:S02]  /*2530*/  IMAD.IADD R222, R225.reuse, 0x1, R223 ;  /* 0x00000001e1de7824 */ /* 0x040fe400078e02df */
[----:B----4-:R-:W-:Y:S02]  /*2540*/  IMAD.IADD R219, R225, 0x1, R220 ;  /* 0x00000001e1db7824 */ /* 0x010fe400078e02dc */
.L_x_683:
[----:B------:R-:W-:Y:S04]  /*2550*/  DEPBAR.LE SB0, 0x1 ;  /* 0x000080400000791a */ /* 0x000fe80000000000 */
[----:B------:R-:W-:Y:S01]  /*2560*/  BAR.SYNC.DEFER_BLOCKING 0x0 ;  /* 0x0000000000007b1d */ /* 0x000fe20000010000 */
[C---:B------:R-:W-:Y:S01]  /*2570*/  IMAD R150, R226.reuse, 0x2000, R232 ;  /* 0x00002000e2967824 */ /* 0x040fe200078e02e8 */
[C---:B------:R-:W-:Y:S01]  /*2580*/  LEA R138, R226.reuse, R223, 0xd ;  /* 0x000000dfe28a7211 */ /* 0x040fe200078e68ff */
[C---:B------:R-:W-:Y:S01]  /*2590*/  IMAD R151, R226.reuse, 0x2000, R225 ;  /* 0x00002000e2977824 */ /* 0x040fe200078e02e1 */
[----:B------:R-:W-:Y:S01]  /*25a0*/  UIADD3 UR13, UR7, 0x1, URZ ;  /* 0x00000001070d7890 */ /* 0x000fe2000fffe03f */
[----:B------:R-:W-:Y:S01]  /*25b0*/  IMAD R204, R226, 0x40, R249 ;  /* 0x00000040e2cc7824 */ /* 0x000fe200078e02f9 */
[----:B------:R-:W-:Y:S01]  /*25c0*/  SHF.L.U32 R150, R150, 0x1, RZ ;  /* 0x0000000196967819 */ /* 0x000fe200000006ff */
[C---:B------:R-:W-:Y:S01]  /*25d0*/  IMAD.IADD R138, R232.reuse, 0x1, R138 ;  /* 0x00000001e88a7824 */ /* 0x040fe200078e028a */
[-C--:B------:R-:W-:Y:S01]  /*25e0*/  IADD3 R149, R232, R151.reuse, RZ ;  /* 0x00000097e8957210 */ /* 0x080fe20007ffe0ff */
[----:B------:R-:W-:Y:S01]  /*25f0*/  IMAD R160, R226, 0x2000, R222 ;  /* 0x00002000e2a07824 */ /* 0x000fe200078e02de */
[----:B------:R-:W-:Y:S02]  /*2600*/  ISETP.LE.AND P1, PT, R235, UR13, PT ;  /* 0x0000000deb007c0c */ /* 0x000fe4000bf23270 */
[----:B------:R-:W-:Y:S01]  /*2610*/  SHF.L.U32 R148, R138, 0x1, RZ ;  /* 0x000000018a947819 */ /* 0x000fe200000006ff */
[----:B------:R-:W-:Y:S02]  /*2620*/  IMAD.SHL.U32 R149, R149, 0x2, RZ ;  /* 0x0000000295957824 */ /* 0x000fe400078e00ff */
[----:B------:R-:W-:Y:S05]  /*2630*/  IMAD.IADD R160, R232, 0x1, R160 ;  /* 0x00000001e8a07824 */ /* 0x000fea00078e02a0 */
[----:B------:R-:W-:Y:S01]  /*2640*/  SHF.L.U32 R160, R160, 0x1, RZ ;  /* 0x00000001a0a07819 */ /* 0x000fe200000006ff */
        /* <DEDUP_REMOVED lines=27> */
[----:B------:R-:W-:Y:S01]  /*2800*/  IADD3 R32, R232, R151, R223 ;  /* 0x00000097e8207210 */ /* 0x000fe20007ffe0df */
[----:B------:R-:W-:Y:S01]  /*2810*/  HMMA.16816.F32.BF16 R24, R36, R136, R24 ;  /* 0x000000882418723c */ /* 0x000fe20000041818 */
[----:B------:R-:W-:Y:S03]  /*2820*/  LDSM.16.M88.4 R36, [R160+0x7080] ;  /* 0x00708000a024783b */ /* 0x000fe60000000200 */
[----:B------:R-:W-:Y:S01]  /*2830*/  SHF.L.U32 R32, R32, 0x1, RZ ;  /* 0x0000000120207819 */ /* 0x000fe200000006ff */
[----:B------:R-:W-:Y:S03]  /*2840*/  LDSM.16.M88.2 R136, [R216+0x1080] ;  /* 0x00108000d888783b */ /* 0x000fe60000000100 */
[-C--:B------:R-:W-:Y:S02]  /*2850*/  HMMA.16816.F32.BF16 R4, R140, R138.reuse, R4 ;  /* 0x0000008a8c04723c */ /* 0x080fe40000041804 */
[----:B------:R-:W3:Y:S06]  /*2860*/  LDSM.16.M88.4 R32, [R32+0x6080] ;  /* 0x006080002020783b */ /* 0x000eec0000000200 */
[C---:B------:R-:W-:Y:S01]  /*2870*/  HMMA.16816.F32.BF16 R8, R144.reuse, R138, R8 ;  /* 0x0000008a9008723c */ /* 0x040fe20000041808 */
[----:B------:R-:W-:Y:S07]  /*2880*/  LDSM.16.M88.2 R138, [R230+0x3080] ;  /* 0x00308000e68a783b */ /* 0x000fee0000000100 */
[-C--:B--2---:R-:W-:Y:S08]  /*2890*/  HMMA.16816.F32.BF16 R12, R144, R28.reuse, R12 ;  /* 0x0000001c900c723c */ /* 0x084ff0000004180c */
[C---:B------:R-:W-:Y:S01]  /*28a0*/  HMMA.16816.F32.BF16 R16, R140.reuse, R28, R16 ;  /* 0x0000001c8c10723c */ /* 0x040fe20000041810 */
[----:B------:R-:W2:Y:S07]  /*28b0*/  LDSM.16.M88.2 R28, [R216+0x2080] ;  /* 0x00208000d81c783b */ /* 0x000eae0000000100 */
[-C--:B-1----:R-:W-:Y:S01]  /*28c0*/  HMMA.16816.F32.BF16 R20, R140, R2.reuse, R20 ;  /* 0x000000028c14723c */ /* 0x082fe20000041814 */
[----:B------:R-:W1:Y:S07]  /*28d0*/  LDSM.16.M88.4 R140, [R150+0x8080] ;  /* 0x00808000968c783b */ /* 0x000e6e0000000200 */
[----:B------:R-:W-:Y:S01]  /*28e0*/  HMMA.16816.F32.BF16 R24, R144, R2, R24 ;  /* 0x000000029018723c */ /* 0x000fe20000041818 */
[----:B------:R-:W4:Y:S04]  /*28f0*/  LDSM.16.M88.4 R144, [R150+0x9080] ;  /* 0x009080009690783b */ /* 0x000f280000000200 */
[----:B------:R-:W5:Y:S03]  /*2900*/  LDSM.16.M88.2 R2, [R230+0x4080] ;  /* 0x00408000e602783b */ /* 0x000f660000000100 */
[-C--:B---3--:R-:W-:Y:S08]  /*2910*/  HMMA.16816.F32.BF16 R4, R32, R30.reuse, R4 ;  /* 0x0000001e2004723c */ /* 0x088ff00000041804 */
[C---:B------:R-:W-:Y:S01]  /*2920*/  HMMA.16816.F32.BF16 R8, R36.reuse, R30, R8 ;  /* 0x0000001e2408723c */ /* 0x040fe20000041808 */
[----:B------:R-:W3:Y:S07]  /*2930*/  LDSM.16.M88.2 R30, [R230+0x5080] ;  /* 0x00508000e61e783b */ /* 0x000eee0000000100 */
[-C--:B------:R-:W-:Y:S08]  /*2940*/  HMMA.16816.F32.BF16 R12, R36, R136.reuse, R12 ;  /* 0x00000088240c723c */ /* 0x080ff0000004180c */
[C---:B------:R-:W-:Y:S01]  /*2950*/  HMMA.16816.F32.BF16 R16, R32.reuse, R136, R16 ;  /* 0x000000882010723c */ /* 0x040fe20000041810 */
[----:B------:R-:W-:Y:S07]  /*2960*/  LDSM.16.M88.2 R136, [R218+0x4080] ;  /* 0x00408000da88783b */ /* 0x000fee0000000100 */
[-C--:B--2---:R-:W-:Y:S07]  /*2970*/  HMMA.16816.F32.BF16 R20, R32, R28.reuse, R20 ;  /* 0x0000001c2014723c */ /* 0x084fee0000041814 */
[----:B------:R-:W-:Y:S01]  /*2980*/  IMAD R32, R226, 0x2000, R221 ;  /* 0x00002000e2207824 */ /* 0x000fe200078e02dd */
[----:B------:R-:W-:Y:S01]  /*2990*/  HMMA.16816.F32.BF16 R24, R36, R28, R24 ;  /* 0x0000001c2418723c */ /* 0x000fe20000041818 */
[----:B------:R-:W-:Y:S03]  /*29a0*/  LDSM.16.M88.2 R28, [R218+0x3080] ;  /* 0x00308000da1c783b */ /* 0x000fe60000000100 */
[----:B------:R-:W-:Y:S01]  /*29b0*/  SHF.L.U32 R32, R32, 0x1, RZ ;  /* 0x0000000120207819 */ /* 0x000fe200000006ff */
[----:B------:R2:W-:Y:S03]  /*29c0*/  LDSM.16.M88.4 R36, [R149+0x9080] ;  /* 0x009080009524783b */ /* 0x0005e60000000200 */
[-C--:B-1----:R-:W-:Y:S02]  /*29d0*/  HMMA.16816.F32.BF16 R4, R140, R138.reuse, R4 ;  /* 0x0000008a8c04723c */ /* 0x082fe40000041804 */
[----:B------:R-:W1:Y:S06]  /*29e0*/  LDSM.16.M88.4 R32, [R32+0x8080] ;  /* 0x008080002020783b */ /* 0x000e6c0000000200 */
[C---:B----4-:R-:W-:Y:S01]  /*29f0*/  HMMA.16816.F32.BF16 R8, R144.reuse, R138, R8 ;  /* 0x0000008a9008723c */ /* 0x050fe20000041808 */
[----:B------:R-:W-:Y:S07]  /*2a00*/  LDSM.16.M88.2 R138, [R217+0x3080] ;  /* 0x00308000d98a783b */ /* 0x000fee0000000100 */
[-C--:B-----5:R-:W-:Y:S04]  /*2a10*/  HMMA.16816.F32.BF16 R12, R144, R2.reuse, R12 ;  /* 0x00000002900c723c */ /* 0x0a0fe8000004180c */
[C---:B--2---:R-:W-:Y:S04]  /*2a20*/  IMAD R149, R226.reuse, 0x2000, R220 ;  /* 0x00002000e2957824 */ /* 0x044fe800078e02dc */
[C---:B------:R-:W-:Y:S01]  /*2a30*/  HMMA.16816.F32.BF16 R16, R140.reuse, R2, R16 ;  /* 0x000000028c10723c */ /* 0x040fe20000041810 */
[----:B------:R-:W2:Y:S03]  /*2a40*/  LDSM.16.M88.2 R2, [R218+0x5080] ;  /* 0x00508000da02783b */ /* 0x000ea60000000100 */
[----:B------:R-:W-:Y:S04]  /*2a50*/  SHF.L.U32 R149, R149, 0x1, RZ ;  /* 0x0000000195957819 */ /* 0x000fe800000006ff */
[-C--:B---3--:R-:W-:Y:S01]  /*2a60*/  HMMA.16816.F32.BF16 R20, R140, R30.reuse, R20 ;  /* 0x0000001e8c14723c */ /* 0x088fe20000041814 */
[----:B------:R-:W3:Y:S04]  /*2a70*/  LDSM.16.M88.4 R140, [R149+0x8080] ;  /* 0x00808000958c783b */ /* 0x000ee80000000200 */
[----:B------:R-:W4:Y:S03]  /*2a80*/  LDSM.16.M88.4 R148, [R148+0x9080] ;  /* 0x009080009494783b */ /* 0x000f260000000200 */
[----:B------:R-:W-:Y:S01]  /*2a90*/  HMMA.16816.F32.BF16 R24, R144, R30, R24 ;  /* 0x0000001e9018723c */ /* 0x000fe20000041818 */
[----:B------:R-:W5:Y:S07]  /*2aa0*/  LDSM.16.M88.2 R30, [R217+0x4080] ;  /* 0x00408000d91e783b */ /* 0x000f6e0000000100 */
[-C--:B-1----:R-:W-:Y:S08]  /*2ab0*/  HMMA.16816.F32.BF16 R4, R32, R28.reuse, R4 ;  /* 0x0000001c2004723c */ /* 0x082ff00000041804 */
[C---:B------:R-:W-:Y:S01]  /*2ac0*/  HMMA.16816.F32.BF16 R8, R36.reuse, R28, R8 ;  /* 0x0000001c2408723c */ /* 0x040fe20000041808 */
[----:B------:R-:W1:Y:S07]  /*2ad0*/  LDSM.16.M88.2 R28, [R217+0x5080] ;  /* 0x00508000d91c783b */ /* 0x000e6e0000000100 */
        /* <DEDUP_REMOVED lines=8> */
[----:B------:R-:W-:Y:S03]  /*2b60*/  LDSM.16.M88.4 R36, [R160+0x9080] ;  /* 0x00908000a024783b */ /* 0x000fe60000000200 */
[-C--:B---3--:R-:W-:Y:S02]  /*2b70*/  HMMA.16816.F32.BF16 R4, R140, R138.reuse, R4 ;  /* 0x0000008a8c04723c */ /* 0x088fe40000041804 */
[----:B------:R-:W2:Y:S06]  /*2b80*/  LDSM.16.M88.4 R32, [R32+0x8080] ;  /* 0x008080002020783b */ /* 0x000eac0000000200 */
[C---:B----4-:R-:W-:Y:S01]  /*2b90*/  HMMA.16816.F32.BF16 R8, R148.reuse, R138, R8 ;  /* 0x0000008a9408723c */ /* 0x050fe20000041808 */
[----:B------:R-:W-:Y:S04]  /*2ba0*/  LDS R139, [R204.X4+0x120a0] ;  /* 0x0120a000cc8b7984 */ /* 0x000fe80000004800 */
[----:B------:R-:W-:Y:S03]  /*2bb0*/  LDS R138, [R204.X4+0x12100] ;  /* 0x01210000cc8a7984 */ /* 0x000fe60000004800 */
[-C--:B-----5:R-:W-:Y:S08]  /*2bc0*/  HMMA.16816.F32.BF16 R12, R148, R30.reuse, R12 ;  /* 0x0000001e940c723c */ /* 0x0a0ff0000004180c */
[C---:B------:R-:W-:Y:S01]  /*2bd0*/  HMMA.16816.F32.BF16 R16, R140.reuse, R30, R16 ;  /* 0x0000001e8c10723c */ /* 0x040fe20000041810 */
[----:B------:R-:W3:Y:S07]  /*2be0*/  LDSM.16.M88.2 R30, [R216+0x5080] ;  /* 0x00508000d81e783b */ /* 0x000eee0000000100 */
[-C--:B-1----:R-:W-:Y:S08]  /*2bf0*/  HMMA.16816.F32.BF16 R20, R140, R28.reuse, R20 ;  /* 0x0000001c8c14723c */ /* 0x082ff00000041814 */
[----:B------:R-:W-:Y:S01]  /*2c00*/  HMMA.16816.F32.BF16 R24, R148, R28, R24 ;  /* 0x0000001c9418723c */ /* 0x000fe20000041818 */
[----:B------:R1:W4:Y:S04]  /*2c10*/  LDS R28, [R204.X4+0x12080] ;  /* 0x01208000cc1c7984 */ /* 0x0003280000004800 */
[----:B------:R-:W1:Y:S03]  /*2c20*/  LDS R204, [R204.X4+0x12120] ;  /* 0x01212000cccc7984 */ /* 0x000e660000004800 */
[-C--:B--2---:R-:W-:Y:S01]  /*2c30*/  HMMA.16816.F32.BF16 R4, R32, R2.reuse, R4 ;  /* 0x000000022004723c */ /* 0x084fe20000041804 */
[----:B------:R-:W-:Y:S04]  /*2c40*/  DEPBAR.LE SB0, 0x0 ;  /* 0x000080000000791a */ /* 0x000fe80000000000 */
[----:B------:R-:W-:Y:S03]  /*2c50*/  BAR.SYNC.DEFER_BLOCKING 0x0 ;  /* 0x0000000000007b1d */ /* 0x000fe60000010000 */
[C---:B------:R-:W-:Y:S08]  /*2c60*/  HMMA.16816.F32.BF16 R8, R36.reuse, R2, R8 ;  /* 0x000000022408723c */ /* 0x040ff00000041808 */
[-C--:B------:R-:W-:Y:S08]  /*2c70*/  HMMA.16816.F32.BF16 R12, R36, R136.reuse, R12 ;  /* 0x00000088240c723c */ /* 0x080ff0000004180c */
[C---:B------:R-:W-:Y:S01]  /*2c80*/  HMMA.16816.F32.BF16 R16, R32.reuse, R136, R16 ;  /* 0x000000882010723c */ /* 0x040fe20000041810 */
[----:B------:R2:W1:Y:S07]  /*2c90*/  LDSM.16.M88.4 R140, [R224+0xe080] ;  /* 0x00e08000e08c783b */ /* 0x00046e0000000200 */
[-C--:B---3--:R-:W-:Y:S01]  /*2ca0*/  HMMA.16816.F32.BF16 R20, R32, R30.reuse, R20 ;  /* 0x0000001e2014723c */ /* 0x088fe20000041814 */
[----:B------:R2:W3:Y:S04]  /*2cb0*/  LDSM.16.M88.4 R144, [R224+0xf080] ;  /* 0x00f08000e090783b */ /* 0x0004e80000000200 */
[----:B------:R2:W1:Y:S03]  /*2cc0*/  LDSM.16.M88.4 R148, [R0+0xe080] ;  /* 0x00e080000094783b */ /* 0x0004660000000200 */
[----:B------:R-:W-:Y:S01]  /*2cd0*/  HMMA.16816.F32.BF16 R24, R36, R30, R24 ;  /* 0x0000001e2418723c */ /* 0x000fe20000041818 */
[----:B------:R2:W1:Y:S01]  /*2ce0*/  LDSM.16.M88.4 R160, [R0+0xf080] ;  /* 0x00f0800000a0783b */ /* 0x0004620000000200 */
[----:B------:R-:W-:-:S06]  /*2cf0*/  @P1 BRA `(.L_x_681) ;  /* 0x000002f000001947 */ /* 0x000fcc0003800000 */
[----:B----4-:R-:W4:Y:S01]  /*2d00*/  LDL.64 R208, [R1+0x18] ;  /* 0x0000180001d07983 */ /* 0x010f220000100a00 */
[----:B------:R-:W-:Y:S01]  /*2d10*/  USHF.R.S32.HI UR15, URZ, 0x1f, UR13 ;  /* 0x0000001f3f0f7899 */ /* 0x000fe2000801140d */
[----:B------:R-:W-:Y:S01]  /*2d20*/  IMAD.U32 R30, RZ, RZ, UR7 ;  /* 0x00000007ff1e7e24 */ /* 0x000fe2000f8e00ff */
[----:B------:R-:W-:Y:S01]  /*2d30*/  ULDC.64 UR4, c[0x0][0x178] ;  /* 0x00005e0000047ab9 */ /* 0x000fe20000000a00 */
[----:B------:R-:W5:Y:S01]  /*2d40*/  LDL.64 R206, [R1+0x8] ;  /* 0x0000080001ce7983 */ /* 0x000f620000100a00 */
[----:B------:R-:W-:Y:S01]  /*2d50*/  UIMAD UR15, UR15, UR4, URZ ;  /* 0x000000040f0f72a4 */ /* 0x000fe2000f8e023f */
[----:B------:R-:W-:Y:S01]  /*2d60*/  IMAD.U32 R29, RZ, RZ, UR12 ;  /* 0x0000000cff1d7e24 */ /* 0x000fe2000f8e00ff */
[----:B------:R-:W-:Y:S01]  /*2d70*/  @!P2 LEA R30, R30, 0x40, 0x6 ;  /* 0x000000401e1ea811 */ /* 0x000fe200078e30ff */
[----:B------:R-:W-:Y:S01]  /*2d80*/  UIMAD.WIDE.U32 UR18, UR13, UR4, URZ ;  /* 0x000000040d1272a5 */ /* 0x000fe2000f8e003f */
[----:B------:R-:W-:Y:S01]  /*2d90*/  IMAD.U32 R3, RZ, RZ, UR11 ;  /* 0x0000000bff037e24 */ /* 0x000fe2000f8e00ff */
[----:B------:R-:W-:Y:S02]  /*2da0*/  UIMAD UR15, UR13, UR5, UR15 ;  /* 0x000000050d0f72a4 */ /* 0x000fe4000f8e020f */
[----:B------:R-:W-:Y:S02]  /*2db0*/  USHF.L.U32 UR4, UR18, 0x6, URZ ;  /* 0x0000000612047899 */ /* 0x000fe4000800063f */
[----:B------:R-:W-:Y:S04]  /*2dc0*/  UIADD3 UR15, UR19, UR15, URZ ;  /* 0x0000000f130f7290 */ /* 0x000fe8000fffe03f */
[----:B------:R-:W-:Y:S01]  /*2dd0*/  USHF.L.U64.HI UR15, UR18, 0x6, UR15 ;  /* 0x00000006120f7899 */ /* 0x000fe2000801020f */
[C---:B----4-:R-:W-:Y:S04]  /*2de0*/  @!P2 IADD3 R31, P5, R30.reuse, R208, RZ ;  /* 0x000000d01e1fa210 */ /* 0x050fe80007fbe0ff */
[----:B------:R-:W-:Y:S02]  /*2df0*/  @!P2 LEA.HI.X.SX32 R30, R30, R244, 0x1, P5 ;  /* 0x000000f41e1ea211 */ /* 0x000fe400028f0eff */
[C---:B------:R-:W-:Y:S04]  /*2e00*/  IADD3 R29, P6, P5, R242.reuse, UR4, R29 ;  /* 0x00000004f21d7c10 */ /* 0x040fe8000fdde01d */
[----:B------:R-:W-:Y:S02]  /*2e10*/  IADD3.X R3, R233, UR15, R3, P6, P5 ;  /* 0x0000000fe9037c10 */ /* 0x000fe4000b7ea403 */
[----:B------:R-:W-:Y:S01]  /*2e20*/  IADD3 R2, P6, R242, UR4, RZ ;  /* 0x00000004f2027c10 */ /* 0x000fe2000ffde0ff */
[----:B------:R-:W-:Y:S01]  /*2e30*/  UIMAD UR4, UR13, UR8, UR6 ;  /* 0x000000080d0472a4 */ /* 0x000fe2000f8e0206 */
[C---:B------:R-:W-:Y:S04]  /*2e40*/  @!P2 LEA R32, P5, R31.reuse, c[0x0][0x258], 0x2 ;  /* 0x000096001f20aa11 */ /* 0x040fe800078a10ff */
[----:B------:R-:W-:Y:S02]  /*2e50*/  @!P2 LEA.HI.X R33, R31, c[0x0][0x25c], R30, 0x2, P5 ;  /* 0x000097001f21aa11 */ /* 0x000fe400028f141e */
[----:B------:R-:W-:Y:S02]  /*2e60*/  IADD3.X R30, R233, UR15, RZ, P6, !PT ;  /* 0x0000000fe91e7c10 */ /* 0x000fe4000b7fe4ff */
[C---:B------:R-:W-:Y:S02]  /*2e70*/  LEA R34, P6, R29.reuse, c[0x0][0x160], 0x1 ;  /* 0x000058001d227a11 */ /* 0x040fe400078c08ff */
[----:B-----5:R-:W-:Y:S02]  /*2e80*/  IADD3 R31, -R206, UR4, RZ ;  /* 0x00000004ce1f7c10 */ /* 0x020fe4000fffe1ff */
[----:B------:R-:W-:Y:S02]  /*2e90*/  LEA R36, P5, R2, c[0x0][0x160], 0x1 ;  /* 0x0000580002247a11 */ /* 0x000fe400078a08ff */
[----:B------:R-:W-:Y:S01]  /*2ea0*/  LEA.HI.X R35, R29, c[0x0][0x164], R3, 0x1, P6 ;  /* 0x000059001d237a11 */ /* 0x000fe200030f0c03 */
[----:B------:R-:W-:Y:S01]  /*2eb0*/  IMAD.SHL.U32 R29, R246, 0x4, RZ ;  /* 0x00000004f61d7824 */ /* 0x000fe200078e00ff */
[C---:B------:R-:W-:Y:S02]  /*2ec0*/  ISETP.LT.OR P6, PT, R31.reuse, 0x1, P4 ;  /* 0x000000011f00780c */ /* 0x040fe400027c1670 */
[----:B------:R-:W-:Y:S02]  /*2ed0*/  IADD3 R3, R234, 0x6080, RZ ;  /* 0x00006080ea037810 */ /* 0x000fe40007ffe0ff */
[----:B------:R-:W-:Y:S01]  /*2ee0*/  LEA.HI.X R37, R2, c[0x0][0x164], R30, 0x1, P5 ;  /* 0x0000590002257a11 */ /* 0x000fe200028f0c1e */
[----:B------:R-:W-:Y:S01]  /*2ef0*/  IMAD.U32 R2, RZ, RZ, UR14 ;  /* 0x0000000eff027e24 */ /* 0x000fe2000f8e00ff */
[C---:B------:R-:W-:Y:S03]  /*2f00*/  ISETP.LT.OR P5, PT, R31.reuse, 0x1, P3 ;  /* 0x000000011f00780c */ /* 0x040fe60001fa1670 */
[----:B------:R-:W-:Y:S02]  /*2f10*/  IMAD R2, R2, 0x4000, R3 ;  /* 0x0000400002027824 */ /* 0x000fe400078e0203 */
[----:B------:R-:W-:Y:S03]  /*2f20*/  IMAD.U32 R3, RZ, RZ, UR14 ;  /* 0x0000000eff037e24 */ /* 0x000fe6000f8e00ff */
[----:B------:R-:W-:Y:S01]  /*2f30*/  @!PT LDS RZ, [RZ] ;  /* 0x00000000fffff984 */ /* 0x000fe20000000800 */
[----:B------:R-:W-:Y:S01]  /*2f40*/  @!PT LDS RZ, [RZ] ;  /* 0x00000000fffff984 */ /* 0x000fe20000000800 */
[----:B------:R-:W-:Y:S01]  /*2f50*/  @!PT LDS RZ, [RZ] ;  /* 0x00000000fffff984 */ /* 0x000fe20000000800 */
[----:B------:R4:W-:Y:S01]  /*2f60*/  LDGSTS.E.BYPASS.LTC128B.128 [R2], [R36.64], !P6 ;  /* 0x0000000024027fae */ /* 0x0009e2000f101d50 */
[----:B------:R-:W-:Y:S01]  /*2f70*/  ISETP.LT.OR P6, PT, R31, 0x21, P4 ;  /* 0x000000211f00780c */ /* 0x000fe200027c1670 */
[----:B------:R-:W-:Y:S03]  /*2f80*/  @!P2 IMAD R3, R3, 0x40, R29 ;  /* 0x000000400303a824 */ /* 0x000fe600078e021d */
[----:B------:R4:W-:Y:S01]  /*2f90*/  LDGSTS.E.BYPASS.LTC128B.128 [R2+0x2000], [R36.64+0x80], !P5 ;  /* 0x0200008024027fae */ /* 0x0009e2000e901d50 */
[----:B------:R-:W-:Y:S01]  /*2fa0*/  ISETP.LT.OR P5, PT, R31, 0x21, P3 ;  /* 0x000000211f00780c */ /* 0x000fe20001fa1670 */
[----:B------:R-:W-:Y:S07]  /*2fb0*/  @!P2 IMAD.SHL.U32 R3, R3, 0x4, RZ ;  /* 0x000000040303a824 */ /* 0x000fee00078e00ff */
[----:B------:R4:W-:Y:S05]  /*2fc0*/  LDGSTS.E.BYPASS.LTC128B.128 [R2+0x1000], [R34.64], !P6 ;  /* 0x0100000022027fae */ /* 0x0009ea000f101d50 */
[----:B------:R4:W-:Y:S04]  /*2fd0*/  LDGSTS.E.BYPASS.LTC128B.128 [R2+0x3000], [R34.64+0x80], !P5 ;  /* 0x0300008022027fae */ /* 0x0009e8000e901d50 */
[----:B------:R4:W-:Y:S02]  /*2fe0*/  @!P2 LDGSTS.E.BYPASS.LTC128B.128 [R3+0x12080], [R32.64] ;  /* 0x120800002003afae */ /* 0x0009e4000b901d50 */
.L_x_681:
[----:B----4-:R-:W-:Y:S01]  /*2ff0*/  IMAD.MOV.U32 R3, RZ, RZ, -0x60 ;  /* 0xffffffa0ff037424 */ /* 0x010fe200078e00ff */
[----:B------:R-:W0:Y:S01]  /*3000*/  LDGDEPBAR ;  /* 0x00000000000079af */ /* 0x000e220000000000 */
[----:B------:R-:W-:Y:S02]  /*3010*/  IMAD.U32 R2, RZ, RZ, UR7 ;  /* 0x00000007ff027e24 */ /* 0x000fe4000f8e00ff */
[----:B------:R-:W-:Y:S02]  /*3020*/  IMAD R3, R238, R3, c[0x0][0x198] ;  /* 0x00006600ee037624 */ /* 0x000fe400078e0203 */
[----:B------:R-:W-:Y:S02]  /*3030*/  IMAD.MOV.U32 R29, RZ, RZ, 0x1 ;  /* 0x00000001ff1d7424 */ /* 0x000fe400078e00ff */
[----:B------:R-:W-:Y:S05]  /*3040*/  IMAD R2, R2, 0x40, R3 ;  /* 0x0000004002027824 */ /* 0x000fea00078e0203 */
[----:B------:R-:W-:Y:S04]  /*3050*/  IADD3 R2, R2, -c[0x0][0x168], R29 ;  /* 0x80005a0002027a10 */ /* 0x000fe80007ffe01d */
[----:B------:R-:W-:Y:S04]  /*3060*/  IADD3 R205, -R251, R249, R2 ;  /* 0x000000f9fbcd7210 */ /* 0x000fe80007ffe102 */
[C---:B------:R-:W-:Y:S02]  /*3070*/  IMNMX R31, R252.reuse, R205, PT ;  /* 0x000000cdfc1f7217 */ /* 0x040fe40003800200 */
[----:B------:R-:W-:Y:S02]  /*3080*/  IADD3 R34, R205, 0x8, RZ ;  /* 0x00000008cd227810 */ /* 0x000fe40007ffe0ff */
[C---:B------:R-:W-:Y:S02]  /*3090*/  ISETP.GT.AND P6, PT, R31.reuse, RZ, PT ;  /* 0x000000ff1f00720c */ /* 0x040fe40003fc4270 */
[----:B------:R-:W-:Y:S02]  /*30a0*/  IMNMX R34, R252, R34, PT ;  /* 0x00000022fc227217 */ /* 0x000fe40003800200 */
[----:B------:R-:W-:Y:S02]  /*30b0*/  ISETP.GT.AND P5, PT, R31, 0x1, PT ;  /* 0x000000011f00780c */ /* 0x000fe40003fa4270 */
[----:B------:R-:W-:Y:S02]  /*30c0*/  FSEL R207, R4, -INF , P6 ;  /* 0xff80000004cf7808 */ /* 0x000fe40003000000 */
[C---:B------:R-:W-:Y:S02]  /*30d0*/  ISETP.GT.AND P6, PT, R34.reuse, RZ, PT ;  /* 0x000000ff2200720c */ /* 0x040fe40003fc4270 */
[----:B------:R-:W-:Y:S01]  /*30e0*/  FSEL R206, R5, -INF , P5 ;  /* 0xff80000005ce7808 */ /* 0x000fe20002800000 */
[--C-:B------:R-:W-:Y:S01]  /*30f0*/  FFMA.FTZ R207, R207, c[0x0][0x29c], -R28.reuse ;  /* 0x0000a700cfcf7a23 */ /* 0x100fe2000001081c */
[----:B------:R-:W-:Y:S02]  /*3100*/  ISETP.GT.AND P5, PT, R34, 0x1, PT ;  /* 0x000000012200780c */ /* 0x000fe40003fa4270 */
[----:B------:R-:W-:Y:S01]  /*3110*/  FSEL R209, R6, -INF , P6 ;  /* 0xff80000006d17808 */ /* 0x000fe20003000000 */
[--C-:B------:R-:W-:Y:S01]  /*3120*/  FFMA.FTZ R206, R206, c[0x0][0x29c], -R28.reuse ;  /* 0x0000a700cece7a23 */ /* 0x100fe2000001081c */
[----:B------:R-:W-:Y:S01]  /*3130*/  FSEL R208, R7, -INF , P5 ;  /* 0xff80000007d07808 */ /* 0x000fe20002800000 */
[----:B------:R-:W4:Y:S01]  /*3140*/  MUFU.EX2 R207, R207 ;  /* 0x000000cf00cf7308 */ /* 0x000f220000000800 */
[-C--:B-1----:R-:W-:Y:S03]  /*3150*/  HMMA.16816.F32.BF16 R4, R140, R152.reuse, RZ ;  /* 0x000000988c04723c */ /* 0x082fe600000418ff */
[----:B------:R-:W-:Y:S01]  /*3160*/  ISETP.GT.AND P6, PT, R31, 0x20, PT ;  /* 0x000000201f00780c */ /* 0x000fe20003fc4270 */
[--C-:B------:R-:W-:Y:S01]  /*3170*/  FFMA.FTZ R209, R209, c[0x0][0x29c], -R139.reuse ;  /* 0x0000a700d1d17a23 */ /* 0x100fe2000001088b */
[----:B------:R-:W-:Y:S01]  /*3180*/  ISETP.GT.AND P5, PT, R31, 0x21, PT ;  /* 0x000000211f00780c */ /* 0x000fe20003fa4270 */
[--C-:B------:R-:W-:Y:S01]  /*3190*/  FFMA.FTZ R208, R208, c[0x0][0x29c], -R139.reuse ;  /* 0x0000a700d0d07a23 */ /* 0x100fe2000001088b */
[----:B------:R-:W-:Y:S02]  /*31a0*/  FSEL R30, R16, -INF , P6 ;  /* 0xff800000101e7808 */ /* 0x000fe40003000000 */
[C---:B------:R-:W-:Y:S01]  /*31b0*/  ISETP.GT.AND P6, PT, R34.reuse, 0x20, PT ;  /* 0x000000202200780c */ /* 0x040fe20003fc4270 */
[----:B------:R-:W1:Y:S02]  /*31c0*/  MUFU.EX2 R206, R206 ;  /* 0x000000ce00ce7308 */ /* 0x000e640000000800 */
[----:B------:R-:W-:Y:S02]  /*31d0*/  FSEL R29, R17, -INF , P5 ;  /* 0xff800000111d7808 */ /* 0x000fe40002800000 */
[----:B------:R-:W-:Y:S02]  /*31e0*/  ISETP.GT.AND P5, PT, R34, 0x21, PT ;  /* 0x000000212200780c */ /* 0x000fe40003fa4270 */
[----:B------:R-:W-:Y:S02]  /*31f0*/  IADD3 R33, R205, 0x20, RZ ;  /* 0x00000020cd217810 */ /* 0x000fe40007ffe0ff */
[----:B------:R-:W-:Y:S02]  /*3200*/  FSEL R2, R19, -INF , P5 ;  /* 0xff80000013027808 */ /* 0x000fe40002800000 */
[----:B------:R-:W-:Y:S01]  /*3210*/  FSEL R3, R18, -INF , P6 ;  /* 0xff80000012037808 */ /* 0x000fe20003000000 */
[----:B------:R-:W5:Y:S01]  /*3220*/  MUFU.EX2 R209, R209 ;  /* 0x000000d100d17308 */ /* 0x000f620000000800 */
[C---:B---3--:R-:W-:Y:S02]  /*3230*/  HMMA.16816.F32.BF16 R16, R144.reuse, R152, RZ ;  /* 0x000000989010723c */ /* 0x048fe400000418ff */
[C---:B------:R-:W-:Y:S02]  /*3240*/  ISETP.GT.AND P6, PT, R31.reuse, 0x40, PT ;  /* 0x000000401f00780c */ /* 0x040fe40003fc4270 */
[----:B------:R-:W-:Y:S02]  /*3250*/  ISETP.GT.AND P5, PT, R31, 0x41, PT ;  /* 0x000000411f00780c */ /* 0x000fe40003fa4270 */
[----:B------:R-:W-:Y:S02]  /*3260*/  IMNMX R33, R252, R33, PT ;  /* 0x00000021fc217217 */ /* 0x000fe40003800200 */
[----:B------:R-:W-:Y:S01]  /*3270*/  FSEL R32, R20, -INF , P6 ;  /* 0xff80000014207808 */ /* 0x000fe20003000000 */
[----:B------:R-:W3:Y:S01]  /*3280*/  MUFU.EX2 R208, R208 ;  /* 0x000000d000d07308 */ /* 0x000ee20000000800 */
[C---:B------:R-:W-:Y:S02]  /*3290*/  ISETP.GT.AND P6, PT, R34.reuse, 0x40, PT ;  /* 0x000000402200780c */ /* 0x040fe40003fc4270 */
[----:B------:R-:W-:Y:S02]  /*32a0*/  FSEL R31, R21, -INF , P5 ;  /* 0xff800000151f7808 */ /* 0x000fe40002800000 */
[----:B------:R-:W-:Y:S02]  /*32b0*/  ISETP.GT.AND P5, PT, R34, 0x41, PT ;  /* 0x000000412200780c */ /* 0x000fe40003fa4270 */
[----:B------:R-:W-:Y:S02]  /*32c0*/  FSEL R213, R22, -INF , P6 ;  /* 0xff80000016d57808 */ /* 0x000fe40003000000 */
[----:B------:R-:W-:Y:S02]  /*32d0*/  FSEL R212, R23, -INF , P5 ;  /* 0xff80000017d47808 */ /* 0x000fe40002800000 */
[-C--:B------:R-:W-:Y:S01]  /*32e0*/  HMMA.16816.F32.BF16 R20, R144, R154.reuse, RZ ;  /* 0x0000009a9014723c */ /* 0x080fe200000418ff */
[C---:B------:R-:W-:Y:S02]  /*32f0*/  ISETP.GT.AND P6, PT, R33.reuse, RZ, PT ;  /* 0x000000ff2100720c */ /* 0x040fe40003fc4270 */
[----:B------:R-:W-:Y:S02]  /*3300*/  ISETP.GT.AND P5, PT, R33, 0x1, PT ;  /* 0x000000012100780c */ /* 0x000fe40003fa4270 */
[----:B------:R-:W-:Y:S01]  /*3310*/  FSEL R211, R8, -INF , P6 ;  /* 0xff80000008d37808 */ /* 0x000fe20003000000 */
[--C-:B------:R-:W-:Y:S01]  /*3320*/  FFMA.FTZ R8, R31, c[0x0][0x29c], -R28.reuse ;  /* 0x0000a7001f087a23 */ /* 0x100fe2000001081c */
[----:B------:R-:W-:Y:S01]  /*3330*/  FSEL R210, R9, -INF , P5 ;  /* 0xff80000009d27808 */ /* 0x000fe20002800000 */
[--C-:B------:R-:W-:Y:S01]  /*3340*/  FFMA.FTZ R9, R32, c[0x0][0x29c], -R28.reuse ;  /* 0x0000a70020097a23 */ /* 0x100fe2000001081c */
[C---:B------:R-:W-:Y:S02]  /*3350*/  ISETP.GT.AND P6, PT, R33.reuse, 0x20, PT ;  /* 0x000000202100780c */ /* 0x040fe40003fc4270 */
[----:B------:R-:W-:Y:S01]  /*3360*/  ISETP.GT.AND P5, PT, R33, 0x21, PT ;  /* 0x000000212100780c */ /* 0x000fe20003fa4270 */
[----:B------:R-:W-:Y:S01]  /*3370*/  MUFU.EX2 R8, R8 ;  /* 0x0000000800087308 */ /* 0x000fe20000000800 */
[----:B------:R-:W-:Y:S01]  /*3380*/  FSEL R137, R12, -INF , P6 ;  /* 0xff8000000c897808 */ /* 0x000fe20003000000 */
[--C-:B------:R-:W-:Y:S01]  /*3390*/  FFMA.FTZ R12, R29, c[0x0][0x29c], -R28.reuse ;  /* 0x0000a7001d0c7a23 */ /* 0x100fe2000001081c */
[----:B------:R-:W-:Y:S01]  /*33a0*/  FSEL R136, R13, -INF , P5 ;  /* 0xff8000000d887808 */ /* 0x000fe20002800000 */
[----:B------:R-:W-:Y:S01]  /*33b0*/  FFMA.FTZ R13, R30, c[0x0][0x29c], -R28 ;  /* 0x0000a7001e0d7a23 */ /* 0x000fe2000001081c */
[C---:B------:R-:W-:Y:S01]  /*33c0*/  ISETP.GT.AND P6, PT, R33.reuse, 0x40, PT ;  /* 0x000000402100780c */ /* 0x040fe20003fc4270 */
[C---:B------:R-:W-:Y:S02]  /*33d0*/  HMMA.16816.F32.BF16 R28, R140.reuse, R154, RZ ;  /* 0x0000009a8c1c723c */ /* 0x040fe400000418ff */
[----:B------:R-:W-:Y:S02]  /*33e0*/  ISETP.GT.AND P5, PT, R33, 0x41, PT ;  /* 0x000000412100780c */ /* 0x000fe40003fa4270 */
[----:B------:R-:W-:Y:S04]  /*33f0*/  MUFU.EX2 R12, R12 ;  /* 0x0000000c000c7308 */ /* 0x000fe80000000800 */
[-C--:B------:R-:W-:Y:S06]  /*3400*/  HMMA.16816.F32.BF16 R32, R140, R156.reuse, RZ ;  /* 0x0000009c8c20723c */ /* 0x080fec00000418ff */
[----:B------:R-:W2:Y:S02]  /*3410*/  MUFU.EX2 R13, R13 ;  /* 0x0000000d000d7308 */ /* 0x000ea40000000800 */
[----:B------:R-:W-:Y:S07]  /*3420*/  HMMA.16816.F32.BF16 R36, R144, R156, RZ ;  /* 0x0000009c9024723c */ /* 0x000fee00000418ff */
[--C-:B------:R-:W-:Y:S01]  /*3430*/  FFMA.FTZ R145, R213, c[0x0][0x29c], -R139.reuse ;  /* 0x0000a700d5917a23 */ /* 0x100fe2000001088b */
[-C--:B------:R-:W-:Y:S01]  /*3440*/  HMMA.16816.F32.BF16 R4, R148, R158.reuse, R4 ;  /* 0x0000009e9404723c */ /* 0x080fe20000041804 */
[----:B------:R-:W-:Y:S04]  /*3450*/  MUFU.EX2 R9, R9 ;  /* 0x0000000900097308 */ /* 0x000fe80000000800 */
[--C-:B------:R-:W-:Y:S02]  /*3460*/  FFMA.FTZ R144, R212, c[0x0][0x29c], -R139.reuse ;  /* 0x0000a700d4907a23 */ /* 0x100fe4000001088b */
[--C-:B------:R-:W-:Y:S01]  /*3470*/  FFMA.FTZ R147, R3, c[0x0][0x29c], -R139.reuse ;  /* 0x0000a70003937a23 */ /* 0x100fe2000001088b */
[C---:B------:R-:W-:Y:S01]  /*3480*/  HMMA.16816.F32.BF16 R16, R160.reuse, R158, R16 ;  /* 0x0000009ea010723c */ /* 0x040fe20000041810 */
[----:B------:R-:W-:Y:S02]  /*3490*/  IMAD.MOV.U32 R3, RZ, RZ, -0x40 ;  /* 0xffffffc0ff037424 */ /* 0x000fe400078e00ff */
[----:B------:R-:W-:Y:S01]  /*34a0*/  MUFU.EX2 R144, R144 ;  /* 0x0000009000907308 */ /* 0x000fe20000000800 */
[----:B------:R-:W-:Y:S01]  /*34b0*/  FFMA.FTZ R146, R2, c[0x0][0x29c], -R139 ;  /* 0x0000a70002927a23 */ /* 0x000fe2000001088b */
[----:B------:R-:W-:Y:S02]  /*34c0*/  FSEL R139, R24, -INF , P6 ;  /* 0xff800000188b7808 */ /* 0x000fe40003000000 */
[----:B------:R-:W-:Y:S01]  /*34d0*/  SEL R3, R3, 0x40, P0 ;  /* 0x0000004003037807 */ /* 0x000fe20000000000 */
[-C--:B------:R-:W-:Y:S04]  /*34e0*/  HMMA.16816.F32.BF16 R20, R160, R164.reuse, R20 ;  /* 0x000000a4a014723c */ /* 0x080fe80000041814 */
[----:B------:R-:W-:Y:S01]  /*34f0*/  IMAD.IADD R2, R224, 0x1, R3 ;  /* 0x00000001e0027824 */ /* 0x000fe200078e0203 */
[----:B------:R-:W-:Y:S01]  /*3500*/  MUFU.EX2 R146, R146 ;  /* 0x0000009200927308 */ /* 0x000fe20000000800 */
[----:B------:R-:W-:Y:S01]  /*3510*/  IMAD.IADD R3, R3, 0x1, R0 ;  /* 0x0000000103037824 */ /* 0x000fe200078e0200 */
[----:B------:R-:W-:Y:S01]  /*3520*/  FSEL R24, R25, -INF , P5 ;  /* 0xff80000019187808 */ /* 0x000fe20002800000 */
[C---:B------:R-:W-:Y:S01]  /*3530*/  HMMA.16816.F32.BF16 R28, R148.reuse, R164, R28 ;  /* 0x000000a4941c723c */ /* 0x040fe2000004181c */
[----:B------:R-:W-:Y:S03]  /*3540*/  LDSM.16.M88.4 R140, [R2+0xf080] ;  /* 0x00f08000028c783b */ /* 0x000fe60000000200 */
[--C-:B------:R-:W-:Y:S02]  /*3550*/  FFMA.FTZ R25, R139, c[0x0][0x29c], -R138.reuse ;  /* 0x0000a7008b197a23 */ /* 0x100fe4000001088a */
[--C-:B------:R-:W-:Y:S01]  /*3560*/  FFMA.FTZ R24, R24, c[0x0][0x29c], -R138.reuse ;  /* 0x0000a70018187a23 */ /* 0x100fe2000001088a */
[----:B------:R-:W1:Y:S01]  /*3570*/  MUFU.EX2 R147, R147 ;  /* 0x0000009300937308 */ /* 0x000e620000000800 */
[-C--:B------:R-:W-:Y:S07]  /*3580*/  HMMA.16816.F32.BF16 R32, R148, R166.reuse, R32 ;  /* 0x000000a69420723c */ /* 0x080fee0000041820 */
[--C-:B------:R-:W-:Y:S01]  /*3590*/  FFMA.FTZ R151, R211, c[0x0][0x29c], -R138.reuse ;  /* 0x0000a700d3977a23 */ /* 0x100fe2000001088a */
[----:B------:R-:W-:Y:S01]  /*35a0*/  HMMA.16816.F32.BF16 R36, R160, R166, R36 ;  /* 0x000000a6a024723c */ /* 0x000fe20000041824 */
[----:B------:R-:W-:Y:S03]  /*35b0*/  MUFU.EX2 R24, R24 ;  /* 0x0000001800187308 */ /* 0x000fe60000000800 */
[--C-:B------:R-:W-:Y:S02]  /*35c0*/  FFMA.FTZ R150, R210, c[0x0][0x29c], -R138.reuse ;  /* 0x0000a700d2967a23 */ /* 0x100fe4000001088a */
[--C-:B------:R-:W-:Y:S01]  /*35d0*/  FFMA.FTZ R149, R137, c[0x0][0x29c], -R138.reuse ;  /* 0x0000a70089957a23 */ /* 0x100fe2000001088a */
[----:B------:R-:W-:Y:S01]  /*35e0*/  IADD3 R160, R205, 0x28, RZ ;  /* 0x00000028cda07810 */ /* 0x000fe20007ffe0ff */
[----:B------:R-:W-:Y:S02]  /*35f0*/  FFMA.FTZ R148, R136, c[0x0][0x29c], -R138 ;  /* 0x0000a70088947a23 */ /* 0x000fe4000001088a */
[----:B------:R-:W1:Y:S01]  /*3600*/  LDSM.16.M88.4 R136, [R2+0xe080] ;  /* 0x00e080000288783b */ /* 0x000e620000000200 */
[----:B------:R-:W-:Y:S01]  /*3610*/  MUFU.EX2 R150, R150 ;  /* 0x0000009600967308 */ /* 0x000fe20000000800 */
[----:B------:R-:W-:Y:S04]  /*3620*/  IMNMX R160, R252, R160, PT ;  /* 0x000000a0fca07217 */ /* 0x000fe80003800200 */
[C---:B------:R-:W-:Y:S02]  /*3630*/  ISETP.GT.AND P6, PT, R160.reuse, RZ, PT ;  /* 0x000000ffa000720c */ /* 0x040fe40003fc4270 */
[----:B------:R-:W-:Y:S02]  /*3640*/  ISETP.GT.AND P5, PT, R160, 0x1, PT ;  /* 0x00000001a000780c */ /* 0x000fe40003fa4270 */
[----:B------:R-:W-:Y:S01]  /*3650*/  FSEL R10, R10, -INF , P6 ;  /* 0xff8000000a0a7808 */ /* 0x000fe20003000000 */
[----:B------:R-:W-:Y:S01]  /*3660*/  MUFU.EX2 R148, R148 ;  /* 0x0000009400947308 */ /* 0x000fe20000000800 */
[C---:B------:R-:W-:Y:S02]  /*3670*/  ISETP.GT.AND P6, PT, R160.reuse, 0x20, PT ;  /* 0x00000020a000780c */ /* 0x040fe40003fc4270 */
[----:B------:R-:W-:Y:S02]  /*3680*/  FSEL R11, R11, -INF , P5 ;  /* 0xff8000000b0b7808 */ /* 0x000fe40002800000 */
[----:B------:R-:W-:Y:S02]  /*3690*/  ISETP.GT.AND P5, PT, R160, 0x21, PT ;  /* 0x00000021a000780c */ /* 0x000fe40003fa4270 */
[----:B------:R-:W-:Y:S02]  /*36a0*/  FSEL R14, R14, -INF , P6 ;  /* 0xff8000000e0e7808 */ /* 0x000fe40003000000 */
[----:B------:R-:W-:Y:S01]  /*36b0*/  ISETP.GT.AND P6, PT, R160, 0x40, PT ;  /* 0x00000040a000780c */ /* 0x000fe20003fc4270 */
[----:B------:R-:W-:Y:S01]  /*36c0*/  MUFU.EX2 R151, R151 ;  /* 0x0000009700977308 */ /* 0x000fe20000000800 */
[----:B------:R-:W-:Y:S01]  /*36d0*/  FSEL R15, R15, -INF , P5 ;  /* 0xff8000000f0f7808 */ /* 0x000fe20002800000 */
[--C-:B------:R-:W-:Y:S01]  /*36e0*/  FFMA.FTZ R14, R14, c[0x0][0x29c], -R204.reuse ;  /* 0x0000a7000e0e7a23 */ /* 0x100fe200000108cc */
[----:B------:R-:W-:Y:S02]  /*36f0*/  ISETP.GT.AND P5, PT, R160, 0x41, PT ;  /* 0x00000041a000780c */ /* 0x000fe40003fa4270 */
[----:B------:R-:W-:Y:S01]  /*3700*/  FSEL R26, R26, -INF , P6 ;  /* 0xff8000001a1a7808 */ /* 0x000fe20003000000 */
[--C-:B------:R-:W-:Y:S01]  /*3710*/  FFMA.FTZ R15, R15, c[0x0][0x29c], -R204.reuse ;  /* 0x0000a7000f0f7a23 */ /* 0x100fe200000108cc */
[----:B------:R-:W-:Y:S03]  /*3720*/  FSEL R27, R27, -INF , P5 ;  /* 0xff8000001b1b7808 */ /* 0x000fe60002800000 */
[----:B------:R-:W-:Y:S01]  /*3730*/  MUFU.EX2 R14, R14 ;  /* 0x0000000e000e7308 */ /* 0x000fe20000000800 */
[----:B------:R-:W-:Y:S01]  /*3740*/  FFMA.FTZ R26, R26, c[0x0][0x29c], -R204 ;  /* 0x0000a7001a1a7a23 */ /* 0x000fe200000108cc */
[-C--:B-1----:R-:W-:Y:S08]  /*3750*/  HMMA.16816.F32.BF16 R4, R136, R168.reuse, R4 ;  /* 0x000000a88804723c */ /* 0x082ff00000041804 */
[----:B------:R-:W-:Y:S01]  /*3760*/  MUFU.EX2 R15, R15 ;  /* 0x0000000f000f7308 */ /* 0x000fe20000000800 */
[C---:B------:R-:W-:Y:S09]  /*3770*/  HMMA.16816.F32.BF16 R16, R140.reuse, R168, R16 ;  /* 0x000000a88c10723c */ /* 0x040ff20000041810 */
[----:B------:R-:W-:Y:S01]  /*3780*/  MUFU.EX2 R26, R26 ;  /* 0x0000001a001a7308 */ /* 0x000fe20000000800 */
[-C--:B------:R-:W-:Y:S09]  /*3790*/  HMMA.16816.F32.BF16 R20, R140, R170.reuse, R20 ;  /* 0x000000aa8c14723c */ /* 0x080ff20000041814 */
[----:B------:R-:W-:Y:S01]  /*37a0*/  MUFU.EX2 R149, R149 ;  /* 0x0000009500957308 */ /* 0x000fe20000000800 */
[C---:B------:R-:W-:Y:S09]  /*37b0*/  HMMA.16816.F32.BF16 R28, R136.reuse, R170, R28 ;  /* 0x000000aa881c723c */ /* 0x040ff2000004181c */
[----:B------:R-:W-:Y:S01]  /*37c0*/  MUFU.EX2 R145, R145 ;  /* 0x0000009100917308 */ /* 0x000fe20000000800 */
[-C--:B------:R-:W-:Y:S01]  /*37d0*/  HMMA.16816.F32.BF16 R32, R136, R172.reuse, R32 ;  /* 0x000000ac8820723c */ /* 0x080fe20000041820 */
[----:B------:R-:W1:Y:S07]  /*37e0*/  LDSM.16.M88.4 R136, [R3+0xe080] ;  /* 0x00e080000388783b */ /* 0x000e6e0000000200 */
[----:B------:R-:W-:Y:S01]  /*37f0*/  HMMA.16816.F32.BF16 R36, R140, R172, R36 ;  /* 0x000000ac8c24723c */ /* 0x000fe20000041824 */
[----:B------:R-:W2:Y:S01]  /*3800*/  LDSM.16.M88.4 R140, [R3+0xf080] ;  /* 0x00f08000038c783b */ /* 0x000ea20000000200 */
[----:B------:R-:W-:Y:S06]  /*3810*/  MUFU.EX2 R25, R25 ;  /* 0x0000001900197308 */ /* 0x000fec0000000800 */
        /* <DEDUP_REMOVED lines=39> */
[--C-:B------:R-:W-:Y:S02]  /*3a90*/  FADD.FTZ R7, R7, -R3.reuse ;  /* 0x8000000307077221 */ /* 0x100fe40000010000 */
[-C--:B------:R-:W-:Y:S04]  /*3aa0*/  HMMA.16816.F32.BF16 R32, R136, R202.reuse, R32 ;  /* 0x000000ca8820723c */ /* 0x080fe80000041820 */
[--C-:B------:R-:W-:Y:S02]  /*3ab0*/  FADD.FTZ R4, R4, -R2.reuse ;  /* 0x8000000204047221 */ /* 0x100fe40000010000 */
[----:B------:R-:W-:Y:S02]  /*3ac0*/  FADD.FTZ R5, R5, -R2 ;  /* 0x8000000205057221 */ /* 0x000fe40000010000 */
[----:B------:R-:W-:Y:S04]  /*3ad0*/  HMMA.16816.F32.BF16 R36, R140, R202, R36 ;  /* 0x000000ca8c24723c */ /* 0x000fe80000041824 */
[--C-:B------:R-:W-:Y:S02]  /*3ae0*/  FFMA.FTZ R137, R10, c[0x0][0x29c], -R204.reuse ;  /* 0x0000a7000a897a23 */ /* 0x100fe400000108cc */
[----:B------:R-:W1:Y:S01]  /*3af0*/  LDS R10, [R249.X4+0x12300] ;  /* 0x01230000f90a7984 */ /* 0x000e620000004800 */
[----:B------:R-:W-:Y:S02]  /*3b00*/  FFMA.FTZ R136, R11, c[0x0][0x29c], -R204 ;  /* 0x0000a7000b887a23 */ /* 0x000fe400000108cc */
[----:B------:R-:W-:Y:S03]  /*3b10*/  MUFU.EX2 R11, R137 ;  /* 0x00000089000b7308 */ /* 0x000fe60000000800 */
[--C-:B------:R-:W-:Y:S02]  /*3b20*/  FADD.FTZ R30, R30, -R3.reuse ;  /* 0x800000031e1e7221 */ /* 0x100fe40000010000 */
[--C-:B------:R-:W-:Y:S02]  /*3b30*/  FADD.FTZ R31, R31, -R3.reuse ;  /* 0x800000031f1f7221 */ /* 0x100fe40000010000 */
[--C-:B------:R-:W-:Y:S02]  /*3b40*/  FADD.FTZ R34, R34, -R3.reuse ;  /* 0x8000000322227221 */ /* 0x100fe40000010000 */
[----:B------:R-:W-:Y:S01]  /*3b50*/  FADD.FTZ R35, R35, -R3 ;  /* 0x8000000323237221 */ /* 0x000fe20000010000 */
[----:B------:R-:W2:Y:S01]  /*3b60*/  MUFU.EX2 R136, R136 ;  /* 0x0000008800887308 */ /* 0x000ea20000000800 */
[----:B----4-:R-:W-:Y:S01]  /*3b70*/  FMUL.FTZ R4, R207, R4 ;  /* 0x00000004cf047220 */ /* 0x010fe20000410000 */
[----:B------:R-:W-:Y:S01]  /*3b80*/  F2FP.BF16.PACK_AB R207, R206, R207 ;  /* 0x000000cfcecf723e */ /* 0x000fe200000010ff */
[----:B------:R-:W3:Y:S01]  /*3b90*/  LDS R3, [R249.X4+0x12320] ;  /* 0x01232000f9037984 */ /* 0x000ee20000004800 */
[----:B-----5:R-:W-:Y:S01]  /*3ba0*/  FMUL.FTZ R6, R209, R6 ;  /* 0x00000006d1067220 */ /* 0x020fe20000410000 */
[----:B------:R-:W-:Y:S01]  /*3bb0*/  F2FP.BF16.PACK_AB R209, R208, R209 ;  /* 0x000000d1d0d1723e */ /* 0x000fe200000010ff */
[----:B------:R-:W-:Y:S01]  /*3bc0*/  FMUL.FTZ R5, R206, R5 ;  /* 0x00000005ce057220 */ /* 0x000fe20000410000 */
[----:B------:R-:W-:Y:S01]  /*3bd0*/  STS [R250+0x12480], R207 ;  /* 0x012480cffa007388 */ /* 0x000fe20000000800 */
[----:B------:R-:W-:Y:S02]  /*3be0*/  FADD.FTZ R28, R28, -R2 ;  /* 0x800000021c1c7221 */ /* 0x000fe40000010000 */
[----:B------:R-:W-:Y:S01]  /*3bf0*/  FFMA.FTZ R204, R27, c[0x0][0x29c], -R204 ;  /* 0x0000a7001bcc7a23 */ /* 0x000fe200000108cc */
[----:B------:R-:W-:Y:S01]  /*3c00*/  STS [R245], R209 ;  /* 0x000000d1f5007388 */ /* 0x000fe20000000800 */
[----:B------:R-:W-:Y:S01]  /*3c10*/  F2FP.BF16.PACK_AB R4, R5, R4 ;  /* 0x000000040504723e */ /* 0x000fe200000010ff */
[--C-:B------:R-:W-:Y:S02]  /*3c20*/  FADD.FTZ R29, R29, -R2.reuse ;  /* 0x800000021d1d7221 */ /* 0x100fe40000010000 */
[--C-:B------:R-:W-:Y:S01]  /*3c30*/  FADD.FTZ R32, R32, -R2.reuse ;  /* 0x8000000220207221 */ /* 0x100fe20000010000 */
[----:B------:R-:W4:Y:S01]  /*3c40*/  MUFU.EX2 R204, R204 ;  /* 0x000000cc00cc7308 */ /* 0x000f220000000800 */
[----:B------:R-:W-:Y:S02]  /*3c50*/  FADD.FTZ R33, R33, -R2 ;  /* 0x8000000221217221 */ /* 0x000fe40000010000 */
[----:B------:R-:W-:Y:S01]  /*3c60*/  FMUL.FTZ R2, R13, R28 ;  /* 0x0000001c0d027220 */ /* 0x000fe20000410000 */
[----:B------:R-:W-:Y:S01]  /*3c70*/  F2FP.BF16.PACK_AB R13, R12, R13 ;  /* 0x0000000d0c0d723e */ /* 0x000fe200000010ff */
[----:B------:R-:W-:Y:S01]  /*3c80*/  FMUL.FTZ R30, R147, R30 ;  /* 0x0000001e931e7220 */ /* 0x000fe20000410000 */
[----:B------:R-:W-:Y:S01]  /*3c90*/  F2FP.BF16.PACK_AB R147, R146, R147 ;  /* 0x000000939293723e */ /* 0x000fe200000010ff */
[----:B------:R-:W-:Y:S01]  /*3ca0*/  FMUL.FTZ R208, R208, R7 ;  /* 0x00000007d0d07220 */ /* 0x000fe20000410000 */
[----:B--2---:R-:W-:Y:S01]  /*3cb0*/  F2FP.BF16.PACK_AB R5, R136, R11 ;  /* 0x0000000b8805723e */ /* 0x004fe200000010ff */
[----:B------:R-:W-:Y:S01]  /*3cc0*/  FMUL.FTZ R32, R9, R32 ;  /* 0x0000002009207220 */ /* 0x000fe20000410000 */
[----:B------:R-:W-:Y:S01]  /*3cd0*/  F2FP.BF16.PACK_AB R7, R15, R14 ;  /* 0x0000000e0f07723e */ /* 0x000fe200000010ff */
[--C-:B-1----:R-:W-:Y:S01]  /*3ce0*/  FADD.FTZ R16, R16, -R10.reuse ;  /* 0x8000000a10107221 */ /* 0x102fe20000010000 */
[----:B------:R-:W-:Y:S01]  /*3cf0*/  F2FP.BF16.PACK_AB R9, R8, R9 ;  /* 0x000000090809723e */ /* 0x000fe200000010ff */
[--C-:B------:R-:W-:Y:S01]  /*3d00*/  FADD.FTZ R20, R20, -R10.reuse ;  /* 0x8000000a14147221 */ /* 0x100fe20000010000 */
[----:B------:R-:W-:Y:S01]  /*3d10*/  F2FP.BF16.PACK_AB R6, R208, R6 ;  /* 0x00000006d006723e */ /* 0x000fe200000010ff */
[----:B------:R-:W-:Y:S01]  /*3d20*/  FMUL.FTZ R16, R151, R16 ;  /* 0x0000001097107220 */ /* 0x000fe20000410000 */
[----:B------:R-:W-:Y:S01]  /*3d30*/  F2FP.BF16.PACK_AB R151, R150, R151 ;  /* 0x000000979697723e */ /* 0x000fe200000010ff */
[----:B------:R-:W-:Y:S01]  /*3d40*/  FMUL.FTZ R20, R149, R20 ;  /* 0x0000001495147220 */ /* 0x000fe20000410000 */
[----:B------:R-:W-:Y:S01]  /*3d50*/  F2FP.BF16.PACK_AB R149, R148, R149 ;  /* 0x000000959495723e */ /* 0x000fe200000010ff */
[--C-:B------:R-:W-:Y:S02]  /*3d60*/  FADD.FTZ R36, R36, -R10.reuse ;  /* 0x8000000a24247221 */ /* 0x100fe40000010000 */
[----:B------:R-:W-:Y:S01]  /*3d70*/  STS [R250+0x12c80], R151 ;  /* 0x012c8097fa007388 */ /* 0x000fe20000000800 */
[----:B------:R-:W-:Y:S01]  /*3d80*/  FMUL.FTZ R34, R145, R34 ;  /* 0x0000002291227220 */ /* 0x000fe20000410000 */
[----:B------:R-:W-:Y:S01]  /*3d90*/  F2FP.BF16.PACK_AB R145, R144, R145 ;  /* 0x000000919091723e */ /* 0x000fe200000010ff */
[----:B------:R-:W-:Y:S01]  /*3da0*/  FMUL.FTZ R36, R25, R36 ;  /* 0x0000002419247220 */ /* 0x000fe20000410000 */
[----:B------:R4:W-:Y:S01]  /*3db0*/  STS [R245+0x800], R5 ;  /* 0x00080005f5007388 */ /* 0x0009e20000000800 */
[----:B------:R-:W-:Y:S01]  /*3dc0*/  F2FP.BF16.PACK_AB R25, R24, R25 ;  /* 0x000000191819723e */ /* 0x000fe200000010ff */
[--C-:B------:R-:W-:Y:S02]  /*3dd0*/  FADD.FTZ R17, R17, -R10.reuse ;  /* 0x8000000a11117221 */ /* 0x100fe40000010000 */
[----:B------:R-:W-:Y:S01]  /*3de0*/  STS [R250+0x13480], R13 ;  /* 0x0134800dfa007388 */ /* 0x000fe20000000800 */
[--C-:B---3--:R-:W-:Y:S02]  /*3df0*/  FADD.FTZ R18, R18, -R3.reuse ;  /* 0x8000000312127221 */ /* 0x108fe40000010000 */
[----:B------:R-:W-:Y:S01]  /*3e00*/  FMUL.FTZ R17, R150, R17 ;  /* 0x0000001196117220 */ /* 0x000fe20000410000 */
[----:B------:R-:W-:Y:S01]  /*3e10*/  STS [R245+0x1000], R147 ;  /* 0x00100093f5007388 */ /* 0x000fe20000000800 */
[--C-:B------:R-:W-:Y:S02]  /*3e20*/  FADD.FTZ R19, R19, -R3.reuse ;  /* 0x8000000313137221 */ /* 0x100fe40000010000 */
[----:B------:R-:W-:Y:S01]  /*3e30*/  FMUL.FTZ R18, R11, R18 ;  /* 0x000000120b127220 */ /* 0x000fe20000410000 */
[----:B------:R-:W-:Y:S01]  /*3e40*/  STS [R250+0x13c80], R149 ;  /* 0x013c8095fa007388 */ /* 0x000fe20000000800 */
[----:B------:R-:W-:Y:S01]  /*3e50*/  FMUL.FTZ R19, R136, R19 ;  /* 0x0000001388137220 */ /* 0x000fe20000410000 */
[----:B------:R-:W-:Y:S01]  /*3e60*/  F2FP.BF16.PACK_AB R16, R17, R16 ;  /* 0x000000101110723e */ /* 0x000fe200000010ff */
[----:B------:R-:W-:Y:S01]  /*3e70*/  FMUL.FTZ R29, R12, R29 ;  /* 0x0000001d0c1d7220 */ /* 0x000fe20000410000 */
[----:B------:R-:W-:Y:S01]  /*3e80*/  STS [R245+0x1800], R7 ;  /* 0x00180007f5007388 */ /* 0x000fe20000000800 */
[----:B------:R-:W-:Y:S01]  /*3e90*/  FMUL.FTZ R31, R146, R31 ;  /* 0x0000001f921f7220 */ /* 0x000fe20000410000 */
[----:B------:R-:W-:Y:S01]  /*3ea0*/  F2FP.BF16.PACK_AB R18, R19, R18 ;  /* 0x000000121312723e */ /* 0x000fe200000010ff */
[--C-:B------:R-:W-:Y:S01]  /*3eb0*/  FADD.FTZ R21, R21, -R10.reuse ;  /* 0x8000000a15157221 */ /* 0x100fe20000010000 */
[----:B------:R-:W-:Y:S01]  /*3ec0*/  STS [R250+0x14480], R9 ;  /* 0x01448009fa007388 */ /* 0x000fe20000000800 */
[----:B------:R-:W-:Y:S01]  /*3ed0*/  F2FP.BF16.PACK_AB R2, R29, R2 ;  /* 0x000000021d02723e */ /* 0x000fe200000010ff */
[--C-:B------:R-:W-:Y:S01]  /*3ee0*/  FADD.FTZ R22, R22, -R3.reuse ;  /* 0x8000000316167221 */ /* 0x100fe20000010000 */
[----:B------:R-:W-:Y:S01]  /*3ef0*/  F2FP.BF16.PACK_AB R30, R31, R30 ;  /* 0x0000001e1f1e723e */ /* 0x000fe200000010ff */
[----:B------:R-:W-:Y:S01]  /*3f00*/  STS [R245+0x2000], R145 ;  /* 0x00200091f5007388 */ /* 0x000fe20000000800 */
[----:B----4-:R-:W-:Y:S01]  /*3f10*/  F2FP.BF16.PACK_AB R5, R204, R26 ;  /* 0x0000001acc05723e */ /* 0x010fe200000010ff */
[----:B------:R-:W-:Y:S02]  /*3f20*/  FMUL.FTZ R21, R148, R21 ;  /* 0x0000001594157220 */ /* 0x000fe40000410000 */
[----:B------:R-:W-:Y:S01]  /*3f30*/  STS [R250+0x14c80], R25 ;  /* 0x014c8019fa007388 */ /* 0x000fe20000000800 */
[--C-:B------:R-:W-:Y:S02]  /*3f40*/  FADD.FTZ R23, R23, -R3.reuse ;  /* 0x8000000317177221 */ /* 0x100fe40000010000 */
[----:B------:R-:W-:Y:S01]  /*3f50*/  FMUL.FTZ R22, R14, R22 ;  /* 0x000000160e167220 */ /* 0x000fe20000410000 */
[----:B------:R-:W-:Y:S01]  /*3f60*/  STS [R245+0x2800], R5 ;  /* 0x00280005f5007388 */ /* 0x000fe20000000800 */
[----:B------:R-:W-:Y:S01]  /*3f70*/  FMUL.FTZ R23, R15, R23 ;  /* 0x000000170f177220 */ /* 0x000fe20000410000 */
[----:B------:R-:W-:Y:S01]  /*3f80*/  F2FP.BF16.PACK_AB R20, R21, R20 ;  /* 0x000000141514723e */ /* 0x000fe200000010ff */
[----:B------:R-:W-:Y:S01]  /*3f90*/  FMUL.FTZ R33, R8, R33 ;  /* 0x0000002108217220 */ /* 0x000fe20000410000 */
[----:B------:R-:W-:Y:S01]  /*3fa0*/  BAR.SYNC.DEFER_BLOCKING 0x0 ;  /* 0x0000000000007b1d */ /* 0x000fe20000010000 */
        /* <DEDUP_REMOVED lines=10> */
[----:B------:R-:W-:Y:S05]  /*4050*/  FMUL.FTZ R39, R204, R39 ;  /* 0x00000027cc277220 */ /* 0x000fea0000410000 */
[----:B------:R-:W-:Y:S01]  /*4060*/  F2FP.BF16.PACK_AB R38, R39, R38 ;  /* 0x000000262726723e */ /* 0x000fe200000010ff */
        /* <DEDUP_REMOVED lines=10> */
[----:B------:R-:W-:Y:S01]  /*4110*/  STS [R250+0x17c80], R36 ;  /* 0x017c8024fa007388 */ /* 0x000fe20000000800 */
[----:B-1----:R-:W-:Y:S03]  /*4120*/  IMAD.SHL.U32 R2, R231, 0x2, RZ ;  /* 0x00000002e7027824 */ /* 0x002fe600078e00ff */
        /* <DEDUP_REMOVED lines=81> */
[----:B------:R-:W-:Y:S01]  /*4640*/  IMAD.U32 R5, RZ, RZ, UR10 ;  /* 0x0000000aff057e24 */ /* 0x000fe2000f8e00ff */
[----:B------:R-:W-:Y:S01]  /*4650*/  ULDC.64 UR4, c[0x0][0x208] ;  /* 0x0000820000047ab9 */ /* 0x000fe20000000a00 */
[----:B------:R-:W3:Y:S01]  /*4660*/  LDL.64 R8, [R1+0x10] ;  /* 0x0000100001087983 */ /* 0x000ee20000100a00 */
[----:B------:R-:W-:Y:S01]  /*4670*/  UIMAD UR15, UR15, UR4, URZ ;  /* 0x000000040f0f72a4 */ /* 0x000fe2000f8e023f */
[----:B------:R-:W-:Y:S01]  /*4680*/  IMAD.U32 R4, RZ, RZ, UR9 ;  /* 0x00000009ff047e24 */ /* 0x000fe2000f8e00ff */
[----:B------:R-:W-:Y:S01]  /*4690*/  UIMAD.WIDE.U32 UR20, UR13, UR4, URZ ;  /* 0x000000040d1472a5 */ /* 0x000fe2000f8e003f */
[----:B------:R-:W4:Y:S01]  /*46a0*/  LDL.64 R20, [R1] ;  /* 0x0000000001147983 */ /* 0x000f220000100a00 */
[----:B------:R-:W-:Y:S02]  /*46b0*/  UIMAD UR15, UR13, UR5, UR15 ;  /* 0x000000050d0f72a4 */ /* 0x000fe4000f8e020f */
[----:B------:R-:W-:Y:S02]  /*46c0*/  USHF.L.U32 UR18, UR13, 0x6, URZ ;  /* 0x000000060d127899 */ /* 0x000fe4000800063f */
[----:B------:R-:W-:Y:S02]  /*46d0*/  USHF.L.U32 UR4, UR20, 0x6, URZ ;  /* 0x0000000614047899 */ /* 0x000fe4000800063f */
[----:B------:R-:W-:Y:S02]  /*46e0*/  UIADD3 UR15, UR21, UR15, URZ ;  /* 0x0000000f150f7290 */ /* 0x000fe4000fffe03f */
[----:B------:R-:W-:Y:S02]  /*46f0*/  IMAD.U32 R6, RZ, RZ, UR18 ;  /* 0x00000012ff067e24 */ /* 0x000fe4000f8e00ff */
[----:B------:R-:W-:Y:S01]  /*4700*/  IADD3 R5, P6, P5, R240, UR4, R5 ;  /* 0x00000004f0057c10 */ /* 0x000fe2000fdde005 */
[----:B------:R-:W-:Y:S01]  /*4710*/  USHF.L.U64.HI UR15, UR20, 0x6, UR15 ;  /* 0x00000006140f7899 */ /* 0x000fe2000801020f */
[----:B---3--:R-:W-:Y:S01]  /*4720*/  IADD3 R7, P1, R8, UR18, RZ ;  /* 0x0000001208077c10 */ /* 0x008fe2000ff3e0ff */
[----:B--2---:R-:W-:Y:S02]  /*4730*/  IMAD.MOV.U32 R14, RZ, RZ, R10 ;  /* 0x000000ffff0e7224 */ /* 0x004fe400078e000a */
[----:B------:R-:W-:Y:S01]  /*4740*/  IMAD.U32 R8, RZ, RZ, UR18 ;  /* 0x00000012ff087e24 */ /* 0x000fe2000f8e00ff */
[----:B------:R-:W-:Y:S01]  /*4750*/  LEA.HI.X.SX32 R6, R6, R239, 0x1, P1 ;  /* 0x000000ef06067211 */ /* 0x000fe200008f0eff */
[----:B------:R-:W-:Y:S01]  /*4760*/  IMAD.MOV.U32 R15, RZ, RZ, R11 ;  /* 0x000000ffff0f7224 */ /* 0x000fe200078e000b */
[----:B------:R-:W-:Y:S02]  /*4770*/  LOP3.LUT P1, RZ, R248, 0x1, RZ, 0xc0, !PT ;  /* 0x00000001f8ff7812 */ /* 0x000fe4000782c0ff */
[----:B----4-:R-:W-:Y:S02]  /*4780*/  IADD3.X R4, R21, UR15, R4, P6, P5 ;  /* 0x0000000f15047c10 */ /* 0x010fe4000b7ea404 */
[C---:B------:R-:W-:Y:S02]  /*4790*/  LEA R10, P5, R7.reuse, c[0x0][0x280], 0x2 ;  /* 0x0000a000070a7a11 */ /* 0x040fe400078a10ff */
[----:B------:R-:W-:Y:S02]  /*47a0*/  IADD3 R8, -R14, c[0x0][0x168], -R8 ;  /* 0x00005a000e087a10 */ /* 0x000fe40007ffe908 */
[----:B------:R-:W-:Y:S02]  /*47b0*/  IADD3 R3, P6, R240, UR4, RZ ;  /* 0x00000004f0037c10 */ /* 0x000fe4000ffde0ff */
[----:B------:R-:W-:Y:S02]  /*47c0*/  LEA.HI.X R11, R7, c[0x0][0x284], R6, 0x2, P5 ;  /* 0x0000a100070b7a11 */ /* 0x000fe400028f1406 */
[C---:B------:R-:W-:Y:S02]  /*47d0*/  ISETP.LT.OR P5, PT, R8.reuse, 0x1, !P1 ;  /* 0x000000010800780c */ /* 0x040fe40004fa1670 */
[----:B------:R-:W-:Y:S02]  /*47e0*/  IADD3.X R6, R21, UR15, RZ, P6, !PT ;  /* 0x0000000f15067c10 */ /* 0x000fe4000b7fe4ff */
[C---:B------:R-:W-:Y:S02]  /*47f0*/  LEA R12, P6, R3.reuse, c[0x0][0x1f0], 0x1 ;  /* 0x00007c00030c7a11 */ /* 0x040fe400078c08ff */
[----:B------:R-:W-:Y:S02]  /*4800*/  ISETP.LT.OR P1, PT, R8, 0x21, !P1 ;  /* 0x000000210800780c */ /* 0x000fe40004f21670 */
[----:B------:R-:W-:Y:S01]  /*4810*/  LEA.HI.X R13, R3, c[0x0][0x1f4], R6, 0x1, P6 ;  /* 0x00007d00030d7a11 */ /* 0x000fe200030f0c06 */
[----:B------:R-:W-:Y:S01]  /*4820*/  @!P2 IMAD.SHL.U32 R3, R246, 0x10, RZ ;  /* 0x00000010f603a824 */ /* 0x000fe200078e00ff */
        /* <DEDUP_REMOVED lines=8> */
[----:B------:R-:W-:Y:S11]  /*48b0*/  ISETP.LT.OR P6, PT, R8, 0x21, !P6 ;  /* 0x000000210800780c */ /* 0x000ff600077c1670 */
[----:B------:R1:W-:Y:S04]  /*48c0*/  LDGSTS.E.BYPASS.LTC128B.128 [R234+0x10080], [R12.64+0x80], !P5 ;  /* 0x100800800cea7fae */ /* 0x0003e8000e901d50 */
[----:B------:R1:W-:Y:S04]  /*48d0*/  LDGSTS.E.BYPASS.LTC128B.128 [R234+0xf080], [R6.64], !P1 ;  /* 0x0f08000006ea7fae */ /* 0x0003e8000c901d50 */
[----:B------:R1:W-:Y:S04]  /*48e0*/  LDGSTS.E.BYPASS.LTC128B.128 [R234+0x11080], [R6.64+0x80], !P6 ;  /* 0x1108008006ea7fae */ /* 0x0003e8000f101d50 */
[----:B------:R1:W-:Y:S02]  /*48f0*/  @!P2 LDGSTS.E.BYPASS.LTC128B.128 [R3+0x12280], [R10.64] ;  /* 0x122800000a03afae */ /* 0x0003e4000b901d50 */
.L_x_682:
[-C--:B-12-4-:R-:W-:Y:S01]  /*4900*/  HMMA.16816.F32.BF16 R4, R32, R16.reuse, RZ ;  /* 0x000000102004723c */ /* 0x096fe200000418ff */
[----:B------:R-:W-:Y:S01]  /*4910*/  LDSM.16.M88.4 R140, [R228+0x1800] ;  /* 0x00180000e48c783b */ /* 0x000fe20000000200 */
[----:B------:R-:W-:Y:S01]  /*4920*/  USHF.L.U32 UR7, UR7, 0xd, URZ ;  /* 0x0000000d07077899 */ /* 0x000fe2000800063f */
[----:B------:R-:W-:Y:S01]  /*4930*/  ISETP.GE.AND P5, PT, R226, 0x1, PT ;  /* 0x00000001e200780c */ /* 0x000fe20003fa6270 */
[----:B------:R-:W-:Y:S02]  /*4940*/  UISETP.GE.AND UP0, UPT, UR14, 0x1, UPT ;  /* 0x000000010e00788c */ /* 0x000fe4000bf06270 */
[----:B------:R-:W-:Y:S01]  /*4950*/  LDSM.16.MT88.4 R144, [R2+0x4080] ;  /* 0x004080000290783b */ /* 0x000fe20000004200 */
[----:B------:R-:W-:Y:S01]  /*4960*/  USHF.R.S32.HI UR4, URZ, 0x1f, UR7 ;  /* 0x0000001f3f047899 */ /* 0x000fe20008011407 */
[C---:B------:R-:W-:Y:S03]  /*4970*/  HMMA.16816.F32.BF16 R8, R36.reuse, R16, RZ ;  /* 0x000000102408723c */ /* 0x040fe600000418ff */
[----:B------:R-:W-:Y:S05]  /*4980*/  LDSM.16.M88.4 R148, [R227+0x1000] ;  /* 0x00100000e394783b */ /* 0x000fea0000000200 */
        /* <DEDUP_REMOVED lines=18> */
[----:B------:R-:W2:Y:S07]  /*4ab0*/  LDSM.16.MT88.4 R160, [R2+0x1880] ;  /* 0x0018800002a0783b */ /* 0x000eae0000004200 */
        /* <DEDUP_REMOVED lines=10> */
[----:B------:R-:W3:Y:S05]  /*4b60*/  LDSM.16.M88.4 R36, [R228+0x2000] ;  /* 0x00200000e424783b */ /* 0x000eea0000000200 */
[----:B------:R-:W4:Y:S02]  /*4b70*/  LDSM.16.M88.4 R144, [R228+0x2800] ;  /* 0x00280000e490783b */ /* 0x000f240000000200 */
[-C--:B--2---:R-:W-:Y:S08]  /*4b80*/  HMMA.16816.F32.BF16 R4, R148, R160.reuse, R4 ;  /* 0x000000a09404723c */ /* 0x084ff00000041804 */
[C---:B------:R-:W-:Y:S08]  /*4b90*/  HMMA.16816.F32.BF16 R8, R204.reuse, R160, R8 ;  /* 0x000000a0cc08723c */ /* 0x040ff00000041808 */
[-C--:B------:R-:W-:Y:S08]  /*4ba0*/  HMMA.16816.F32.BF16 R12, R204, R162.reuse, R12 ;  /* 0x000000a2cc0c723c */ /* 0x080ff0000004180c */
[C---:B------:R-:W-:Y:S01]  /*4bb0*/  HMMA.16816.F32.BF16 R16, R148.reuse, R162, R16 ;  /* 0x000000a29410723c */ /* 0x040fe20000041810 */
[----:B------:R-:W2:Y:S07]  /*4bc0*/  LDSM.16.MT88.4 R160, [R2+0x5080] ;  /* 0x0050800002a0783b */ /* 0x000eae0000004200 */
[-C--:B-1----:R-:W-:Y:S08]  /*4bd0*/  HMMA.16816.F32.BF16 R20, R148, R136.reuse, R20 ;  /* 0x000000889414723c */ /* 0x082ff00000041814 */
[C---:B------:R-:W-:Y:S08]  /*4be0*/  HMMA.16816.F32.BF16 R24, R204.reuse, R136, R24 ;  /* 0x00000088cc18723c */ /* 0x040ff00000041818 */
[-C--:B------:R-:W-:Y:S01]  /*4bf0*/  HMMA.16816.F32.BF16 R28, R204, R138.reuse, R28 ;  /* 0x0000008acc1c723c */ /* 0x080fe2000004181c */
[----:B------:R-:W-:Y:S07]  /*4c00*/  LDSM.16.M88.4 R204, [R227+0x2800] ;  /* 0x00280000e3cc783b */ /* 0x000fee0000000200 */
[----:B------:R-:W-:Y:S01]  /*4c10*/  HMMA.16816.F32.BF16 R32, R148, R138, R32 ;  /* 0x0000008a9420723c */ /* 0x000fe20000041820 */
[----:B------:R-:W-:Y:S05]  /*4c20*/  LDSM.16.M88.4 R136, [R227+0x2000] ;  /* 0x00200000e388783b */ /* 0x000fea0000000200 */
[----:B------:R-:W1:Y:S02]  /*4c30*/  LDSM.16.MT88.4 R148, [R2+0x2880] ;  /* 0x002880000294783b */ /* 0x000e640000004200 */
[-C--:B---3--:R-:W-:Y:S08]  /*4c40*/  HMMA.16816.F32.BF16 R4, R36, R140.reuse, R4 ;  /* 0x0000008c2404723c */ /* 0x088ff00000041804 */
[C---:B----4-:R-:W-:Y:S07]  /*4c50*/  HMMA.16816.F32.BF16 R8, R144.reuse, R140, R8 ;  /* 0x0000008c9008723c */ /* 0x050fee0000041808 */
[----:B------:R-:W-:Y:S01]  /*4c60*/  IMAD.WIDE.U32 R140, R236, c[0x0][0x238], R246 ;  /* 0x00008e00ec8c7a25 */ /* 0x000fe200078e00f6 */
[-C--:B------:R-:W-:Y:S08]  /*4c70*/  HMMA.16816.F32.BF16 R12, R144, R142.reuse, R12 ;  /* 0x0000008e900c723c */ /* 0x080ff0000004180c */
[C---:B------:R-:W-:Y:S08]  /*4c80*/  HMMA.16816.F32.BF16 R16, R36.reuse, R142, R16 ;  /* 0x0000008e2410723c */ /* 0x040ff00000041810 */
[-C--:B--2---:R-:W-:Y:S08]  /*4c90*/  HMMA.16816.F32.BF16 R20, R36, R160.reuse, R20 ;  /* 0x000000a02414723c */ /* 0x084ff00000041814 */
[C---:B------:R-:W-:Y:S08]  /*4ca0*/  HMMA.16816.F32.BF16 R24, R144.reuse, R160, R24 ;  /* 0x000000a09018723c */ /* 0x040ff00000041818 */
[-C--:B------:R-:W-:Y:S08]  /*4cb0*/  HMMA.16816.F32.BF16 R28, R144, R162.reuse, R28 ;  /* 0x000000a2901c723c */ /* 0x080ff0000004181c */
[----:B------:R-:W-:Y:S01]  /*4cc0*/  HMMA.16816.F32.BF16 R32, R36, R162, R32 ;  /* 0x000000a22420723c */ /* 0x000fe20000041820 */
[----:B------:R2:W3:Y:S07]  /*4cd0*/  LDSM.16.MT88.4 R36, [R2+0x5880] ;  /* 0x005880000224783b */ /* 0x0004ee0000004200 */
[-C--:B-1----:R-:W-:Y:S08]  /*4ce0*/  HMMA.16816.F32.BF16 R4, R136, R148.reuse, R4 ;  /* 0x000000948804723c */ /* 0x082ff00000041804 */
[C---:B------:R-:W-:Y:S08]  /*4cf0*/  HMMA.16816.F32.BF16 R8, R204.reuse, R148, R8 ;  /* 0x00000094cc08723c */ /* 0x040ff00000041808 */
[-C--:B------:R-:W-:Y:S04]  /*4d00*/  HMMA.16816.F32.BF16 R12, R204, R150.reuse, R12 ;  /* 0x00000096cc0c723c */ /* 0x080fe8000004180c */
[----:B--2---:R-:W-:Y:S04]  /*4d10*/  SHF.R.S32.HI R2, RZ, 0x1f, R236 ;  /* 0x0000001fff027819 */ /* 0x004fe800000114ec */
[C---:B------:R-:W-:Y:S04]  /*4d20*/  HMMA.16816.F32.BF16 R16, R136.reuse, R150, R16 ;  /* 0x000000968810723c */ /* 0x040fe80000041810 */
[----:B------:R-:W-:Y:S04]  /*4d30*/  IMAD R2, R2, c[0x0][0x238], RZ ;  /* 0x00008e0002027a24 */ /* 0x000fe800078e02ff */
[----:B------:R-:W-:Y:S01]  /*4d40*/  IMAD R2, R236, c[0x0][0x23c], R2 ;  /* 0x00008f00ec027a24 */ /* 0x000fe200078e0202 */
[-C--:B---3--:R-:W-:Y:S03]  /*4d50*/  HMMA.16816.F32.BF16 R20, R136, R36.reuse, R20 ;  /* 0x000000248814723c */ /* 0x088fe60000041814 */
[----:B------:R-:W-:Y:S01]  /*4d60*/  IMAD.IADD R141, R141, 0x1, R2 ;  /* 0x000000018d8d7824 */ /* 0x000fe200078e0202 */
[----:B------:R-:W-:Y:S03]  /*4d70*/  SHF.R.S32.HI R2, RZ, 0x1f, R237 ;  /* 0x0000001fff027819 */ /* 0x000fe600000114ed */
[C---:B------:R-:W-:Y:S01]  /*4d80*/  IMAD.WIDE.U32 R140, R237.reuse, c[0x0][0x240], R140 ;  /* 0x00009000ed8c7a25 */ /* 0x040fe200078e008c */
[C---:B------:R-:W-:Y:S04]  /*4d90*/  HMMA.16816.F32.BF16 R24, R204.reuse, R36, R24 ;  /* 0x00000024cc18723c */ /* 0x040fe80000041818 */
[----:B------:R-:W-:Y:S01]  /*4da0*/  IMAD R3, R2, c[0x0][0x240], RZ ;  /* 0x0000900002037a24 */ /* 0x000fe200078e02ff */
[----:B------:R-:W-:Y:S01]  /*4db0*/  IADD3 R2, P1, R140, UR7, RZ ;  /* 0x000000078c027c10 */ /* 0x000fe2000ff3e0ff */
[----:B------:R-:W-:Y:S02]  /*4dc0*/  UMOV UR7, UR13 ;  /* 0x0000000d00077c82 */ /* 0x000fe40008000000 */
[-C--:B------:R-:W-:Y:S04]  /*4dd0*/  HMMA.16816.F32.BF16 R28, R204, R38.reuse, R28 ;  /* 0x00000026cc1c723c */ /* 0x080fe8000004181c */
[----:B------:R-:W-:Y:S04]  /*4de0*/  IMAD R3, R237, c[0x0][0x244], R3 ;  /* 0x00009100ed037a24 */ /* 0x000fe800078e0203 */
[----:B------:R-:W-:Y:S01]  /*4df0*/  HMMA.16816.F32.BF16 R32, R136, R38, R32 ;  /* 0x000000268820723c */ /* 0x000fe20000041820 */
[----:B------:R-:W-:Y:S03]  /*4e00*/  LDSM.16.MT88.4 R36, [R229+0x17880] ;  /* 0x01788000e524783b */ /* 0x000fe60000004200 */
[----:B------:R-:W-:Y:S01]  /*4e10*/  IADD3.X R3, R141, UR4, R3, P1, !PT ;  /* 0x000000048d037c10 */ /* 0x000fe20008ffe403 */
[----:B------:R-:W-:Y:S01]  /*4e20*/  UIADD3 UR4, UR14, 0x1, URZ ;  /* 0x000000010e047890 */ /* 0x000fe2000fffe03f */
[C---:B------:R-:W-:Y:S03]  /*4e30*/  LEA R140, P1, R2.reuse, c[0x0][0x220], 0x2 ;  /* 0x00008800028c7a11 */ /* 0x040fe600078210ff */
[----:B------:R-:W-:Y:S03]  /*4e40*/  USEL UR14, UR4, URZ, !UP0 ;  /* 0x0000003f040e7287 */ /* 0x000fe6000c000000 */
[----:B------:R-:W-:Y:S01]  /*4e50*/  LEA.HI.X R141, R2, c[0x0][0x224], R3, 0x2, P1 ;  /* 0x00008900028d7a11 */ /* 0x000fe200008f1403 */
[C---:B------:R-:W-:Y:S01]  /*4e60*/  IMAD R2, R226.reuse, 0x2000, R231 ;  /* 0x00002000e2027824 */ /* 0x040fe200078e02e7 */
[----:B------:R-:W-:Y:S02]  /*4e70*/  ISETP.LE.AND P1, PT, R235, UR13, PT ;  /* 0x0000000deb007c0c */ /* 0x000fe4000bf23270 */
[----:B------:R-:W-:Y:S01]  /*4e80*/  IADD3 R226, R226, 0x1, RZ ;  /* 0x00000001e2e27810 */ /* 0x000fe20007ffe0ff */
[----:B------:R-:W-:Y:S01]  /*4e90*/  RED.E.ADD.F32.FTZ.RN.STRONG.GPU [R140.64], R4 ;  /* 0x000000048c00798e */ /* 0x000fe2000c10e790 */
[----:B------:R-:W-:Y:S02]  /*4ea0*/  IMAD.SHL.U32 R2, R2, 0x2, RZ ;  /* 0x0000000202027824 */ /* 0x000fe400078e00ff */
[----:B------:R-:W-:Y:S02]  /*4eb0*/  SEL R226, R226, RZ, !P5 ;  /* 0x000000ffe2e27207 */ /* 0x000fe40006800000 */
[----:B------:R-:W-:Y:S05]  /*4ec0*/  RED.E.ADD.F32.FTZ.RN.STRONG.GPU [R140.64+0x400], R5 ;  /* 0x000400058c00798e */ /* 0x000fea000c10e790 */
        /* <DEDUP_REMOVED lines=12> */
[----:B------:R-:W-:Y:S05]  /*4f90*/  LDSM.16.MT88.4 R4, [R229+0x15480] ;  /* 0x01548000e504783b */ /* 0x000fea0000004200 */
[----:B------:R-:W1:Y:S05]  /*4fa0*/  LDSM.16.MT88.4 R8, [R2+0x6080] ;  /* 0x006080000208783b */ /* 0x000e6a0000004200 */
[----:B------:R-:W-:Y:S05]  /*4fb0*/  RED.E.ADD.F32.FTZ.RN.STRONG.GPU [R140.64+0x3800], R14 ;  /* 0x0038000e8c00798e */ /* 0x000fea000c10e790 */
[----:B------:R-:W-:Y:S05]  /*4fc0*/  RED.E.ADD.F32.FTZ.RN.STRONG.GPU [R140.64+0x3c00], R15 ;  /* 0x003c000f8c00798e */ /* 0x000fea000c10e790 */
[----:B------:R-:W2:Y:S05]  /*4fd0*/  LDSM.16.MT88.4 R12, [R229+0x16480] ;  /* 0x01648000e50c783b */ /* 0x000eaa0000004200 */
[----:B------:R-:W3:Y:S05]  /*4fe0*/  LDSM.16.MT88.4 R16, [R229+0x17480] ;  /* 0x01748000e510783b */ /* 0x000eea0000004200 */
[----:B------:R-:W-:Y:S05]  /*4ff0*/  RED.E.ADD.F32.FTZ.RN.STRONG.GPU [R140.64+0x4000], R20 ;  /* 0x004000148c00798e */ /* 0x000fea000c10e790 */
[----:B------:R-:W-:Y:S05]  /*5000*/  RED.E.ADD.F32.FTZ.RN.STRONG.GPU [R140.64+0x4400], R21 ;  /* 0x004400158c00798e */ /* 0x000fea000c10e790 */
[----:B------:R-:W-:Y:S01]  /*5010*/  RED.E.ADD.F32.FTZ.RN.STRONG.GPU [R140.64+0x4800], R22 ;  /* 0x004800168c00798e */ /* 0x000fe2000c10e790 */
[-C--:B-1----:R-:W-:Y:S04]  /*5020*/  HMMA.16816.F32.BF16 R88, R4, R8.reuse, R88 ;  /* 0x000000080458723c */ /* 0x082fe80000041858 */
[----:B------:R-:W-:Y:S05]  /*5030*/  RED.E.ADD.F32.FTZ.RN.STRONG.GPU [R140.64+0x4c00], R23 ;  /* 0x004c00178c00798e */ /* 0x000fea000c10e790 */
[----:B------:R-:W-:Y:S05]  /*5040*/  RED.E.ADD.F32.FTZ.RN.STRONG.GPU [R140.64+0x5000], R24 ;  /* 0x005000188c00798e */ /* 0x000fea000c10e790 */
[----:B------:R-:W-:Y:S01]  /*5050*/  RED.E.ADD.F32.FTZ.RN.STRONG.GPU [R140.64+0x5400], R25 ;  /* 0x005400198c00798e */ /* 0x000fe2000c10e790 */
[-C--:B--2---:R-:W-:Y:S04]  /*5060*/  HMMA.16816.F32.BF16 R92, R12, R8.reuse, R92 ;  /* 0x000000080c5c723c */ /* 0x084fe8000004185c */
[----:B------:R-:W1:Y:S05]  /*5070*/  LDSM.16.MT88.4 R20, [R2+0x8080] ;  /* 0x008080000214783b */ /* 0x000e6a0000004200 */
[----:B------:R-:W-:Y:S01]  /*5080*/  RED.E.ADD.F32.FTZ.RN.STRONG.GPU [R140.64+0x5800], R26 ;  /* 0x0058001a8c00798e */ /* 0x000fe2000c10e790 */
[C---:B---3--:R-:W-:Y:S04]  /*5090*/  HMMA.16816.F32.BF16 R96, R16.reuse, R8, R96 ;  /* 0x000000081060723c */ /* 0x048fe80000041860 */
[----:B------:R-:W-:Y:S04]  /*50a0*/  RED.E.ADD.F32.FTZ.RN.STRONG.GPU [R140.64+0x5c00], R27 ;  /* 0x005c001b8c00798e */ /* 0x000fe8000c10e790 */
[-C--:B------:R-:W-:Y:S01]  /*50b0*/  HMMA.16816.F32.BF16 R100, R16, R10.reuse, R100 ;  /* 0x0000000a1064723c */ /* 0x080fe20000041864 */
[----:B------:R-:W-:Y:S05]  /*50c0*/  RED.E.ADD.F32.FTZ.RN.STRONG.GPU [R140.64+0x6000], R32 ;  /* 0x006000208c00798e */ /* 0x000fea000c10e790 */
[----:B------:R-:W-:Y:S02]  /*50d0*/  RED.E.ADD.F32.FTZ.RN.STRONG.GPU [R140.64+0x6400], R33 ;  /* 0x006400218c00798e */ /* 0x000fe4000c10e790 */
[-C--:B------:R-:W-:Y:S03]  /*50e0*/  HMMA.16816.F32.BF16 R104, R12, R10.reuse, R104 ;  /* 0x0000000a0c68723c */ /* 0x080fe60000041868 */
[----:B------:R-:W-:Y:S05]  /*50f0*/  RED.E.ADD.F32.FTZ.RN.STRONG.GPU [R140.64+0x6800], R34 ;  /* 0x006800228c00798e */ /* 0x000fea000c10e790 */
[C---:B------:R-:W-:Y:S01]  /*5100*/  HMMA.16816.F32.BF16 R108, R4.reuse, R10, R108 ;  /* 0x0000000a046c723c */ /* 0x040fe2000004186c */
[----:B------:R-:W-:Y:S05]  /*5110*/  RED.E.ADD.F32.FTZ.RN.STRONG.GPU [R140.64+0x6c00], R35 ;  /* 0x006c00238c00798e */ /* 0x000fea000c10e790 */
[----:B------:R-:W-:Y:S02]  /*5120*/  RED.E.ADD.F32.FTZ.RN.STRONG.GPU [R140.64+0x7000], R28 ;  /* 0x0070001c8c00798e */ /* 0x000fe4000c10e790 */
[-C--:B-1----:R-:W-:Y:S03]  /*5130*/  HMMA.16816.F32.BF16 R112, R4, R20.reuse, R112 ;  /* 0x000000140470723c */ /* 0x082fe60000041870 */
[----:B------:R-:W-:Y:S05]  /*5140*/  RED.E.ADD.F32.FTZ.RN.STRONG.GPU [R140.64+0x7400], R29 ;  /* 0x0074001d8c00798e */ /* 0x000fea000c10e790 */
[----:B------:R-:W-:Y:S01]  /*5150*/  RED.E.ADD.F32.FTZ.RN.STRONG.GPU [R140.64+0x7800], R30 ;  /* 0x0078001e8c00798e */ /* 0x000fe2000c10e790 */
[-C--:B------:R-:W-:Y:S04]  /*5160*/  HMMA.16816.F32.BF16 R116, R12, R20.reuse, R116 ;  /* 0x000000140c74723c */ /* 0x080fe80000041874 */
[----:B------:R-:W-:Y:S04]  /*5170*/  LDSM.16.MT88.4 R24, [R229+0x15880] ;  /* 0x01588000e518783b */ /* 0x000fe80000004200 */
[C---:B------:R-:W-:Y:S01]  /*5180*/  HMMA.16816.F32.BF16 R120, R16.reuse, R20, R120 ;  /* 0x000000141078723c */ /* 0x040fe20000041878 */
[----:B------:R-:W-:Y:S05]  /*5190*/  RED.E.ADD.F32.FTZ.RN.STRONG.GPU [R140.64+0x7c00], R31 ;  /* 0x007c001f8c00798e */ /* 0x000fea000c10e790 */
[----:B------:R-:W1:Y:S02]  /*51a0*/  LDSM.16.MT88.4 R28, [R2+0x6880] ;  /* 0x00688000021c783b */ /* 0x000e640000004200 */
[-C--:B------:R-:W-:Y:S03]  /*51b0*/  HMMA.16816.F32.BF16 R124, R16, R22.reuse, R124 ;  /* 0x00000016107c723c */ /* 0x080fe6000004187c */
[----:B------:R-:W2:Y:S05]  /*51c0*/  LDSM.16.MT88.4 R32, [R229+0x16880] ;  /* 0x01688000e520783b */ /* 0x000eaa0000004200 */
[-C--:B------:R-:W-:Y:S01]  /*51d0*/  HMMA.16816.F32.BF16 R128, R12, R22.reuse, R128 ;  /* 0x000000160c80723c */ /* 0x080fe20000041880 */
[----:B------:R-:W3:Y:S05]  /*51e0*/  LDSM.16.MT88.4 R136, [R2+0x8880] ;  /* 0x008880000288783b */ /* 0x000eea0000004200 */
[----:B------:R-:W-:Y:S02]  /*51f0*/  LDSM.16.MT88.4 R8, [R2+0x7080] ;  /* 0x007080000208783b */ /* 0x000fe40000004200 */
[----:B------:R-:W-:Y:S03]  /*5200*/  HMMA.16816.F32.BF16 R132, R4, R22, R132 ;  /* 0x000000160484723c */ /* 0x000fe60000041884 */
[----:B------:R-:W4:Y:S05]  /*5210*/  LDSM.16.MT88.4 R4, [R229+0x15c80] ;  /* 0x015c8000e504783b */ /* 0x000f2a0000004200 */
[----:B------:R-:W5:Y:S05]  /*5220*/  LDSM.16.MT88.4 R12, [R229+0x16c80] ;  /* 0x016c8000e50c783b */ /* 0x000f6a0000004200 */
[----:B------:R-:W3:Y:S05]  /*5230*/  LDSM.16.MT88.4 R16, [R229+0x17c80] ;  /* 0x017c8000e510783b */ /* 0x000eea0000004200 */
[----:B------:R-:W3:Y:S01]  /*5240*/  LDSM.16.MT88.4 R20, [R2+0x9080] ;  /* 0x009080000214783b */ /* 0x000ee20000004200 */
[-C--:B-1----:R-:W-:Y:S04]  /*5250*/  HMMA.16816.F32.BF16 R88, R24, R28.reuse, R88 ;  /* 0x0000001c1858723c */ /* 0x082fe80000041858 */
[----:B------:R-:W-:Y:S04]  /*5260*/  LDSM.16.MT88.4 R140, [R229+0x18080] ;  /* 0x01808000e58c783b */ /* 0x000fe80000004200 */
[-C--:B--2---:R-:W-:Y:S08]  /*5270*/  HMMA.16816.F32.BF16 R92, R32, R28.reuse, R92 ;  /* 0x0000001c205c723c */ /* 0x084ff0000004185c */
[C---:B------:R-:W-:Y:S08]  /*5280*/  HMMA.16816.F32.BF16 R96, R36.reuse, R28, R96 ;  /* 0x0000001c2460723c */ /* 0x040ff00000041860 */
        /* <DEDUP_REMOVED lines=13> */
[-C--:B----4-:R-:W-:Y:S08]  /*5360*/  HMMA.16816.F32.BF16 R88, R4, R8.reuse, R88 ;  /* 0x000000080458723c */ /* 0x090ff00000041858 */
[-C--:B-----5:R-:W-:Y:S08]  /*5370*/  HMMA.16816.F32.BF16 R92, R12, R8.reuse, R92 ;  /* 0x000000080c5c723c */ /* 0x0a0ff0000004185c */
[C---:B------:R-:W-:Y:S08]  /*5380*/  HMMA.16816.F32.BF16 R96, R16.reuse, R8, R96 ;  /* 0x000000081060723c */ /* 0x040ff00000041860 */
[-C--:B------:R-:W-:Y:S08]  /*5390*/  HMMA.16816.F32.BF16 R100, R16, R10.reuse, R100 ;  /* 0x0000000a1064723c */ /* 0x080ff00000041864 */
[-C--:B------:R-:W-:Y:S08]  /*53a0*/  HMMA.16816.F32.BF16 R104, R12, R10.reuse, R104 ;  /* 0x0000000a0c68723c */ /* 0x080ff00000041868 */
[C---:B------:R-:W-:Y:S08]  /*53b0*/  HMMA.16816.F32.BF16 R108, R4.reuse, R10, R108 ;  /* 0x0000000a046c723c */ /* 0x040ff0000004186c */
[-C--:B------:R-:W-:Y:S08]  /*53c0*/  HMMA.16816.F32.BF16 R112, R4, R20.reuse, R112 ;  /* 0x000000140470723c */ /* 0x080ff00000041870 */
        /* <DEDUP_REMOVED lines=67> */
.L_x_680:
        /* <DEDUP_REMOVED lines=18> */
[----:B------:R-:W-:Y:S01]  /*5920*/  LEA.HI R3, R0, R246, RZ, 0x4 ;  /* 0x000000f600037211 */ /* 0x000fe200078f20ff */
[----:B------:R-:W-:Y:S01]  /*5930*/  IMAD.SHL.U32 R8, R5, 0x40, RZ ;  /* 0x0000004005087824 */ /* 0x000fe200078e00ff */
[----:B------:R-:W-:Y:S01]  /*5940*/  SHF.R.U32.HI R7, RZ, 0x3, R7 ;  /* 0x00000003ff077819 */ /* 0x000fe20000011607 */
[----:B------:R-:W-:Y:S01]  /*5950*/  IMAD.IADD R6, R246, 0x1, -R6 ;  /* 0x00000001f6067824 */ /* 0x000fe200078e0a06 */
[----:B------:R-:W-:-:S02]  /*5960*/  LOP3.LUT R2, R3, 0xfffffff0, RZ, 0xc0, !PT ;  /* 0xfffffff003027812 */ /* 0x000fc400078ec0ff */
[----:B------:R-:W-:Y:S01]  /*5970*/  LOP3.LUT R8, R8, 0x1c0, RZ, 0xc0, !PT ;  /* 0x000001c008087812 */ /* 0x000fe200078ec0ff */
[----:B------:R-:W-:Y:S01]  /*5980*/  IMAD R4, R4, 0x200, R6 ;  /* 0x0000020004047824 */ /* 0x000fe200078e0206 */
[----:B------:R-:W-:Y:S01]  /*5990*/  LEA.HI R0, R0, R246, RZ, 0x7 ;  /* 0x000000f600007211 */ /* 0x000fe200078f38ff */
[----:B------:R-:W-:Y:S01]  /*59a0*/  IMAD.IADD R2, R246, 0x1, -R2 ;  /* 0x00000001f6027824 */ /* 0x000fe200078e0a02 */
[----:B------:R-:W-:Y:S02]  /*59b0*/  LOP3.LUT R7, R8, 0x18, R7, 0xf8, !PT ;  /* 0x0000001808077812 */ /* 0x000fe400078ef807 */
[----:B------:R-:W-:Y:S01]  /*59c0*/  SHF.R.U32.HI R8, RZ, 0x3, R8 ;  /* 0x00000003ff087819 */ /* 0x000fe20000011608 */
[----:B------:R-:W-:Y:S01]  /*59d0*/  IMAD.SHL.U32 R0, R0, 0x4, RZ ;  /* 0x0000000400007824 */ /* 0x000fe200078e00ff */
[----:B------:R-:W-:Y:S02]  /*59e0*/  SHF.R.S32.HI R6, RZ, 0x4, R3 ;  /* 0x00000004ff067819 */ /* 0x000fe40000011403 */
[----:B------:R-:W-:-:S02]  /*59f0*/  SHF.R.S32.HI R3, RZ, 0x1f, R2 ;  /* 0x0000001fff037819 */ /* 0x000fc40000011402 */
[----:B------:R-:W-:Y:S02]  /*5a00*/  LOP3.LUT R7, R7, R8, RZ, 0x3c, !PT ;  /* 0x0000000807077212 */ /* 0x000fe400078e3cff */
[----:B------:R-:W-:Y:S01]  /*5a10*/  LOP3.LUT P0, RZ, R5, 0x4, RZ, 0xc0, !PT ;  /* 0x0000000405ff7812 */ /* 0x000fe2000780c0ff */
[----:B------:R-:W-:Y:S01]  /*5a20*/  IMAD.SHL.U32 R5, R6, 0x40, RZ ;  /* 0x0000004006057824 */ /* 0x000fe200078e00ff */
[----:B------:R-:W-:Y:S01]  /*5a30*/  LEA.HI R3, R3, R2, RZ, 0x3 ;  /* 0x0000000203037211 */ /* 0x000fe200078f18ff */
[----:B------:R-:W-:Y:S01]  /*5a40*/  IMAD.U32 R4, R4, 0x2, R7 ;  /* 0x0000000204047824 */ /* 0x000fe200078e0007 */
[----:B------:R-:W-:Y:S01]  /*5a50*/  LOP3.LUT R0, R0, 0xfffffe00, RZ, 0xc0, !PT ;  /* 0xfffffe0000007812 */ /* 0x000fe200078ec0ff */
[----:B------:R-:W-:Y:S01]  /*5a60*/  IMAD.SHL.U32 R2, R2, 0x8, RZ ;  /* 0x0000000802027824 */ /* 0x000fe200078e00ff */
[----:B------:R-:W-:Y:S01]  /*5a70*/  SHF.R.S32.HI R3, RZ, 0x3, R3 ;  /* 0x00000003ff037819 */ /* 0x000fe20000011403 */
[----:B------:R-:W-:Y:S01]  /*5a80*/  IMAD.SHL.U32 R4, R4, 0x2, RZ ;  /* 0x0000000204047824 */ /* 0x000fe200078e00ff */
[----:B------:R-:W-:-:S02]  /*5a90*/  F2FP.BF16.PACK_AB R42, R43, R42 ;  /* 0x0000002a2b2a723e */ /* 0x000fc400000010ff */
[----:B------:R-:W-:Y:S01]  /*5aa0*/  F2FP.BF16.PACK_AB R60, R61, R60 ;  /* 0x0000003c3d3c723e */ /* 0x000fe200000010ff */
[----:B------:R-:W-:Y:S01]  /*5ab0*/  IMAD R0, R3, 0x1800, R0 ;  /* 0x0000180003007824 */ /* 0x000fe200078e0200 */
[C---:B------:R-:W-:Y:S01]  /*5ac0*/  IADD3 R3, R4.reuse, 0x40, RZ ;  /* 0x0000004004037810 */ /* 0x040fe20007ffe0ff */
[----:B------:R-:W-:Y:S01]  /*5ad0*/  STS [R4+0x6080], R40 ;  /* 0x0060802804007388 */ /* 0x000fe20000000800 */
[----:B------:R-:W-:Y:S02]  /*5ae0*/  F2FP.BF16.PACK_AB R62, R63, R62 ;  /* 0x0000003e3f3e723e */ /* 0x000fe400000010ff */
[----:B------:R-:W-:Y:S01]  /*5af0*/  @P0 IADD3 R3, R4, -0x40, RZ ;  /* 0xffffffc004030810 */ /* 0x000fe20007ffe0ff */
        /* <DEDUP_REMOVED lines=15> */
[----:B------:R1:W-:Y:S01]  /*5bf0*/  STS [R3+0x7080], R56 ;  /* 0x0070803803007388 */ /* 0x0003e20000000800 */
        /* <DEDUP_REMOVED lines=18> */
[----:B------:R-:W-:Y:S01]  /*5d20*/  F2FP.BF16.PACK_AB R108, R109, R108 ;  /* 0x0000006c6d6c723e */ /* 0x000fe200000010ff */
[----:B-1----:R-:W-:Y:S01]  /*5d30*/  IMAD.MOV.U32 R56, RZ, RZ, -0x60 ;  /* 0xffffffa0ff387424 */ /* 0x002fe200078e00ff */
[----:B------:R-:W-:Y:S01]  /*5d40*/  F2FP.BF16.PACK_AB R110, R111, R110 ;  /* 0x0000006e6f6e723e */ /* 0x000fe200000010ff */
[----:B------:R-:W-:Y:S01]  /*5d50*/  STS [R4+0x9480], R66 ;  /* 0x0094804204007388 */ /* 0x000fe20000000800 */
[----:B------:R-:W-:Y:S01]  /*5d60*/  F2FP.BF16.PACK_AB R92, R93, R92 ;  /* 0x0000005c5d5c723e */ /* 0x000fe200000010ff */
[----:B------:R-:W-:Y:S01]  /*5d70*/  IMAD R56, R238, R56, c[0x0][0x2f0] ;  /* 0x0000bc00ee387624 */ /* 0x000fe200078e0238 */
        /* <DEDUP_REMOVED lines=29> */
[----:B------:R-:W-:-:S02]  /*5f50*/  LOP3.LUT R5, R5, 0x1c0, RZ, 0xc0, !PT ;  /* 0x000001c005057812 */ /* 0x000fc400078ec0ff */
[----:B------:R-:W-:Y:S01]  /*5f60*/  IMNMX R56, R56, 0x60, PT ;  /* 0x0000006038387817 */ /* 0x000fe20003800200 */
[----:B------:R-:W-:Y:S01]  /*5f70*/  STS [R4+0x80], R88 ;  /* 0x0000805804007388 */ /* 0x000fe20000000800 */
[----:B------:R-:W-:Y:S02]  /*5f80*/  LOP3.LUT R7, R5, 0x38, R2, 0xf8, !PT ;  /* 0x0000003805077812 */ /* 0x000fe400078ef802 */
[----:B------:R-:W-:Y:S01]  /*5f90*/  SHF.R.U32.HI R5, RZ, 0x3, R5 ;  /* 0x00000003ff057819 */ /* 0x000fe20000011605 */
[----:B------:R-:W-:Y:S01]  /*5fa0*/  STS [R4+0x480], R90 ;  /* 0x0004805a04007388 */ /* 0x000fe20000000800 */
[----:B------:R-:W-:Y:S02]  /*5fb0*/  ISETP.GE.AND P5, PT, R6, R56, PT ;  /* 0x000000380600720c */ /* 0x000fe40003fa6270 */
[----:B------:R-:W-:Y:S01]  /*5fc0*/  LOP3.LUT R5, R7, R5, RZ, 0x3c, !PT ;  /* 0x0000000507057212 */ /* 0x000fe200078e3cff */
[----:B------:R-:W-:Y:S01]  /*5fd0*/  STS [R3+0x80], R108 ;  /* 0x0000806c03007388 */ /* 0x000fe20000000800 */
[----:B------:R-:W-:-:S03]  /*5fe0*/  ISETP.GE.OR P0, PT, R2, c[0x0][0x324], P5 ;  /* 0x0000c90002007a0c */ /* 0x000fc60002f06670 */
[----:B------:R-:W-:Y:S01]  /*5ff0*/  STS [R3+0x480], R110 ;  /* 0x0004806e03007388 */ /* 0x000fe20000000800 */
[----:B------:R-:W-:Y:S01]  /*6000*/  IMAD.IADD R0, R0, 0x1, R5 ;  /* 0x0000000100007824 */ /* 0x000fe200078e0205 */
[----:B------:R-:W-:Y:S02]  /*6010*/  SHF.R.S32.HI R5, RZ, 0x1f, R236 ;  /* 0x0000001fff057819 */ /* 0x000fe400000114ec */
[----:B------:R-:W-:Y:S01]  /*6020*/  STS [R4+0x1080], R92 ;  /* 0x0010805c04007388 */ /* 0x000fe20000000800 */
[----:B------:R-:W-:Y:S02]  /*6030*/  IMAD.SHL.U32 R0, R0, 0x2, RZ ;  /* 0x0000000200007824 */ /* 0x000fe400078e00ff */
[----:B------:R-:W-:Y:S01]  /*6040*/  IMAD R7, R5, c[0x0][0x338], RZ ;  /* 0x0000ce0005077a24 */ /* 0x000fe200078e02ff */
[----:B------:R-:W-:Y:S03]  /*6050*/  STS [R4+0x1480], R94 ;  /* 0x0014805e04007388 */ /* 0x000fe60000000800 */
[----:B------:R-:W-:Y:S01]  /*6060*/  IMAD R7, R236, c[0x0][0x33c], R7 ;  /* 0x0000cf00ec077a24 */ /* 0x000fe200078e0207 */
        /* <DEDUP_REMOVED lines=18> */
[----:B------:R-:W-:Y:S01]  /*6190*/  BAR.SYNC.DEFER_BLOCKING 0x1, 0x100 ;  /* 0x0044000000007b1d */ /* 0x000fe20000010000 */
[----:B-1----:R-:W-:-:S05]  /*61a0*/  SHF.R.S32.HI R4, RZ, 0x1f, R237 ;  /* 0x0000001fff047819 */ /* 0x002fca00000114ed */
[----:B------:R-:W-:Y:S01]  /*61b0*/  IMAD R52, R4, c[0x0][0x340], RZ ;  /* 0x0000d00004347a24 */ /* 0x000fe200078e02ff */
[----:B--2---:R-:W-:-:S03]  /*61c0*/  SHF.R.S32.HI R3, RZ, 0x1f, R2 ;  /* 0x0000001fff037819 */ /* 0x004fc60000011402 */
[----:B------:R-:W-:Y:S01]  /*61d0*/  IMAD R52, R237, c[0x0][0x344], R52 ;  /* 0x0000d100ed347a24 */ /* 0x000fe200078e0234 */
[----:B------:R1:W2:Y:S01]  /*61e0*/  LDS.128 R48, [R0+0x6880] ;  /* 0x0068800000307984 */ /* 0x0002a20000000c00 */
[----:B------:R-:W-:-:S03]  /*61f0*/  IMAD.WIDE.U32 R54, R236, c[0x0][0x338], R2 ;  /* 0x0000ce00ec367a25 */ /* 0x000fc600078e0002 */
[----:B------:R1:W3:Y:S01]  /*6200*/  LDS.128 R44, [R0+0x7080] ;  /* 0x00708000002c7984 */ /* 0x0002e20000000c00 */
[----:B------:R-:W-:Y:S01]  /*6210*/  IMAD.IADD R55, R55, 0x1, R7 ;  /* 0x0000000137377824 */ /* 0x000fe200078e0207 */
[----:B------:R-:W-:Y:S02]  /*6220*/  SHF.R.S32.HI R7, RZ, 0x1f, R6 ;  /* 0x0000001fff077819 */ /* 0x000fe40000011406 */
[----:B------:R1:W4:Y:S01]  /*6230*/  LDS.128 R40, [R0+0x7880] ;  /* 0x0078800000287984 */ /* 0x0003220000000c00 */
[----:B------:R-:W-:-:S03]  /*6240*/  IMAD.WIDE.U32 R58, R237, c[0x0][0x340], R54 ;  /* 0x0000d000ed3a7a25 */ /* 0x000fc600078e0036 */
        /* <DEDUP_REMOVED lines=20> */
.L_x_686:
[----:B--2---:R-:W-:Y:S05]  /*6390*/  BSYNC B0 ;  /* 0x0000000000007941 */ /* 0x004fea0003800000 */
.L_x_685:
[----:B-1----:R-:W-:Y:S01]  /*63a0*/  IADD3 R0, R6, 0x10, RZ ;  /* 0x0000001006007810 */ /* 0x002fe20007ffe0ff */
[----:B------:R-:W-:Y:S03]  /*63b0*/  BSSY B0, `(.L_x_687) ;  /* 0x000000f000007945 */ /* 0x000fe60003800000 */
[----:B------:R-:W-:-:S04]  /*63c0*/  ISETP.GE.AND P4, PT, R0, R56, PT ;  /* 0x000000380000720c */ /* 0x000fc80003f86270 */
[----:B------:R-:W-:-:S13]  /*63d0*/  ISETP.GE.OR P0, PT, R2, c[0x0][0x324], P4 ;  /* 0x0000c90002007a0c */ /* 0x000fda0002706670 */
[----:B------:R-:W-:Y:S05]  /*63e0*/  @P0 BRA `(.L_x_688) ;  /* 0x000000b000000947 */ /* 0x000fea0003800000 */
[----:B------:R-:W-:Y:S01]  /*63f0*/  IADD3 R52, P0, R238, 0x10, RZ ;  /* 0x00000010ee347810 */ /* 0x000fe20007f1e0ff */
[----:B------:R-:W-:Y:S01]  /*6400*/  IMAD.MOV.U32 R54, RZ, RZ, R58 ;  /* 0x000000ffff367224 */ /* 0x000fe200078e003a */
[----:B------:R-:W-:-:S03]  /*6410*/  MOV R55, R61 ;  /* 0x0000003d00377202 */ /* 0x000fc60000000f00 */
[----:B------:R-:W-:Y:S02]  /*6420*/  IMAD.X R0, RZ, RZ, R239, P0 ;  /* 0x000000ffff007224 */ /* 0x000fe400000e06ef */
[----:B------:R-:W-:-:S04]  /*6430*/  IMAD.WIDE.U32 R54, R52, c[0x0][0x330], R54 ;  /* 0x0000cc0034367a25 */ /* 0x000fc800078e0036 */
[----:B------:R-:W-:-:S04]  /*6440*/  IMAD R0, R0, c[0x0][0x330], RZ ;  /* 0x0000cc0000007a24 */ /* 0x000fc800078e02ff */
[----:B------:R-:W-:Y:S01]  /*6450*/  IMAD R0, R52, c[0x0][0x334], R0 ;  /* 0x0000cd0034007a24 */ /* 0x000fe200078e0200 */
[----:B------:R-:W-:-:S04]  /*6460*/  LEA R52, P0, R54, c[0x0][0x318], 0x1 ;  /* 0x0000c60036347a11 */ /* 0x000fc800078008ff */
[----:B------:R-:W-:-:S04]  /*6470*/  IADD3 R0, R55, R0, RZ ;  /* 0x0000000037007210 */ /* 0x000fc80007ffe0ff */
[----:B------:R-:W-:-:S05]  /*6480*/  LEA.HI.X R53, R54, c[0x0][0x31c], R0, 0x1, P0 ;  /* 0x0000c70036357a11 */ /* 0x000fca00000f0c00 */
[----:B------:R1:W-:Y:S02]  /*6490*/  STG.E.128 [R52.64], R48 ;  /* 0x0000003034007986 */ /* 0x0003e4000c101d10 */
.L_x_688:
[----:B------:R-:W-:Y:S05]  /*64a0*/  BSYNC B0 ;  /* 0x0000000000007941 */ /* 0x000fea0003800000 */
.L_x_687:
[----:B------:R-:W-:Y:S01]  /*64b0*/  IADD3 R0, R6, 0x20, RZ ;  /* 0x0000002006007810 */ /* 0x000fe20007ffe0ff */
[----:B------:R-:W-:Y:S03]  /*64c0*/  BSSY B0, `(.L_x_689) ;  /* 0x000000f000007945 */ /* 0x000fe60003800000 */
[----:B------:R-:W-:-:S04]  /*64d0*/  ISETP.GE.AND P3, PT, R0, R56, PT ;  /* 0x000000380000720c */ /* 0x000fc80003f66270 */
[----:B------:R-:W-:-:S13]  /*64e0*/  ISETP.GE.OR P0, PT, R2, c[0x0][0x324], P3 ;  /* 0x0000c90002007a0c */ /* 0x000fda0001f06670 */
[----:B------:R-:W-:Y:S05]  /*64f0*/  @P0 BRA `(.L_x_690) ;  /* 0x000000b000000947 */ /* 0x000fea0003800000 */
[----:B-1----:R-:W-:Y:S01]  /*6500*/  IADD3 R48, P0, R238, 0x20, RZ ;  /* 0x00000020ee307810 */ /* 0x002fe20007f1e0ff */
        /* <DEDUP_REMOVED lines=9> */
[----:B---3--:R1:W-:Y:S02]  /*65a0*/  STG.E.128 [R48.64], R44 ;  /* 0x0000002c30007986 */ /* 0x0083e4000c101d10 */
.L_x_690:
[----:B------:R-:W-:Y:S05]  /*65b0*/  BSYNC B0 ;  /* 0x0000000000007941 */ /* 0x000fea0003800000 */
.L_x_689:
[----:B------:R-:W-:Y:S01]  /*65c0*/  IADD3 R0, R6, 0x30, RZ ;  /* 0x0000003006007810 */ /* 0x000fe20007ffe0ff */
[----:B------:R-:W-:Y:S03]  /*65d0*/  BSSY B0, `(.L_x_691) ;  /* 0x000000f000007945 */ /* 0x000fe60003800000 */
[----:B------:R-:W-:-:S04]  /*65e0*/  ISETP.GE.AND P2, PT, R0, R56, PT ;  /* 0x000000380000720c */ /* 0x000fc80003f46270 */
[----:B------:R-:W-:-:S13]  /*65f0*/  ISETP.GE.OR P0, PT, R2, c[0x0][0x324], P2 ;  /* 0x0000c90002007a0c */ /* 0x000fda0001706670 */
[----:B------:R-:W-:Y:S05]  /*6600*/  @P0 BRA `(.L_x_692) ;  /* 0x000000b000000947 */ /* 0x000fea0003800000 */
[----:B-1-3--:R-:W-:Y:S01]  /*6610*/  IADD3 R44, P0, R238, 0x30, RZ ;  /* 0x00000030ee2c7810 */ /* 0x00afe20007f1e0ff */
        /* <DEDUP_REMOVED lines=9> */
[----:B----4-:R1:W-:Y:S02]  /*66b0*/  STG.E.128 [R44.64], R40 ;  /* 0x000000282c007986 */ /* 0x0103e4000c101d10 */
.L_x_692:
[----:B------:R-:W-:Y:S05]  /*66c0*/  BSYNC B0 ;  /* 0x0000000000007941 */ /* 0x000fea0003800000 */
.L_x_691:
[----:B------:R-:W-:Y:S01]  /*66d0*/  IADD3 R0, R6, 0x40, RZ ;  /* 0x0000004006007810 */ /* 0x000fe20007ffe0ff */
[----:B------:R-:W-:Y:S03]  /*66e0*/  BSSY B0, `(.L_x_693) ;  /* 0x000000f000007945 */ /* 0x000fe60003800000 */
[----:B------:R-:W-:-:S04]  /*66f0*/  ISETP.GE.AND P1, PT, R0, R56, PT ;  /* 0x000000380000720c */ /* 0x000fc80003f26270 */
[----:B------:R-:W-:-:S13]  /*6700*/  ISETP.GE.OR P0, PT, R2, c[0x0][0x324], P1 ;  /* 0x0000c90002007a0c */ /* 0x000fda0000f06670 */
[----:B------:R-:W-:Y:S05]  /*6710*/  @P0 BRA `(.L_x_694) ;  /* 0x000000b000000947 */ /* 0x000fea0003800000 */
[----:B-1--4-:R-:W-:Y:S01]  /*6720*/  IADD3 R40, P0, R238, 0x40, RZ ;  /* 0x00000040ee287810 */ /* 0x012fe20007f1e0ff */
        /* <DEDUP_REMOVED lines=10> */
.L_x_694:
[----:B------:R-:W-:Y:S05]  /*67d0*/  BSYNC B0 ;  /* 0x0000000000007941 */ /* 0x000fea0003800000 */
.L_x_693:
[----:B------:R-:W-:Y:S01]  /*67e0*/  IADD3 R6, R6, 0x50, RZ ;  /* 0x0000005006067810 */ /* 0x000fe20007ffe0ff */
[----:B------:R-:W-:Y:S03]  /*67f0*/  BSSY B0, `(.L_x_695) ;  /* 0x000000f000007945 */ /* 0x000fe60003800000 */
[----:B------:R-:W-:-:S04]  /*6800*/  ISETP.GE.AND P0, PT, R6, R56, PT ;  /* 0x000000380600720c */ /* 0x000fc80003f06270 */
[----:B------:R-:W-:-:S13]  /*6810*/  ISETP.GE.OR P6, PT, R2, c[0x0][0x324], P0 ;  /* 0x0000c90002007a0c */ /* 0x000fda00007c6670 */
[----:B------:R-:W-:Y:S05]  /*6820*/  @P6 BRA `(.L_x_696) ;  /* 0x000000b000006947 */ /* 0x000fea0003800000 */
[----:B------:R-:W-:Y:S01]  /*6830*/  IADD3 R6, P6, R238, 0x50, RZ ;  /* 0x00000050ee067810 */ /* 0x000fe20007fde0ff */
[----:B-1----:R-:W-:Y:S01]  /*6840*/  IMAD.MOV.U32 R36, RZ, RZ, R58 ;  /* 0x000000ffff247224 */ /* 0x002fe200078e003a */
        /* <DEDUP_REMOVED lines=9> */
.L_x_696:
[----:B------:R-:W-:Y:S05]  /*68e0*/  BSYNC B0 ;  /* 0x0000000000007941 */ /* 0x000fea0003800000 */
.L_x_695:
        /* <DEDUP_REMOVED lines=19> */
.L_x_698:
[----:B------:R-:W-:Y:S05]  /*6a20*/  BSYNC B0 ;  /* 0x0000000000007941 */ /* 0x000fea0003800000 */
.L_x_697:
[----:B------:R-:W-:Y:S01]  /*6a30*/  ISETP.GE.OR P4, PT, R2, c[0x0][0x2f4], P4 ;  /* 0x0000bd0002007a0c */ /* 0x000fe20002786670 */
[----:B------:R-:W-:-:S12]  /*6a40*/  BSSY B0, `(.L_x_699) ;  /* 0x000000d000007945 */ /* 0x000fd80003800000 */
        /* <DEDUP_REMOVED lines=12> */
.L_x_700:
[----:B------:R-:W-:Y:S05]  /*6b10*/  BSYNC B0 ;  /* 0x0000000000007941 */ /* 0x000fea0003800000 */
.L_x_699:
[----:B------:R-:W-:Y:S01]  /*6b20*/  ISETP.GE.OR P3, PT, R2, c[0x0][0x2f4], P3 ;  /* 0x0000bd0002007a0c */ /* 0x000fe20001f66670 */
[----:B------:R-:W-:-:S12]  /*6b30*/  BSSY B0, `(.L_x_701) ;  /* 0x000000d000007945 */ /* 0x000fd80003800000 */
        /* <DEDUP_REMOVED lines=12> */
.L_x_702:
[----:B------:R-:W-:Y:S05]  /*6c00*/  BSYNC B0 ;  /* 0x0000000000007941 */ /* 0x000fea0003800000 */
.L_x_701:
        /* <DEDUP_REMOVED lines=14> */
.L_x_704:
[----:B------:R-:W-:Y:S05]  /*6cf0*/  BSYNC B0 ;  /* 0x0000000000007941 */ /* 0x000fea0003800000 */
.L_x_703:
        /* <DEDUP_REMOVED lines=14> */
.L_x_706:
[----:B------:R-:W-:Y:S05]  /*6de0*/  BSYNC B0 ;  /* 0x0000000000007941 */ /* 0x000fea0003800000 */
.L_x_705:
[----:B------:R-:W-:-:S13]  /*6df0*/  ISETP.GE.OR P0, PT, R2, c[0x0][0x2f4], P0 ;  /* 0x0000bd0002007a0c */ /* 0x000fda0000706670 */
[----:B------:R-:W-:Y:S05]  /*6e00*/  @P0 EXIT ;  /* 0x000000000000094d */ /* 0x000fea0003800000 */
[----:B------:R-:W-:Y:S01]  /*6e10*/  IADD3 R0, P0, R238, 0x50, RZ ;  /* 0x00000050ee007810 */ /* 0x000fe20007f1e0ff */
[----:B------:R-:W-:Y:S01]  /*6e20*/  IMAD.MOV.U32 R2, RZ, RZ, R6 ;  /* 0x000000ffff027224 */ /* 0x000fe200078e0006 */
[----:B------:R-:W-:-:S03]  /*6e30*/  MOV R3, R33 ;  /* 0x0000002100037202 */ /* 0x000fc60000000f00 */
[----:B------:R-:W-:Y:S02]  /*6e40*/  IMAD.X R238, RZ, RZ, R239, P0 ;  /* 0x000000ffffee7224 */ /* 0x000fe400000e06ef */
[----:B------:R-:W-:-:S04]  /*6e50*/  IMAD.WIDE.U32 R2, R0, c[0x0][0x300], R2 ;  /* 0x0000c00000027a25 */ /* 0x000fc800078e0002 */
[----:B------:R-:W-:Y:S01]  /*6e60*/  IMAD R238, R238, c[0x0][0x300], RZ ;  /* 0x0000c000eeee7a24 */ /* 0x000fe200078e02ff */
[----:B-1----:R-:W-:-:S03]  /*6e70*/  LEA R4, P0, R2, c[0x0][0x2e8], 0x1 ;  /* 0x0000ba0002047a11 */ /* 0x002fc600078008ff */
[----:B------:R-:W-:-:S05]  /*6e80*/  IMAD R238, R0, c[0x0][0x304], R238 ;  /* 0x0000c10000ee7a24 */ /* 0x000fca00078e02ee */
[----:B------:R-:W-:-:S04]  /*6e90*/  IADD3 R238, R3, R238, RZ ;  /* 0x000000ee03ee7210 */ /* 0x000fc80007ffe0ff */
[----:B------:R-:W-:-:S05]  /*6ea0*/  LEA.HI.X R5, R2, c[0x0][0x2ec], R238, 0x1, P0 ;  /* 0x0000bb0002057a11 */ /* 0x000fca00000f0cee */
[----:B------:R-:W-:Y:S01]  /*6eb0*/  STG.E.128 [R4.64], R8 ;  /* 0x0000000804007986 */ /* 0x000fe2000c101d10 */
[----:B------:R-:W-:Y:S05]  /*6ec0*/  EXIT ;  /* 0x000000000000794d */ /* 0x000fea0003800000 */
.L_x_684:
[----:B------:R-:W-:Y:S01]  /*6ed0*/  SHF.R.S32.HI R4, RZ, 0x1f, R246 ;  /* 0x0000001fff047819 */ /* 0x000fe200000114f6 */
[----:B------:R-:W-:Y:S01]  /*6ee0*/  BSSY B0, `(.L_x_707) ;  /* 0x0000020000007945 */ /* 0x000fe20003800000 */
[----:B------:R-:W-:Y:S02]  /*6ef0*/  SHF.R.S32.HI R3, RZ, 0x1f, R236 ;  /* 0x0000001fff037819 */ /* 0x000fe400000114ec */
[----:B------:R-:W-:Y:S02]  /*6f00*/  LEA.HI R4, R4, R246, RZ, 0x4 ;  /* 0x000000f604047211 */ /* 0x000fe400078f20ff */
[----:B------:R-:W-:Y:S01]  /*6f10*/  SHF.R.S32.HI R2, RZ, 0x1f, R237 ;  /* 0x0000001fff027819 */ /* 0x000fe200000114ed */
[----:B------:R-:W-:Y:S01]  /*6f20*/  IMAD R5, R3, c[0x0][0x308], RZ ;  /* 0x0000c20003057a24 */ /* 0x000fe200078e02ff */
[----:B------:R-:W-:Y:S02]  /*6f30*/  LOP3.LUT R0, R4, 0x1ffffff0, RZ, 0xc0, !PT ;  /* 0x1ffffff004007812 */ /* 0x000fe400078ec0ff */
[----:B------:R-:W-:Y:S01]  /*6f40*/  SHF.R.S32.HI R4, RZ, 0x4, R4 ;  /* 0x00000004ff047819 */ /* 0x000fe20000011404 */
[----:B------:R-:W-:-:S02]  /*6f50*/  IMAD R5, R236, c[0x0][0x30c], R5 ;  /* 0x0000c300ec057a24 */ /* 0x000fc400078e0205 */
[----:B------:R-:W-:Y:S02]  /*6f60*/  IMAD.IADD R0, R246, 0x1, -R0 ;  /* 0x00000001f6007824 */ /* 0x000fe400078e0a00 */
[----:B------:R-:W-:-:S03]  /*6f70*/  IMAD R12, R2, c[0x0][0x310], RZ ;  /* 0x0000c400020c7a24 */ /* 0x000fc600078e02ff */
[----:B------:R-:W-:Y:S01]  /*6f80*/  SHF.L.U32 R10, R0, 0x3, RZ ;  /* 0x00000003000a7819 */ /* 0x000fe200000006ff */
[----:B------:R-:W-:Y:S02]  /*6f90*/  IMAD.MOV.U32 R0, RZ, RZ, -0x60 ;  /* 0xffffffa0ff007424 */ /* 0x000fe400078e00ff */
[----:B------:R-:W-:Y:S01]  /*6fa0*/  IMAD R12, R237, c[0x0][0x314], R12 ;  /* 0x0000c500ed0c7a24 */ /* 0x000fe200078e020c */
[----:B------:R-:W-:Y:S01]  /*6fb0*/  SHF.R.S32.HI R11, RZ, 0x1f, R10 ;  /* 0x0000001fff0b7819 */ /* 0x000fe2000001140a */
[----:B------:R-:W-:-:S04]  /*6fc0*/  IMAD R0, R238, R0, c[0x0][0x2f0] ;  /* 0x0000bc00ee007624 */ /* 0x000fc800078e0200 */
[----:B------:R-:W-:Y:S01]  /*6fd0*/  IMAD.WIDE.U32 R6, R236, c[0x0][0x308], R10 ;  /* 0x0000c200ec067a25 */ /* 0x000fe200078e000a */
[----:B------:R-:W-:-:S04]  /*6fe0*/  ISETP.GE.AND P5, PT, R4, R0, PT ;  /* 0x000000000400720c */ /* 0x000fc80003fa6270 */
[----:B------:R-:W-:Y:S02]  /*6ff0*/  ISETP.GE.OR P0, PT, R10, c[0x0][0x2f4], P5 ;  /* 0x0000bd000a007a0c */ /* 0x000fe40002f06670 */
[----:B------:R-:W-:Y:S02]  /*7000*/  IADD3 R7, R7, R5, RZ ;  /* 0x0000000507077210 */ /* 0x000fe40007ffe0ff */
[----:B------:R-:W-:-:S03]  /*7010*/  SHF.R.S32.HI R5, RZ, 0x1f, R4 ;  /* 0x0000001fff057819 */ /* 0x000fc60000011404 */
[----:B------:R-:W-:-:S04]  /*7020*/  IMAD.WIDE.U32 R8, R237, c[0x0][0x310], R6 ;  /* 0x0000c400ed087a25 */ /* 0x000fc800078e0006 */
[----:B------:R-:W-:-:S04]  /*7030*/  IMAD.WIDE R238, R238, 0x60, R4 ;  /* 0x00000060eeee7825 */ /* 0x000fc800078e0204 */
        /* <DEDUP_REMOVED lines=10> */
.L_x_708:
[----:B------:R-:W-:Y:S05]  /*70e0*/  BSYNC B0 ;  /* 0x0000000000007941 */ /* 0x000fea0003800000 */
.L_x_707:
[----:B------:R-:W-:Y:S01]  /*70f0*/  IADD3 R6, R4, 0x10, RZ ;  /* 0x0000001004067810 */ /* 0x000fe20007ffe0ff */
        /* <DEDUP_REMOVED lines=14> */
[----:B------:R1:W-:Y:S02]  /*71e0*/  STG.E.128 [R16.64], RZ ;  /* 0x000000ff10007986 */ /* 0x0003e4000c101d10 */
.L_x_710:
[----:B------:R-:W-:Y:S05]  /*71f0*/  BSYNC B0 ;  /* 0x0000000000007941 */ /* 0x000fea0003800000 */
.L_x_709:
        /* <DEDUP_REMOVED lines=16> */
.L_x_712:
[----:B------:R-:W-:Y:S05]  /*7300*/  BSYNC B0 ;  /* 0x0000000000007941 */ /* 0x000fea0003800000 */
.L_x_711:
        /* <DEDUP_REMOVED lines=16> */
.L_x_714:
[----:B------:R-:W-:Y:S05]  /*7410*/  BSYNC B0 ;  /* 0x0000000000007941 */ /* 0x000fea0003800000 */
.L_x_713:
        /* <DEDUP_REMOVED lines=16> */
.L_x_716:
[----:B------:R-:W-:Y:S05]  /*7520*/  BSYNC B0 ;  /* 0x0000000000007941 */ /* 0x000fea0003800000 */
.L_x_715:
        /* <DEDUP_REMOVED lines=15> */
[----:B------:R2:W-:Y:S02]  /*7620*/  STG.E.128 [R4.64], RZ ;  /* 0x000000ff04007986 */ /* 0x0005e4000c101d10 */
.L_x_718:
[----:B------:R-:W-:Y:S05]  /*7630*/  BSYNC B0 ;  /* 0x0000000000007941 */ /* 0x000fea0003800000 */
.L_x_717:
        /* <DEDUP_REMOVED lines=19> */
.L_x_720:
[----:B------:R-:W-:Y:S05]  /*7770*/  BSYNC B0 ;  /* 0x0000000000007941 */ /* 0x000fea0003800000 */
.L_x_719:
[----:B------:R-:W-:Y:S01]  /*7780*/  ISETP.GE.OR P4, PT, R10, c[0x0][0x324], P4 ;  /* 0x0000c9000a007a0c */ /* 0x000fe20002786670 */
[----:B------:R-:W-:-:S12]  /*7790*/  BSSY B0, `(.L_x_721) ;  /* 0x000000d000007945 */ /* 0x000fd80003800000 */
[----:B------:R-:W-:Y:S05]  /*77a0*/  @P4 BRA `(.L_x_722) ;  /* 0x000000b000004947 */ /* 0x000fea0003800000 */
[----:B------:R-:W-:Y:S01]  /*77b0*/  IADD3 R2, P4, R238, 0x10, RZ ;  /* 0x00000010ee027810 */ /* 0x000fe20007f9e0ff */
[----:B--2---:R-:W-:Y:S01]  /*77c0*/  IMAD.MOV.U32 R8, RZ, RZ, R4 ;  /* 0x000000ffff087224 */ /* 0x004fe200078e0004 */
        /* <DEDUP_REMOVED lines=9> */
.L_x_722:
[----:B------:R-:W-:Y:S05]  /*7860*/  BSYNC B0 ;  /* 0x0000000000007941 */ /* 0x000fea0003800000 */
.L_x_721:
[----:B------:R-:W-:Y:S01]  /*7870*/  ISETP.GE.OR P3, PT, R10, c[0x0][0x324], P3 ;  /* 0x0000c9000a007a0c */ /* 0x000fe20001f66670 */
[----:B------:R-:W-:-:S12]  /*7880*/  BSSY B0, `(.L_x_723) ;  /* 0x000000d000007945 */ /* 0x000fd80003800000 */
[----:B------:R-:W-:Y:S05]  /*7890*/  @P3 BRA `(.L_x_724) ;  /* 0x000000b000003947 */ /* 0x000fea0003800000 */
[----:B--2---:R-:W-:Y:S01]  /*78a0*/  IADD3 R2, P3, R238, 0x20, RZ ;  /* 0x00000020ee027810 */ /* 0x004fe20007f7e0ff */
        /* <DEDUP_REMOVED lines=10> */
.L_x_724:
[----:B------:R-:W-:Y:S05]  /*7950*/  BSYNC B0 ;  /* 0x0000000000007941 */ /* 0x000fea0003800000 */
.L_x_723:
        /* <DEDUP_REMOVED lines=14> */
.L_x_726:
[----:B------:R-:W-:Y:S05]  /*7a40*/  BSYNC B0 ;  /* 0x0000000000007941 */ /* 0x000fea0003800000 */
.L_x_725:
        /* <DEDUP_REMOVED lines=14> */
.L_x_728:
[----:B------:R-:W-:Y:S05]  /*7b30*/  BSYNC B0 ;  /* 0x0000000000007941 */ /* 0x000fea0003800000 */
.L_x_727:
[----:B------:R-:W-:-:S13]  /*7b40*/  ISETP.GE.OR P0, PT, R10, c[0x0][0x324], P0 ;  /* 0x0000c9000a007a0c */ /* 0x000fda0000706670 */
[----:B------:R-:W-:Y:S05]  /*7b50*/  @P0 EXIT ;  /* 0x000000000000094d */ /* 0x000fea0003800000 */
[----:B------:R-:W-:Y:S01]  /*7b60*/  IADD3 R0, P0, R238, 0x50, RZ ;  /* 0x00000050ee007810 */ /* 0x000fe20007f1e0ff */
[----:B--2---:R-:W-:Y:S01]  /*7b70*/  IMAD.MOV.U32 R2, RZ, RZ, R4 ;  /* 0x000000ffff027224 */ /* 0x004fe200078e0004 */
[----:B------:R-:W-:-:S03]  /*7b80*/  MOV R3, R7 ;  /* 0x0000000700037202 */ /* 0x000fc60000000f00 */
[----:B------:R-:W-:Y:S02]  /*7b90*/  IMAD.X R238, RZ, RZ, R239, P0 ;  /* 0x000000ffffee7224 */ /* 0x000fe400000e06ef */
[----:B------:R-:W-:-:S04]  /*7ba0*/  IMAD.WIDE.U32 R2, R0, c[0x0][0x330], R2 ;  /* 0x0000cc0000027a25 */ /* 0x000fc800078e0002 */
[----:B------:R-:W-:Y:S01]  /*7bb0*/  IMAD R238, R238, c[0x0][0x330], RZ ;  /* 0x0000cc00eeee7a24 */ /* 0x000fe200078e02ff */
[----:B------:R-:W-:-:S03]  /*7bc0*/  LEA R4, P0, R2, c[0x0][0x318], 0x1 ;  /* 0x0000c60002047a11 */ /* 0x000fc600078008ff */
[----:B------:R-:W-:-:S05]  /*7bd0*/  IMAD R238, R0, c[0x0][0x334], R238 ;  /* 0x0000cd0000ee7a24 */ /* 0x000fca00078e02ee */
[----:B------:R-:W-:-:S04]  /*7be0*/  IADD3 R238, R3, R238, RZ ;  /* 0x000000ee03ee7210 */ /* 0x000fc80007ffe0ff */
[----:B------:R-:W-:-:S05]  /*7bf0*/  LEA.HI.X R5, R2, c[0x0][0x31c], R238, 0x1, P0 ;  /* 0x0000c70002057a11 */ /* 0x000fca00000f0cee */
[----:B------:R-:W-:Y:S01]  /*7c00*/  STG.E.128 [R4.64], RZ ;  /* 0x000000ff04007986 */ /* 0x000fe2000c101d10 */
[----:B------:R-:W-:Y:S05]  /*7c10*/  EXIT ;  /* 0x000000000000794d */ /* 0x000fea0003800000 */
.L_x_729:
        /* <DEDUP_REMOVED lines=14> */
.L_x_2305:


//--------------------- .text._ZN7cutlass13device_kernelIN5flash19enable_sm80_to_sm89INS1_16FlashAttnBwdSm80INS1_25CollectiveMainloopBwdSm80ILi2ELi1EN4cute5tupleIJNS5_1CILi64EEENS7_ILi96EEENS7_ILi128EEEEEENS_10bfloat16_tEfNS_4arch4Sm80ELb1ELb0ELb0ELb0ELb1ELb0ELb0ELb0ELi2ELi2ELi2ELi2ELb1EEENS1_21CollectiveEpilogueBwdISB_SC_SE_Li256ELb0ELb0ELi4EEENS1_25SingleTileBwdLPTSchedulerILb0ELi96ELb1EEEEEEEEEvNT_6ParamsE --------------------------
	.section	.text._ZN7cutlass13device_kernelIN5flash19enable_sm80_to_sm89INS1_16FlashAttnBwdSm80INS1_25CollectiveMainloopBwdSm80ILi2ELi1EN4cute5tupleIJNS5_1CILi64EEENS7_ILi96EEENS7_ILi128EEEEEENS_10bfloat16_tEfNS_4arch4Sm80ELb1ELb0ELb0ELb0ELb1ELb0ELb0ELb0ELi2ELi2ELi2ELi2ELb1EEENS1_21CollectiveEpilogueBwdISB_SC_SE_Li256ELb0ELb0ELi4EEENS1_25SingleTileBwdLPTSchedulerILb0ELi96ELb1EEEEEEEEEvNT_6ParamsE,"ax",@progbits
	.sectioninfo	@"SHI_REGISTERS=255"
	.align	128
.text._ZN7cutlass13device_kernelIN5flash19enable_sm80_to_sm89INS1_16FlashAttnBwdSm80INS1_25CollectiveMainloopBwdSm80ILi2ELi1EN4cute5tupleIJNS5_1CILi64EEENS7_ILi96EEENS7_ILi128EEEEEENS_10bfloat16_tEfNS_4arch4Sm80ELb1ELb0ELb0ELb0ELb1ELb0ELb0ELb0ELi2ELi2ELi2ELi2ELb1EEENS1_21CollectiveEpilogueBwdISB_SC_SE_Li256ELb0ELb0ELi4EEENS1_25SingleTileBwdLPTSchedulerILb0ELi96ELb1EEEEEEEEEvNT_6ParamsE:
        .type           _ZN7cutlass13device_kernelIN5flash19enable_sm80_to_sm89INS1_16FlashAttnBwdSm80INS1_25CollectiveMainloopBwdSm80ILi2ELi1EN4cute5tupleIJNS5_1CILi64EEENS7_ILi96EEENS7_ILi128EEEEEENS_10bfloat16_tEfNS_4arch4Sm80ELb1ELb0ELb0ELb0ELb1ELb0ELb0ELb0ELi2ELi2ELi2ELi2ELb1EEENS1_21CollectiveEpilogueBwdISB_SC_SE_Li256ELb0ELb0ELi4EEENS1_25SingleTileBwdLPTSchedulerILb0ELi96ELb1EEEEEEEEEvNT_6ParamsE,@function
        .size           _ZN7cutlass13device_kernelIN5flash19enable_sm80_to_sm89INS1_16FlashAttnBwdSm80INS1_25CollectiveMainloopBwdSm80ILi2ELi1EN4cute5tupleIJNS5_1CILi64EEENS7_ILi96EEENS7_ILi128EEEEEENS_10bfloat16_tEfNS_4arch4Sm80ELb1ELb0ELb0ELb0ELb1ELb0ELb0ELb0ELi2ELi2ELi2ELi2ELb1EEENS1_21CollectiveEpilogueBwdISB_SC_SE_Li256ELb0ELb0ELi4EEENS1_25SingleTileBwdLPTSchedulerILb0ELi96ELb1EEEEEEEEEvNT_6ParamsE,(.L_x_2306 - _ZN7cutlass13device_kernelIN5flash19enable_sm80_to_sm89INS1_16FlashAttnBwdSm80INS1_25CollectiveMainloopBwdSm80ILi2ELi1EN4cute5tupleIJNS5_1CILi64EEENS7_ILi96EEENS7_ILi128EEEEEENS_10bfloat16_tEfNS_4arch4Sm80ELb1ELb0ELb0ELb0ELb1ELb0ELb0ELb0ELi2ELi2ELi2ELi2ELb1EEENS1_21CollectiveEpilogueBwdISB_SC_SE_Li256ELb0ELb0ELi4EEENS1_25SingleTileBwdLPTSchedulerILb0ELi96ELb1EEEEEEEEEvNT_6ParamsE)
        .other          _ZN7cutlass13device_kernelIN5flash19enable_sm80_to_sm89INS1_16FlashAttnBwdSm80INS1_25CollectiveMainloopBwdSm80ILi2ELi1EN4cute5tupleIJNS5_1CILi64EEENS7_ILi96EEENS7_ILi128EEEEEENS_10bfloat16_tEfNS_4arch4Sm80ELb1ELb0ELb0ELb0ELb1ELb0ELb0ELb0ELi2ELi2ELi2ELi2ELb1EEENS1_21CollectiveEpilogueBwdISB_SC_SE_Li256ELb0ELb0ELi4EEENS1_25SingleTileBwdLPTSchedulerILb0ELi96ELb1EEEEEEEEEvNT_6ParamsE,@"STO_CUDA_ENTRY STV_DEFAULT"
_ZN7cutlass13device_kernelIN5flash19enable_sm80_to_sm89INS1_16FlashAttnBwdSm80INS1_25CollectiveMainloopBwdSm80ILi2ELi1EN4cute5tupleIJNS5_1CILi64EEENS7_ILi96EEENS7_ILi128EEEEEENS_10bfloat16_tEfNS_4arch4Sm80ELb1ELb0ELb0ELb0ELb1ELb0ELb0ELb0ELi2ELi2ELi2ELi2ELb1EEENS1_21CollectiveEpilogueBwdISB_SC_SE_Li256ELb0ELb0ELi4EEENS1_25SingleTileBwdLPTSchedulerILb0ELi96ELb1EEEEEEEEEvNT_6ParamsE:
        /* <DEDUP_REMOVED lines=17> */
[----:B------:R-:W-:-:S04]  /*0110*/  MOV R0, c[0x0][0x3c4] ;  /* 0x0000f10000007a02 */ /* 0x000fc80000000f00 */
[----:B------:R-:W-:Y:S02]  /*0120*/  ISETP.NE.AND P0, PT, R0, 0x1, PT ;  /* 0x000000010000780c */ /* 0x000fe40003f05270 */
[----:B------:R-:W-:-:S11]  /*0130*/  MOV R0, R2 ;  /* 0x0000000200007202 */ /* 0x000fd60000000f00 */
[----:B------:R-:W-:-:S05]  /*0140*/  @P0 IMAD.HI.U32 R4, R2, c[0x0][0x3c8], RZ ;  /* 0x0000f20002040a27 */ /* 0x000fca00078e00ff */
[----:B------:R-:W-:-:S05]  /*0150*/  @P0 SHF.R.U32.HI R0, RZ, c[0x0][0x3cc], R4 ;  /* 0x0000f300ff000a19 */ /* 0x000fca0000011604 */
[----:B------:R-:W-:Y:S01]  /*0160*/  IMAD R4, R0, c[0x0][0x3c4], RZ ;  /* 0x0000f10000047a24 */ /* 0x000fe200078e02ff */
[----:B------:R-:W-:Y:S05]  /*0170*/  BRA `(.L_x_732) ;  /* 0x0000006000007947 */ /* 0x000fea0003800000 */
.L_x_731:
[----:B------:R-:W-:-:S04]  /*0180*/  MOV R0, c[0x0][0x3ac] ;  /* 0x0000eb0000007a02 */ /* 0x000fc80000000f00 */
[----:B------:R-:W-:Y:S02]  /*0190*/  ISETP.NE.AND P0, PT, R0, 0x1, PT ;  /* 0x000000010000780c */ /* 0x000fe40003f05270 */
[----:B------:R-:W-:-:S11]  /*01a0*/  MOV R0, R2 ;  /* 0x0000000200007202 */ /* 0x000fd60000000f00 */
[----:B------:R-:W-:-:S05]  /*01b0*/  @P0 IMAD.HI.U32 R4, R2, c[0x0][0x3b0], RZ ;  /* 0x0000ec0002040a27 */ /* 0x000fca00078e00ff */
[----:B------:R-:W-:-:S05]  /*01c0*/  @P0 SHF.R.U32.HI R0, RZ, c[0x0][0x3b4], R4 ;  /* 0x0000ed00ff000a19 */ /* 0x000fca0000011604 */
[----:B------:R-:W-:Y:S02]  /*01d0*/  IMAD R4, R0, c[0x0][0x3ac], RZ ;  /* 0x0000eb0000047a24 */ /* 0x000fe400078e02ff */
.L_x_732:
[----:B------:R-:W-:Y:S02]  /*01e0*/  IMAD.MOV.U32 R5, RZ, RZ, c[0x0][0x3a0] ;  /* 0x0000e800ff057624 */ /* 0x000fe400078e00ff */
[----:B------:R-:W-:-:S03]  /*01f0*/  IMAD.IADD R4, R2, 0x1, -R4 ;  /* 0x0000000102047824 */ /* 0x000fc600078e0a04 */
[----:B------:R-:W-:Y:S01]  /*0200*/  ISETP.NE.AND P0, PT, R5, 0x1, PT ;  /* 0x000000010500780c */ /* 0x000fe20003f05270 */
[----:B------:R-:W-:-:S05]  /*0210*/  IMAD R4, R3, c[0x0][0x3ac], R4 ;  /* 0x0000eb0003047a24 */ /* 0x000fca00078e0204 */
[----:B------:R-:W-:-:S07]  /*0220*/  MOV R247, R4 ;  /* 0x0000000400f77202 */ /* 0x000fce0000000f00 */
[----:B------:R-:W-:-:S05]  /*0230*/  @P0 IMAD.HI.U32 R2, R4, c[0x0][0x3a4], RZ ;  /* 0x0000e90004020a27 */ /* 0x000fca00078e00ff */
[----:B------:R-:W-:Y:S02]  /*0240*/  @P0 SHF.R.U32.HI R247, RZ, c[0x0][0x3a8], R2 ;  /* 0x0000ea00fff70a19 */ /* 0x000fe40000011602 */
[----:B------:R-:W-:Y:S02]  /*0250*/  LOP3.LUT R2, RZ, R0, RZ, 0x33, !PT ;  /* 0x00000000ff027212 */ /* 0x000fe400078e33ff */
[----:B------:R-:W-:Y:S02]  /*0260*/  IADD3 R0, -R247, RZ, RZ ;  /* 0x000000fff7007210 */ /* 0x000fe40007ffe1ff */
[----:B------:R-:W-:-:S03]  /*0270*/  IADD3 R2, R2, c[0x0][0x394], RZ ;  /* 0x0000e50002027a10 */ /* 0x000fc60007ffe0ff */
[----:B------:R-:W-:Y:S02]  /*0280*/  IMAD R248, R0, c[0x0][0x3a0], R4 ;  /* 0x0000e80000f87a24 */ /* 0x000fe400078e0204 */
[----:B------:R1:W-:Y:S01]  /*0290*/  STL [R1+0x20], R2 ;  /* 0x0000200201007387 */ /* 0x0003e20000100800 */
[----:B------:R-:W-:Y:S05]  /*02a0*/  BRA `(.L_x_733) ;  /* 0x0000022000007947 */ /* 0x000fea0003800000 */
.L_x_730:
        /* <DEDUP_REMOVED lines=16> */
.L_x_734:
[----:B------:R-:W-:-:S04]  /*03b0*/  MOV R0, c[0x0][0x3ac] ;  /* 0x0000eb0000007a02 */ /* 0x000fc80000000f00 */
[----:B------:R-:W-:Y:S02]  /*03c0*/  ISETP.NE.AND P0, PT, R0, 0x1, PT ;  /* 0x000000010000780c */ /* 0x000fe40003f05270 */
[----:B------:R-:W-:-:S11]  /*03d0*/  MOV R0, R2 ;  /* 0x0000000200007202 */ /* 0x000fd60000000f00 */
[----:B------:R-:W-:-:S05]  /*03e0*/  @P0 IMAD.HI.U32 R4, R2, c[0x0][0x3b0], RZ ;  /* 0x0000ec0002040a27 */ /* 0x000fca00078e00ff */
[----:B------:R-:W-:-:S05]  /*03f0*/  @P0 SHF.R.U32.HI R0, RZ, c[0x0][0x3b4], R4 ;  /* 0x0000ed00ff000a19 */ /* 0x000fca0000011604 */
[----:B------:R-:W-:Y:S02]  /*0400*/  IMAD R4, R0, c[0x0][0x3ac], RZ ;  /* 0x0000eb0000047a24 */ /* 0x000fe400078e02ff */
.L_x_735:
        /* <DEDUP_REMOVED lines=11> */
[----:B------:R1:W-:Y:S04]  /*04c0*/  STL [R1+0x20], R2 ;  /* 0x0000200201007387 */ /* 0x0003e80000100800 */
.L_x_733:
[----:B------:R-:W-:-:S13]  /*04d0*/  ISETP.GE.AND P0, PT, R247, RZ, PT ;  /* 0x000000fff700720c */ /* 0x000fda0003f06270 */
[----:B------:R-:W-:Y:S05]  /*04e0*/  @!P0 EXIT ;  /* 0x000000000000894d */ /* 0x000fea0003800000 */
[----:B------:R-:W2:Y:S01]  /*04f0*/  LDL R80, [R1+0x20] ;  /* 0x0000200001507983 */ /* 0x000ea20000100800 */
[----:B------:R-:W-:Y:S01]  /*0500*/  IMAD.MOV.U32 R3, RZ, RZ, c[0x0][0x168] ;  /* 0x00005a00ff037624 */ /* 0x000fe200078e00ff */
[----:B------:R-:W-:Y:S01]  /*0510*/  ULDC.64 UR8, c[0x0][0x118] ;  /* 0x0000460000087ab9 */ /* 0x000fe20000000a00 */
[----:B------:R-:W-:Y:S01]  /*0520*/  PLOP3.LUT P1, PT, PT, PT, PT, 0x80, 0x0 ;  /* 0x000000000000781c */ /* 0x000fe20003f2f070 */
[----:B------:R-:W-:Y:S01]  /*0530*/  CS2R R122, SRZ ;  /* 0x00000000007a7805 */ /* 0x000fe2000001ff00 */
[----:B------:R-:W-:Y:S01]  /*0540*/  CS2R R120, SRZ ;  /* 0x0000000000787805 */ /* 0x000fe2000001ff00 */
[----:B------:R-:W-:Y:S01]  /*0550*/  CS2R R126, SRZ ;  /* 0x00000000007e7805 */ /* 0x000fe2000001ff00 */
[----:B------:R-:W-:Y:S01]  /*0560*/  IMAD.MOV.U32 R9, RZ, RZ, RZ ;  /* 0x000000ffff097224 */ /* 0x000fe200078e00ff */
[----:B------:R-:W-:Y:S01]  /*0570*/  MOV R11, RZ ;  /* 0x000000ff000b7202 */ /* 0x000fe20000000f00 */
[----:B------:R-:W-:Y:S01]  /*0580*/  IMAD.MOV.U32 R124, RZ, RZ, RZ ;  /* 0x000000ffff7c7224 */ /* 0x000fe200078e00ff */
[----:B------:R-:W-:Y:S01]  /*0590*/  CS2R R12, SRZ ;  /* 0x00000000000c7805 */ /* 0x000fe2000001ff00 */
[----:B------:R-:W-:Y:S01]  /*05a0*/  IMAD.MOV.U32 R130, RZ, RZ, RZ ;  /* 0x000000ffff827224 */ /* 0x000fe200078e00ff */
[----:B------:R-:W-:Y:S01]  /*05b0*/  MOV R118, RZ ;  /* 0x000000ff00767202 */ /* 0x000fe20000000f00 */
[----:B------:R-:W-:Y:S01]  /*05c0*/  IMAD.MOV.U32 R128, RZ, RZ, RZ ;  /* 0x000000ffff807224 */ /* 0x000fe200078e00ff */
[----:B------:R-:W-:Y:S01]  /*05d0*/  CS2R R14, SRZ ;  /* 0x00000000000e7805 */ /* 0x000fe2000001ff00 */
[----:B------:R-:W-:Y:S01]  /*05e0*/  IMAD.MOV.U32 R116, RZ, RZ, RZ ;  /* 0x000000ffff747224 */ /* 0x000fe200078e00ff */
[----:B------:R-:W-:Y:S01]  /*05f0*/  CS2R R16, SRZ ;  /* 0x0000000000107805 */ /* 0x000fe2000001ff00 */
[----:B------:R-:W-:Y:S01]  /*0600*/  IMAD.MOV.U32 R114, RZ, RZ, RZ ;  /* 0x000000ffff727224 */ /* 0x000fe200078e00ff */
[----:B------:R-:W-:Y:S01]  /*0610*/  MOV R112, RZ ;  /* 0x000000ff00707202 */ /* 0x000fe20000000f00 */
[----:B------:R-:W-:Y:S01]  /*0620*/  IMAD.MOV.U32 R110, RZ, RZ, RZ ;  /* 0x000000ffff6e7224 */ /* 0x000fe200078e00ff */
[----:B------:R-:W-:Y:S01]  /*0630*/  CS2R R18, SRZ ;  /* 0x0000000000127805 */ /* 0x000fe2000001ff00 */
[----:B------:R-:W-:Y:S01]  /*0640*/  IMAD.MOV.U32 R108, RZ, RZ, RZ ;  /* 0x000000ffff6c7224 */ /* 0x000fe200078e00ff */
[----:B------:R-:W-:Y:S01]  /*0650*/  MOV R98, RZ ;  /* 0x000000ff00627202 */ /* 0x000fe20000000f00 */
        /* <DEDUP_REMOVED lines=41> */
[----:B--2---:R-:W-:Y:S01]  /*08f0*/  IMAD R0, R80, 0x60, R3 ;  /* 0x0000006050007824 */ /* 0x004fe200078e0203 */
[----:B------:R-:W-:-:S04]  /*0900*/  IADD3 R3, R3, 0x3f, RZ ;  /* 0x0000003f03037810 */ /* 0x000fc80007ffe0ff */
[----:B------:R-:W-:Y:S02]  /*0910*/  IADD3 R0, R0, -c[0x0][0x198], RZ ;  /* 0x8000660000007a10 */ /* 0x000fe40007ffe0ff */
[----:B------:R-:W-:Y:S02]  /*0920*/  SHF.R.S32.HI R4, RZ, 0x1f, R3 ;  /* 0x0000001fff047819 */ /* 0x000fe40000011403 */
[----:B------:R-:W-:Y:S02]  /*0930*/  IADD3 R0, R0, -c[0x0][0x2a4], RZ ;  /* 0x8000a90000007a10 */ /* 0x000fe40007ffe0ff */
[----:B------:R-:W-:Y:S02]  /*0940*/  LEA.HI R3, R4, R3, RZ, 0x6 ;  /* 0x0000000304037211 */ /* 0x000fe400078f30ff */
[----:B-1----:R-:W-:Y:S02]  /*0950*/  SHF.R.S32.HI R2, RZ, 0x1f, R0 ;  /* 0x0000001fff027819 */ /* 0x002fe40000011400 */
[----:B------:R-:W-:-:S02]  /*0960*/  SHF.R.S32.HI R5, RZ, 0x6, R3 ;  /* 0x00000006ff057819 */ /* 0x000fc40000011403 */
[----:B------:R-:W-:-:S03]  /*0970*/  LEA.HI R2, R2, R0, RZ, 0x6 ;  /* 0x0000000002027211 */ /* 0x000fc600078f30ff */
[----:B------:R1:W-:Y:S01]  /*0980*/  STL [R1+0x1c], R5 ;  /* 0x00001c0501007387 */ /* 0x0003e20000100800 */
[----:B------:R-:W-:-:S04]  /*0990*/  SHF.R.S32.HI R2, RZ, 0x6, R2 ;  /* 0x00000006ff027819 */ /* 0x000fc80000011402 */
[----:B------:R-:W-:-:S04]  /*09a0*/  IMNMX R204, RZ, R2, !PT ;  /* 0x00000002ffcc7217 */ /* 0x000fc80007800200 */
[----:B------:R-:W-:-:S13]  /*09b0*/  ISETP.GT.AND P0, PT, R5, R204, PT ;  /* 0x000000cc0500720c */ /* 0x000fda0003f04270 */
[----:B------:R-:W-:Y:S05]  /*09c0*/  @!P0 BRA `(.L_x_736) ;  /* 0x00004ee000008947 */ /* 0x000fea0003800000 */
[----:B------:R-:W-:Y:S01]  /*09d0*/  IMAD.MOV.U32 R0, RZ, RZ, c[0x0][0x248] ;  /* 0x00009200ff007624 */ /* 0x000fe200078e00ff */
[----:B------:R-:W-:Y:S01]  /*09e0*/  SHF.R.S32.HI R32, RZ, 0x1f, R244 ;  /* 0x0000001fff207819 */ /* 0x000fe200000114f4 */
[--C-:B------:R-:W-:Y:S01]  /*09f0*/  IMAD.MOV.U32 R4, RZ, RZ, R248.reuse ;  /* 0x000000ffff047224 */ /* 0x100fe200078e00f8 */
[----:B------:R-:W-:Y:S01]  /*0a00*/  SHF.R.S32.HI R15, RZ, 0x1f, R248 ;  /* 0x0000001fff0f7819 */ /* 0x000fe200000114f8 */
[----:B------:R-:W-:Y:S01]  /*0a10*/  IMAD.SHL.U32 R18, R244, 0x4, RZ ;  /* 0x00000004f4127824 */ /* 0x000fe200078e00ff */
[----:B------:R-:W-:Y:S01]  /*0a20*/  ISETP.NE.AND P0, PT, R0, 0x1, PT ;  /* 0x000000010000780c */ /* 0x000fe20003f05270 */
[----:B------:R-:W-:Y:S01]  /*0a30*/  UMOV UR6, 0x6 ;  /* 0x0000000600067882 */ /* 0x000fe20000000000 */
[-C--:B------:R-:W-:Y:S01]  /*0a40*/  LEA.HI R30, R32, R244.reuse, RZ, 0x3 ;  /* 0x000000f4201e7211 */ /* 0x080fe200078f18ff */
[C---:B------:R-:W-:Y:S01]  /*0a50*/  IMAD R2, R15.reuse, c[0x0][0x270], RZ ;  /* 0x00009c000f027a24 */ /* 0x040fe200078e02ff */
[----:B------:R-:W-:Y:S01]  /*0a60*/  SHF.R.S32.HI R19, RZ, 0x1f, R18 ;  /* 0x0000001fff137819 */ /* 0x000fe20000011412 */
[----:B------:R-:W-:Y:S01]  /*0a70*/  IMAD R14, R15, c[0x0][0x210], RZ ;  /* 0x000084000f0e7a24 */ /* 0x000fe200078e02ff */
[----:B------:R-:W-:Y:S01]  /*0a80*/  SHF.R.S32.HI R250, RZ, 0x3, R30 ;  /* 0x00000003fffa7819 */ /* 0x000fe2000001141e */
[----:B-1----:R-:W-:Y:S01]  /*0a90*/  IMAD R5, R248, c[0x0][0x274], R2 ;  /* 0x00009d00f8057a24 */ /* 0x002fe200078e0202 */
[----:B------:R-:W-:Y:S01]  /*0aa0*/  LOP3.LUT R3, R30, 0xfffffff8, RZ, 0xc0, !PT ;  /* 0xfffffff81e037812 */ /* 0x000fe200078ec0ff */
[C---:B------:R-:W-:Y:S01]  /*0ab0*/  IMAD R14, R248.reuse, c[0x0][0x214], R14 ;  /* 0x00008500f80e7a24 */ /* 0x040fe200078e020e */
[----:B------:R-:W-:Y:S01]  /*0ac0*/  SHF.R.S32.HI R251, RZ, 0x1f, R250 ;  /* 0x0000001ffffb7819 */ /* 0x000fe200000114fa */
[----:B------:R-:W-:Y:S01]  /*0ad0*/  ULDC.64 UR4, c[0x0][0x1d8] ;  /* 0x0000760000047ab9 */ /* 0x000fe20000000a00 */
[----:B------:R-:W-:Y:S01]  /*0ae0*/  SHF.R.S32.HI R31, RZ, 0x1f, R247 ;  /* 0x0000001fff1f7819 */ /* 0x000fe200000114f7 */
[----:B------:R-:W-:Y:S01]  /*0af0*/  @P0 IMAD.HI.U32 R0, R248, c[0x0][0x24c], RZ ;  /* 0x00009300f8000a27 */ /* 0x000fe200078e00ff */
[----:B------:R-:W-:Y:S01]  /*0b00*/  USHF.L.U64.HI UR7, UR4, UR6, UR5 ;  /* 0x0000000604077299 */ /* 0x000fe20008010205 */
[----:B------:R-:W-:Y:S01]  /*0b10*/  CS2R R130, SRZ ;  /* 0x0000000000827805 */ /* 0x000fe2000001ff00 */
[----:B------:R-:W-:Y:S01]  /*0b20*/  USHF.L.U32 UR12, UR4, 0x6, URZ ;  /* 0x00000006040c7899 */ /* 0x000fe2000800063f */
[----:B------:R-:W-:Y:S01]  /*0b30*/  IMAD.IADD R23, R244, 0x1, -R3 ;  /* 0x00000001f4177824 */ /* 0x000fe200078e0a03 */
[----:B------:R-:W-:Y:S01]  /*0b40*/  @P0 SHF.R.U32.HI R4, RZ, c[0x0][0x250], R0 ;  /* 0x00009400ff040a19 */ /* 0x000fe20000011600 */
[----:B------:R-:W-:Y:S01]  /*0b50*/  IMAD.WIDE.U32 R2, R248, c[0x0][0x270], R18 ;  /* 0x00009c00f8027a25 */ /* 0x000fe200078e0012 */
[----:B------:R-:W-:Y:S01]  /*0b60*/  LEA.HI R0, R32, R244, RZ, 0x6 ;  /* 0x000000f420007211 */ /* 0x000fe200078f30ff */
[----:B------:R-:W-:Y:S01]  /*0b70*/  ULDC.64 UR4, c[0x0][0x208] ;  /* 0x0000820000047ab9 */ /* 0x000fe20000000a00 */
[----:B------:R-:W-:Y:S01]  /*0b80*/  CS2R R128, SRZ ;  /* 0x0000000000807805 */ /* 0x000fe2000001ff00 */
[----:B------:R-:W-:Y:S01]  /*0b90*/  IMAD.SHL.U32 R16, R23, 0x8, RZ ;  /* 0x0000000817107824 */ /* 0x000fe200078e00ff */
[----:B------:R-:W-:Y:S01]  /*0ba0*/  SHF.R.S32.HI R22, RZ, 0x6, R0 ;  /* 0x00000006ff167819 */ /* 0x000fe20000011400 */
[----:B------:R-:W-:Y:S01]  /*0bb0*/  IMAD.SHL.U32 R0, R250, 0x40, RZ ;  /* 0x00000040fa007824 */ /* 0x000fe200078e00ff */
[----:B------:R-:W-:Y:S01]  /*0bc0*/  USHF.L.U64.HI UR10, UR4, UR6, UR5 ;  /* 0x00000006040a7299 */ /* 0x000fe20008010205 */
[----:B------:R-:W-:Y:S01]  /*0bd0*/  IMAD.IADD R25, R3, 0x1, R5 ;  /* 0x0000000103197824 */ /* 0x000fe200078e0205 */
[----:B------:R-:W-:Y:S01]  /*0be0*/  SHF.R.S32.HI R17, RZ, 0x1f, R16 ;  /* 0x0000001fff117819 */ /* 0x000fe20000011410 */
[----:B------:R-:W-:Y:S01]  /*0bf0*/  IMAD.SHL.U32 R26, R22, 0x200, RZ ;  /* 0x00000200161a7824 */ /* 0x000fe200078e00ff */
[----:B------:R-:W-:Y:S01]  /*0c00*/  LOP3.LUT R0, R0, 0x1c0, RZ, 0xc0, !PT ;  /* 0x000001c000007812 */ /* 0x000fe200078ec0ff */
[----:B------:R-:W-:Y:S01]  /*0c10*/  IMAD.MOV.U32 R24, RZ, RZ, R2 ;  /* 0x000000ffff187224 */ /* 0x000fe200078e0002 */
[----:B------:R-:W-:Y:S01]  /*0c20*/  IADD3 R27, R16, 0x40, RZ ;  /* 0x00000040101b7810 */ /* 0x000fe20007ffe0ff */
[C---:B------:R-:W-:Y:S01]  /*0c30*/  IMAD R8, R251.reuse, c[0x0][0x208], RZ ;  /* 0x00008200fb087a24 */ /* 0x040fe200078e02ff */
[--C-:B------:R-:W-:Y:S01]  /*0c40*/  LOP3.LUT R5, R0, 0x38, R16.reuse, 0xf8, !PT ;  /* 0x0000003800057812 */ /* 0x100fe200078ef810 */
[----:B------:R-:W-:Y:S01]  /*0c50*/  IMAD.WIDE.U32 R6, R4, c[0x0][0x1b0], R16 ;  /* 0x00006c0004067a25 */ /* 0x000fe200078e0010 */
[----:B------:R-:W-:Y:S01]  /*0c60*/  SHF.R.U32.HI R3, RZ, 0x3, R0 ;  /* 0x00000003ff037819 */ /* 0x000fe20000011600 */
[----:B------:R-:W-:Y:S01]  /*0c70*/  USHF.L.U32 UR11, UR4, 0x6, URZ ;  /* 0x00000006040b7899 */ /* 0x000fe2000800063f */
[----:B------:R-:W-:Y:S01]  /*0c80*/  SHF.R.S32.HI R0, RZ, 0x1f, R4 ;  /* 0x0000001fff007819 */ /* 0x000fe20000011404 */
[----:B------:R-:W-:Y:S01]  /*0c90*/  IMAD.WIDE.U32 R10, R250, c[0x0][0x178], R16 ;  /* 0x00005e00fa0a7a25 */ /* 0x000fe200078e0010 */
[----:B------:R-:W-:Y:S01]  /*0ca0*/  LOP3.LUT R243, R26, R5, R3, 0xf6, !PT ;  /* 0x000000051af37212 */ /* 0x000fe200078ef603 */
[----:B------:R-:W-:Y:S01]  /*0cb0*/  CS2R R126, SRZ ;  /* 0x00000000007e7805 */ /* 0x000fe2000001ff00 */
[----:B------:R-:W-:Y:S01]  /*0cc0*/  ISETP.GE.AND P5, PT, R16, c[0x0][0x1cc], PT ;  /* 0x0000730010007a0c */ /* 0x000fe20003fa6270 */
[----:B------:R-:W-:Y:S01]  /*0cd0*/  IMAD R3, R251, c[0x0][0x178], RZ ;  /* 0x00005e00fb037a24 */ /* 0x000fe200078e02ff */
[----:B------:R-:W-:Y:S01]  /*0ce0*/  ISETP.GE.AND P4, PT, R27, c[0x0][0x1cc], PT ;  /* 0x000073001b007a0c */ /* 0x000fe20003f86270 */
[----:B------:R-:W-:Y:S01]  /*0cf0*/  IMAD R2, R0, c[0x0][0x1e0], RZ ;  /* 0x0000780000027a24 */ /* 0x000fe200078e02ff */
[----:B------:R-:W-:Y:S01]  /*0d00*/  ISETP.GE.AND P6, PT, R16, c[0x0][0x19c], PT ;  /* 0x0000670010007a0c */ /* 0x000fe20003fc6270 */
[----:B------:R-:W-:Y:S01]  /*0d10*/  IMAD R0, R0, c[0x0][0x1b0], RZ ;  /* 0x00006c0000007a24 */ /* 0x000fe200078e02ff */
[----:B------:R-:W-:Y:S01]  /*0d20*/  CS2R R124, SRZ ;  /* 0x00000000007c7805 */ /* 0x000fe2000001ff00 */
[----:B------:R-:W-:Y:S01]  /*0d30*/  IMAD R12, R250, c[0x0][0x17c], R3 ;  /* 0x00005f00fa0c7a24 */ /* 0x000fe200078e0203 */
[----:B------:R-:W-:Y:S01]  /*0d40*/  CS2R R122, SRZ ;  /* 0x00000000007a7805 */ /* 0x000fe2000001ff00 */
[C---:B------:R-:W-:Y:S01]  /*0d50*/  IMAD R5, R4.reuse, c[0x0][0x1e4], R2 ;  /* 0x0000790004057a24 */ /* 0x040fe200078e0202 */
[----:B------:R-:W-:Y:S01]  /*0d60*/  CS2R R120, SRZ ;  /* 0x0000000000787805 */ /* 0x000fe2000001ff00 */
[C---:B------:R-:W-:Y:S01]  /*0d70*/  IMAD R0, R4.reuse, c[0x0][0x1b4], R0 ;  /* 0x00006d0004007a24 */ /* 0x040fe200078e0200 */
[----:B------:R-:W-:Y:S01]  /*0d80*/  CS2R R118, SRZ ;  /* 0x0000000000767805 */ /* 0x000fe2000001ff00 */
[----:B------:R-:W-:Y:S01]  /*0d90*/  IMAD.WIDE.U32 R2, R4, c[0x0][0x1e0], R16 ;  /* 0x0000780004027a25 */ /* 0x000fe200078e0010 */
[----:B------:R-:W-:Y:S01]  /*0da0*/  CS2R R116, SRZ ;  /* 0x0000000000747805 */ /* 0x000fe2000001ff00 */
[----:B------:R-:W-:Y:S01]  /*0db0*/  CS2R R114, SRZ ;  /* 0x0000000000727805 */ /* 0x000fe2000001ff00 */
[----:B------:R-:W-:Y:S01]  /*0dc0*/  CS2R R112, SRZ ;  /* 0x0000000000707805 */ /* 0x000fe2000001ff00 */
[C---:B------:R-:W-:Y:S01]  /*0dd0*/  IMAD R4, R250.reuse, c[0x0][0x20c], R8 ;  /* 0x00008300fa047a24 */ /* 0x040fe200078e0208 */
[----:B------:R-:W-:Y:S01]  /*0de0*/  CS2R R110, SRZ ;  /* 0x00000000006e7805 */ /* 0x000fe2000001ff00 */
[----:B------:R-:W-:Y:S01]  /*0df0*/  IMAD.WIDE.U32 R8, R250, c[0x0][0x208], R16 ;  /* 0x00008200fa087a25 */ /* 0x000fe200078e0010 */
[----:B------:R-:W-:Y:S01]  /*0e00*/  SHF.R.S32.HI R17, RZ, 0x1f, R204 ;  /* 0x0000001fff117819 */ /* 0x000fe200000114cc */
[----:B------:R-:W-:Y:S01]  /*0e10*/  CS2R R108, SRZ ;  /* 0x00000000006c7805 */ /* 0x000fe2000001ff00 */
[----:B------:R-:W-:Y:S01]  /*0e20*/  CS2R R106, SRZ ;  /* 0x00000000006a7805 */ /* 0x000fe2000001ff00 */
[----:B------:R-:W-:Y:S01]  /*0e30*/  IMAD.IADD R5, R3, 0x1, R5 ;  /* 0x0000000103057824 */ /* 0x000fe200078e0205 */
[----:B------:R-:W-:Y:S01]  /*0e40*/  CS2R R104, SRZ ;  /* 0x0000000000687805 */ /* 0x000fe2000001ff00 */
[----:B------:R-:W-:Y:S01]  /*0e50*/  IMAD.IADD R3, R7, 0x1, R0 ;  /* 0x0000000107037824 */ /* 0x000fe200078e0200 */
[----:B------:R-:W-:Y:S01]  /*0e60*/  CS2R R102, SRZ ;  /* 0x0000000000667805 */ /* 0x000fe2000001ff00 */
[----:B------:R-:W-:Y:S01]  /*0e70*/  IMAD.IADD R7, R9, 0x1, R4 ;  /* 0x0000000109077824 */ /* 0x000fe200078e0204 */
[----:B------:R-:W-:Y:S01]  /*0e80*/  CS2R R100, SRZ ;  /* 0x0000000000647805 */ /* 0x000fe2000001ff00 */
[----:B------:R-:W-:Y:S01]  /*0e90*/  IMAD.IADD R13, R11, 0x1, R12 ;  /* 0x000000010b0d7824 */ /* 0x000fe200078e020c */
[----:B------:R-:W-:Y:S01]  /*0ea0*/  CS2R R98, SRZ ;  /* 0x0000000000627805 */ /* 0x000fe2000001ff00 */
[----:B------:R-:W-:Y:S01]  /*0eb0*/  IMAD.MOV.U32 R4, RZ, RZ, R2 ;  /* 0x000000ffff047224 */ /* 0x000fe200078e0002 */
[----:B------:R-:W-:Y:S01]  /*0ec0*/  CS2R R96, SRZ ;  /* 0x0000000000607805 */ /* 0x000fe2000001ff00 */
[----:B------:R-:W-:Y:S01]  /*0ed0*/  IMAD.MOV.U32 R2, RZ, RZ, R6 ;  /* 0x000000ffff027224 */ /* 0x000fe200078e0006 */
[----:B------:R-:W-:Y:S01]  /*0ee0*/  CS2R R94, SRZ ;  /* 0x00000000005e7805 */ /* 0x000fe2000001ff00 */
[----:B------:R-:W-:Y:S01]  /*0ef0*/  IMAD.MOV.U32 R12, RZ, RZ, R10 ;  /* 0x000000ffff0c7224 */ /* 0x000fe200078e000a */
[----:B------:R-:W-:Y:S01]  /*0f00*/  CS2R R92, SRZ ;  /* 0x00000000005c7805 */ /* 0x000fe2000001ff00 */
[C---:B------:R-:W-:Y:S01]  /*0f10*/  IMAD R0, R31.reuse, c[0x0][0x1b8], RZ ;  /* 0x00006e001f007a24 */ /* 0x040fe200078e02ff */
[----:B------:R-:W-:Y:S01]  /*0f20*/  CS2R R90, SRZ ;  /* 0x00000000005a7805 */ /* 0x000fe2000001ff00 */
[----:B------:R-:W-:Y:S01]  /*0f30*/  IMAD R10, R31, c[0x0][0x1e8], RZ ;  /* 0x00007a001f0a7a24 */ /* 0x000fe200078e02ff */
[----:B------:R-:W-:Y:S01]  /*0f40*/  CS2R R88, SRZ ;  /* 0x0000000000587805 */ /* 0x000fe2000001ff00 */
[----:B------:R-:W-:Y:S01]  /*0f50*/  IMAD.MOV.U32 R6, RZ, RZ, R8 ;  /* 0x000000ffff067224 */ /* 0x000fe200078e0008 */
        /* <DEDUP_REMOVED lines=13> */
[----:B------:R-:W-:Y:S01]  /*1030*/  IMAD.WIDE R8, R80, 0x60, R250 ;  /* 0x0000006050087825 */ /* 0x000fe200078e02fa */
[----:B------:R-:W-:Y:S01]  /*1040*/  CS2R R64, SRZ ;  /* 0x0000000000407805 */ /* 0x000fe2000001ff00 */
[----:B------:R-:W-:Y:S01]  /*1050*/  CS2R R62, SRZ ;  /* 0x00000000003e7805 */ /* 0x000fe2000001ff00 */
[----:B------:R-:W-:Y:S01]  /*1060*/  CS2R R60, SRZ ;  /* 0x00000000003c7805 */ /* 0x000fe2000001ff00 */
[----:B------:R-:W-:Y:S01]  /*1070*/  IMAD.IADD R3, R3, 0x1, R0 ;  /* 0x0000000103037824 */ /* 0x000fe200078e0200 */
[----:B------:R-:W-:Y:S01]  /*1080*/  CS2R R58, SRZ ;  /* 0x00000000003a7805 */ /* 0x000fe2000001ff00 */
[----:B------:R-:W-:Y:S01]  /*1090*/  IMAD.IADD R5, R5, 0x1, R10 ;  /* 0x0000000105057824 */ /* 0x000fe200078e020a */
[----:B------:R-:W-:Y:S01]  /*10a0*/  CS2R R56, SRZ ;  /* 0x0000000000387805 */ /* 0x000fe2000001ff00 */
[C---:B------:R-:W-:Y:S01]  /*10b0*/  IMAD R0, R9.reuse, c[0x0][0x1d8], RZ ;  /* 0x0000760009007a24 */ /* 0x040fe200078e02ff */
[----:B------:R-:W-:Y:S01]  /*10c0*/  CS2R R54, SRZ ;  /* 0x0000000000367805 */ /* 0x000fe2000001ff00 */
[----:B------:R-:W-:Y:S01]  /*10d0*/  IMAD.WIDE.U32 R10, R248, c[0x0][0x210], R6 ;  /* 0x00008400f80a7a25 */ /* 0x000fe200078e0006 */
[----:B------:R-:W-:Y:S01]  /*10e0*/  CS2R R52, SRZ ;  /* 0x0000000000347805 */ /* 0x000fe2000001ff00 */
[----:B------:R-:W-:Y:S01]  /*10f0*/  CS2R R50, SRZ ;  /* 0x0000000000327805 */ /* 0x000fe2000001ff00 */
[----:B------:R-:W-:Y:S01]  /*1100*/  CS2R R48, SRZ ;  /* 0x0000000000307805 */ /* 0x000fe2000001ff00 */
[C---:B------:R-:W-:Y:S01]  /*1110*/  IMAD R0, R8.reuse, c[0x0][0x1dc], R0 ;  /* 0x0000770008007a24 */ /* 0x040fe200078e0200 */
[----:B------:R-:W-:Y:S01]  /*1120*/  CS2R R46, SRZ ;  /* 0x00000000002e7805 */ /* 0x000fe2000001ff00 */
[C---:B------:R-:W-:Y:S01]  /*1130*/  IMAD.WIDE.U32 R6, R8.reuse, c[0x0][0x1d8], R4 ;  /* 0x0000760008067a25 */ /* 0x040fe200078e0004 */
[----:B------:R-:W-:Y:S01]  /*1140*/  CS2R R44, SRZ ;  /* 0x00000000002c7805 */ /* 0x000fe2000001ff00 */
[----:B------:R-:W-:Y:S01]  /*1150*/  CS2R R42, SRZ ;  /* 0x00000000002a7805 */ /* 0x000fe2000001ff00 */
[----:B------:R-:W-:Y:S01]  /*1160*/  CS2R R40, SRZ ;  /* 0x0000000000287805 */ /* 0x000fe2000001ff00 */
[----:B------:R-:W-:Y:S01]  /*1170*/  IMAD R9, R9, c[0x0][0x1a8], RZ ;  /* 0x00006a0009097a24 */ /* 0x000fe200078e02ff */
[----:B------:R-:W-:Y:S01]  /*1180*/  CS2R R38, SRZ ;  /* 0x0000000000267805 */ /* 0x000fe2000001ff00 */
[----:B------:R-:W-:Y:S01]  /*1190*/  IMAD.WIDE.U32 R4, R8, c[0x0][0x1a8], R2 ;  /* 0x00006a0008047a25 */ /* 0x000fe200078e0002 */
[----:B------:R-:W-:Y:S01]  /*11a0*/  LEA R2, P1, R6, c[0x0][0x1c0], 0x1 ;  /* 0x0000700006027a11 */ /* 0x000fe200078208ff */
[----:B------:R-:W-:Y:S01]  /*11b0*/  CS2R R36, SRZ ;  /* 0x0000000000247805 */ /* 0x000fe2000001ff00 */
[----:B------:R-:W-:Y:S01]  /*11c0*/  SHF.R.S32.HI R245, RZ, 0x1f, R244 ;  /* 0x0000001ffff57819 */ /* 0x000fe200000114f4 */
[----:B------:R-:W-:-:S02]  /*11d0*/  IMAD.IADD R0, R7, 0x1, R0 ;  /* 0x0000000107007824 */ /* 0x000fc400078e0200 */
[----:B------:R-:W-:Y:S01]  /*11e0*/  IMAD R9, R8, c[0x0][0x1ac], R9 ;  /* 0x00006b0008097a24 */ /* 0x000fe200078e0209 */
[----:B------:R-:W-:Y:S01]  /*11f0*/  LEA R8, P0, R4, c[0x0][0x190], 0x1 ;  /* 0x0000640004087a11 */ /* 0x000fe200078008ff */
[----:B------:R-:W-:Y:S01]  /*1200*/  IMAD.IADD R11, R11, 0x1, R14 ;  /* 0x000000010b0b7824 */ /* 0x000fe200078e020e */
[----:B------:R-:W-:Y:S01]  /*1210*/  LEA.HI.X R3, R6, c[0x0][0x1c4], R0, 0x1, P1 ;  /* 0x0000710006037a11 */ /* 0x000fe200008f0c00 */
[----:B------:R-:W-:Y:S01]  /*1220*/  IMAD.IADD R5, R5, 0x1, R9 ;  /* 0x0000000105057824 */ /* 0x000fe200078e0209 */
[----:B------:R-:W-:Y:S01]  /*1230*/  IADD3 R6, -R250, c[0x0][0x198], RZ ;  /* 0x00006600fa067a10 */ /* 0x000fe20007ffe1ff */
[----:B------:R-:W-:-:S03]  /*1240*/  IMAD.WIDE.U32 R28, R247, c[0x0][0x218], R10 ;  /* 0x00008600f71c7a25 */ /* 0x000fc600078e000a */
[----:B------:R-:W-:Y:S01]  /*1250*/  LEA.HI.X R9, R4, c[0x0][0x194], R5, 0x1, P0 ;  /* 0x0000650004097a11 */ /* 0x000fe200000f0c05 */
[----:B------:R-:W-:Y:S01]  /*1260*/  IMAD R4, R31, c[0x0][0x218], RZ ;  /* 0x000086001f047a24 */ /* 0x000fe200078e02ff */
[----:B------:R-:W-:Y:S01]  /*1270*/  STL.64 [R1+0x10], R28 ;  /* 0x0000101c01007387 */ /* 0x000fe20000100a00 */
[----:B------:R-:W-:Y:S02]  /*1280*/  IMAD R6, R80, -0x60, R6 ;  /* 0xffffffa050067824 */ /* 0x000fe400078e0206 */
[----:B------:R-:W-:Y:S02]  /*1290*/  IMAD R4, R247, c[0x0][0x21c], R4 ;  /* 0x00008700f7047a24 */ /* 0x000fe400078e0204 */
[----:B------:R-:W-:Y:S01]  /*12a0*/  IMAD R0, R204, UR10, RZ ;  /* 0x0000000acc007c24 */ /* 0x000fe2000f8e02ff */
[C---:B------:R-:W-:Y:S01]  /*12b0*/  ISETP.LT.OR P2, PT, R6.reuse, 0x1, P5 ;  /* 0x000000010600780c */ /* 0x040fe20002f41670 */
[----:B------:R-:W-:Y:S01]  /*12c0*/  IMAD.IADD R21, R29, 0x1, R4 ;  /* 0x000000011d157824 */ /* 0x000fe200078e0204 */
[----:B------:R-:W-:Y:S01]  /*12d0*/  ISETP.LT.OR P1, PT, R6, 0x1, P4 ;  /* 0x000000010600780c */ /* 0x000fe20002721670 */
[----:B------:R-:W-:Y:S01]  /*12e0*/  IMAD.MOV.U32 R20, RZ, RZ, R28 ;  /* 0x000000ffff147224 */ /* 0x000fe200078e001c */
[----:B------:R-:W-:Y:S01]  /*12f0*/  IADD3 R4, P0, R2, UR12, RZ ;  /* 0x0000000c02047c10 */ /* 0x000fe2000ff1e0ff */
[----:B------:R-:W-:Y:S01]  /*1300*/  IMAD R0, R17, UR11, R0 ;  /* 0x0000000b11007c24 */ /* 0x000fe2000f8e0200 */
[----:B------:R-:W-:Y:S01]  /*1310*/  ISETP.LT.OR P3, PT, R6, 0x21, P5 ;  /* 0x000000210600780c */ /* 0x000fe20002f61670 */
[----:B------:R-:W-:Y:S01]  /*1320*/  IMAD.WIDE.U32 R10, R204, UR11, R20 ;  /* 0x0000000bcc0a7c25 */ /* 0x000fe2000f8e0014 */
[----:B------:R1:W-:Y:S01]  /*1330*/  STL.64 [R1], R20 ;  /* 0x0000001401007387 */ /* 0x0003e20000100a00 */
[----:B------:R-:W-:Y:S01]  /*1340*/  IADD3.X R5, R3, UR7, RZ, P0, !PT ;  /* 0x0000000703057c10 */ /* 0x000fe200087fe4ff */
[----:B------:R-:W-:Y:S01]  /*1350*/  USHF.L.U32 UR10, UR4, 0x5, URZ ;  /* 0x00000005040a7899 */ /* 0x000fe2000800063f */
[----:B------:R-:W-:Y:S01]  /*1360*/  IMAD.SHL.U32 R243, R243, 0x2, RZ ;  /* 0x00000002f3f37824 */ /* 0x000fe200078e00ff */
[----:B------:R-:W-:Y:S01]  /*1370*/  UMOV UR11, 0x5 ;  /* 0x00000005000b7882 */ /* 0x000fe20000000000 */
[----:B------:R-:W-:Y:S01]  /*1380*/  IMAD.U32 R14, RZ, RZ, UR12 ;  /* 0x0000000cff0e7e24 */ /* 0x000fe2000f8e00ff */
[----:B------:R-:W-:Y:S01]  /*1390*/  USHF.L.U64.HI UR11, UR4, UR11, UR5 ;  /* 0x0000000b040b7299 */ /* 0x000fe20008010205 */
[----:B------:R-:W-:Y:S01]  /*13a0*/  IMAD.IADD R0, R11, 0x1, R0 ;  /* 0x000000010b007824 */ /* 0x000fe200078e0200 */
[----:B------:R-:W-:Y:S01]  /*13b0*/  @!PT LDS RZ, [RZ] ;  /* 0x00000000fffff984 */ /* 0x000fe20000000800 */
[----:B------:R-:W-:Y:S01]  /*13c0*/  @!PT LDS RZ, [RZ] ;  /* 0x00000000fffff984 */ /* 0x000fe20000000800 */
[----:B------:R-:W-:Y:S01]  /*13d0*/  @!PT LDS RZ, [RZ] ;  /* 0x00000000fffff984 */ /* 0x000fe20000000800 */
[----:B------:R2:W-:Y:S01]  /*13e0*/  LDGSTS.E.BYPASS.LTC128B.128 [R243+0x6080], [R2.64], !P2 ;  /* 0x0608000002f37fae */ /* 0x0005e2000d101d48 */
[----:B------:R-:W-:Y:S01]  /*13f0*/  IMAD.WIDE.U32 R12, R248, c[0x0][0x180], R12 ;  /* 0x00006000f80c7a25 */ /* 0x000fe200078e000c */
[----:B------:R-:W-:Y:S01]  /*1400*/  ISETP.LT.OR P5, PT, R6, 0x41, P5 ;  /* 0x000000410600780c */ /* 0x000fe20002fa1670 */
[----:B------:R-:W-:Y:S01]  /*1410*/  ULDC.64 UR4, c[0x0][0x1a8] ;  /* 0x00006a0000047ab9 */ /* 0x000fe20000000a00 */
[----:B------:R2:W-:Y:S01]  /*1420*/  LDGSTS.E.BYPASS.LTC128B.128 [R243+0x9080], [R2.64+0x80], !P1 ;  /* 0x0908008002f37fae */ /* 0x0005e2000c901d48 */
[----:B------:R-:W-:Y:S01]  /*1430*/  IADD3 R14, P2, P1, R14, 0x80, R2 ;  /* 0x000000800e0e7810 */ /* 0x000fe2000795e002 */
[----:B------:R-:W-:Y:S01]  /*1440*/  IMAD.U32 R7, RZ, RZ, UR10 ;  /* 0x0000000aff077e24 */ /* 0x000fe2000f8e00ff */
[----:B------:R-:W-:Y:S01]  /*1450*/  USHF.L.U64.HI UR5, UR4, UR6, UR5 ;  /* 0x0000000604057299 */ /* 0x000fe20008010205 */
[----:B------:R3:W-:Y:S01]  /*1460*/  LDGSTS.E.BYPASS.LTC128B.128 [R243+0x7080], [R4.64], !P3 ;  /* 0x0708000004f37fae */ /* 0x0007e2000d901d48 */
[C---:B------:R-:W-:Y:S01]  /*1470*/  ISETP.LT.OR P3, PT, R6.reuse, 0x21, P4 ;  /* 0x000000210600780c */ /* 0x040fe20002761670 */
[----:B------:R-:W-:Y:S01]  /*1480*/  USHF.L.U32 UR4, UR4, 0x6, URZ ;  /* 0x0000000604047899 */ /* 0x000fe2000800063f */
[----:B------:R-:W-:Y:S01]  /*1490*/  ISETP.LT.OR P4, PT, R6, 0x41, P4 ;  /* 0x000000410600780c */ /* 0x000fe20002781670 */
[----:B------:R-:W-:-:S02]  /*14a0*/  IMAD.MOV.U32 R222, RZ, RZ, 0x40 ;  /* 0x00000040ffde7424 */ /* 0x000fc400078e00ff */
[----:B------:R-:W-:-:S04]  /*14b0*/  IMAD.WIDE.U32 R24, R247, c[0x0][0x278], R24 ;  /* 0x00009e00f7187a25 */ /* 0x000fc800078e0018 */
[----:B------:R-:W-:Y:S01]  /*14c0*/  IMAD.MOV.U32 R226, RZ, RZ, 0x20 ;  /* 0x00000020ffe27424 */ /* 0x000fe200078e00ff */
[C---:B-1----:R-:W-:Y:S01]  /*14d0*/  LEA R20, P0, R10.reuse, c[0x0][0x1f0], 0x1 ;  /* 0x00007c000a147a11 */ /* 0x042fe200078008ff */
[----:B------:R-:W-:Y:S02]  /*14e0*/  IMAD.MOV.U32 R223, RZ, RZ, 0x10 ;  /* 0x00000010ffdf7424 */ /* 0x000fe400078e00ff */
[----:B------:R-:W-:Y:S01]  /*14f0*/  IMAD.MOV.U32 R229, RZ, RZ, 0x10 ;  /* 0x00000010ffe57424 */ /* 0x000fe200078e00ff */
[----:B------:R-:W-:Y:S01]  /*1500*/  LEA.HI.X R21, R10, c[0x0][0x1f4], R0, 0x1, P0 ;  /* 0x00007d000a157a11 */ /* 0x000fe200000f0c00 */
[----:B------:R-:W-:Y:S01]  /*1510*/  IMAD R0, R15, c[0x0][0x180], RZ ;  /* 0x000060000f007a24 */ /* 0x000fe200078e02ff */
[----:B------:R-:W-:Y:S01]  /*1520*/  LEA R28, P0, R7, R20, 0x1 ;  /* 0x00000014071c7211 */ /* 0x000fe200078008ff */
[----:B------:R-:W-:-:S04]  /*1530*/  IMAD.WIDE.U32 R10, R248, c[0x0][0x288], R18 ;  /* 0x0000a200f80a7a25 */ /* 0x000fc800078e0012 */
[C---:B------:R-:W-:Y:S02]  /*1540*/  IMAD R0, R248.reuse, c[0x0][0x184], R0 ;  /* 0x00006100f8007a24 */ /* 0x040fe400078e0200 */
[----:B--2---:R-:W-:Y:S01]  /*1550*/  IMAD R2, R15, c[0x0][0x288], RZ ;  /* 0x0000a2000f027a24 */ /* 0x004fe200078e02ff */
[----:B------:R-:W-:Y:S01]  /*1560*/  IADD3.X R15, RZ, UR7, R3, P2, P1 ;  /* 0x00000007ff0f7c10 */ /* 0x000fe200097e2403 */
[----:B------:R-:W-:Y:S01]  /*1570*/  IMAD.MOV.U32 R18, RZ, RZ, R10 ;  /* 0x000000ffff127224 */ /* 0x000fe200078e000a */
[----:B------:R-:W-:Y:S01]  /*1580*/  ISETP.GE.AND P2, PT, R27, c[0x0][0x19c], PT ;  /* 0x000067001b007a0c */ /* 0x000fe20003f46270 */
[----:B------:R-:W-:Y:S02]  /*1590*/  IMAD R2, R248, c[0x0][0x28c], R2 ;  /* 0x0000a300f8027a24 */ /* 0x000fe400078e0202 */
[----:B------:R-:W-:Y:S01]  /*15a0*/  IMAD.MOV.U32 R10, RZ, RZ, R12 ;  /* 0x000000ffff0a7224 */ /* 0x000fe200078e000c */
[----:B------:R1:W-:Y:S01]  /*15b0*/  LDGSTS.E.BYPASS.LTC128B.128 [R243+0xa080], [R14.64], !P3 ;  /* 0x0a0800000ef37fae */ /* 0x0003e2000d901d48 */
[----:B------:R-:W-:Y:S01]  /*15c0*/  IMAD.IADD R19, R11, 0x1, R2 ;  /* 0x000000010b137824 */ /* 0x000fe200078e0202 */
[----:B------:R-:W-:Y:S01]  /*15d0*/  ISETP.LT.OR P3, PT, R6, 0x1, P2 ;  /* 0x000000010600780c */ /* 0x000fe20001761670 */
[----:B------:R-:W-:-:S02]  /*15e0*/  IMAD.IADD R11, R13, 0x1, R0 ;  /* 0x000000010d0b7824 */ /* 0x000fc400078e0200 */
[----:B------:R-:W-:Y:S02]  /*15f0*/  IMAD.U32 R2, RZ, RZ, UR10 ;  /* 0x0000000aff027e24 */ /* 0x000fe4000f8e00ff */
[----:B------:R-:W-:Y:S02]  /*1600*/  IMAD.U32 R0, RZ, RZ, UR11 ;  /* 0x0000000bff007e24 */ /* 0x000fe4000f8e00ff */
[----:B------:R-:W-:Y:S02]  /*1610*/  IMAD R7, R17, c[0x0][0x178], RZ ;  /* 0x00005e0011077a24 */ /* 0x000fe400078e02ff */
[----:B------:R-:W-:Y:S01]  /*1620*/  IMAD R12, R31, c[0x0][0x188], RZ ;  /* 0x000062001f0c7a24 */ /* 0x000fe200078e02ff */
[----:B------:R-:W-:Y:S01]  /*1630*/  LEA.HI.X R29, R2, R21, R0, 0x1, P0 ;  /* 0x00000015021d7211 */ /* 0x000fe200000f0c00 */
[----:B------:R-:W-:Y:S01]  /*1640*/  IMAD.SHL.U32 R0, R23, 0x40, RZ ;  /* 0x0000004017007824 */ /* 0x000fe200078e00ff */
[----:B------:R-:W-:Y:S01]  /*1650*/  IADD3 R2, P0, R4, UR12, RZ ;  /* 0x0000000c04027c10 */ /* 0x000fe2000ff1e0ff */
[----:B------:R-:W-:-:S02]  /*1660*/  IMAD R7, R204, c[0x0][0x17c], R7 ;  /* 0x00005f00cc077a24 */ /* 0x000fc400078e0207 */
[----:B------:R-:W-:Y:S01]  /*1670*/  IMAD.WIDE.U32 R34, R247, c[0x0][0x188], R10 ;  /* 0x00006200f7227a25 */ /* 0x000fe200078e000a */
[----:B------:R-:W-:Y:S01]  /*1680*/  IADD3.X R3, R5, UR7, RZ, P0, !PT ;  /* 0x0000000705037c10 */ /* 0x000fe200087fe4ff */
[----:B------:R-:W-:Y:S01]  /*1690*/  UMOV UR7, 0x1 ;  /* 0x0000000100077882 */ /* 0x000fe20000000000 */
[----:B------:R-:W-:Y:S01]  /*16a0*/  LOP3.LUT R0, R0, 0x1c0, RZ, 0xc0, !PT ;  /* 0x000001c000007812 */ /* 0x000fe200078ec0ff */
[----:B---3--:R-:W-:Y:S01]  /*16b0*/  IMAD.WIDE.U32 R4, R204, c[0x0][0x178], RZ ;  /* 0x00005e00cc047a25 */ /* 0x008fe200078e00ff */
[C---:B------:R-:W-:Y:S01]  /*16c0*/  ISETP.LT.OR P0, PT, R6.reuse, 0x21, P6 ;  /* 0x000000210600780c */ /* 0x040fe20003701670 */
[----:B------:R2:W-:Y:S01]  /*16d0*/  LDGSTS.E.BYPASS.LTC128B.128 [R243+0x8080], [R2.64], !P5 ;  /* 0x0808000002f37fae */ /* 0x0005e2000e901d48 */
[----:B------:R-:W-:Y:S01]  /*16e0*/  ISETP.LT.OR P5, PT, R6, 0x1, P6 ;  /* 0x000000010600780c */ /* 0x000fe200037a1670 */
[----:B------:R-:W-:Y:S01]  /*16f0*/  IMAD.IADD R7, R5, 0x1, R7 ;  /* 0x0000000105077824 */ /* 0x000fe200078e0207 */
[----:B------:R-:W-:Y:S01]  /*1700*/  LEA R10, P1, R4, R34, 0x6 ;  /* 0x00000022040a7211 */ /* 0x000fe200078230ff */
[----:B------:R2:W-:Y:S01]  /*1710*/  LDGSTS.E.BYPASS.LTC128B.128 [R243+0xb080], [R2.64+0x80], !P4 ;  /* 0x0b08008002f37fae */ /* 0x0005e2000e101d48 */
[----:B------:R-:W-:Y:S01]  /*1720*/  ISETP.LT.OR P6, PT, R6, 0x41, P6 ;  /* 0x000000410600780c */ /* 0x000fe200037c1670 */
[----:B-1----:R-:W-:Y:S01]  /*1730*/  IMAD.SHL.U32 R15, R204, 0x40, RZ ;  /* 0x00000040cc0f7824 */ /* 0x002fe200078e00ff */
[----:B------:R-:W-:Y:S01]  /*1740*/  SHF.R.S32.HI R14, RZ, 0x1f, R22 ;  /* 0x0000001fff0e7819 */ /* 0x000fe20000011416 */
[----:B------:R-:W0:Y:S01]  /*1750*/  LDGDEPBAR ;  /* 0x00000000000079af */ /* 0x000e220000000000 */
[----:B------:R-:W-:-:S03]  /*1760*/  IMAD.WIDE.U32 R18, R247, c[0x0][0x290], R18 ;  /* 0x0000a400f7127a25 */ /* 0x000fc600078e0012 */
[----:B------:R1:W-:Y:S01]  /*1770*/  STL.64 [R1+0x8], R34 ;  /* 0x0000082201007387 */ /* 0x0003e20000100a00 */
[----:B------:R-:W-:Y:S02]  /*1780*/  IMAD.MOV.U32 R246, RZ, RZ, -0x60 ;  /* 0xffffffa0fff67424 */ /* 0x000fe400078e00ff */
[----:B------:R-:W-:Y:S01]  /*1790*/  IMAD.MOV.U32 R217, RZ, RZ, RZ ;  /* 0x000000ffffd97224 */ /* 0x000fe200078e00ff */
[----:B------:R3:W-:Y:S01]  /*17a0*/  LDGSTS.E.BYPASS.LTC128B.128 [R243+0x80], [R8.64], !P5 ;  /* 0x0008000008f37fae */ /* 0x0007e2000e901d48 */
[----:B------:R-:W-:-:S03]  /*17b0*/  IMAD R246, R80, R246, c[0x0][0x198] ;  /* 0x0000660050f67624 */ /* 0x000fc600078e02f6 */
[----:B------:R3:W-:Y:S01]  /*17c0*/  LDGSTS.E.BYPASS.LTC128B.128 [R243+0x3080], [R8.64+0x80], !P3 ;  /* 0x0308008008f37fae */ /* 0x0007e2000d901d48 */
[----:B------:R-:W-:Y:S01]  /*17d0*/  ISETP.GE.AND P3, PT, R27, c[0x0][0x16c], PT ;  /* 0x00005b001b007a0c */ /* 0x000fe20003f66270 */
[----:B--2---:R-:W-:Y:S01]  /*17e0*/  IMAD R2, R247, c[0x0][0x18c], R12 ;  /* 0x00006300f7027a24 */ /* 0x004fe200078e020c */
[----:B------:R-:W-:Y:S02]  /*17f0*/  LOP3.LUT R3, R0, 0x8, R30, 0xf8, !PT ;  /* 0x0000000800037812 */ /* 0x000fe400078ef81e */
[----:B------:R-:W-:Y:S01]  /*1800*/  SHF.R.U32.HI R0, RZ, 0x3, R0 ;  /* 0x00000003ff007819 */ /* 0x000fe20000011600 */
[----:B------:R-:W-:Y:S01]  /*1810*/  IMAD.IADD R33, R35, 0x1, R2 ;  /* 0x0000000123217824 */ /* 0x000fe200078e0202 */
[----:B------:R-:W-:Y:S02]  /*1820*/  IADD3 R2, P4, R8, UR4, RZ ;  /* 0x0000000408027c10 */ /* 0x000fe4000ff9e0ff */
[----:B------:R-:W-:Y:S01]  /*1830*/  LOP3.LUT R0, R26, R3, R0, 0xf6, !PT ;  /* 0x000000031a007212 */ /* 0x000fe200078ef600 */
[----:B-1----:R-:W-:Y:S01]  /*1840*/  CS2R R34, SRZ ;  /* 0x0000000000227805 */ /* 0x002fe2000001ff00 */
[----:B------:R-:W-:Y:S01]  /*1850*/  LEA.HI.X R11, R4, R33, R7, 0x6, P1 ;  /* 0x00000021040b7211 */ /* 0x000fe200008f3407 */
[----:B------:R-:W-:Y:S01]  /*1860*/  IMAD.U32 R4, RZ, RZ, UR4 ;  /* 0x00000004ff047e24 */ /* 0x000fe2000f8e00ff */
[----:B------:R-:W-:Y:S01]  /*1870*/  IADD3.X R3, R9, UR5, RZ, P4, !PT ;  /* 0x0000000509037c10 */ /* 0x000fe2000a7fe4ff */
[----:B------:R-:W-:Y:S01]  /*1880*/  IMAD.SHL.U32 R218, R0, 0x2, RZ ;  /* 0x0000000200da7824 */ /* 0x000fe200078e00ff */
[----:B------:R-:W-:Y:S01]  /*1890*/  ISETP.GE.AND P4, PT, R16, c[0x0][0x16c], PT ;  /* 0x00005b0010007a0c */ /* 0x000fe20003f86270 */
[----:B------:R1:W-:Y:S01]  /*18a0*/  STL [R1+0x18], R33 ;  /* 0x0000182101007387 */ /* 0x0003e20000100800 */
[----:B------:R-:W-:-:S02]  /*18b0*/  IADD3 R4, P5, P1, R4, 0x80, R8 ;  /* 0x0000008004047810 */ /* 0x000fc400079be008 */
[----:B------:R-:W-:Y:S01]  /*18c0*/  SEL R7, RZ, 0x1, P4 ;  /* 0x00000001ff077807 */ /* 0x000fe20002000000 */
[----:B------:R2:W-:Y:S01]  /*18d0*/  LDGSTS.E.BYPASS.LTC128B.128 [R243+0x1080], [R2.64], !P0 ;  /* 0x0108000002f37fae */ /* 0x0005e2000c101d48 */
[C---:B------:R-:W-:Y:S02]  /*18e0*/  ISETP.LT.OR P0, PT, R6.reuse, 0x21, P2 ;  /* 0x000000210600780c */ /* 0x040fe40001701670 */
[----:B------:R-:W-:Y:S01]  /*18f0*/  ISETP.LT.OR P2, PT, R6, 0x41, P2 ;  /* 0x000000410600780c */ /* 0x000fe20001741670 */
[----:B------:R-:W-:Y:S01]  /*1900*/  STL.64 [R1+0x30], R24 ;  /* 0x0000301801007387 */ /* 0x000fe20000100a00 */
[----:B------:R-:W-:Y:S01]  /*1910*/  IADD3.X R5, RZ, UR5, R9, P5, P1 ;  /* 0x00000005ff057c10 */ /* 0x000fe2000afe2409 */
[----:B---3--:R-:W-:Y:S01]  /*1920*/  IMAD.MOV.U32 R9, RZ, RZ, c[0x0][0x17c] ;  /* 0x00005f00ff097624 */ /* 0x008fe200078e00ff */
[----:B------:R-:W-:Y:S02]  /*1930*/  SEL R8, RZ, 0x2, P3 ;  /* 0x00000002ff087807 */ /* 0x000fe40001800000 */
[----:B------:R-:W-:-:S03]  /*1940*/  LEA R12, P1, R10, c[0x0][0x160], 0x1 ;  /* 0x000058000a0c7a11 */ /* 0x000fc600078208ff */
[----:B------:R-:W-:Y:S01]  /*1950*/  IMAD.IADD R6, R8, 0x1, R7 ;  /* 0x0000000108067824 */ /* 0x000fe200078e0207 */
[----:B------:R-:W-:Y:S01]  /*1960*/  LEA.HI.X R13, R10, c[0x0][0x164], R11, 0x1, P1 ;  /* 0x000059000a0d7a11 */ /* 0x000fe200008f0c0b */
[----:B------:R3:W-:Y:S01]  /*1970*/  LDGSTS.E.BYPASS.LTC128B.128 [R243+0x4080], [R4.64], !P0 ;  /* 0x0408000004f37fae */ /* 0x0007e2000c101d48 */
[----:B------:R-:W-:Y:S02]  /*1980*/  IMAD.MOV.U32 R7, RZ, RZ, c[0x0][0x178] ;  /* 0x00005e00ff077624 */ /* 0x000fe400078e00ff */
[----:B------:R-:W-:-:S03]  /*1990*/  LOP3.LUT P0, RZ, R6, 0x1, RZ, 0xc0, !PT ;  /* 0x0000000106ff7812 */ /* 0x000fc6000780c0ff */
[----:B------:R-:W-:-:S04]  /*19a0*/  LEA R8, P1, R7, R12, 0x6 ;  /* 0x0000000c07087211 */ /* 0x000fc800078230ff */
[----:B------:R-:W-:Y:S02]  /*19b0*/  LEA.HI.X R9, R7, R13, R9, 0x6, P1 ;  /* 0x0000000d07097211 */ /* 0x000fe400008f3409 */
[----:B------:R-:W-:Y:S02]  /*19c0*/  LOP3.LUT P1, RZ, R23, 0x4, RZ, 0xc0, !PT ;  /* 0x0000000417ff7812 */ /* 0x000fe4000782c0ff */
[----:B--2---:R-:W-:Y:S02]  /*19d0*/  IADD3 R2, P5, R2, UR4, RZ ;  /* 0x0000000402027c10 */ /* 0x004fe4000ffbe0ff */
[----:B------:R-:W-:Y:S02]  /*19e0*/  SEL R222, R222, 0xffffffc0, !P1 ;  /* 0xffffffc0dede7807 */ /* 0x000fe40004800000 */
[----:B------:R-:W-:Y:S01]  /*19f0*/  IADD3.X R3, R3, UR5, RZ, P5, !PT ;  /* 0x0000000503037c10 */ /* 0x000fe2000affe4ff */
[----:B------:R-:W-:Y:S01]  /*1a00*/  ULDC.64 UR4, c[0x0][0x178] ;  /* 0x00005e0000047ab9 */ /* 0x000fe20000000a00 */
[----:B------:R-:W-:Y:S01]  /*1a10*/  LOP3.LUT P5, RZ, R6, 0x2, RZ, 0xc0, !PT ;  /* 0x0000000206ff7812 */ /* 0x000fe200078ac0ff */
[----:B------:R-:W-:Y:S01]  /*1a20*/  IMAD.MOV.U32 R6, RZ, RZ, 0x20 ;  /* 0x00000020ff067424 */ /* 0x000fe200078e00ff */
[-C--:B------:R-:W-:Y:S01]  /*1a30*/  LEA.HI R7, R32, R244.reuse, RZ, 0x2 ;  /* 0x000000f420077211 */ /* 0x080fe200078f10ff */
[----:B------:R2:W-:Y:S01]  /*1a40*/  LDGSTS.E.BYPASS.LTC128B.128 [R243+0x2080], [R2.64], !P6 ;  /* 0x0208000002f37fae */ /* 0x0005e2000f101d48 */
[----:B------:R-:W-:Y:S01]  /*1a50*/  IMAD.IADD R219, R218, 0x1, R222 ;  /* 0x00000001dadb7824 */ /* 0x000fe200078e02de */
[----:B------:R-:W-:Y:S01]  /*1a60*/  ISETP.GE.AND P1, PT, R16, c[0x0][0x1fc], PT ;  /* 0x00007f0010007a0c */ /* 0x000fe20003f26270 */
[----:B------:R-:W-:Y:S01]  /*1a70*/  USHF.L.U64.HI UR5, UR4, 0x5, UR5 ;  /* 0x0000000504057899 */ /* 0x000fe20008010205 */
[----:B------:R2:W-:Y:S01]  /*1a80*/  LDGSTS.E.BYPASS.LTC128B.128 [R243+0x5080], [R2.64+0x80], !P2 ;  /* 0x0508008002f37fae */ /* 0x0005e2000d101d48 */
[C---:B------:R-:W-:Y:S01]  /*1a90*/  LOP3.LUT P2, RZ, R23.reuse, 0x2, RZ, 0xc0, !PT ;  /* 0x0000000217ff7812 */ /* 0x040fe2000784c0ff */
[----:B------:R-:W-:Y:S01]  /*1aa0*/  IMAD.SHL.U32 R23, R23, 0x20, RZ ;  /* 0x0000002017177824 */ /* 0x000fe200078e00ff */
[----:B---3--:R-:W-:Y:S01]  /*1ab0*/  LEA.HI R4, R32, R244, RZ, 0x5 ;  /* 0x000000f420047211 */ /* 0x008fe200078f28ff */
[----:B------:R-:W0:Y:S01]  /*1ac0*/  LDGDEPBAR ;  /* 0x00000000000079af */ /* 0x000e220000000000 */
[----:B------:R-:W-:Y:S01]  /*1ad0*/  SEL R0, R6, 0xffffffe0, !P2 ;  /* 0xffffffe006007807 */ /* 0x000fe20005000000 */
[----:B------:R-:W-:Y:S01]  /*1ae0*/  USHF.L.U32 UR4, UR4, 0x5, URZ ;  /* 0x0000000504047899 */ /* 0x000fe2000800063f */
[----:B------:R-:W-:-:S02]  /*1af0*/  SHF.R.S32.HI R5, RZ, 0x5, R4 ;  /* 0x00000005ff057819 */ /* 0x000fc40000011404 */
[----:B------:R-:W-:Y:S01]  /*1b00*/  LEA.HI R6, R32, R244, RZ, 0x4 ;  /* 0x000000f420067211 */ /* 0x000fe200078f20ff */
[----:B------:R-:W-:Y:S01]  /*1b10*/  IMAD.IADD R220, R218, 0x1, R0 ;  /* 0x00000001dadc7824 */ /* 0x000fe200078e0200 */
[----:B------:R-:W-:Y:S01]  /*1b20*/  SHF.R.S32.HI R10, RZ, 0x1f, R7 ;  /* 0x0000001fff0a7819 */ /* 0x000fe20000011407 */
[----:B------:R-:W-:Y:S01]  /*1b30*/  IMAD.IADD R0, R0, 0x1, R219 ;  /* 0x0000000100007824 */ /* 0x000fe200078e02db */
[----:B------:R-:W-:Y:S01]  /*1b40*/  SHF.R.S32.HI R11, RZ, 0x4, R6 ;  /* 0x00000004ff0b7819 */ /* 0x000fe20000011406 */
[----:B-1----:R-:W-:Y:S01]  /*1b50*/  CS2R R32, SRZ ;  /* 0x0000000000207805 */ /* 0x002fe2000001ff00 */
[----:B------:R-:W-:Y:S01]  /*1b60*/  SEL R17, RZ, 0x1, P1 ;  /* 0x00000001ff117807 */ /* 0x000fe20000800000 */
[----:B------:R-:W-:Y:S01]  /*1b70*/  IMAD.IADD R222, R222, 0x1, R220 ;  /* 0x00000001dede7824 */ /* 0x000fe200078e02dc */
[----:B--2---:R-:W-:Y:S01]  /*1b80*/  IADD3 R3, -R250, c[0x0][0x168], -R15 ;  /* 0x00005a00fa037a10 */ /* 0x004fe20007ffe90f */
[----:B------:R-:W-:-:S04]  /*1b90*/  DEPBAR.LE SB0, 0x1 ;  /* 0x000080400000791a */ /* 0x000fc80000000000 */
[----:B------:R-:W-:Y:S01]  /*1ba0*/  BAR.SYNC.DEFER_BLOCKING 0x0 ;  /* 0x0000000000007b1d */ /* 0x000fe20000010000 */
[C---:B------:R-:W-:Y:S02]  /*1bb0*/  ISETP.LT.OR P6, PT, R3.reuse, 0x1, !P0 ;  /* 0x000000010300780c */ /* 0x040fe400047c1670 */
[C---:B------:R-:W-:Y:S02]  /*1bc0*/  ISETP.LT.OR P2, PT, R3.reuse, 0x1, !P5 ;  /* 0x000000010300780c */ /* 0x040fe40006f41670 */
[----:B------:R-:W-:Y:S02]  /*1bd0*/  LEA.HI R2, R4, R5, RZ, 0x1 ;  /* 0x0000000504027211 */ /* 0x000fe400078f08ff */
[C---:B------:R-:W-:Y:S02]  /*1be0*/  ISETP.LT.OR P0, PT, R3.reuse, 0x21, !P0 ;  /* 0x000000210300780c */ /* 0x040fe40004701670 */
[----:B------:R-:W-:Y:S02]  /*1bf0*/  LOP3.LUT R2, R2, 0xfffffffe, RZ, 0xc0, !PT ;  /* 0xfffffffe02027812 */ /* 0x000fe400078ec0ff */
[----:B------:R-:W-:-:S03]  /*1c00*/  ISETP.LT.OR P5, PT, R3, 0x21, !P5 ;  /* 0x000000210300780c */ /* 0x000fc60006fa1670 */
[----:B------:R-:W-:Y:S01]  /*1c10*/  IMAD.IADD R5, R5, 0x1, -R2 ;  /* 0x0000000105057824 */ /* 0x000fe200078e0a02 */
[----:B------:R-:W-:Y:S02]  /*1c20*/  SHF.R.S32.HI R2, RZ, 0x2, R7 ;  /* 0x00000002ff027819 */ /* 0x000fe40000011407 */
[----:B------:R-:W-:Y:S01]  /*1c30*/  LOP3.LUT R7, R7, 0x3ffffffc, RZ, 0xc0, !PT ;  /* 0x3ffffffc07077812 */ /* 0x000fe200078ec0ff */
[----:B------:R-:W-:Y:S01]  /*1c40*/  IMAD.SHL.U32 R221, R5, 0x200, RZ ;  /* 0x0000020005dd7824 */ /* 0x000fe200078e00ff */
[----:B------:R-:W-:Y:S02]  /*1c50*/  LEA.HI R3, R10, R2, RZ, 0x3 ;  /* 0x000000020a037211 */ /* 0x000fe400078f18ff */
[----:B------:R-:W-:Y:S02]  /*1c60*/  LEA.HI R10, R6, R11, RZ, 0x1 ;  /* 0x0000000b060a7211 */ /* 0x000fe400078f08ff */
[----:B------:R-:W-:Y:S01]  /*1c70*/  LOP3.LUT R3, R3, 0xfffffff8, RZ, 0xc0, !PT ;  /* 0xfffffff803037812 */ /* 0x000fe200078ec0ff */
[----:B------:R-:W1:Y:S04]  /*1c80*/  LDSM.16.M88.2 R174, [R0+0x6080] ;  /* 0x0060800000ae783b */ /* 0x000e680000000100 */
[----:B------:R-:W2:Y:S01]  /*1c90*/  LDSM.16.M88.2 R176, [R0+0x7080] ;  /* 0x0070800000b0783b */ /* 0x000ea20000000100 */
[----:B------:R-:W-:-:S03]  /*1ca0*/  IMAD.IADD R2, R2, 0x1, -R3 ;  /* 0x0000000102027824 */ /* 0x000fc600078e0a03 */
        /* <DEDUP_REMOVED lines=9> */
[----:B-----5:R-:W-:-:S03]  /*1d40*/  IMAD R0, R31, c[0x0][0x278], RZ ;  /* 0x00009e001f007a24 */ /* 0x020fc600078e02ff */
[----:B------:R1:W1:Y:S01]  /*1d50*/  LDSM.16.M88.2 R166, [R220+0x8080] ;  /* 0x00808000dca6783b */ /* 0x0002620000000100 */
[----:B------:R-:W-:-:S03]  /*1d60*/  IMAD R0, R247, c[0x0][0x27c], R0 ;  /* 0x00009f00f7007a24 */ /* 0x000fc600078e0200 */
[----:B------:R1:W1:Y:S01]  /*1d70*/  LDSM.16.M88.2 R180, [R218+0x9080] ;  /* 0x00908000dab4783b */ /* 0x0002620000000100 */
[----:B------:R-:W-:-:S03]  /*1d80*/  IMAD.IADD R26, R25, 0x1, R0 ;  /* 0x00000001191a7824 */ /* 0x000fc600078e0200 */
        /* <DEDUP_REMOVED lines=12> */
[----:B------:R1:W-:Y:S04]  /*1e50*/  STL [R1+0x3c], R26 ;  /* 0x00003c1a01007387 */ /* 0x0003e80000100800 */
[----:B------:R1:W-:Y:S04]  /*1e60*/  STL.64 [R1+0x28], R18 ;  /* 0x0000281201007387 */ /* 0x0003e80000100a00 */
[----:B------:R-:W-:Y:S01]  /*1e70*/  @!PT LDS RZ, [RZ] ;  /* 0x00000000fffff984 */ /* 0x000fe20000000800 */
[----:B------:R-:W-:Y:S01]  /*1e80*/  @!PT LDS RZ, [RZ] ;  /* 0x00000000fffff984 */ /* 0x000fe20000000800 */
[----:B------:R-:W-:Y:S01]  /*1e90*/  @!PT LDS RZ, [RZ] ;  /* 0x00000000fffff984 */ /* 0x000fe20000000800 */
[----:B------:R5:W-:Y:S01]  /*1ea0*/  LDGSTS.E.BYPASS.LTC128B.128 [R243+0x6080], [R12.64], !P6 ;  /* 0x060800000cf37fae */ /* 0x000be2000f101d48 */
[----:B------:R-:W-:-:S02]  /*1eb0*/  ISETP.GE.AND P6, PT, R16, c[0x0][0x1fc], PT ;  /* 0x00007f0010007a0c */ /* 0x000fc40003fc6270 */
[----:B------:R-:W-:Y:S01]  /*1ec0*/  SHF.R.S32.HI R16, RZ, 0x1f, R15 ;  /* 0x0000001fff107819 */ /* 0x000fe2000001140f */
[----:B------:R5:W-:Y:S01]  /*1ed0*/  LDGSTS.E.BYPASS.LTC128B.128 [R243+0x8080], [R12.64+0x80], !P2 ;  /* 0x080800800cf37fae */ /* 0x000be2000d101d48 */
[----:B------:R-:W-:-:S03]  /*1ee0*/  ISETP.GT.AND P2, PT, R244, 0xf, PT ;  /* 0x0000000ff400780c */ /* 0x000fc60003f44270 */
[----:B------:R1:W-:Y:S04]  /*1ef0*/  LDGSTS.E.BYPASS.LTC128B.128 [R243+0x7080], [R8.64], !P0 ;  /* 0x0708000008f37fae */ /* 0x0003e8000c101d48 */
[----:B------:R1:W-:Y:S01]  /*1f00*/  LDGSTS.E.BYPASS.LTC128B.128 [R243+0x9080], [R8.64+0x80], !P5 ;  /* 0x0908008008f37fae */ /* 0x0003e2000e901d48 */
[----:B------:R-:W-:-:S05]  /*1f10*/  ISETP.GE.AND P5, PT, R27, c[0x0][0x1fc], PT ;  /* 0x00007f001b007a0c */ /* 0x000fca0003fa6270 */
[----:B------:R-:W-:Y:S02]  /*1f20*/  @!P2 IADD3 R0, P0, R15, R24, RZ ;  /* 0x000000180f00a210 */ /* 0x000fe40007f1e0ff */
[----:B-----5:R-:W-:-:S03]  /*1f30*/  LOP3.LUT R12, R10, 0xfffffffe, RZ, 0xc0, !PT ;  /* 0xfffffffe0a0c7812 */ /* 0x020fc600078ec0ff */
[----:B------:R-:W-:Y:S01]  /*1f40*/  @!P2 IMAD.X R13, R16, 0x1, R26, P0 ;  /* 0x00000001100da824 */ /* 0x000fe200000e061a */
[----:B------:R-:W-:Y:S01]  /*1f50*/  @!P2 LEA R10, P0, R0, c[0x0][0x258], 0x2 ;  /* 0x00009600000aaa11 */ /* 0x000fe200078010ff */
[----:B------:R-:W-:-:S03]  /*1f60*/  IMAD.IADD R3, R11, 0x1, -R12 ;  /* 0x000000010b037824 */ /* 0x000fc600078e0a0c */
[----:B------:R-:W-:Y:S01]  /*1f70*/  @!P2 LEA.HI.X R11, R0, c[0x0][0x25c], R13, 0x2, P0 ;  /* 0x00009700000baa11 */ /* 0x000fe200000f140d */
[----:B------:R-:W-:Y:S01]  /*1f80*/  IMAD.SHL.U32 R13, R2, 0x20, RZ ;  /* 0x00000020020d7824 */ /* 0x000fe200078e00ff */
[----:B------:R-:W-:Y:S01]  /*1f90*/  LOP3.LUT R0, R4, 0xffffffe0, RZ, 0xc0, !PT ;  /* 0xffffffe004007812 */ /* 0x000fe200078ec0ff */
[----:B------:R-:W-:Y:S01]  /*1fa0*/  IMAD.SHL.U32 R224, R3, 0x8, RZ ;  /* 0x0000000803e07824 */ /* 0x000fe200078e00ff */
[----:B------:R-:W-:Y:S02]  /*1fb0*/  LEA.HI R12, R14, R22, RZ, 0x2 ;  /* 0x000000160e0c7211 */ /* 0x000fe400078f10ff */
[----:B------:R-:W-:Y:S01]  /*1fc0*/  IADD3 R4, -R15, c[0x0][0x168], -R250 ;  /* 0x00005a000f047a10 */ /* 0x000fe20007ffe9fa */
[----:B------:R-:W-:Y:S01]  /*1fd0*/  IMAD.IADD R0, R244, 0x1, -R0 ;  /* 0x00000001f4007824 */ /* 0x000fe200078e0a00 */
[----:B-1----:R-:W-:Y:S01]  /*1fe0*/  LOP3.LUT R8, R12, 0x1ffffffc, RZ, 0xc0, !PT ;  /* 0x1ffffffc0c087812 */ /* 0x002fe200078ec0ff */
[----:B------:R-:W-:Y:S01]  /*1ff0*/  IMAD.SHL.U32 R12, R3, 0x20, RZ ;  /* 0x00000020030c7824 */ /* 0x000fe200078e00ff */
[----:B------:R-:W-:-:S02]  /*2000*/  ISETP.LT.OR P1, PT, R4, 0x1, P6 ;  /* 0x000000010400780c */ /* 0x000fc40003721670 */
[----:B------:R-:W-:Y:S01]  /*2010*/  SHF.R.S32.HI R242, RZ, 0x1f, R0 ;  /* 0x0000001ffff27819 */ /* 0x000fe20000011400 */
[C---:B------:R-:W-:Y:S01]  /*2020*/  IMAD.IADD R14, R22.reuse, 0x1, -R8 ;  /* 0x00000001160e7824 */ /* 0x040fe200078e0a08 */
[----:B------:R-:W-:Y:S01]  /*2030*/  ISETP.GE.AND P0, PT, R27, c[0x0][0x1fc], PT ;  /* 0x00007f001b007a0c */ /* 0x000fe20003f06270 */
[----:B------:R-:W-:Y:S01]  /*2040*/  IMAD.SHL.U32 R22, R22, 0x8, RZ ;  /* 0x0000000816167824 */ /* 0x000fe200078e00ff */
[----:B------:R-:W-:Y:S01]  /*2050*/  LEA.HI R242, R242, R0, RZ, 0x2 ;  /* 0x00000000f2f27211 */ /* 0x000fe200078f10ff */
[----:B------:R-:W-:Y:S01]  /*2060*/  @!P2 IMAD.SHL.U32 R8, R244, 0x10, RZ ;  /* 0x00000010f408a824 */ /* 0x000fe200078e00ff */
[----:B------:R-:W-:Y:S02]  /*2070*/  SEL R252, RZ, 0xffffffff, P0 ;  /* 0xfffffffffffc7807 */ /* 0x000fe40000000000 */
[----:B------:R-:W-:Y:S02]  /*2080*/  LOP3.LUT R9, R242, 0x7ffffffc, RZ, 0xc0, !PT ;  /* 0x7ffffffcf2097812 */ /* 0x000fe400078ec0ff */
[C---:B------:R-:W-:Y:S01]  /*2090*/  ISETP.LT.OR P0, PT, R4.reuse, 0x1, P5 ;  /* 0x000000010400780c */ /* 0x040fe20002f01670 */
[----:B------:R1:W-:Y:S01]  /*20a0*/  @!P2 LDGSTS.E.BYPASS.LTC128B.128 [R8+0x12080], [R10.64] ;  /* 0x120800000a08afae */ /* 0x0003e2000b901d48 */
[----:B------:R-:W-:Y:S01]  /*20b0*/  ISETP.LT.OR P6, PT, R4, 0x21, P6 ;  /* 0x000000210400780c */ /* 0x000fe200037c1670 */
[----:B------:R-:W-:Y:S01]  /*20c0*/  IMAD.IADD R9, R0, 0x1, -R9 ;  /* 0x0000000100097824 */ /* 0x000fe200078e0a09 */
[----:B------:R-:W-:Y:S01]  /*20d0*/  ISETP.LT.OR P5, PT, R4, 0x21, P5 ;  /* 0x000000210400780c */ /* 0x000fe20002fa1670 */
[----:B------:R-:W-:Y:S01]  /*20e0*/  IMAD.SHL.U32 R0, R5, 0x10, RZ ;  /* 0x0000001005007824 */ /* 0x000fe200078e00ff */
[----:B------:R-:W-:Y:S01]  /*20f0*/  LOP3.LUT R4, R22, 0x18, RZ, 0xc0, !PT ;  /* 0x0000001816047812 */ /* 0x000fe200078ec0ff */
[----:B------:R-:W0:Y:S01]  /*2100*/  LDGDEPBAR ;  /* 0x00000000000079af */ /* 0x000e220000000000 */
[----:B------:R-:W-:Y:S01]  /*2110*/  IMAD R14, R14, 0x4, R9 ;  /* 0x000000040e0e7824 */ /* 0x000fe200078e0209 */
[----:B------:R-:W-:Y:S01]  /*2120*/  LOP3.LUT R224, R224, 0x8, RZ, 0xc0, !PT ;  /* 0x00000008e0e07812 */ /* 0x000fe200078ec0ff */
[----:B------:R-:W-:Y:S01]  /*2130*/  IMAD.SHL.U32 R252, R252, 0x2, RZ ;  /* 0x00000002fcfc7824 */ /* 0x000fe200078e00ff */
[----:B------:R-:W-:Y:S01]  /*2140*/  LEA.HI.SX32 R242, R242, R0, 0x1e ;  /* 0x00000000f2f27211 */ /* 0x000fe200078ff2ff */
[----:B------:R2:W-:Y:S01]  /*2150*/  LDGSTS.E.BYPASS.LTC128B.128 [R243+0xe080], [R20.64], !P1 ;  /* 0x0e08000014f37fae */ /* 0x0005e2000c901d48 */
[----:B------:R-:W-:-:S02]  /*2160*/  LOP3.LUT R0, R0, 0x10, RZ, 0xc0, !PT ;  /* 0x0000001000007812 */ /* 0x000fc400078ec0ff */
[C---:B------:R-:W-:Y:S01]  /*2170*/  LOP3.LUT R13, R4.reuse, 0xe0, R13, 0xf8, !PT ;  /* 0x000000e0040d7812 */ /* 0x040fe200078ef80d */
[----:B------:R2:W-:Y:S01]  /*2180*/  LDGSTS.E.BYPASS.LTC128B.128 [R243+0x10080], [R20.64+0x80], !P0 ;  /* 0x1008008014f37fae */ /* 0x0005e2000c101d48 */
[----:B------:R-:W-:Y:S01]  /*2190*/  LOP3.LUT R12, R4, 0x20, R12, 0xf8, !PT ;  /* 0x00000020040c7812 */ /* 0x000fe200078ef80c */
[C---:B------:R-:W-:Y:S01]  /*21a0*/  IMAD.SHL.U32 R4, R2.reuse, 0x4, RZ ;  /* 0x0000000402047824 */ /* 0x040fe200078e00ff */
[----:B------:R-:W-:Y:S01]  /*21b0*/  LOP3.LUT P1, RZ, R2, 0x1, RZ, 0xc0, !PT ;  /* 0x0000000102ff7812 */ /* 0x000fe2000782c0ff */
[----:B------:R2:W-:Y:S01]  /*21c0*/  LDGSTS.E.BYPASS.LTC128B.128 [R243+0xf080], [R28.64], !P6 ;  /* 0x0f0800001cf37fae */ /* 0x0005e2000f101d48 */
[----:B------:R-:W-:Y:S02]  /*21d0*/  LOP3.LUT R23, R0, 0xe0, R23, 0xf8, !PT ;  /* 0x000000e000177812 */ /* 0x000fe400078ef817 */
[----:B------:R-:W-:Y:S01]  /*21e0*/  LOP3.LUT R0, R6, 0xfffffff0, RZ, 0xc0, !PT ;  /* 0xfffffff006007812 */ /* 0x000fe200078ec0ff */
[----:B------:R2:W-:Y:S01]  /*21f0*/  LDGSTS.E.BYPASS.LTC128B.128 [R243+0x11080], [R28.64+0x80], !P5 ;  /* 0x110800801cf37fae */ /* 0x0005e2000e901d48 */
[----:B------:R-:W-:-:S02]  /*2200*/  LOP3.LUT R13, R13, 0x18, R4, 0x78, !PT ;  /* 0x000000180d0d7812 */ /* 0x000fc400078e7804 */
[----:B------:R-:W-:Y:S01]  /*2210*/  LOP3.LUT R252, R252, 0x2, R17, 0xe2, !PT ;  /* 0x00000002fcfc7812 */ /* 0x000fe200078ee211 */
[----:B-1----:R-:W-:Y:S02]  /*2220*/  IMAD R8, R31, c[0x0][0x290], RZ ;  /* 0x0000a4001f087a24 */ /* 0x002fe400078e02ff */
[----:B------:R-:W-:Y:S02]  /*2230*/  IMAD.IADD R0, R244, 0x1, -R0 ;  /* 0x00000001f4007824 */ /* 0x000fe400078e0a00 */
[----:B------:R-:W-:Y:S02]  /*2240*/  IMAD R2, R247, c[0x0][0x294], R8 ;  /* 0x0000a500f7027a24 */ /* 0x000fe400078e0208 */
[----:B------:R-:W-:Y:S01]  /*2250*/  IMAD.SHL.U32 R10, R0, 0x20, RZ ;  /* 0x00000020000a7824 */ /* 0x000fe200078e00ff */
[----:B------:R-:W-:Y:S01]  /*2260*/  SHF.R.S32.HI R4, RZ, 0x1f, R0 ;  /* 0x0000001fff047819 */ /* 0x000fe20000011400 */
[----:B------:R-:W-:Y:S01]  /*2270*/  IMAD.IADD R24, R19, 0x1, R2 ;  /* 0x0000000113187824 */ /* 0x000fe200078e0202 */
[----:B------:R-:W-:-:S02]  /*2280*/  IADD3 R2, P0, R15, R18, RZ ;  /* 0x000000120f027210 */ /* 0x000fc40007f1e0ff */
[----:B------:R-:W-:Y:S02]  /*2290*/  LOP3.LUT P6, RZ, R0, 0x4, RZ, 0xc0, !PT ;  /* 0x0000000400ff7812 */ /* 0x000fe400078cc0ff */
[----:B------:R1:W-:Y:S01]  /*22a0*/  STL [R1+0x38], R24 ;  /* 0x0000381801007387 */ /* 0x0003e20000100800 */
[----:B------:R-:W-:Y:S01]  /*22b0*/  IMAD.X R6, R16, 0x1, R24, P0 ;  /* 0x0000000110067824 */ /* 0x000fe200000e0618 */
[C---:B------:R-:W-:Y:S02]  /*22c0*/  LEA R8, P0, R2.reuse, c[0x0][0x280], 0x2 ;  /* 0x0000a00002087a11 */ /* 0x040fe400078010ff */
[----:B------:R-:W-:Y:S02]  /*22d0*/  SEL R223, R223, 0xfffffff0, !P6 ;  /* 0xfffffff0dfdf7807 */ /* 0x000fe40007000000 */
[----:B------:R-:W-:Y:S01]  /*22e0*/  LEA.HI.X R9, R2, c[0x0][0x284], R6, 0x2, P0 ;  /* 0x0000a10002097a11 */ /* 0x000fe200000f1406 */
[----:B------:R-:W-:Y:S01]  /*22f0*/  IMAD.IADD R6, R244, 0x1, -R7 ;  /* 0x00000001f4067824 */ /* 0x000fe200078e0a07 */
[----:B------:R-:W-:Y:S01]  /*2300*/  LEA.HI R2, R4, R0, RZ, 0x3 ;  /* 0x0000000004027211 */ /* 0x000fe200078f18ff */
[----:B------:R-:W-:Y:S01]  /*2310*/  IMAD.SHL.U32 R7, R0, 0x4, RZ ;  /* 0x0000000400077824 */ /* 0x000fe200078e00ff */
[----:B------:R-:W-:Y:S01]  /*2320*/  ISETP.GE.AND P0, PT, R244, 0x10, PT ;  /* 0x00000010f400780c */ /* 0x000fe20003f06270 */
[----:B------:R-:W-:Y:S01]  /*2330*/  IMAD R11, R6, 0x2, R221 ;  /* 0x00000002060b7824 */ /* 0x000fe200078e02dd */
[----:B------:R-:W-:Y:S01]  /*2340*/  LOP3.LUT R4, R2, 0xfffffff8, RZ, 0xc0, !PT ;  /* 0xfffffff802047812 */ /* 0x000fe200078ec0ff */
[----:B------:R-:W-:-:S02]  /*2350*/  IMAD.SHL.U32 R6, R3, 0x100, RZ ;  /* 0x0000010003067824 */ /* 0x000fc400078e00ff */
[----:B------:R-:W-:Y:S02]  /*2360*/  IMAD.IADD R11, R11, 0x1, R13 ;  /* 0x000000010b0b7824 */ /* 0x000fe400078e020d */
[----:B------:R-:W-:Y:S01]  /*2370*/  IMAD.IADD R4, R0, 0x1, -R4 ;  /* 0x0000000100047824 */ /* 0x000fe200078e0a04 */
[----:B------:R-:W-:Y:S01]  /*2380*/  LOP3.LUT R0, R224, 0x1e0, R10, 0xf8, !PT ;  /* 0x000001e0e0007812 */ /* 0x000fe200078ef80a */
[----:B------:R-:W-:Y:S01]  /*2390*/  IMAD.SHL.U32 R235, R11, 0x2, RZ ;  /* 0x000000020beb7824 */ /* 0x000fe200078e00ff */
[----:B------:R-:W-:Y:S01]  /*23a0*/  LOP3.LUT R6, R23, 0x100, R6, 0xf8, !PT ;  /* 0x0000010017067812 */ /* 0x000fe200078ef806 */
[----:B------:R-:W-:Y:S01]  /*23b0*/  IMAD.SHL.U32 R3, R4, 0x40, RZ ;  /* 0x0000004004037824 */ /* 0x000fe200078e00ff */
[----:B------:R-:W-:Y:S01]  /*23c0*/  LOP3.LUT R7, R0, 0x38, R7, 0x78, !PT ;  /* 0x0000003800077812 */ /* 0x000fe200078e7807 */
[----:B------:R-:W-:Y:S01]  /*23d0*/  IMAD.SHL.U32 R0, R2, 0x40, RZ ;  /* 0x0000004002007824 */ /* 0x000fe200078e00ff */
[----:B------:R-:W-:Y:S02]  /*23e0*/  LOP3.LUT R216, R6, 0x1c0, RZ, 0xc0, !PT ;  /* 0x000001c006d87812 */ /* 0x000fe400078ec0ff */
[----:B------:R-:W-:-:S02]  /*23f0*/  LOP3.LUT R3, R3, 0x1c0, RZ, 0xc0, !PT ;  /* 0x000001c003037812 */ /* 0x000fc400078ec0ff */
[----:B------:R-:W-:Y:S02]  /*2400*/  LOP3.LUT R0, R0, 0xfffffe00, RZ, 0xc0, !PT ;  /* 0xfffffe0000007812 */ /* 0x000fe400078ec0ff */
[--C-:B------:R-:W-:Y:S02]  /*2410*/  SHF.R.U32.HI R2, RZ, 0x3, R3.reuse ;  /* 0x00000003ff027819 */ /* 0x100fe40000011603 */
[----:B------:R-:W-:Y:S02]  /*2420*/  IADD3 R236, R235, 0x126c0, RZ ;  /* 0x000126c0ebec7810 */ /* 0x000fe40007ffe0ff */
[C---:B------:R-:W-:Y:S02]  /*2430*/  LOP3.LUT R224, R2.reuse, R3, R224, 0x1e, !PT ;  /* 0x0000000302e07212 */ /* 0x040fe400078e1ee0 */
[----:B------:R-:W-:Y:S01]  /*2440*/  LOP3.LUT R3, R2, R12, R3, 0x1e, !PT ;  /* 0x0000000c02037212 */ /* 0x000fe200078e1e03 */
[----:B------:R-:W-:Y:S01]  /*2450*/  IMAD R2, R5, 0x400, R0 ;  /* 0x0000040005027824 */ /* 0x000fe200078e0200 */
[----:B------:R-:W-:-:S02]  /*2460*/  IADD3 R5, R235, 0x12480, RZ ;  /* 0x00012480eb057810 */ /* 0x000fc40007ffe0ff */
[----:B------:R-:W-:Y:S01]  /*2470*/  LOP3.LUT R228, R3, R0, RZ, 0xfc, !PT ;  /* 0x0000000003e47212 */ /* 0x000fe200078efcff */
[----:B------:R-:W-:Y:S01]  /*2480*/  @!P0 IMAD.SHL.U32 R0, R244, 0x10, RZ ;  /* 0x00000010f4008824 */ /* 0x000fe200078e00ff */
[----:B------:R-:W-:Y:S01]  /*2490*/  LOP3.LUT R221, R7, R221, RZ, 0xfc, !PT ;  /* 0x000000dd07dd7212 */ /* 0x000fe200078efcff */
[----:B------:R-:W-:Y:S01]  /*24a0*/  IMAD.IADD R224, R2, 0x1, R224 ;  /* 0x0000000102e07824 */ /* 0x000fe200078e02e0 */
[----:B------:R-:W-:Y:S02]  /*24b0*/  @P1 IADD3 R236, R5, 0x1c0, RZ ;  /* 0x000001c005ec1810 */ /* 0x000fe40007ffe0ff */
[----:B------:R5:W-:Y:S01]  /*24c0*/  @!P0 LDGSTS.E.BYPASS.LTC128B.128 [R0+0x12280], [R8.64] ;  /* 0x1228000008008fae */ /* 0x000be2000b901d48 */
[----:B------:R-:W-:Y:S01]  /*24d0*/  LOP3.LUT P0, RZ, R4, 0x4, RZ, 0xc0, !PT ;  /* 0x0000000404ff7812 */ /* 0x000fe2000780c0ff */
[----:B------:R-:W-:Y:S01]  /*24e0*/  IMAD.SHL.U32 R225, R224, 0x2, RZ ;  /* 0x00000002e0e17824 */ /* 0x000fe200078e00ff */
[----:B------:R-:W-:Y:S01]  /*24f0*/  LOP3.LUT R7, R6, 0x8, R30, 0xf8, !PT ;  /* 0x0000000806077812 */ /* 0x000fe200078ef81e */
[----:B------:R-:W0:Y:S01]  /*2500*/  LDGDEPBAR ;  /* 0x00000000000079af */ /* 0x000e220000000000 */
[----:B------:R-:W-:-:S02]  /*2510*/  SHF.R.U32.HI R216, RZ, 0x3, R216 ;  /* 0x00000003ffd87819 */ /* 0x000fc400000116d8 */
[----:B------:R-:W-:Y:S01]  /*2520*/  LOP3.LUT P1, RZ, R4, 0x2, RZ, 0xc0, !PT ;  /* 0x0000000204ff7812 */ /* 0x000fe2000782c0ff */
[----:B------:R-:W0:Y:S01]  /*2530*/  LDGDEPBAR ;  /* 0x00000000000079af */ /* 0x000e220000000000 */
[----:B------:R-:W-:Y:S02]  /*2540*/  SEL R227, R226, 0xffffffe0, !P0 ;  /* 0xffffffe0e2e37807 */ /* 0x000fe40004000000 */
[----:B------:R-:W-:Y:S02]  /*2550*/  LOP3.LUT R216, R216, R7, RZ, 0x3c, !PT ;  /* 0x00000007d8d87212 */ /* 0x000fe400078e3cff */
[----:B------:R-:W-:Y:S01]  /*2560*/  LEA R221, R221, 0x15480, 0x1 ;  /* 0x00015480dddd7811 */ /* 0x000fe200078e08ff */
[----:B------:R-:W-:Y:S01]  /*2570*/  IMAD.IADD R230, R224, 0x1, R227 ;  /* 0x00000001e0e67824 */ /* 0x000fe200078e02e3 */
[----:B------:R-:W-:Y:S01]  /*2580*/  SEL R226, R226, 0xffffffe0, !P1 ;  /* 0xffffffe0e2e27807 */ /* 0x000fe20004800000 */
[----:B------:R-:W-:Y:S01]  /*2590*/  IMAD.SHL.U32 R216, R216, 0x2, RZ ;  /* 0x00000002d8d87824 */ /* 0x000fe200078e00ff */
[----:B------:R-:W-:Y:S01]  /*25a0*/  SEL R229, R229, 0xfffffff0, !P1 ;  /* 0xfffffff0e5e57807 */ /* 0x000fe20004800000 */
[----:B------:R-:W-:-:S02]  /*25b0*/  IMAD R223, R223, 0x2, R221 ;  /* 0x00000002dfdf7824 */ /* 0x000fc400078e02dd */
[----:B------:R-:W-:Y:S02]  /*25c0*/  IMAD.IADD R226, R225, 0x1, R226 ;  /* 0x00000001e1e27824 */ /* 0x000fe400078e02e2 */
[C---:B------:R-:W-:Y:S02]  /*25d0*/  IMAD.IADD R233, R229.reuse, 0x1, R227 ;  /* 0x00000001e5e97824 */ /* 0x040fe400078e02e3 */
[----:B------:R-:W-:Y:S02]  /*25e0*/  IMAD.IADD R232, R224, 0x1, R229 ;  /* 0x00000001e0e87824 */ /* 0x000fe400078e02e5 */
[----:B------:R-:W-:Y:S02]  /*25f0*/  IMAD.IADD R231, R229, 0x1, R230 ;  /* 0x00000001e5e77824 */ /* 0x000fe400078e02e6 */
[----:B-----5:R-:W-:-:S04]  /*2600*/  IMAD.SHL.U32 R0, R14, 0x2, RZ ;  /* 0x000000020e007824 */ /* 0x020fc800078e00ff */
[----:B------:R-:W-:Y:S01]  /*2610*/  IMAD.IADD R246, R246, 0x1, -R0 ;  /* 0x00000001f6f67824 */ /* 0x000fe200078e0a00 */
[----:B--234-:R1:W-:Y:S04]  /*2620*/  STL [R1+0x24], R0 ;  /* 0x0000240001007387 */ /* 0x01c3e80000100800 */
.L_x_739:
[----:B------:R-:W-:Y:S04]  /*2630*/  DEPBAR.LE SB0, 0x1 ;  /* 0x000080400000791a */ /* 0x000fe80000000000 */
[----:B------:R-:W-:Y:S01]  /*2640*/  BAR.SYNC.DEFER_BLOCKING 0x0 ;  /* 0x0000000000007b1d */ /* 0x000fe20000010000 */
[C---:B-1----:R-:W-:Y:S01]  /*2650*/  IMAD R0, R217.reuse, 0x2000, R224 ;  /* 0x00002000d9007824 */ /* 0x042fe200078e02e0 */
[C---:B------:R-:W-:Y:S01]  /*2660*/  LEA R148, R217.reuse, R229, 0xd ;  /* 0x000000e5d9947211 */ /* 0x040fe200078e68ff */
[--C-:B------:R-:W-:Y:S01]  /*2670*/  IMAD R138, R217, 0x2000, R227.reuse ;  /* 0x00002000d98a7824 */ /* 0x100fe200078e02e3 */
[----:B------:R-:W-:Y:S01]  /*2680*/  IADD3 R234, R204, 0x1, RZ ;  /* 0x00000001ccea7810 */ /* 0x000fe20007ffe0ff */
[----:B------:R-:W-:Y:S02]  /*2690*/  IMAD.SHL.U32 R0, R0, 0x2, RZ ;  /* 0x0000000200007824 */ /* 0x000fe400078e00ff */
[C---:B------:R-:W-:Y:S01]  /*26a0*/  IMAD.IADD R149, R224.reuse, 0x1, R148 ;  /* 0x00000001e0957824 */ /* 0x040fe200078e0294 */
[C---:B------:R-:W-:Y:S01]  /*26b0*/  IADD3 R138, R224.reuse, R138, RZ ;  /* 0x0000008ae08a7210 */ /* 0x040fe20007ffe0ff */
[----:B------:R-:W-:Y:S01]  /*26c0*/  IMAD.MOV.U32 R249, RZ, RZ, R204 ;  /* 0x000000fffff97224 */ /* 0x000fe200078e00cc */
[----:B------:R-:W-:Y:S02]  /*26d0*/  IADD3 R148, R224, R148, R227 ;  /* 0x00000094e0947210 */ /* 0x000fe40007ffe0e3 */
[----:B------:R-:W-:Y:S01]  /*26e0*/  SHF.L.U32 R149, R149, 0x1, RZ ;  /* 0x0000000195957819 */ /* 0x000fe200000006ff */
[----:B------:R-:W-:Y:S01]  /*26f0*/  IMAD.SHL.U32 R150, R138, 0x2, RZ ;  /* 0x000000028a967824 */ /* 0x000fe200078e00ff */
[----:B------:R-:W-:Y:S04]  /*2700*/  LDSM.16.M88.2 R2, [R218+0x80] ;  /* 0x00008000da02783b */ /* 0x000fe80000000100 */
[----:B------:R-:W1:Y:S04]  /*2710*/  LDSM.16.M88.4 R20, [R0+0x6080] ;  /* 0x006080000014783b */ /* 0x000e680000000200 */
[----:B------:R-:W2:Y:S04]  /*2720*/  LDSM.16.M88.4 R24, [R0+0x7080] ;  /* 0x007080000018783b */ /* 0x000ea80000000200 */
[----:B------:R-:W3:Y:S04]  /*2730*/  LDSM.16.M88.2 R16, [R218+0x1080] ;  /* 0x00108000da10783b */ /* 0x000ee80000000100 */
[----:B------:R-:W4:Y:S04]  /*2740*/  LDSM.16.M88.2 R28, [R218+0x2080] ;  /* 0x00208000da1c783b */ /* 0x000f280000000100 */
[----:B------:R-:W5:Y:S04]  /*2750*/  LDL R205, [R1+0x1c] ;  /* 0x00001c0001cd7983 */ /* 0x000f680000100800 */
[----:B------:R-:W-:Y:S04]  /*2760*/  LDSM.16.M88.4 R80, [R149+0x6080] ;  /* 0x006080009550783b */ /* 0x000fe80000000200 */
[----:B------:R-:W-:Y:S04]  /*2770*/  LDSM.16.M88.4 R132, [R149+0x7080] ;  /* 0x007080009584783b */ /* 0x000fe80000000200 */
[----:B------:R-:W-:Y:S04]  /*2780*/  LDSM.16.M88.2 R30, [R220+0x1080] ;  /* 0x00108000dc1e783b */ /* 0x000fe80000000100 */
[----:B------:R-:W-:Y:S04]  /*2790*/  LDSM.16.M88.2 R136, [R220+0x2080] ;  /* 0x00208000dc88783b */ /* 0x000fe80000000100 */
[----:B------:R-:W-:Y:S01]  /*27a0*/  LDSM.16.M88.2 R138, [R219+0x80] ;  /* 0x00008000db8a783b */ /* 0x000fe20000000100 */
[-C--:B-1----:R-:W-:Y:S03]  /*27b0*/  HMMA.16816.F32.BF16 R4, R20, R2.reuse, RZ ;  /* 0x000000021404723c */ /* 0x082fe600000418ff */
[----:B------:R-:W-:Y:S04]  /*27c0*/  LDSM.16.M88.4 R140, [R150+0x6080] ;  /* 0x00608000968c783b */ /* 0x000fe80000000200 */
[----:B------:R-:W-:Y:S01]  /*27d0*/  LDSM.16.M88.4 R144, [R150+0x7080] ;  /* 0x007080009690783b */ /* 0x000fe20000000200 */
[C---:B--2---:R-:W-:Y:S03]  /*27e0*/  HMMA.16816.F32.BF16 R8, R24.reuse, R2, RZ ;  /* 0x000000021808723c */ /* 0x044fe600000418ff */
[----:B------:R-:W1:Y:S05]  /*27f0*/  LDSM.16.M88.2 R2, [R220+0x80] ;  /* 0x00008000dc02783b */ /* 0x000e6a0000000100 */
        /* <DEDUP_REMOVED lines=16> */
[C---:B------:R-:W-:Y:S01]  /*2900*/  LEA R132, R217.reuse, R233, 0xd ;  /* 0x000000e9d9847211 */ /* 0x040fe200078e68ff */
        /* <DEDUP_REMOVED lines=17> */
[C---:B----4-:R-:W-:Y:S04]  /*2a20*/  LEA R0, R217.reuse, R232, 0xd ;  /* 0x000000e8d9007211 */ /* 0x050fe800078e68ff */
[-C--:B------:R-:W-:Y:S04]  /*2a30*/  HMMA.16816.F32.BF16 R12, R132, R136.reuse, R12 ;  /* 0x00000088840c723c */ /* 0x080fe8000004180c */
[----:B------:R-:W-:Y:S04]  /*2a40*/  IMAD.SHL.U32 R0, R0, 0x2, RZ ;  /* 0x0000000200007824 */ /* 0x000fe800078e00ff */
[C---:B------:R-:W-:Y:S01]  /*2a50*/  HMMA.16816.F32.BF16 R16, R80.reuse, R136, R16 ;  /* 0x000000885010723c */ /* 0x040fe20000041810 */
[----:B------:R-:W-:Y:S07]  /*2a60*/  LDSM.16.M88.2 R136, [R220+0x4080] ;  /* 0x00408000dc88783b */ /* 0x000fee0000000100 */
[-C--:B------:R-:W-:Y:S01]  /*2a70*/  HMMA.16816.F32.BF16 R20, R80, R28.reuse, R20 ;  /* 0x0000001c5014723c */ /* 0x080fe20000041814 */
[----:B------:R3:W-:Y:S07]  /*2a80*/  LDSM.16.M88.4 R80, [R0+0x8080] ;  /* 0x008080000050783b */ /* 0x0007ee0000000200 */
[----:B------:R-:W-:Y:S01]  /*2a90*/  HMMA.16816.F32.BF16 R24, R132, R28, R24 ;  /* 0x0000001c8418723c */ /* 0x000fe20000041818 */
[----:B------:R-:W4:Y:S04]  /*2aa0*/  LDSM.16.M88.2 R28, [R220+0x3080] ;  /* 0x00308000dc1c783b */ /* 0x000f280000000100 */
[----:B------:R-:W4:Y:S03]  /*2ab0*/  LDSM.16.M88.4 R132, [R149+0x9080] ;  /* 0x009080009584783b */ /* 0x000f260000000200 */
[-C--:B-1----:R-:W-:Y:S01]  /*2ac0*/  HMMA.16816.F32.BF16 R4, R140, R138.reuse, R4 ;  /* 0x0000008a8c04723c */ /* 0x082fe20000041804 */
[----:B------:R-:W-:Y:S07]  /*2ad0*/  LDSM.16.M88.4 R148, [R150+0x9080] ;  /* 0x009080009694783b */ /* 0x000fee0000000200 */
[C---:B------:R-:W-:Y:S01]  /*2ae0*/  HMMA.16816.F32.BF16 R8, R144.reuse, R138, R8 ;  /* 0x0000008a9008723c */ /* 0x040fe20000041808 */
[----:B------:R-:W-:Y:S03]  /*2af0*/  LDSM.16.M88.2 R138, [R219+0x3080] ;  /* 0x00308000db8a783b */ /* 0x000fe60000000100 */
[C---:B---3--:R-:W-:Y:S04]  /*2b00*/  LEA R0, R217.reuse, R230, 0xd ;  /* 0x000000e6d9007211 */ /* 0x048fe800078e68ff */
        /* <DEDUP_REMOVED lines=9> */
[C---:B------:R-:W-:Y:S01]  /*2ba0*/  HMMA.16816.F32.BF16 R8, R132.reuse, R28, R8 ;  /* 0x0000001c8408723c */ /* 0x040fe20000041808 */
[----:B------:R-:W4:Y:S03]  /*2bb0*/  LDSM.16.M88.2 R28, [R219+0x5080] ;  /* 0x00508000db1c783b */ /* 0x000f260000000100 */
[C---:B--2---:R-:W-:Y:S04]  /*2bc0*/  LEA R0, R217.reuse, R231, 0xd ;  /* 0x000000e7d9007211 */ /* 0x044fe800078e68ff */
[-C--:B------:R-:W-:Y:S04]  /*2bd0*/  HMMA.16816.F32.BF16 R12, R132, R136.reuse, R12 ;  /* 0x00000088840c723c */ /* 0x080fe8000004180c */
[----:B------:R-:W-:Y:S04]  /*2be0*/  IMAD.SHL.U32 R0, R0, 0x2, RZ ;  /* 0x0000000200007824 */ /* 0x000fe800078e00ff */
[C---:B------:R-:W-:Y:S01]  /*2bf0*/  HMMA.16816.F32.BF16 R16, R80.reuse, R136, R16 ;  /* 0x000000885010723c */ /* 0x040fe20000041810 */
[----:B------:R-:W-:Y:S07]  /*2c00*/  LDSM.16.M88.2 R136, [R222+0x4080] ;  /* 0x00408000de88783b */ /* 0x000fee0000000100 */
[-C--:B-1----:R-:W-:Y:S01]  /*2c10*/  HMMA.16816.F32.BF16 R20, R80, R2.reuse, R20 ;  /* 0x000000025014723c */ /* 0x082fe20000041814 */
[----:B------:R-:W-:Y:S02]  /*2c20*/  LDSM.16.M88.4 R80, [R0+0x8080] ;  /* 0x008080000050783b */ /* 0x000fe40000000200 */
[----:B-----5:R-:W-:Y:S05]  /*2c30*/  ISETP.GE.AND P1, PT, R234, R205, PT ;  /* 0x000000cdea00720c */ /* 0x020fea0003f26270 */
[----:B------:R-:W-:Y:S01]  /*2c40*/  HMMA.16816.F32.BF16 R24, R132, R2, R24 ;  /* 0x000000028418723c */ /* 0x000fe20000041818 */
[----:B------:R-:W1:Y:S04]  /*2c50*/  LDSM.16.M88.2 R2, [R222+0x3080] ;  /* 0x00308000de02783b */ /* 0x000e680000000100 */
[----:B------:R-:W2:Y:S03]  /*2c60*/  LDSM.16.M88.4 R132, [R160+0x9080] ;  /* 0x00908000a084783b */ /* 0x000ea60000000200 */
[-C--:B---3--:R-:W-:Y:S08]  /*2c70*/  HMMA.16816.F32.BF16 R4, R140, R138.reuse, R4 ;  /* 0x0000008a8c04723c */ /* 0x088ff00000041804 */
[C---:B------:R-:W-:Y:S07]  /*2c80*/  HMMA.16816.F32.BF16 R8, R148.reuse, R138, R8 ;  /* 0x0000008a9408723c */ /* 0x040fee0000041808 */
[----:B------:R-:W-:Y:S01]  /*2c90*/  LEA R139, R217, R242, 0x6 ;  /* 0x000000f2d98b7211 */ /* 0x000fe200078e30ff */
[-C--:B------:R-:W-:Y:S04]  /*2ca0*/  HMMA.16816.F32.BF16 R12, R148, R30.reuse, R12 ;  /* 0x0000001e940c723c */ /* 0x080fe8000004180c */
[----:B------:R-:W-:Y:S04]  /*2cb0*/  LDS R138, [R139.X4+0x12100] ;  /* 0x012100008b8a7984 */ /* 0x000fe80000004800 */
[C---:B------:R-:W-:Y:S01]  /*2cc0*/  HMMA.16816.F32.BF16 R16, R140.reuse, R30, R16 ;  /* 0x0000001e8c10723c */ /* 0x040fe20000041810 */
[----:B------:R-:W3:Y:S07]  /*2cd0*/  LDSM.16.M88.2 R30, [R222+0x5080] ;  /* 0x00508000de1e783b */ /* 0x000eee0000000100 */
[-C--:B----4-:R-:W-:Y:S08]  /*2ce0*/  HMMA.16816.F32.BF16 R20, R140, R28.reuse, R20 ;  /* 0x0000001c8c14723c */ /* 0x090ff00000041814 */
[----:B------:R-:W-:Y:S01]  /*2cf0*/  HMMA.16816.F32.BF16 R24, R148, R28, R24 ;  /* 0x0000001c9418723c */ /* 0x000fe20000041818 */
[----:B------:R4:W4:Y:S04]  /*2d00*/  LDS R29, [R139.X4+0x12080] ;  /* 0x012080008b1d7984 */ /* 0x0009280000004800 */
[----:B------:R3:W4:Y:S03]  /*2d10*/  LDS R28, [R139.X4+0x120a0] ;  /* 0x0120a0008b1c7984 */ /* 0x0007260000004800 */
[-C--:B-1----:R-:W-:Y:S01]  /*2d20*/  HMMA.16816.F32.BF16 R4, R80, R2.reuse, R4 ;  /* 0x000000025004723c */ /* 0x082fe20000041804 */
[----:B------:R-:W1:Y:S01]  /*2d30*/  LDS R139, [R139.X4+0x12120] ;  /* 0x012120008b8b7984 */ /* 0x000e620000004800 */
[----:B------:R-:W-:Y:S04]  /*2d40*/  DEPBAR.LE SB0, 0x0 ;  /* 0x000080000000791a */ /* 0x000fe80000000000 */
[----:B------:R-:W-:Y:S02]  /*2d50*/  BAR.SYNC.DEFER_BLOCKING 0x0 ;  /* 0x0000000000007b1d */ /* 0x000fe40000010000 */
[C---:B--2---:R-:W-:Y:S08]  /*2d60*/  HMMA.16816.F32.BF16 R8, R132.reuse, R2, R8 ;  /* 0x000000028408723c */ /* 0x044ff00000041808 */
        /* <DEDUP_REMOVED lines=9> */
[----:B----4-:R-:W-:Y:S01]  /*2e00*/  SHF.R.S32.HI R0, RZ, 0x1f, R234 ;  /* 0x0000001fff007819 */ /* 0x010fe200000114ea */
[----:B------:R-:W4:Y:S01]  /*2e10*/  LDL.64 R210, [R1+0x30] ;  /* 0x0000300001d27983 */ /* 0x000f220000100a00 */
[----:B------:R-:W-:Y:S01]  /*2e20*/  @!P2 LEA R2, R204, 0x40, 0x6 ;  /* 0x00000040cc02a811 */ /* 0x000fe200078e30ff */
[----:B------:R-:W-:Y:S02]  /*2e30*/  IMAD.WIDE.U32 R30, R234, c[0x0][0x178], RZ ;  /* 0x00005e00ea1e7a25 */ /* 0x000fe400078e00ff */
[----:B------:R-:W5:Y:S02]  /*2e40*/  LDL R208, [R1+0x3c] ;  /* 0x00003c0001d07983 */ /* 0x000f640000100800 */
[----:B------:R-:W-:Y:S02]  /*2e50*/  IMAD R0, R0, c[0x0][0x178], RZ ;  /* 0x00005e0000007a24 */ /* 0x000fe400078e02ff */
[----:B--2---:R-:W2:Y:S01]  /*2e60*/  LDL.64 R206, [R1+0x8] ;  /* 0x0000080001ce7983 */ /* 0x004ea20000100a00 */
[----:B------:R-:W-:Y:S02]  /*2e70*/  IMAD.SHL.U32 R3, R30, 0x40, RZ ;  /* 0x000000401e037824 */ /* 0x000fe400078e00ff */
[C---:B------:R-:W-:Y:S01]  /*2e80*/  IMAD R80, R234.reuse, c[0x0][0x17c], R0 ;  /* 0x00005f00ea507a24 */ /* 0x040fe200078e0200 */
[----:B---3--:R-:W3:Y:S01]  /*2e90*/  LDL R205, [R1+0x18] ;  /* 0x0000180001cd7983 */ /* 0x008ee20000100800 */
[----:B------:R-:W-:Y:S02]  /*2ea0*/  IMAD.MOV.U32 R83, RZ, RZ, -0x40 ;  /* 0xffffffc0ff537424 */ /* 0x000fe400078e00ff */
[----:B------:R-:W-:Y:S02]  /*2eb0*/  IMAD.IADD R80, R31, 0x1, R80 ;  /* 0x000000011f507824 */ /* 0x000fe400078e0250 */
[----:B------:R-:W-:Y:S04]  /*2ec0*/  IMAD R83, R234, R83, c[0x0][0x168] ;  /* 0x00005a00ea537624 */ /* 0x000fe800078e0253 */
[----:B------:R-:W-:Y:S01]  /*2ed0*/  IMAD.IADD R83, R83, 0x1, -R250 ;  /* 0x0000000153537824 */ /* 0x000fe200078e0afa */
[C---:B----4-:R-:W-:Y:S04]  /*2ee0*/  @!P2 IADD3 R0, P5, R2.reuse, R210, RZ ;  /* 0x000000d20200a210 */ /* 0x050fe80007fbe0ff */
[----:B-----5:R-:W-:Y:S02]  /*2ef0*/  @!P2 LEA.HI.X.SX32 R31, R2, R208, 0x1, P5 ;  /* 0x000000d0021fa211 */ /* 0x020fe400028f0eff */
[----:B------:R-:W-:Y:S02]  /*2f00*/  SHF.L.U64.HI R2, R30, 0x6, R80 ;  /* 0x000000061e027819 */ /* 0x000fe40000010250 */
[----:B--2---:R-:W-:Y:S04]  /*2f10*/  IADD3 R82, P6, P5, R206, UR4, R3 ;  /* 0x00000004ce527c10 */ /* 0x004fe8000fdde003 */
[----:B---3--:R-:W-:Y:S02]  /*2f20*/  IADD3.X R132, R205, UR5, R2, P6, P5 ;  /* 0x00000005cd847c10 */ /* 0x008fe4000b7ea402 */
[----:B------:R-:W-:Y:S02]  /*2f30*/  IADD3 R3, P6, R3, R206, RZ ;  /* 0x000000ce03037210 */ /* 0x000fe40007fde0ff */
[C---:B------:R-:W-:Y:S04]  /*2f40*/  @!P2 LEA R80, P5, R0.reuse, c[0x0][0x258], 0x2 ;  /* 0x000096000050aa11 */ /* 0x040fe800078a10ff */
[----:B------:R-:W-:Y:S01]  /*2f50*/  @!P2 LEA.HI.X R81, R0, c[0x0][0x25c], R31, 0x2, P5 ;  /* 0x000097000051aa11 */ /* 0x000fe200028f141f */
[----:B------:R-:W-:Y:S01]  /*2f60*/  IMAD.X R0, R2, 0x1, R205, P6 ;  /* 0x0000000102007824 */ /* 0x000fe200030e06cd */
[C---:B------:R-:W-:Y:S02]  /*2f70*/  LEA R30, P5, R3.reuse, c[0x0][0x160], 0x1 ;  /* 0x00005800031e7a11 */ /* 0x040fe400078a08ff */
[C---:B------:R-:W-:Y:S02]  /*2f80*/  LEA R2, P6, R82.reuse, c[0x0][0x160], 0x1 ;  /* 0x0000580052027a11 */ /* 0x040fe400078c08ff */
[----:B------:R-:W-:Y:S01]  /*2f90*/  LEA.HI.X R31, R3, c[0x0][0x164], R0, 0x1, P5 ;  /* 0x00005900031f7a11 */ /* 0x000fe200028f0c00 */
[----:B------:R-:W-:Y:S01]  /*2fa0*/  IMAD.U32 R0, RZ, RZ, UR7 ;  /* 0x00000007ff007e24 */ /* 0x000fe2000f8e00ff */
[----:B------:R-:W-:Y:S02]  /*2fb0*/  LEA.HI.X R3, R82, c[0x0][0x164], R132, 0x1, P6 ;  /* 0x0000590052037a11 */ /* 0x000fe400030f0c84 */
[----:B------:R-:W-:Y:S02]  /*2fc0*/  ISETP.LT.OR P6, PT, R83, 0x1, P4 ;  /* 0x000000015300780c */ /* 0x000fe400027c1670 */
[----:B------:R-:W-:Y:S02]  /*2fd0*/  IADD3 R82, R243, 0x6080, RZ ;  /* 0x00006080f3527810 */ /* 0x000fe40007ffe0ff */
[C---:B------:R-:W-:Y:S03]  /*2fe0*/  ISETP.LT.OR P5, PT, R83.reuse, 0x1, P3 ;  /* 0x000000015300780c */ /* 0x040fe60001fa1670 */
[----:B------:R-:W-:Y:S06]  /*2ff0*/  IMAD R0, R0, 0x4000, R82 ;  /* 0x0000400000007824 */ /* 0x000fec00078e0252 */
[----:B------:R-:W-:Y:S01]  /*3000*/  @!PT LDS RZ, [RZ] ;  /* 0x00000000fffff984 */ /* 0x000fe20000000800 */
[----:B------:R-:W-:Y:S01]  /*3010*/  @!PT LDS RZ, [RZ] ;  /* 0x00000000fffff984 */ /* 0x000fe20000000800 */
[----:B------:R-:W-:Y:S01]  /*3020*/  @!PT LDS RZ, [RZ] ;  /* 0x00000000fffff984 */ /* 0x000fe20000000800 */
[----:B------:R2:W-:Y:S01]  /*3030*/  LDGSTS.E.BYPASS.LTC128B.128 [R0], [R30.64], !P6 ;  /* 0x000000001e007fae */ /* 0x0005e2000f101d48 */
[C---:B------:R-:W-:Y:S03]  /*3040*/  ISETP.LT.OR P6, PT, R83.reuse, 0x21, P4 ;  /* 0x000000215300780c */ /* 0x040fe600027c1670 */
[----:B------:R2:W-:Y:S01]  /*3050*/  LDGSTS.E.BYPASS.LTC128B.128 [R0+0x2000], [R30.64+0x80], !P5 ;  /* 0x020000801e007fae */ /* 0x0005e2000e901d48 */
[----:B------:R-:W-:Y:S09]  /*3060*/  ISETP.LT.OR P5, PT, R83, 0x21, P3 ;  /* 0x000000215300780c */ /* 0x000ff20001fa1670 */
[----:B------:R3:W-:Y:S04]  /*3070*/  LDGSTS.E.BYPASS.LTC128B.128 [R0+0x1000], [R2.64], !P6 ;  /* 0x0100000002007fae */ /* 0x0007e8000f101d48 */
[----:B------:R3:W-:Y:S01]  /*3080*/  LDGSTS.E.BYPASS.LTC128B.128 [R0+0x3000], [R2.64+0x80], !P5 ;  /* 0x0300008002007fae */ /* 0x0007e2000e901d48 */
[----:B--2---:R-:W-:Y:S02]  /*3090*/  IMAD.SHL.U32 R31, R244, 0x4, RZ ;  /* 0x00000004f41f7824 */ /* 0x004fe400078e00ff */
[----:B------:R-:W-:Y:S04]  /*30a0*/  IMAD.U32 R30, RZ, RZ, UR7 ;  /* 0x00000007ff1e7e24 */ /* 0x000fe8000f8e00ff */
[----:B------:R-:W-:Y:S04]  /*30b0*/  @!P2 IMAD R30, R30, 0x40, R31 ;  /* 0x000000401e1ea824 */ /* 0x000fe800078e021f */
[----:B------:R-:W-:Y:S05]  /*30c0*/  @!P2 IMAD.SHL.U32 R30, R30, 0x4, RZ ;  /* 0x000000041e1ea824 */ /* 0x000fea00078e00ff */
[----:B------:R3:W-:Y:S02]  /*30d0*/  @!P2 LDGSTS.E.BYPASS.LTC128B.128 [R30+0x12080], [R80.64] ;  /* 0x12080000501eafae */ /* 0x0007e4000b901d48 */
.L_x_737:
[----:B---34-:R-:W3:Y:S01]  /*30e0*/  LDL R2, [R1+0x20] ;  /* 0x0000200001027983 */ /* 0x018ee20000100800 */
[----:B------:R-:W-:Y:S03]  /*30f0*/  IMAD.MOV.U32 R0, RZ, RZ, -0x60 ;  /* 0xffffffa0ff007424 */ /* 0x000fe600078e00ff */
[----:B------:R-:W4:Y:S04]  /*3100*/  LDL R3, [R1+0x24] ;  /* 0x0000240001037983 */ /* 0x000f280000100800 */
[----:B------:R-:W0:Y:S01]  /*3110*/  LDGDEPBAR ;  /* 0x00000000000079af */ /* 0x000e220000000000 */
[----:B---3--:R-:W-:Y:S02]  /*3120*/  IMAD R0, R2, R0, c[0x0][0x198] ;  /* 0x0000660002007624 */ /* 0x008fe400078e0200 */
[----:B------:R-:W-:Y:S02]  /*3130*/  IMAD.MOV.U32 R2, RZ, RZ, 0x1 ;  /* 0x00000001ff027424 */ /* 0x000fe400078e00ff */
[----:B------:R-:W-:Y:S05]  /*3140*/  IMAD R0, R204, 0x40, R0 ;  /* 0x00000040cc007824 */ /* 0x000fea00078e0200 */
[----:B------:R-:W-:Y:S04]  /*3150*/  IADD3 R0, R0, -c[0x0][0x168], R2 ;  /* 0x80005a0000007a10 */ /* 0x000fe80007ffe002 */
[----:B----4-:R-:W-:Y:S04]  /*3160*/  IADD3 R3, -R3, R242, R0 ;  /* 0x000000f203037210 */ /* 0x010fe80007ffe100 */
[----:B------:R-:W-:Y:S02]  /*3170*/  IMNMX R2, R246, R3, PT ;  /* 0x00000003f6027217 */ /* 0x000fe40003800200 */
[----:B------:R-:W-:Y:S02]  /*3180*/  IADD3 R0, R3, 0x8, RZ ;  /* 0x0000000803007810 */ /* 0x000fe40007ffe0ff */
[C---:B------:R-:W-:Y:S02]  /*3190*/  ISETP.GT.AND P6, PT, R2.reuse, RZ, PT ;  /* 0x000000ff0200720c */ /* 0x040fe40003fc4270 */
[----:B------:R-:W-:Y:S02]  /*31a0*/  ISETP.GT.AND P5, PT, R2, 0x1, PT ;  /* 0x000000010200780c */ /* 0x000fe40003fa4270 */
[----:B------:R-:W-:Y:S02]  /*31b0*/  IMNMX R0, R246, R0, PT ;  /* 0x00000000f6007217 */ /* 0x000fe40003800200 */
[----:B------:R-:W-:Y:S02]  /*31c0*/  FSEL R81, R4, -INF , P6 ;  /* 0xff80000004517808 */ /* 0x000fe40003000000 */
[----:B------:R-:W-:Y:S02]  /*31d0*/  FSEL R80, R5, -INF , P5 ;  /* 0xff80000005507808 */ /* 0x000fe40002800000 */
[C---:B------:R-:W-:Y:S01]  /*31e0*/  ISETP.GT.AND P6, PT, R0.reuse, RZ, PT ;  /* 0x000000ff0000720c */ /* 0x040fe20003fc4270 */
[--C-:B------:R-:W-:Y:S01]  /*31f0*/  FFMA.FTZ R238, R81, c[0x0][0x29c], -R29.reuse ;  /* 0x0000a70051ee7a23 */ /* 0x100fe2000001081d */
[----:B------:R-:W-:Y:S01]  /*3200*/  ISETP.GT.AND P5, PT, R0, 0x1, PT ;  /* 0x000000010000780c */ /* 0x000fe20003fa4270 */
[--C-:B------:R-:W-:Y:S01]  /*3210*/  FFMA.FTZ R237, R80, c[0x0][0x29c], -R29.reuse ;  /* 0x0000a70050ed7a23 */ /* 0x100fe2000001081d */
[----:B------:R-:W-:Y:S02]  /*3220*/  FSEL R31, R6, -INF , P6 ;  /* 0xff800000061f7808 */ /* 0x000fe40003000000 */
[----:B------:R-:W-:Y:S02]  /*3230*/  FSEL R30, R7, -INF , P5 ;  /* 0xff800000071e7808 */ /* 0x000fe40002800000 */
[-C--:B-1----:R-:W-:Y:S03]  /*3240*/  HMMA.16816.F32.BF16 R4, R140, R152.reuse, RZ ;  /* 0x000000988c04723c */ /* 0x082fe600000418ff */
[C---:B------:R-:W-:Y:S01]  /*3250*/  ISETP.GT.AND P6, PT, R2.reuse, 0x20, PT ;  /* 0x000000200200780c */ /* 0x040fe20003fc4270 */
[--C-:B------:R-:W-:Y:S01]  /*3260*/  FFMA.FTZ R205, R31, c[0x0][0x29c], -R28.reuse ;  /* 0x0000a7001fcd7a23 */ /* 0x100fe2000001081c */
[----:B------:R-:W-:Y:S01]  /*3270*/  ISETP.GT.AND P5, PT, R2, 0x21, PT ;  /* 0x000000210200780c */ /* 0x000fe20003fa4270 */
[--C-:B------:R-:W-:Y:S01]  /*3280*/  FFMA.FTZ R204, R30, c[0x0][0x29c], -R28.reuse ;  /* 0x0000a7001ecc7a23 */ /* 0x100fe2000001081c */
[----:B------:R-:W-:Y:S02]  /*3290*/  FSEL R16, R16, -INF , P6 ;  /* 0xff80000010107808 */ /* 0x000fe40003000000 */
[----:B------:R-:W-:Y:S02]  /*32a0*/  FSEL R17, R17, -INF , P5 ;  /* 0xff80000011117808 */ /* 0x000fe40002800000 */
[----:B------:R-:W-:Y:S01]  /*32b0*/  ISETP.GT.AND P6, PT, R0, 0x20, PT ;  /* 0x000000200000780c */ /* 0x000fe20003fc4270 */
        /* <DEDUP_REMOVED lines=9> */
[----:B------:R-:W-:Y:S02]  /*3350*/  IADD3 R2, R3, 0x20, RZ ;  /* 0x0000002003027810 */ /* 0x000fe40007ffe0ff */
[----:B------:R-:W-:Y:S02]  /*3360*/  FSEL R20, R20, -INF , P6 ;  /* 0xff80000014147808 */ /* 0x000fe40003000000 */
[----:B------:R-:W-:Y:S02]  /*3370*/  FSEL R21, R21, -INF , P5 ;  /* 0xff80000015157808 */ /* 0x000fe40002800000 */
[----:B------:R-:W-:Y:S01]  /*3380*/  IMNMX R2, R246, R2, PT ;  /* 0x00000002f6027217 */ /* 0x000fe20003800200 */
[--C-:B------:R-:W-:Y:S01]  /*3390*/  FFMA.FTZ R213, R20, c[0x0][0x29c], -R29.reuse ;  /* 0x0000a70014d57a23 */ /* 0x100fe2000001081d */
[C---:B------:R-:W-:Y:S01]  /*33a0*/  ISETP.GT.AND P6, PT, R0.reuse, 0x40, PT ;  /* 0x000000400000780c */ /* 0x040fe20003fc4270 */
[----:B------:R-:W-:Y:S01]  /*33b0*/  FFMA.FTZ R206, R21, c[0x0][0x29c], -R29 ;  /* 0x0000a70015ce7a23 */ /* 0x000fe2000001081d */
[----:B------:R-:W-:Y:S02]  /*33c0*/  ISETP.GT.AND P5, PT, R0, 0x41, PT ;  /* 0x000000410000780c */ /* 0x000fe40003fa4270 */
[----:B------:R-:W-:Y:S02]  /*33d0*/  IADD3 R0, R3, 0x28, RZ ;  /* 0x0000002803007810 */ /* 0x000fe40007ffe0ff */
[----:B------:R-:W-:Y:S02]  /*33e0*/  FSEL R22, R22, -INF , P6 ;  /* 0xff80000016167808 */ /* 0x000fe40003000000 */
[----:B------:R-:W-:Y:S02]  /*33f0*/  ISETP.GT.AND P6, PT, R2, RZ, PT ;  /* 0x000000ff0200720c */ /* 0x000fe40003fc4270 */
[----:B------:R-:W-:Y:S01]  /*3400*/  FSEL R23, R23, -INF , P5 ;  /* 0xff80000017177808 */ /* 0x000fe20002800000 */
[--C-:B------:R-:W-:Y:S01]  /*3410*/  FFMA.FTZ R210, R22, c[0x0][0x29c], -R28.reuse ;  /* 0x0000a70016d27a23 */ /* 0x100fe2000001081c */
[----:B------:R-:W-:Y:S02]  /*3420*/  ISETP.GT.AND P5, PT, R2, 0x1, PT ;  /* 0x000000010200780c */ /* 0x000fe40003fa4270 */
[----:B------:R-:W-:Y:S01]  /*3430*/  IMNMX R0, R246, R0, PT ;  /* 0x00000000f6007217 */ /* 0x000fe20003800200 */
[----:B------:R-:W-:Y:S01]  /*3440*/  FFMA.FTZ R137, R23, c[0x0][0x29c], -R28 ;  /* 0x0000a70017897a23 */ /* 0x000fe2000001081c */
[----:B------:R-:W-:Y:S02]  /*3450*/  FSEL R83, R9, -INF , P5 ;  /* 0xff80000009537808 */ /* 0x000fe40002800000 */
[----:B------:R-:W-:Y:S02]  /*3460*/  FSEL R132, R8, -INF , P6 ;  /* 0xff80000008847808 */ /* 0x000fe40003000000 */
[C---:B------:R-:W-:Y:S02]  /*3470*/  ISETP.GT.AND P6, PT, R0.reuse, RZ, PT ;  /* 0x000000ff0000720c */ /* 0x040fe40003fc4270 */
[----:B------:R-:W-:Y:S01]  /*3480*/  ISETP.GT.AND P5, PT, R0, 0x1, PT ;  /* 0x000000010000780c */ /* 0x000fe20003fa4270 */
[--C-:B------:R-:W-:Y:S01]  /*3490*/  FFMA.FTZ R132, R132, c[0x0][0x29c], -R138.reuse ;  /* 0x0000a70084847a23 */ /* 0x100fe2000001088a */
[----:B------:R-:W-:Y:S02]  /*34a0*/  FSEL R136, R10, -INF , P6 ;  /* 0xff8000000a887808 */ /* 0x000fe40003000000 */
[C---:B------:R-:W-:Y:S02]  /*34b0*/  ISETP.GT.AND P6, PT, R2.reuse, 0x20, PT ;  /* 0x000000200200780c */ /* 0x040fe40003fc4270 */
[----:B------:R-:W-:Y:S02]  /*34c0*/  FSEL R135, R11, -INF , P5 ;  /* 0xff8000000b877808 */ /* 0x000fe40002800000 */
[C---:B------:R-:W-:Y:S02]  /*34d0*/  HMMA.16816.F32.BF16 R8, R144.reuse, R152, RZ ;  /* 0x000000989008723c */ /* 0x040fe400000418ff */
[----:B------:R-:W-:Y:S02]  /*34e0*/  ISETP.GT.AND P5, PT, R2, 0x21, PT ;  /* 0x000000210200780c */ /* 0x000fe40003fa4270 */
[----:B------:R-:W-:Y:S02]  /*34f0*/  FSEL R82, R12, -INF , P6 ;  /* 0xff8000000c527808 */ /* 0x000fe40003000000 */
[----:B------:R-:W-:Y:S02]  /*3500*/  FSEL R3, R13, -INF , P5 ;  /* 0xff8000000d037808 */ /* 0x000fe40002800000 */
[----:B------:R-:W-:Y:S01]  /*3510*/  ISETP.GT.AND P6, PT, R0, 0x20, PT ;  /* 0x000000200000780c */ /* 0x000fe20003fc4270 */
[--C-:B------:R-:W-:Y:S01]  /*3520*/  FFMA.FTZ R209, R82, c[0x0][0x29c], -R138.reuse ;  /* 0x0000a70052d17a23 */ /* 0x100fe2000001088a */
[----:B------:R-:W-:Y:S02]  /*3530*/  ISETP.GT.AND P5, PT, R0, 0x21, PT ;  /* 0x000000210000780c */ /* 0x000fe40003fa4270 */
[----:B------:R-:W-:Y:S01]  /*3540*/  FSEL R134, R14, -INF , P6 ;  /* 0xff8000000e867808 */ /* 0x000fe20003000000 */
[--C-:B------:R-:W-:Y:S01]  /*3550*/  FFMA.FTZ R208, R3, c[0x0][0x29c], -R138.reuse ;  /* 0x0000a70003d07a23 */ /* 0x100fe2000001088a */
[----:B------:R-:W-:Y:S01]  /*3560*/  FSEL R133, R15, -INF , P5 ;  /* 0xff8000000f857808 */ /* 0x000fe20002800000 */
[----:B------:R-:W-:Y:S01]  /*3570*/  LDS R3, [R242.X4+0x12280] ;  /* 0x01228000f2037984 */ /* 0x000fe20000004800 */
[-C--:B------:R-:W-:Y:S01]  /*3580*/  HMMA.16816.F32.BF16 R12, R144, R154.reuse, RZ ;  /* 0x0000009a900c723c */ /* 0x080fe200000418ff */
[----:B------:R-:W-:Y:S01]  /*3590*/  ISETP.GT.AND P6, PT, R2, 0x40, PT ;  /* 0x000000400200780c */ /* 0x000fe20003fc4270 */
[--C-:B------:R-:W-:Y:S01]  /*35a0*/  FFMA.FTZ R239, R134, c[0x0][0x29c], -R139.reuse ;  /* 0x0000a70086ef7a23 */ /* 0x100fe2000001088b */
[----:B------:R-:W-:Y:S01]  /*35b0*/  ISETP.GT.AND P5, PT, R2, 0x41, PT ;  /* 0x000000410200780c */ /* 0x000fe20003fa4270 */
[--C-:B------:R-:W-:Y:S01]  /*35c0*/  FFMA.FTZ R240, R133, c[0x0][0x29c], -R139.reuse ;  /* 0x0000a70085f07a23 */ /* 0x100fe2000001088b */
[----:B------:R-:W-:Y:S01]  /*35d0*/  FSEL R24, R24, -INF , P6 ;  /* 0xff80000018187808 */ /* 0x000fe20003000000 */
[----:B------:R-:W-:Y:S01]  /*35e0*/  MUFU.EX2 R133, R238 ;  /* 0x000000ee00857308 */ /* 0x000fe20000000800 */
[----:B------:R-:W-:Y:S01]  /*35f0*/  FSEL R25, R25, -INF , P5 ;  /* 0xff80000019197808 */ /* 0x000fe20002800000 */
[C---:B------:R-:W-:Y:S02]  /*3600*/  HMMA.16816.F32.BF16 R16, R140.reuse, R154, RZ ;  /* 0x0000009a8c10723c */ /* 0x040fe400000418ff */
[----:B------:R-:W-:Y:S02]  /*3610*/  ISETP.GT.AND P6, PT, R0, 0x40, PT ;  /* 0x000000400000780c */ /* 0x000fe40003fc4270 */
[--C-:B------:R-:W-:Y:S01]  /*3620*/  FFMA.FTZ R207, R24, c[0x0][0x29c], -R138.reuse ;  /* 0x0000a70018cf7a23 */ /* 0x100fe2000001088a */
[----:B------:R-:W-:Y:S01]  /*3630*/  ISETP.GT.AND P5, PT, R0, 0x41, PT ;  /* 0x000000410000780c */ /* 0x000fe20003fa4270 */
[----:B------:R-:W-:Y:S01]  /*3640*/  IMAD.MOV.U32 R0, RZ, RZ, -0x40 ;  /* 0xffffffc0ff007424 */ /* 0x000fe200078e00ff */
[----:B------:R-:W-:Y:S01]  /*3650*/  FSEL R26, R26, -INF , P6 ;  /* 0xff8000001a1a7808 */ /* 0x000fe20003000000 */
[-C--:B------:R-:W-:Y:S01]  /*3660*/  HMMA.16816.F32.BF16 R20, R140, R156.reuse, RZ ;  /* 0x0000009c8c14723c */ /* 0x080fe200000418ff */
[----:B------:R-:W-:Y:S01]  /*3670*/  FSEL R27, R27, -INF , P5 ;  /* 0xff8000001b1b7808 */ /* 0x000fe20002800000 */
[----:B------:R-:W-:Y:S02]  /*3680*/  MUFU.EX2 R142, R214 ;  /* 0x000000d6008e7308 */ /* 0x000fe40000000800 */
[--C-:B------:R-:W-:Y:S01]  /*3690*/  FFMA.FTZ R241, R26, c[0x0][0x29c], -R139.reuse ;  /* 0x0000a7001af17a23 */ /* 0x100fe2000001088b */
[----:B------:R-:W-:Y:S02]  /*36a0*/  SEL R0, R0, 0x40, P0 ;  /* 0x0000004000007807 */ /* 0x000fe40000000000 */
[----:B------:R-:W-:Y:S01]  /*36b0*/  FFMA.FTZ R143, R83, c[0x0][0x29c], -R138 ;  /* 0x0000a700538f7a23 */ /* 0x000fe2000001088a */
[----:B------:R-:W-:Y:S04]  /*36c0*/  HMMA.16816.F32.BF16 R28, R144, R156, RZ ;  /* 0x0000009c901c723c */ /* 0x000fe800000418ff */
[----:B------:R-:W-:Y:S01]  /*36d0*/  IMAD.IADD R2, R225, 0x1, R0 ;  /* 0x00000001e1027824 */ /* 0x000fe200078e0200 */
[----:B------:R-:W-:Y:S01]  /*36e0*/  MUFU.EX2 R141, R213 ;  /* 0x000000d5008d7308 */ /* 0x000fe20000000800 */
[----:B------:R-:W-:Y:S02]  /*36f0*/  FFMA.FTZ R138, R25, c[0x0][0x29c], -R138 ;  /* 0x0000a700198a7a23 */ /* 0x000fe4000001088a */
[-C--:B------:R-:W-:Y:S01]  /*3700*/  HMMA.16816.F32.BF16 R4, R148, R158.reuse, R4 ;  /* 0x0000009e9404723c */ /* 0x080fe20000041804 */
[----:B------:R-:W-:Y:S04]  /*3710*/  LDSM.16.M88.4 R80, [R2+0xf080] ;  /* 0x00f080000250783b */ /* 0x000fe80000000200 */
[--C-:B------:R-:W-:Y:S02]  /*3720*/  FFMA.FTZ R146, R136, c[0x0][0x29c], -R139.reuse ;  /* 0x0000a70088927a23 */ /* 0x100fe4000001088b */
[--C-:B------:R-:W-:Y:S01]  /*3730*/  FFMA.FTZ R140, R135, c[0x0][0x29c], -R139.reuse ;  /* 0x0000a700878c7a23 */ /* 0x100fe2000001088b */
[C---:B------:R-:W-:Y:S01]  /*3740*/  HMMA.16816.F32.BF16 R8, R160.reuse, R158, R8 ;  /* 0x0000009ea008723c */ /* 0x040fe20000041808 */
[----:B------:R-:W-:Y:S03]  /*3750*/  MUFU.EX2 R136, R215 ;  /* 0x000000d700887308 */ /* 0x000fe60000000800 */
[----:B------:R-:W-:Y:S02]  /*3760*/  FFMA.FTZ R139, R27, c[0x0][0x29c], -R139 ;  /* 0x0000a7001b8b7a23 */ /* 0x000fe4000001088b */
[----:B------:R-:W1:Y:S01]  /*3770*/  LDSM.16.M88.4 R24, [R2+0xe080] ;  /* 0x00e080000218783b */ /* 0x000e620000000200 */
[----:B------:R-:W-:Y:S01]  /*3780*/  IMAD.IADD R0, R0, 0x1, R226 ;  /* 0x0000000100007824 */ /* 0x000fe200078e02e2 */
[-C--:B------:R-:W-:Y:S03]  /*3790*/  HMMA.16816.F32.BF16 R12, R160, R164.reuse, R12 ;  /* 0x000000a4a00c723c */ /* 0x080fe6000004180c */
[----:B------:R-:W-:Y:S05]  /*37a0*/  MUFU.EX2 R144, R206 ;  /* 0x000000ce00907308 */ /* 0x000fea0000000800 */
[C---:B------:R-:W-:Y:S05]  /*37b0*/  HMMA.16816.F32.BF16 R16, R148.reuse, R164, R16 ;  /* 0x000000a49410723c */ /* 0x040fea0000041810 */
[----:B------:R-:W-:Y:S03]  /*37c0*/  MUFU.EX2 R145, R205 ;  /* 0x000000cd00917308 */ /* 0x000fe60000000800 */
[-C--:B------:R-:W-:Y:S07]  /*37d0*/  HMMA.16816.F32.BF16 R20, R148, R166.reuse, R20 ;  /* 0x000000a69414723c */ /* 0x080fee0000041814 */
[----:B------:R-:W-:Y:S01]  /*37e0*/  MUFU.EX2 R147, R204 ;  /* 0x000000cc00937308 */ /* 0x000fe20000000800 */
[----:B------:R-:W-:Y:S09]  /*37f0*/  HMMA.16816.F32.BF16 R28, R160, R166, R28 ;  /* 0x000000a6a01c723c */ /* 0x000ff2000004181c */
[----:B------:R-:W-:Y:S01]  /*3800*/  MUFU.EX2 R160, R137 ;  /* 0x0000008900a07308 */ /* 0x000fe20000000800 */
[-C--:B-1----:R-:W-:Y:S09]  /*3810*/  HMMA.16816.F32.BF16 R4, R24, R168.reuse, R4 ;  /* 0x000000a81804723c */ /* 0x082ff20000041804 */
[----:B------:R-:W-:Y:S01]  /*3820*/  MUFU.EX2 R149, R212 ;  /* 0x000000d400957308 */ /* 0x000fe20000000800 */
[C---:B------:R-:W-:Y:S09]  /*3830*/  HMMA.16816.F32.BF16 R8, R80.reuse, R168, R8 ;  /* 0x000000a85008723c */ /* 0x040ff20000041808 */
[----:B------:R-:W-:Y:S01]  /*3840*/  MUFU.EX2 R151, R211 ;  /* 0x000000d300977308 */ /* 0x000fe20000000800 */
[-C--:B------:R-:W-:Y:S08]  /*3850*/  HMMA.16816.F32.BF16 R12, R80, R170.reuse, R12 ;  /* 0x000000aa500c723c */ /* 0x080ff0000004180c */
[C---:B------:R-:W-:Y:S01]  /*3860*/  HMMA.16816.F32.BF16 R16, R24.reuse, R170, R16 ;  /* 0x000000aa1810723c */ /* 0x040fe20000041810 */
[----:B------:R-:W-:Y:S07]  /*3870*/  MUFU.EX2 R150, R210 ;  /* 0x000000d200967308 */ /* 0x000fee0000000800 */
[-C--:B------:R-:W-:Y:S01]  /*3880*/  HMMA.16816.F32.BF16 R20, R24, R172.reuse, R20 ;  /* 0x000000ac1814723c */ /* 0x080fe20000041814 */
[----:B------:R-:W1:Y:S02]  /*3890*/  LDSM.16.M88.4 R24, [R0+0xe080] ;  /* 0x00e080000018783b */ /* 0x000e640000000200 */
[----:B------:R-:W-:Y:S05]  /*38a0*/  MUFU.EX2 R148, R132 ;  /* 0x0000008400947308 */ /* 0x000fea0000000800 */
[----:B------:R-:W-:Y:S01]  /*38b0*/  HMMA.16816.F32.BF16 R28, R80, R172, R28 ;  /* 0x000000ac501c723c */ /* 0x000fe2000004181c */
[----:B------:R-:W3:Y:S04]  /*38c0*/  LDSM.16.M88.4 R80, [R0+0xf080] ;  /* 0x00f080000050783b */ /* 0x000ee80000000200 */
[----:B------:R-:W-:Y:S10]  /*38d0*/  MUFU.EX2 R132, R208 ;  /* 0x000000d000847308 */ /* 0x000ff40000000800 */
[----:B------:R-:W-:Y:S10]  /*38e0*/  MUFU.EX2 R143, R143 ;  /* 0x0000008f008f7308 */ /* 0x000ff40000000800 */
[----:B------:R-:W-:Y:S01]  /*38f0*/  MUFU.EX2 R146, R146 ;  /* 0x0000009200927308 */ /* 0x000fe20000000800 */
[-C--:B-1----:R-:W-:Y:S09]  /*3900*/  HMMA.16816.F32.BF16 R4, R24, R174.reuse, R4 ;  /* 0x000000ae1804723c */ /* 0x082ff20000041804 */
[----:B------:R-:W-:Y:S01]  /*3910*/  MUFU.EX2 R140, R140 ;  /* 0x0000008c008c7308 */ /* 0x000fe20000000800 */
[C---:B---3--:R-:W-:Y:S09]  /*3920*/  HMMA.16816.F32.BF16 R8, R80.reuse, R174, R8 ;  /* 0x000000ae5008723c */ /* 0x048ff20000041808 */
[----:B------:R-:W-:Y:S01]  /*3930*/  MUFU.EX2 R134, R207 ;  /* 0x000000cf00867308 */ /* 0x000fe20000000800 */
[-C--:B------:R-:W-:Y:S09]  /*3940*/  HMMA.16816.F32.BF16 R12, R80, R176.reuse, R12 ;  /* 0x000000b0500c723c */ /* 0x080ff2000004180c */
[----:B------:R-:W-:Y:S01]  /*3950*/  MUFU.EX2 R138, R138 ;  /* 0x0000008a008a7308 */ /* 0x000fe20000000800 */
[C---:B------:R-:W-:Y:S08]  /*3960*/  HMMA.16816.F32.BF16 R16, R24.reuse, R176, R16 ;  /* 0x000000b01810723c */ /* 0x040ff00000041810 */
[-C--:B------:R-:W-:Y:S01]  /*3970*/  HMMA.16816.F32.BF16 R20, R24, R178.reuse, R20 ;  /* 0x000000b21814723c */ /* 0x080fe20000041814 */
[----:B------:R-:W1:Y:S01]  /*3980*/  LDSM.16.M88.4 R24, [R225+0x10080] ;  /* 0x01008000e118783b */ /* 0x000e620000000200 */
[----:B------:R-:W3:Y:S06]  /*3990*/  MUFU.EX2 R135, R237 ;  /* 0x000000ed00877308 */ /* 0x000eec0000000800 */
[----:B------:R-:W-:Y:S01]  /*39a0*/  HMMA.16816.F32.BF16 R28, R80, R178, R28 ;  /* 0x000000b2501c723c */ /* 0x000fe2000004181c */
[----:B------:R-:W4:Y:S03]  /*39b0*/  LDSM.16.M88.4 R80, [R225+0x11080] ;  /* 0x01108000e150783b */ /* 0x000f260000000200 */
[----:B------:R-:W-:Y:S01]  /*39c0*/  MUFU.EX2 R139, R139 ;  /* 0x0000008b008b7308 */ /* 0x000fe20000000800 */
[----:B---3--:R-:W-:Y:S03]  /*39d0*/  F2FP.BF16.PACK_AB R137, R135, R133 ;  /* 0x000000858789723e */ /* 0x008fe600000010ff */
[-C--:B-1----:R-:W-:Y:S08]  /*39e0*/  HMMA.16816.F32.BF16 R4, R24, R180.reuse, R4 ;  /* 0x000000b41804723c */ /* 0x082ff00000041804 */
[C---:B----4-:R-:W-:Y:S08]  /*39f0*/  HMMA.16816.F32.BF16 R8, R80.reuse, R180, R8 ;  /* 0x000000b45008723c */ /* 0x050ff00000041808 */
[-C--:B------:R-:W-:Y:S08]  /*3a00*/  HMMA.16816.F32.BF16 R12, R80, R182.reuse, R12 ;  /* 0x000000b6500c723c */ /* 0x080ff0000004180c */
[C---:B------:R-:W-:Y:S08]  /*3a10*/  HMMA.16816.F32.BF16 R16, R24.reuse, R182, R16 ;  /* 0x000000b61810723c */ /* 0x040ff00000041810 */
[-C--:B------:R-:W-:Y:S01]  /*3a20*/  HMMA.16816.F32.BF16 R20, R24, R184.reuse, R20 ;  /* 0x000000b81814723c */ /* 0x080fe20000041814 */
[----:B------:R-:W1:Y:S07]  /*3a30*/  LDSM.16.M88.4 R24, [R226+0x10080] ;  /* 0x01008000e218783b */ /* 0x000e6e0000000200 */
[----:B------:R-:W-:Y:S01]  /*3a40*/  HMMA.16816.F32.BF16 R28, R80, R184, R28 ;  /* 0x000000b8501c723c */ /* 0x000fe2000004181c */
[----:B------:R-:W3:Y:S07]  /*3a50*/  LDSM.16.M88.4 R80, [R226+0x11080] ;  /* 0x01108000e250783b */ /* 0x000eee0000000200 */
[-C--:B-1----:R-:W-:Y:S08]  /*3a60*/  HMMA.16816.F32.BF16 R4, R24, R186.reuse, R4 ;  /* 0x000000ba1804723c */ /* 0x082ff00000041804 */
[C---:B---3--:R-:W-:Y:S08]  /*3a70*/  HMMA.16816.F32.BF16 R8, R80.reuse, R186, R8 ;  /* 0x000000ba5008723c */ /* 0x048ff00000041808 */
[-C--:B------:R-:W-:Y:S08]  /*3a80*/  HMMA.16816.F32.BF16 R12, R80, R188.reuse, R12 ;  /* 0x000000bc500c723c */ /* 0x080ff0000004180c */
[C---:B------:R-:W-:Y:S08]  /*3a90*/  HMMA.16816.F32.BF16 R16, R24.reuse, R188, R16 ;  /* 0x000000bc1810723c */ /* 0x040ff00000041810 */
[-C--:B------:R-:W-:Y:S01]  /*3aa0*/  HMMA.16816.F32.BF16 R20, R24, R190.reuse, R20 ;  /* 0x000000be1814723c */ /* 0x080fe20000041814 */
[----:B------:R-:W1:Y:S07]  /*3ab0*/  LDSM.16.M88.4 R24, [R2+0x10080] ;  /* 0x010080000218783b */ /* 0x000e6e0000000200 */
[----:B------:R-:W-:Y:S01]  /*3ac0*/  HMMA.16816.F32.BF16 R28, R80, R190, R28 ;  /* 0x000000be501c723c */ /* 0x000fe2000004181c */
[----:B------:R-:W3:Y:S08]  /*3ad0*/  LDSM.16.M88.4 R80, [R2+0x11080] ;  /* 0x011080000250783b */ /* 0x000ef00000000200 */
[----:B------:R-:W-:Y:S01]  /*3ae0*/  LDS R2, [R242.X4+0x12300] ;  /* 0x01230000f2027984 */ /* 0x000fe20000004800 */
        /* <DEDUP_REMOVED lines=8> */
[----:B------:R-:W4:Y:S01]  /*3b70*/  LDS R0, [R242.X4+0x122a0] ;  /* 0x0122a000f2007984 */ /* 0x000f220000004800 */
[-C--:B-1----:R-:W-:Y:S08]  /*3b80*/  HMMA.16816.F32.BF16 R4, R24, R198.reuse, R4 ;  /* 0x000000c61804723c */ /* 0x082ff00000041804 */
[C---:B---3--:R-:W-:Y:S08]  /*3b90*/  HMMA.16816.F32.BF16 R8, R80.reuse, R198, R8 ;  /* 0x000000c65008723c */ /* 0x048ff00000041808 */
[-C--:B------:R-:W-:Y:S08]  /*3ba0*/  HMMA.16816.F32.BF16 R12, R80, R200.reuse, R12 ;  /* 0x000000c8500c723c */ /* 0x080ff0000004180c */
[C---:B------:R-:W-:Y:S04]  /*3bb0*/  HMMA.16816.F32.BF16 R16, R24.reuse, R200, R16 ;  /* 0x000000c81810723c */ /* 0x040fe80000041810 */
[--C-:B----4-:R-:W-:Y:S02]  /*3bc0*/  FADD.FTZ R6, R6, -R0.reuse ;  /* 0x8000000006067221 */ /* 0x110fe40000010000 */
[--C-:B------:R-:W-:Y:S02]  /*3bd0*/  FADD.FTZ R7, R7, -R0.reuse ;  /* 0x8000000007077221 */ /* 0x100fe40000010000 */
[-C--:B------:R-:W-:Y:S01]  /*3be0*/  HMMA.16816.F32.BF16 R20, R24, R202.reuse, R20 ;  /* 0x000000ca1814723c */ /* 0x080fe20000041814 */
[----:B------:R-:W1:Y:S03]  /*3bf0*/  MUFU.EX2 R27, R209 ;  /* 0x000000d1001b7308 */ /* 0x000e660000000800 */
[--C-:B------:R-:W-:Y:S02]  /*3c00*/  FADD.FTZ R4, R4, -R3.reuse ;  /* 0x8000000304047221 */ /* 0x100fe40000010000 */
[--C-:B------:R-:W-:Y:S01]  /*3c10*/  FADD.FTZ R5, R5, -R3.reuse ;  /* 0x8000000305057221 */ /* 0x100fe20000010000 */
[----:B------:R-:W-:Y:S01]  /*3c20*/  F2FP.BF16.PACK_AB R26, R147, R145 ;  /* 0x00000091931a723e */ /* 0x000fe200000010ff */
[----:B------:R-:W-:Y:S04]  /*3c30*/  HMMA.16816.F32.BF16 R28, R80, R202, R28 ;  /* 0x000000ca501c723c */ /* 0x000fe8000004181c */
[----:B------:R-:W-:Y:S02]  /*3c40*/  FMUL.FTZ R4, R133, R4 ;  /* 0x0000000485047220 */ /* 0x000fe40000410000 */
[----:B------:R-:W-:Y:S01]  /*3c50*/  FMUL.FTZ R6, R145, R6 ;  /* 0x0000000691067220 */ /* 0x000fe20000410000 */
[----:B------:R-:W-:Y:S01]  /*3c60*/  MUFU.EX2 R133, R239 ;  /* 0x000000ef00857308 */ /* 0x000fe20000000800 */
[--C-:B------:R-:W-:Y:S04]  /*3c70*/  FADD.FTZ R16, R16, -R3.reuse ;  /* 0x8000000310107221 */ /* 0x100fe80000010000 */
[--C-:B------:R-:W-:Y:S02]  /*3c80*/  FADD.FTZ R17, R17, -R3.reuse ;  /* 0x8000000311117221 */ /* 0x100fe40000010000 */
[--C-:B------:R-:W-:Y:S02]  /*3c90*/  FADD.FTZ R18, R18, -R0.reuse ;  /* 0x8000000012127221 */ /* 0x100fe40000010000 */
[--C-:B------:R-:W-:Y:S02]  /*3ca0*/  FADD.FTZ R22, R22, -R0.reuse ;  /* 0x8000000016167221 */ /* 0x100fe40000010000 */
[--C-:B------:R-:W-:Y:S02]  /*3cb0*/  FADD.FTZ R23, R23, -R0.reuse ;  /* 0x8000000017177221 */ /* 0x100fe40000010000 */
[--C-:B------:R-:W-:Y:S02]  /*3cc0*/  FADD.FTZ R20, R20, -R3.reuse ;  /* 0x8000000314147221 */ /* 0x100fe40000010000 */
[----:B------:R-:W-:Y:S02]  /*3cd0*/  FADD.FTZ R21, R21, -R3 ;  /* 0x8000000315157221 */ /* 0x000fe40000010000 */
[----:B------:R-:W-:Y:S02]  /*3ce0*/  FADD.FTZ R3, R19, -R0 ;  /* 0x8000000013037221 */ /* 0x000fe40000010000 */
[----:B------:R-:W3:Y:S01]  /*3cf0*/  LDS R0, [R242.X4+0x12320] ;  /* 0x01232000f2007984 */ /* 0x000ee20000004800 */
[----:B------:R-:W-:Y:S01]  /*3d00*/  FMUL.FTZ R17, R142, R17 ;  /* 0x000000118e117220 */ /* 0x000fe20000410000 */
[----:B------:R-:W4:Y:S01]  /*3d10*/  MUFU.EX2 R19, R240 ;  /* 0x000000f000137308 */ /* 0x000f220000000800 */
[----:B------:R-:W-:Y:S01]  /*3d20*/  FMUL.FTZ R16, R136, R16 ;  /* 0x0000001088107220 */ /* 0x000fe20000410000 */
[----:B------:R-:W-:Y:S01]  /*3d30*/  STS [R235+0x12480], R137 ;  /* 0x01248089eb007388 */ /* 0x000fe20000000800 */
[----:B------:R-:W-:Y:S01]  /*3d40*/  FMUL.FTZ R24, R141, R20 ;  /* 0x000000148d187220 */ /* 0x000fe20000410000 */
[----:B------:R-:W-:Y:S01]  /*3d50*/  F2FP.BF16.PACK_AB R136, R142, R136 ;  /* 0x000000888e88723e */ /* 0x000fe200000010ff */
[----:B------:R-:W-:Y:S01]  /*3d60*/  FMUL.FTZ R21, R144, R21 ;  /* 0x0000001590157220 */ /* 0x000fe20000410000 */
[----:B------:R-:W-:Y:S01]  /*3d70*/  F2FP.BF16.PACK_AB R25, R17, R16 ;  /* 0x000000101119723e */ /* 0x000fe200000010ff */
[----:B------:R-:W-:Y:S01]  /*3d80*/  FMUL.FTZ R7, R147, R7 ;  /* 0x0000000793077220 */ /* 0x000fe20000410000 */
[----:B------:R-:W-:Y:S01]  /*3d90*/  F2FP.BF16.PACK_AB R17, R151, R149 ;  /* 0x000000959711723e */ /* 0x000fe200000010ff */
[--C-:B------:R-:W-:Y:S01]  /*3da0*/  FADD.FTZ R8, R8, -R2.reuse ;  /* 0x8000000208087221 */ /* 0x100fe20000010000 */
[----:B------:R-:W-:Y:S01]  /*3db0*/  F2FP.BF16.PACK_AB R24, R21, R24 ;  /* 0x000000181518723e */ /* 0x000fe200000010ff */
[--C-:B------:R-:W-:Y:S01]  /*3dc0*/  FADD.FTZ R12, R12, -R2.reuse ;  /* 0x800000020c0c7221 */ /* 0x100fe20000010000 */
[----:B------:R-:W-:Y:S01]  /*3dd0*/  F2FP.BF16.PACK_AB R21, R7, R6 ;  /* 0x000000060715723e */ /* 0x000fe200000010ff */
[--C-:B------:R-:W-:Y:S01]  /*3de0*/  FADD.FTZ R13, R13, -R2.reuse ;  /* 0x800000020d0d7221 */ /* 0x100fe20000010000 */
[----:B------:R-:W-:Y:S01]  /*3df0*/  F2FP.BF16.PACK_AB R7, R143, R148 ;  /* 0x000000948f07723e */ /* 0x000fe200000010ff */
[----:B------:R-:W-:Y:S01]  /*3e00*/  FMUL.FTZ R151, R151, R3 ;  /* 0x0000000397977220 */ /* 0x000fe20000410000 */
[----:B------:R-:W-:Y:S01]  /*3e10*/  STS [R236], R26 ;  /* 0x0000001aec007388 */ /* 0x000fe20000000800 */
[----:B------:R-:W-:Y:S01]  /*3e20*/  FMUL.FTZ R80, R150, R22 ;  /* 0x0000001696507220 */ /* 0x000fe20000410000 */
[----:B-1----:R-:W-:Y:S01]  /*3e30*/  F2FP.BF16.PACK_AB R6, R132, R27 ;  /* 0x0000001b8406723e */ /* 0x002fe200000010ff */
[----:B------:R-:W-:Y:S01]  /*3e40*/  FMUL.FTZ R22, R148, R8 ;  /* 0x0000000894167220 */ /* 0x000fe20000410000 */
[----:B------:R-:W-:Y:S01]  /*3e50*/  STS [R235+0x12c80], R7 ;  /* 0x012c8007eb007388 */ /* 0x000fe20000000800 */
[----:B------:R-:W-:Y:S01]  /*3e60*/  FMUL.FTZ R3, R27, R12 ;  /* 0x0000000c1b037220 */ /* 0x000fe20000410000 */
[----:B------:R-:W-:Y:S01]  /*3e70*/  F2FP.BF16.PACK_AB R16, R160, R150 ;  /* 0x00000096a010723e */ /* 0x000fe200000010ff */
[----:B------:R-:W-:Y:S02]  /*3e80*/  FMUL.FTZ R8, R132, R13 ;  /* 0x0000000d84087220 */ /* 0x000fe40000410000 */
[--C-:B------:R-:W-:Y:S02]  /*3e90*/  FADD.FTZ R29, R29, -R2.reuse ;  /* 0x800000021d1d7221 */ /* 0x100fe40000010000 */
[--C-:B------:R-:W-:Y:S01]  /*3ea0*/  FADD.FTZ R9, R9, -R2.reuse ;  /* 0x8000000209097221 */ /* 0x100fe20000010000 */
[----:B------:R-:W-:Y:S01]  /*3eb0*/  F2FP.BF16.PACK_AB R8, R8, R3 ;  /* 0x000000030808723e */ /* 0x000fe200000010ff */
[----:B------:R-:W-:Y:S01]  /*3ec0*/  FADD.FTZ R28, R28, -R2 ;  /* 0x800000021c1c7221 */ /* 0x000fe20000010000 */
[----:B------:R-:W-:Y:S01]  /*3ed0*/  F2FP.BF16.PACK_AB R3, R140, R146 ;  /* 0x000000928c03723e */ /* 0x000fe200000010ff */
[----:B------:R-:W-:Y:S01]  /*3ee0*/  FMUL.FTZ R81, R149, R18 ;  /* 0x0000001295517220 */ /* 0x000fe20000410000 */
[----:B----4-:R-:W-:Y:S01]  /*3ef0*/  F2FP.BF16.PACK_AB R2, R19, R133 ;  /* 0x000000851302723e */ /* 0x010fe200000010ff */
        /* <DEDUP_REMOVED lines=9> */
[----:B------:R-:W-:Y:S01]  /*3f90*/  STS [R236+0x1000], R17 ;  /* 0x00100011ec007388 */ /* 0x000fe20000000800 */
[--C-:B---3--:R-:W-:Y:S01]  /*3fa0*/  FADD.FTZ R10, R10, -R0.reuse ;  /* 0x800000000a0a7221 */ /* 0x108fe20000010000 */
[----:B------:R-:W-:Y:S01]  /*3fb0*/  F2FP.BF16.PACK_AB R9, R151, R81 ;  /* 0x000000519709723e */ /* 0x000fe200000010ff */
[--C-:B------:R-:W-:Y:S01]  /*3fc0*/  FADD.FTZ R11, R11, -R0.reuse ;  /* 0x800000000b0b7221 */ /* 0x100fe20000010000 */
[----:B------:R-:W-:Y:S01]  /*3fd0*/  STS [R235+0x13c80], R6 ;  /* 0x013c8006eb007388 */ /* 0x000fe20000000800 */
[----:B------:R-:W-:Y:S01]  /*3fe0*/  FMUL.FTZ R10, R146, R10 ;  /* 0x0000000a920a7220 */ /* 0x000fe20000410000 */
[----:B------:R-:W-:Y:S01]  /*3ff0*/  F2FP.BF16.PACK_AB R5, R5, R22 ;  /* 0x000000160505723e */ /* 0x000fe200000010ff */
[----:B------:R-:W-:Y:S01]  /*4000*/  FMUL.FTZ R11, R140, R11 ;  /* 0x0000000b8c0b7220 */ /* 0x000fe20000410000 */
[----:B------:R1:W-:Y:S01]  /*4010*/  STS [R236+0x1800], R2 ;  /* 0x00180002ec007388 */ /* 0x0003e20000000800 */
[--C-:B------:R-:W-:Y:S01]  /*4020*/  FADD.FTZ R14, R14, -R0.reuse ;  /* 0x800000000e0e7221 */ /* 0x100fe20000010000 */
[----:B------:R-:W-:Y:S01]  /*4030*/  F2FP.BF16.PACK_AB R13, R23, R80 ;  /* 0x00000050170d723e */ /* 0x000fe200000010ff */
[--C-:B------:R-:W-:Y:S01]  /*4040*/  FADD.FTZ R15, R15, -R0.reuse ;  /* 0x800000000f0f7221 */ /* 0x100fe20000010000 */
[----:B------:R-:W-:Y:S01]  /*4050*/  STS [R235+0x14480], R135 ;  /* 0x01448087eb007388 */ /* 0x000fe20000000800 */
[----:B------:R-:W-:Y:S02]  /*4060*/  FMUL.FTZ R14, R133, R14 ;  /* 0x0000000e850e7220 */ /* 0x000fe40000410000 */
[----:B------:R-:W-:Y:S01]  /*4070*/  FMUL.FTZ R15, R19, R15 ;  /* 0x0000000f130f7220 */ /* 0x000fe20000410000 */
[----:B------:R-:W-:Y:S01]  /*4080*/  STS [R236+0x2000], R16 ;  /* 0x00200010ec007388 */ /* 0x000fe20000000800 */
[--C-:B------:R-:W-:Y:S02]  /*4090*/  FADD.FTZ R30, R30, -R0.reuse ;  /* 0x800000001e1e7221 */ /* 0x100fe40000010000 */
[----:B------:R-:W-:Y:S01]  /*40a0*/  FADD.FTZ R31, R31, -R0 ;  /* 0x800000001f1f7221 */ /* 0x000fe20000010000 */
[----:B------:R-:W-:Y:S01]  /*40b0*/  STS [R235+0x14c80], R4 ;  /* 0x014c8004eb007388 */ /* 0x000fe20000000800 */
[----:B------:R-:W-:Y:S01]  /*40c0*/  F2FP.BF16.PACK_AB R0, R15, R14 ;  /* 0x0000000e0f00723e */ /* 0x000fe200000010ff */
[----:B------:R-:W-:Y:S02]  /*40d0*/  FMUL.FTZ R28, R134, R28 ;  /* 0x0000001c861c7220 */ /* 0x000fe40000410000 */
[----:B------:R-:W-:Y:S05]  /*40e0*/  FMUL.FTZ R12, R138, R29 ;  /* 0x0000001d8a0c7220 */ /* 0x000fea0000410000 */
[----:B------:R-:W-:Y:S02]  /*40f0*/  F2FP.BF16.PACK_AB R12, R12, R28 ;  /* 0x0000001c0c0c723e */ /* 0x000fe400000010ff */
[C---:B-1----:R-:W-:Y:S01]  /*4100*/  F2FP.BF16.PACK_AB R2, R139.reuse, R18 ;  /* 0x000000128b02723e */ /* 0x042fe200000010ff */
[----:B------:R-:W-:Y:S02]  /*4110*/  FMUL.FTZ R18, R18, R30 ;  /* 0x0000001e12127220 */ /* 0x000fe40000410000 */
[----:B------:R-:W-:Y:S02]  /*4120*/  FMUL.FTZ R139, R139, R31 ;  /* 0x0000001f8b8b7220 */ /* 0x000fe40000410000 */
        /* <DEDUP_REMOVED lines=17> */
[----:B---3--:R-:W-:Y:S07]  /*4240*/  IMAD.SHL.U32 R0, R228, 0x2, RZ ;  /* 0x00000002e4007824 */ /* 0x008fee00078e00ff */
[----:B------:R-:W-:Y:S08]  /*4250*/  LDSM.16.MT88.4 R12, [R216+0x13480] ;  /* 0x01348000d80c783b */ /* 0x000ff00000004200 */
[----:B------:R-:W1:Y:S08]  /*4260*/  LDSM.16.MT88.4 R8, [R0+0xe080] ;  /* 0x00e080000008783b */ /* 0x000e700000004200 */
[----:B------:R-:W3:Y:S08]  /*4270*/  LDSM.16.MT88.4 R16, [R216+0x14480] ;  /* 0x01448000d810783b */ /* 0x000ef00000004200 */
[----:B------:R-:W4:Y:S08]  /*4280*/  LDSM.16.MT88.4 R20, [R0+0x10080] ;  /* 0x010080000014783b */ /* 0x000f300000004200 */
[----:B------:R-:W-:Y:S08]  /*4290*/  LDSM.16.MT88.4 R24, [R216+0x12880] ;  /* 0x01288000d818783b */ /* 0x000ff00000004200 */
[----:B------:R-:W5:Y:S01]  /*42a0*/  LDSM.16.MT88.4 R28, [R0+0xe880] ;  /* 0x00e88000001c783b */ /* 0x000f620000004200 */
[-C--:B-1----:R-:W-:Y:S07]  /*42b0*/  HMMA.16816.F32.BF16 R32, R4, R8.reuse, R32 ;  /* 0x000000080420723c */ /* 0x082fee0000041820 */
[----:B------:R-:W1:Y:S01]  /*42c0*/  LDSM.16.MT88.4 R80, [R216+0x13880] ;  /* 0x01388000d850783b */ /* 0x000e620000004200 */
[-C--:B------:R-:W-:Y:S07]  /*42d0*/  HMMA.16816.F32.BF16 R36, R12, R8.reuse, R36 ;  /* 0x000000080c24723c */ /* 0x080fee0000041824 */
        /* <DEDUP_REMOVED lines=8> */
[----:B------:R-:W-:Y:S01]  /*4360*/  LDSM.16.MT88.4 R8, [R0+0xf080] ;  /* 0x00f080000008783b */ /* 0x000fe20000004200 */
[-C--:B----4-:R-:W-:Y:S07]  /*4370*/  HMMA.16816.F32.BF16 R56, R4, R20.reuse, R56 ;  /* 0x000000140438723c */ /* 0x090fee0000041838 */
        /* <DEDUP_REMOVED lines=8> */
[----:B------:R-:W4:Y:S07]  /*4400*/  LDSM.16.MT88.4 R4, [R216+0x12c80] ;  /* 0x012c8000d804783b */ /* 0x000f2e0000004200 */
[-C--:B-----5:R-:W-:Y:S01]  /*4410*/  HMMA.16816.F32.BF16 R32, R24, R28.reuse, R32 ;  /* 0x0000001c1820723c */ /* 0x0a0fe20000041820 */
[----:B------:R-:W5:Y:S07]  /*4420*/  LDSM.16.MT88.4 R20, [R0+0x11080] ;  /* 0x011080000014783b */ /* 0x000f6e0000004200 */
[-C--:B-1----:R-:W-:Y:S08]  /*4430*/  HMMA.16816.F32.BF16 R36, R80, R28.reuse, R36 ;  /* 0x0000001c5024723c */ /* 0x082ff00000041824 */
[C---:B--2---:R-:W-:Y:S08]  /*4440*/  HMMA.16816.F32.BF16 R40, R132.reuse, R28, R40 ;  /* 0x0000001c8428723c */ /* 0x044ff00000041828 */
[-C--:B------:R-:W-:Y:S08]  /*4450*/  HMMA.16816.F32.BF16 R44, R132, R30.reuse, R44 ;  /* 0x0000001e842c723c */ /* 0x080ff0000004182c */
[-C--:B------:R-:W-:Y:S08]  /*4460*/  HMMA.16816.F32.BF16 R48, R80, R30.reuse, R48 ;  /* 0x0000001e5030723c */ /* 0x080ff00000041830 */
[C---:B------:R-:W-:Y:S01]  /*4470*/  HMMA.16816.F32.BF16 R52, R24.reuse, R30, R52 ;  /* 0x0000001e1834723c */ /* 0x040fe20000041834 */
[----:B------:R-:W1:Y:S07]  /*4480*/  LDSM.16.MT88.4 R28, [R216+0x13080] ;  /* 0x01308000d81c783b */ /* 0x000e6e0000004200 */
[-C--:B---3--:R-:W-:Y:S08]  /*4490*/  HMMA.16816.F32.BF16 R56, R24, R136.reuse, R56 ;  /* 0x000000881838723c */ /* 0x088ff00000041838 */
        /* <DEDUP_REMOVED lines=13> */
[-C--:B-----5:R-:W-:Y:S08]  /*4570*/  HMMA.16816.F32.BF16 R56, R4, R20.reuse, R56 ;  /* 0x000000140438723c */ /* 0x0a0ff00000041838 */
        /* <DEDUP_REMOVED lines=26> */
[----:B-1-34-:R-:W-:Y:S01]  /*4720*/  SHF.R.S32.HI R2, RZ, 0x1f, R234 ;  /* 0x0000001fff027819 */ /* 0x01afe200000114ea */
[----:B------:R-:W2:Y:S01]  /*4730*/  LDL.64 R8, [R1+0x28] ;  /* 0x0000280001087983 */ /* 0x000ea20000100a00 */
[----:B------:R-:W-:Y:S03]  /*4740*/  IMAD.SHL.U32 R5, R234, 0x40, RZ ;  /* 0x00000040ea057824 */ /* 0x000fe600078e00ff */
[----:B------:R-:W3:Y:S01]  /*4750*/  LDL.64 R240, [R1+0x10] ;  /* 0x0000100001f07983 */ /* 0x000ee20000100a00 */
[----:B------:R-:W-:Y:S02]  /*4760*/  IMAD R4, R2, c[0x0][0x208], RZ ;  /* 0x0000820002047a24 */ /* 0x000fe400078e02ff */
[C---:B------:R-:W-:Y:S01]  /*4770*/  IMAD.WIDE.U32 R2, R234.reuse, c[0x0][0x208], RZ ;  /* 0x00008200ea027a25 */ /* 0x040fe200078e00ff */
[----:B------:R-:W4:Y:S03]  /*4780*/  LDL R237, [R1+0x38] ;  /* 0x0000380001ed7983 */ /* 0x000f260000100800 */
[----:B------:R-:W-:Y:S01]  /*4790*/  IMAD R4, R234, c[0x0][0x20c], R4 ;  /* 0x00008300ea047a24 */ /* 0x000fe200078e0204 */
[----:B------:R-:W5:Y:S01]  /*47a0*/  LDL.64 R238, [R1] ;  /* 0x0000000001ee7983 */ /* 0x000f620000100a00 */
[C---:B------:R-:W-:Y:S02]  /*47b0*/  IMAD.SHL.U32 R6, R2.reuse, 0x40, RZ ;  /* 0x0000004002067824 */ /* 0x040fe400078e00ff */
[----:B------:R-:W-:Y:S05]  /*47c0*/  IMAD.IADD R3, R3, 0x1, R4 ;  /* 0x0000000103037824 */ /* 0x000fea00078e0204 */
[----:B------:R-:W-:Y:S02]  /*47d0*/  SHF.L.U64.HI R3, R2, 0x6, R3 ;  /* 0x0000000602037819 */ /* 0x000fe40000010203 */
[----:B------:R-:W-:Y:S02]  /*47e0*/  IADD3 R2, -R250, c[0x0][0x168], -R5 ;  /* 0x00005a00fa027a10 */ /* 0x000fe40007ffe905 */
[C---:B--2---:R-:W-:Y:S02]  /*47f0*/  IADD3 R4, P1, R5.reuse, R8, RZ ;  /* 0x0000000805047210 */ /* 0x044fe40007f3e0ff */
[----:B---3--:R-:W-:Y:S02]  /*4800*/  IADD3 R10, P6, P5, R240, UR10, R6 ;  /* 0x0000000af00a7c10 */ /* 0x008fe4000fdde006 */
[----:B----4-:R-:W-:Y:S02]  /*4810*/  LEA.HI.X.SX32 R7, R5, R237, 0x1, P1 ;  /* 0x000000ed05077211 */ /* 0x010fe400008f0eff */
[----:B------:R-:W-:Y:S02]  /*4820*/  LOP3.LUT P1, RZ, R252, 0x1, RZ, 0xc0, !PT ;  /* 0x00000001fcff7812 */ /* 0x000fe4000782c0ff */
[----:B-----5:R-:W-:Y:S02]  /*4830*/  IADD3.X R11, R239, UR11, R3, P6, P5 ;  /* 0x0000000bef0b7c10 */ /* 0x020fe4000b7ea403 */
[----:B------:R-:W-:Y:S02]  /*4840*/  IADD3 R5, P6, R6, R240, RZ ;  /* 0x000000f006057210 */ /* 0x000fe40007fde0ff */
[C---:B------:R-:W-:Y:S03]  /*4850*/  LEA R8, P5, R4.reuse, c[0x0][0x280], 0x2 ;  /* 0x0000a00004087a11 */ /* 0x040fe600078a10ff */
[----:B------:R-:W-:Y:S01]  /*4860*/  IMAD.X R3, R3, 0x1, R239, P6 ;  /* 0x0000000103037824 */ /* 0x000fe200030e06ef */
[----:B------:R-:W-:Y:S02]  /*4870*/  LEA.HI.X R9, R4, c[0x0][0x284], R7, 0x2, P5 ;  /* 0x0000a10004097a11 */ /* 0x000fe400028f1407 */
[C---:B------:R-:W-:Y:S02]  /*4880*/  ISETP.LT.OR P5, PT, R2.reuse, 0x1, !P1 ;  /* 0x000000010200780c */ /* 0x040fe40004fa1670 */
[C---:B------:R-:W-:Y:S02]  /*4890*/  LEA R6, P6, R5.reuse, c[0x0][0x1f0], 0x1 ;  /* 0x00007c0005067a11 */ /* 0x040fe400078c08ff */
[----:B------:R-:W-:Y:S02]  /*48a0*/  ISETP.LT.OR P1, PT, R2, 0x21, !P1 ;  /* 0x000000210200780c */ /* 0x000fe40004f21670 */
        /* <DEDUP_REMOVED lines=15> */
.L_x_738:
[-C--:B-1-34-:R-:W-:Y:S01]  /*49a0*/  HMMA.16816.F32.BF16 R4, R80, R16.reuse, RZ ;  /* 0x000000105004723c */ /* 0x09afe200000418ff */
[----:B------:R-:W-:Y:S01]  /*49b0*/  LDSM.16.M88.4 R140, [R221+0x1800] ;  /* 0x00180000dd8c783b */ /* 0x000fe20000000200 */
[----:B------:R-:W-:Y:S01]  /*49c0*/  UIADD3 UR6, UR7, 0x1, URZ ;  /* 0x0000000107067890 */ /* 0x000fe2000fffe03f */
[----:B------:R-:W-:Y:S01]  /*49d0*/  ISETP.GE.AND P5, PT, R217, 0x1, PT ;  /* 0x00000001d900780c */ /* 0x000fe20003fa6270 */
[----:B------:R-:W-:Y:S01]  /*49e0*/  IMAD.WIDE.U32 R2, R248, c[0x0][0x238], R244 ;  /* 0x00008e00f8027a25 */ /* 0x000fe200078e00f4 */
[----:B------:R-:W-:Y:S01]  /*49f0*/  UISETP.GE.AND UP0, UPT, UR7, 0x1, UPT ;  /* 0x000000010700788c */ /* 0x000fe2000bf06270 */
[----:B------:R-:W2:Y:S02]  /*4a00*/  LDL R237, [R1+0x1c] ;  /* 0x00001c0001ed7983 */ /* 0x000ea40000100800 */
[C---:B------:R-:W-:Y:S01]  /*4a10*/  HMMA.16816.F32.BF16 R8, R132.reuse, R16, RZ ;  /* 0x000000108408723c */ /* 0x040fe200000418ff */
[----:B------:R-:W-:Y:S02]  /*4a20*/  USEL UR7, UR6, URZ, !UP0 ;  /* 0x0000003f06077287 */ /* 0x000fe4000c000000 */
[----:B------:R-:W-:Y:S05]  /*4a30*/  LDSM.16.MT88.4 R144, [R0+0x4080] ;  /* 0x004080000090783b */ /* 0x000fea0000004200 */
[-C--:B------:R-:W-:Y:S01]  /*4a40*/  HMMA.16816.F32.BF16 R12, R132, R18.reuse, RZ ;  /* 0x00000012840c723c */ /* 0x080fe200000418ff */
[----:B------:R-:W-:Y:S05]  /*4a50*/  LDSM.16.M88.4 R148, [R223+0x1000] ;  /* 0x00100000df94783b */ /* 0x000fea0000000200 */
[----:B------:R-:W0:Y:S02]  /*4a60*/  LDGDEPBAR ;  /* 0x00000000000079af */ /* 0x000e240000000000 */
        /* <DEDUP_REMOVED lines=8> */
[C---:B------:R-:W-:Y:S07]  /*4af0*/  HMMA.16816.F32.BF16 R8, R208.reuse, R204, R8 ;  /* 0x000000ccd008723c */ /* 0x040fee0000041808 */
[----:B------:R-:W-:Y:S01]  /*4b00*/  IMAD.MOV.U32 R204, RZ, RZ, R234 ;  /* 0x000000ffffcc7224 */ /* 0x000fe200078e00ea */
[-C--:B------:R-:W-:Y:S08]  /*4b10*/  HMMA.16816.F32.BF16 R12, R208, R206.reuse, R12 ;  /* 0x000000ced00c723c */ /* 0x080ff0000004180c */
[C---:B------:R-:W-:Y:S08]  /*4b20*/  HMMA.16816.F32.BF16 R16, R160.reuse, R206, R16 ;  /* 0x000000cea010723c */ /* 0x040ff00000041810 */
[-C--:B------:R-:W-:Y:S08]  /*4b30*/  HMMA.16816.F32.BF16 R20, R160, R212.reuse, R20 ;  /* 0x000000d4a014723c */ /* 0x080ff00000041814 */
[C---:B------:R-:W-:Y:S08]  /*4b40*/  HMMA.16816.F32.BF16 R24, R208.reuse, R212, R24 ;  /* 0x000000d4d018723c */ /* 0x040ff00000041818 */
[-C--:B------:R-:W-:Y:S08]  /*4b50*/  HMMA.16816.F32.BF16 R28, R208, R214.reuse, R28 ;  /* 0x000000d6d01c723c */ /* 0x080ff0000004181c */
[----:B------:R-:W-:Y:S01]  /*4b60*/  HMMA.16816.F32.BF16 R80, R160, R214, R80 ;  /* 0x000000d6a050723c */ /* 0x000fe20000041850 */
[----:B------:R-:W-:Y:S07]  /*4b70*/  LDSM.16.M88.4 R160, [R223+0x1800] ;  /* 0x00180000dfa0783b */ /* 0x000fee0000000200 */
        /* <DEDUP_REMOVED lines=10> */
[----:B------:R-:W3:Y:S05]  /*4c20*/  LDSM.16.MT88.4 R132, [R0+0x4880] ;  /* 0x004880000084783b */ /* 0x000eea0000004200 */
[----:B------:R-:W-:Y:S02]  /*4c30*/  LDSM.16.M88.4 R144, [R221+0x2800] ;  /* 0x00280000dd90783b */ /* 0x000fe40000000200 */
[-C--:B-1----:R-:W-:Y:S08]  /*4c40*/  HMMA.16816.F32.BF16 R4, R148, R136.reuse, R4 ;  /* 0x000000889404723c */ /* 0x082ff00000041804 */
[C---:B------:R-:W-:Y:S08]  /*4c50*/  HMMA.16816.F32.BF16 R8, R160.reuse, R136, R8 ;  /* 0x00000088a008723c */ /* 0x040ff00000041808 */
[-C--:B------:R-:W-:Y:S08]  /*4c60*/  HMMA.16816.F32.BF16 R12, R160, R138.reuse, R12 ;  /* 0x0000008aa00c723c */ /* 0x080ff0000004180c */
[C---:B------:R-:W-:Y:S01]  /*4c70*/  HMMA.16816.F32.BF16 R16, R148.reuse, R138, R16 ;  /* 0x0000008a9410723c */ /* 0x040fe20000041810 */
[----:B------:R-:W1:Y:S07]  /*4c80*/  LDSM.16.MT88.4 R136, [R0+0x2080] ;  /* 0x002080000088783b */ /* 0x000e6e0000004200 */
[-C--:B---3--:R-:W-:Y:S08]  /*4c90*/  HMMA.16816.F32.BF16 R20, R148, R132.reuse, R20 ;  /* 0x000000849414723c */ /* 0x088ff00000041814 */
[C---:B------:R-:W-:Y:S08]  /*4ca0*/  HMMA.16816.F32.BF16 R24, R160.reuse, R132, R24 ;  /* 0x00000084a018723c */ /* 0x040ff00000041818 */
[-C--:B------:R-:W-:Y:S01]  /*4cb0*/  HMMA.16816.F32.BF16 R28, R160, R134.reuse, R28 ;  /* 0x00000086a01c723c */ /* 0x080fe2000004181c */
[----:B------:R-:W-:Y:S07]  /*4cc0*/  LDSM.16.MT88.4 R160, [R0+0x2880] ;  /* 0x0028800000a0783b */ /* 0x000fee0000004200 */
[----:B------:R-:W-:Y:S01]  /*4cd0*/  HMMA.16816.F32.BF16 R80, R148, R134, R80 ;  /* 0x000000869450723c */ /* 0x000fe20000041850 */
[----:B------:R-:W3:Y:S05]  /*4ce0*/  LDSM.16.MT88.4 R132, [R0+0x5080] ;  /* 0x005080000084783b */ /* 0x000eea0000004200 */
[----:B------:R-:W4:Y:S02]  /*4cf0*/  LDSM.16.M88.4 R148, [R223+0x2000] ;  /* 0x00200000df94783b */ /* 0x000f240000000200 */
[-C--:B-1----:R-:W-:Y:S08]  /*4d00*/  HMMA.16816.F32.BF16 R4, R140, R136.reuse, R4 ;  /* 0x000000888c04723c */ /* 0x082ff00000041804 */
[C---:B------:R-:W-:Y:S08]  /*4d10*/  HMMA.16816.F32.BF16 R8, R144.reuse, R136, R8 ;  /* 0x000000889008723c */ /* 0x040ff00000041808 */
[-C--:B------:R-:W-:Y:S08]  /*4d20*/  HMMA.16816.F32.BF16 R12, R144, R138.reuse, R12 ;  /* 0x0000008a900c723c */ /* 0x080ff0000004180c */
[C---:B------:R-:W-:Y:S01]  /*4d30*/  HMMA.16816.F32.BF16 R16, R140.reuse, R138, R16 ;  /* 0x0000008a8c10723c */ /* 0x040fe20000041810 */
[----:B------:R-:W1:Y:S07]  /*4d40*/  LDSM.16.M88.4 R136, [R223+0x2800] ;  /* 0x00280000df88783b */ /* 0x000e6e0000000200 */
[-C--:B---3--:R-:W-:Y:S08]  /*4d50*/  HMMA.16816.F32.BF16 R20, R140, R132.reuse, R20 ;  /* 0x000000848c14723c */ /* 0x088ff00000041814 */
[C---:B------:R-:W-:Y:S08]  /*4d60*/  HMMA.16816.F32.BF16 R24, R144.reuse, R132, R24 ;  /* 0x000000849018723c */ /* 0x040ff00000041818 */
[-C--:B------:R-:W-:Y:S08]  /*4d70*/  HMMA.16816.F32.BF16 R28, R144, R134.reuse, R28 ;  /* 0x00000086901c723c */ /* 0x080ff0000004181c */
[----:B------:R-:W-:Y:S01]  /*4d80*/  HMMA.16816.F32.BF16 R80, R140, R134, R80 ;  /* 0x000000868c50723c */ /* 0x000fe20000041850 */
[----:B------:R3:W5:Y:S06]  /*4d90*/  LDSM.16.MT88.4 R132, [R0+0x5880] ;  /* 0x005880000084783b */ /* 0x00076c0000004200 */
[----:B------:R-:W-:Y:S01]  /*4da0*/  SHF.R.S32.HI R140, RZ, 0x1f, R247 ;  /* 0x0000001fff8c7819 */ /* 0x000fe200000114f7 */
[-C--:B----4-:R-:W-:Y:S05]  /*4db0*/  HMMA.16816.F32.BF16 R4, R148, R160.reuse, R4 ;  /* 0x000000a09404723c */ /* 0x090fea0000041804 */
[----:B------:R-:W-:Y:S03]  /*4dc0*/  IMAD R140, R140, c[0x0][0x240], RZ ;  /* 0x000090008c8c7a24 */ /* 0x000fe600078e02ff */
[C---:B-1----:R-:W-:Y:S04]  /*4dd0*/  HMMA.16816.F32.BF16 R8, R136.reuse, R160, R8 ;  /* 0x000000a08808723c */ /* 0x042fe80000041808 */
[----:B------:R-:W-:Y:S04]  /*4de0*/  IMAD R140, R247, c[0x0][0x244], R140 ;  /* 0x00009100f78c7a24 */ /* 0x000fe800078e028c */
[-C--:B------:R-:W-:Y:S04]  /*4df0*/  HMMA.16816.F32.BF16 R12, R136, R162.reuse, R12 ;  /* 0x000000a2880c723c */ /* 0x080fe8000004180c */
[----:B---3--:R-:W-:Y:S04]  /*4e00*/  SHF.R.S32.HI R0, RZ, 0x1f, R248 ;  /* 0x0000001fff007819 */ /* 0x008fe800000114f8 */
[C---:B------:R-:W-:Y:S04]  /*4e10*/  HMMA.16816.F32.BF16 R16, R148.reuse, R162, R16 ;  /* 0x000000a29410723c */ /* 0x040fe80000041810 */
[----:B------:R-:W-:Y:S04]  /*4e20*/  IMAD R0, R0, c[0x0][0x238], RZ ;  /* 0x00008e0000007a24 */ /* 0x000fe800078e02ff */
[----:B------:R-:W-:Y:S01]  /*4e30*/  IMAD R0, R248, c[0x0][0x23c], R0 ;  /* 0x00008f00f8007a24 */ /* 0x000fe200078e0200 */
[-C--:B-----5:R-:W-:Y:S03]  /*4e40*/  HMMA.16816.F32.BF16 R20, R148, R132.reuse, R20 ;  /* 0x000000849414723c */ /* 0x0a0fe60000041814 */
[----:B------:R-:W-:Y:S02]  /*4e50*/  IMAD.IADD R3, R3, 0x1, R0 ;  /* 0x0000000103037824 */ /* 0x000fe400078e0200 */
[----:B------:R-:W-:Y:S02]  /*4e60*/  IMAD.SHL.U32 R0, R249, 0x2000, RZ ;  /* 0x00002000f9007824 */ /* 0x000fe400078e00ff */
[----:B------:R-:W-:Y:S01]  /*4e70*/  IMAD.WIDE.U32 R2, R247, c[0x0][0x240], R2 ;  /* 0x00009000f7027a25 */ /* 0x000fe200078e0002 */
[C---:B------:R-:W-:Y:S04]  /*4e80*/  HMMA.16816.F32.BF16 R24, R136.reuse, R132, R24 ;  /* 0x000000848818723c */ /* 0x040fe80000041818 */
[----:B------:R-:W-:Y:S02]  /*4e90*/  SHF.R.S32.HI R141, RZ, 0x1f, R0 ;  /* 0x0000001fff8d7819 */ /* 0x000fe40000011400 */
[----:B------:R-:W-:Y:S02]  /*4ea0*/  IADD3 R0, P1, R0, R2, RZ ;  /* 0x0000000200007210 */ /* 0x000fe40007f3e0ff */
[-C--:B------:R-:W-:Y:S04]  /*4eb0*/  HMMA.16816.F32.BF16 R28, R136, R134.reuse, R28 ;  /* 0x00000086881c723c */ /* 0x080fe8000004181c */
[----:B------:R-:W-:Y:S02]  /*4ec0*/  IADD3.X R140, R141, R3, R140, P1, !PT ;  /* 0x000000038d8c7210 */ /* 0x000fe40000ffe48c */
[C---:B------:R-:W-:Y:S02]  /*4ed0*/  LEA R2, P1, R0.reuse, c[0x0][0x220], 0x2 ;  /* 0x0000880000027a11 */ /* 0x040fe400078210ff */
[----:B------:R-:W-:Y:S01]  /*4ee0*/  HMMA.16816.F32.BF16 R80, R148, R134, R80 ;  /* 0x000000869450723c */ /* 0x000fe20000041850 */
[----:B------:R-:W-:Y:S03]  /*4ef0*/  LDSM.16.MT88.4 R132, [R216+0x17880] ;  /* 0x01788000d884783b */ /* 0x000fe60000004200 */
[----:B------:R-:W-:Y:S01]  /*4f00*/  LEA.HI.X R3, R0, c[0x0][0x224], R140, 0x2, P1 ;  /* 0x0000890000037a11 */ /* 0x000fe200008f148c */
[C---:B------:R-:W-:Y:S01]  /*4f10*/  IMAD R0, R217.reuse, 0x2000, R228 ;  /* 0x00002000d9007824 */ /* 0x040fe200078e02e4 */
[----:B------:R-:W-:Y:S01]  /*4f20*/  LDSM.16.MT88.4 R140, [R216+0x18080] ;  /* 0x01808000d88c783b */ /* 0x000fe20000004200 */
[----:B--2---:R-:W-:Y:S02]  /*4f30*/  ISETP.GE.AND P1, PT, R234, R237, PT ;  /* 0x000000edea00720c */ /* 0x004fe40003f26270 */
[----:B------:R-:W-:Y:S02]  /*4f40*/  IMAD.SHL.U32 R0, R0, 0x2, RZ ;  /* 0x0000000200007824 */ /* 0x000fe400078e00ff */
[----:B------:R-:W-:Y:S01]  /*4f50*/  RED.E.ADD.F32.FTZ.RN.STRONG.GPU [R2.64], R4 ;  /* 0x000000040200798e */ /* 0x000fe2000c10e788 */
[----:B------:R-:W-:Y:S04]  /*4f60*/  IADD3 R217, R217, 0x1, RZ ;  /* 0x00000001d9d97810 */ /* 0x000fe80007ffe0ff */
[----:B------:R-:W-:Y:S01]  /*4f70*/  RED.E.ADD.F32.FTZ.RN.STRONG.GPU [R2.64+0x400], R5 ;  /* 0x000400050200798e */ /* 0x000fe2000c10e788 */
[----:B------:R-:W-:Y:S04]  /*4f80*/  SEL R217, R217, RZ, !P5 ;  /* 0x000000ffd9d97207 */ /* 0x000fe80006800000 */
        /* <DEDUP_REMOVED lines=56> */
[-C--:B-1----:R-:W-:Y:S08]  /*5310*/  HMMA.16816.F32.BF16 R84, R24, R28.reuse, R84 ;  /* 0x0000001c1854723c */ /* 0x082ff00000041854 */
        /* <DEDUP_REMOVED lines=89> */
.L_x_736:
[----:B------:R-:W-:Y:S05]  /*58b0*/  @P1 BRA `(.L_x_740) ;  /* 0x000016c000001947 */ /* 0x000fea0003800000 */
[----:B------:R-:W2:Y:S01]  /*58c0*/  LDL.LU R80, [R1+0x20] ;  /* 0x0000200001507983 */ /* 0x000ea20000300800 */
[----:B------:R-:W-:Y:S01]  /*58d0*/  SHF.R.S32.HI R8, RZ, 0x1f, R244 ;  /* 0x0000001fff087819 */ /* 0x000fe200000114f4 */
[----:B------:R-:W-:Y:S01]  /*58e0*/  BSSY B0, `(.L_x_741) ;  /* 0x00000b7000007945 */ /* 0x000fe20003800000 */
[----:B------:R-:W-:Y:S02]  /*58f0*/  F2FP.BF16.PACK_AB R32, R33, R32 ;  /* 0x000000202120723e */ /* 0x000fe400000010ff */
[----:B------:R-:W-:-:S02]  /*5900*/  LEA.HI R3, R8, R244, RZ, 0x2 ;  /* 0x000000f408037211 */ /* 0x000fc400078f10ff */
[----:B------:R-:W-:Y:S02]  /*5910*/  LEA.HI R0, R8, R244, RZ, 0x5 ;  /* 0x000000f408007211 */ /* 0x000fe400078f28ff */
[--C-:B-1----:R-:W-:Y:S02]  /*5920*/  SHF.R.S32.HI R5, RZ, 0x2, R3.reuse ;  /* 0x00000002ff057819 */ /* 0x102fe40000011403 */
        /* <DEDUP_REMOVED lines=32> */
[----:B------:R-:W-:Y:S01]  /*5b30*/  BAR.SYNC.DEFER_BLOCKING 0x1, 0x100 ;  /* 0x0044000000007b1d */ /* 0x000fe20000010000 */
[----:B------:R-:W-:-:S02]  /*5b40*/  F2FP.BF16.PACK_AB R52, R53, R52 ;  /* 0x000000343534723e */ /* 0x000fc400000010ff */
[----:B------:R-:W-:Y:S01]  /*5b50*/  IMAD R4, R2, 0x1800, R4 ;  /* 0x0000180002047824 */ /* 0x000fe200078e0204 */
[C---:B------:R-:W-:Y:S02]  /*5b60*/  IADD3 R2, R0.reuse, 0x40, RZ ;  /* 0x0000004000027810 */ /* 0x040fe40007ffe0ff */
[----:B------:R-:W-:Y:S02]  /*5b70*/  F2FP.BF16.PACK_AB R54, R55, R54 ;  /* 0x000000363736723e */ /* 0x000fe400000010ff */
[----:B------:R-:W-:Y:S02]  /*5b80*/  @P0 IADD3 R2, R0, -0x40, RZ ;  /* 0xffffffc000020810 */ /* 0x000fe40007ffe0ff */
[----:B------:R-:W-:Y:S02]  /*5b90*/  F2FP.BF16.PACK_AB R36, R37, R36 ;  /* 0x000000242524723e */ /* 0x000fe400000010ff */
[----:B------:R-:W-:Y:S02]  /*5ba0*/  F2FP.BF16.PACK_AB R38, R39, R38 ;  /* 0x000000262726723e */ /* 0x000fe400000010ff */
[----:B------:R-:W-:-:S02]  /*5bb0*/  F2FP.BF16.PACK_AB R48, R49, R48 ;  /* 0x000000303130723e */ /* 0x000fc400000010ff */
[----:B------:R-:W-:Y:S02]  /*5bc0*/  F2FP.BF16.PACK_AB R50, R51, R50 ;  /* 0x000000323332723e */ /* 0x000fe400000010ff */
[----:B------:R-:W-:Y:S02]  /*5bd0*/  F2FP.BF16.PACK_AB R40, R41, R40 ;  /* 0x000000282928723e */ /* 0x000fe400000010ff */
[----:B------:R-:W-:Y:S02]  /*5be0*/  F2FP.BF16.PACK_AB R42, R43, R42 ;  /* 0x0000002a2b2a723e */ /* 0x000fe400000010ff */
[----:B------:R-:W-:Y:S02]  /*5bf0*/  SHF.R.S32.HI R10, RZ, 0x4, R10 ;  /* 0x00000004ff0a7819 */ /* 0x000fe4000001140a */
        /* <DEDUP_REMOVED lines=31> */
[----:B------:R-:W-:Y:S01]  /*5df0*/  LOP3.LUT R3, R3, 0x1c0, RZ, 0xc0, !PT ;  /* 0x000001c003037812 */ /* 0x000fe200078ec0ff */
        /* <DEDUP_REMOVED lines=13> */
[----:B------:R-:W-:Y:S02]  /*5ed0*/  LOP3.LUT R5, R3, 0x38, R6, 0xf8, !PT ;  /* 0x0000003803057812 */ /* 0x000fe400078ef806 */
[----:B------:R-:W-:Y:S01]  /*5ee0*/  SHF.R.U32.HI R8, RZ, 0x3, R3 ;  /* 0x00000003ff087819 */ /* 0x000fe20000011603 */
        /* <DEDUP_REMOVED lines=13> */
[----:B------:R-:W-:-:S02]  /*5fc0*/  LOP3.LUT R8, R5, R8, RZ, 0x3c, !PT ;  /* 0x0000000805087212 */ /* 0x000fc400078e3cff */
[----:B------:R-:W-:Y:S01]  /*5fd0*/  F2FP.BF16.PACK_AB R7, R121, R120 ;  /* 0x000000787907723e */ /* 0x000fe200000010ff */
[----:B------:R-:W-:Y:S01]  /*5fe0*/  STS [R0+0xb080], R64 ;  /* 0x00b0804000007388 */ /* 0x000fe20000000800 */
[----:B------:R-:W-:Y:S01]  /*5ff0*/  F2FP.BF16.PACK_AB R5, R123, R122 ;  /* 0x0000007a7b05723e */ /* 0x000fe200000010ff */
[----:B------:R-:W-:Y:S02]  /*6000*/  IMAD.IADD R4, R4, 0x1, R8 ;  /* 0x0000000104047824 */ /* 0x000fe400078e0208 */
[----:B------:R-:W-:Y:S02]  /*6010*/  STS [R0+0xb480], R66 ;  /* 0x00b4804200007388 */ /* 0x000fe40000000800 */
[----:B------:R-:W-:Y:S02]  /*6020*/  IMAD.SHL.U32 R4, R4, 0x2, RZ ;  /* 0x0000000204047824 */ /* 0x000fe400078e00ff */
        /* <DEDUP_REMOVED lines=9> */
[----:B------:R3:W-:Y:S04]  /*60c0*/  STS [R2+0x1480], R21 ;  /* 0x0014801502007388 */ /* 0x0007e80000000800 */
[----:B------:R-:W-:Y:S04]  /*60d0*/  STS [R0+0x2080], R26 ;  /* 0x0020801a00007388 */ /* 0x000fe80000000800 */
[----:B------:R-:W-:Y:S04]  /*60e0*/  STS [R0+0x2480], R25 ;  /* 0x0024801900007388 */ /* 0x000fe80000000800 */
[----:B------:R-:W-:Y:S04]  /*60f0*/  STS [R2+0x2080], R20 ;  /* 0x0020801402007388 */ /* 0x000fe80000000800 */
[----:B------:R-:W-:Y:S04]  /*6100*/  STS [R2+0x2480], R19 ;  /* 0x0024801302007388 */ /* 0x000fe80000000800 */
[----:B------:R-:W-:Y:S01]  /*6110*/  STS [R0+0x3080], R18 ;  /* 0x0030801200007388 */ /* 0x000fe20000000800 */
[----:B-1----:R-:W-:-:S03]  /*6120*/  SHF.R.S32.HI R22, RZ, 0x1f, R247 ;  /* 0x0000001fff167819 */ /* 0x002fc600000114f7 */
[----:B------:R-:W-:Y:S01]  /*6130*/  STS [R0+0x3480], R17 ;  /* 0x0034801100007388 */ /* 0x000fe20000000800 */
[----:B---3--:R-:W-:-:S03]  /*6140*/  SHF.R.S32.HI R21, RZ, 0x1f, R248 ;  /* 0x0000001fff157819 */ /* 0x008fc600000114f8 */
        /* <DEDUP_REMOVED lines=9> */
[----:B------:R1:W-:Y:S04]  /*61e0*/  STS [R2+0x5080], R7 ;  /* 0x0050800702007388 */ /* 0x0003e80000000800 */
[----:B------:R4:W-:Y:S04]  /*61f0*/  STS [R2+0x5480], R5 ;  /* 0x0054800502007388 */ /* 0x0009e80000000800 */
[----:B------:R-:W-:Y:S01]  /*6200*/  BAR.SYNC.DEFER_BLOCKING 0x1, 0x100 ;  /* 0x0044000000007b1d */ /* 0x000fe20000010000 */
[----:B---3--:R-:W-:Y:S01]  /*6210*/  IMAD R0, R21, c[0x0][0x338], RZ ;  /* 0x0000ce0015007a24 */ /* 0x008fe200078e02ff */
[----:B-1----:R-:W-:-:S03]  /*6220*/  SHF.R.S32.HI R7, RZ, 0x1f, R6 ;  /* 0x0000001fff077819 */ /* 0x002fc60000011406 */
[C---:B------:R-:W-:Y:S02]  /*6230*/  IMAD R0, R248.reuse, c[0x0][0x33c], R0 ;  /* 0x0000cf00f8007a24 */ /* 0x040fe400078e0200 */
[----:B----4-:R-:W-:Y:S02]  /*6240*/  IMAD.MOV.U32 R5, RZ, RZ, -0x60 ;  /* 0xffffffa0ff057424 */ /* 0x010fe400078e00ff */
[----:B------:R-:W-:Y:S01]  /*6250*/  IMAD.WIDE.U32 R2, R248, c[0x0][0x338], R6 ;  /* 0x0000ce00f8027a25 */ /* 0x000fe200078e0006 */
[----:B------:R1:W3:Y:S03]  /*6260*/  LDS.128 R24, [R4+0x6880] ;  /* 0x0068800004187984 */ /* 0x0002e60000000c00 */
[----:B------:R-:W-:Y:S01]  /*6270*/  IMAD.IADD R3, R3, 0x1, R0 ;  /* 0x0000000103037824 */ /* 0x000fe200078e0200 */
[----:B------:R1:W4:Y:S01]  /*6280*/  LDS.128 R28, [R4+0x7080] ;  /* 0x00708000041c7984 */ /* 0x0003220000000c00 */
[----:B--2---:R-:W-:-:S02]  /*6290*/  IMAD R5, R80, R5, c[0x0][0x2f0] ;  /* 0x0000bc0050057624 */ /* 0x004fc400078e0205 */
[----:B------:R-:W-:Y:S01]  /*62a0*/  IMAD R0, R22, c[0x0][0x340], RZ ;  /* 0x0000d00016007a24 */ /* 0x000fe200078e02ff */
[----:B------:R1:W2:Y:S01]  /*62b0*/  LDS.128 R32, [R4+0x7880] ;  /* 0x0078800004207984 */ /* 0x0002a20000000c00 */
[----:B------:R-:W-:Y:S01]  /*62c0*/  IMAD.WIDE.U32 R8, R247, c[0x0][0x340], R2 ;  /* 0x0000d000f7087a25 */ /* 0x000fe200078e0002 */
[----:B------:R-:W-:Y:S02]  /*62d0*/  IMNMX R20, R5, 0x60, PT ;  /* 0x0000006005147817 */ /* 0x000fe40003800200 */
[----:B------:R1:W1:Y:S01]  /*62e0*/  LDS.128 R36, [R4+0x8080] ;  /* 0x0080800004247984 */ /* 0x0002620000000c00 */
[----:B------:R-:W-:Y:S01]  /*62f0*/  IMAD R0, R247, c[0x0][0x344], R0 ;  /* 0x0000d100f7007a24 */ /* 0x000fe200078e0200 */
[----:B------:R-:W-:Y:S01]  /*6300*/  ISETP.GE.AND P5, PT, R10, R20, PT ;  /* 0x000000140a00720c */ /* 0x000fe20003fa6270 */
[----:B------:R-:W-:Y:S01]  /*6310*/  IMAD.WIDE R2, R80, 0x60, R10 ;  /* 0x0000006050027825 */ /* 0x000fe200078e020a */
[----:B------:R1:W1:Y:S02]  /*6320*/  LDS.128 R40, [R4+0x8880] ;  /* 0x0088800004287984 */ /* 0x0002640000000c00 */
[----:B------:R-:W-:Y:S01]  /*6330*/  ISETP.GE.OR P0, PT, R6, c[0x0][0x324], P5 ;  /* 0x0000c90006007a0c */ /* 0x000fe20002f06670 */
[----:B------:R-:W-:Y:S01]  /*6340*/  IMAD.IADD R5, R9, 0x1, R0 ;  /* 0x0000000109057824 */ /* 0x000fe200078e0200 */
[----:B------:R1:W1:Y:S04]  /*6350*/  LDS.128 R44, [R4+0x80] ;  /* 0x00008000042c7984 */ /* 0x0002680000000c00 */
[----:B------:R1:W1:Y:S04]  /*6360*/  LDS.128 R48, [R4+0x880] ;  /* 0x0008800004307984 */ /* 0x0002680000000c00 */
[----:B------:R1:W1:Y:S04]  /*6370*/  LDS.128 R52, [R4+0x1080] ;  /* 0x0010800004347984 */ /* 0x0002680000000c00 */
[----:B------:R1:W1:Y:S04]  /*6380*/  LDS.128 R56, [R4+0x1880] ;  /* 0x0018800004387984 */ /* 0x0002680000000c00 */
[----:B------:R1:W1:Y:S04]  /*6390*/  LDS.128 R60, [R4+0x2080] ;  /* 0x00208000043c7984 */ /* 0x0002680000000c00 */
[----:B------:R1:W1:Y:S01]  /*63a0*/  LDS.128 R64, [R4+0x2880] ;  /* 0x0028800004407984 */ /* 0x0002620000000c00 */
[----:B------:R-:W-:Y:S05]  /*63b0*/  @P0 BRA `(.L_x_742) ;  /* 0x0000009000000947 */ /* 0x000fea0003800000 */
[----:B---3--:R3:W5:Y:S01]  /*63c0*/  LDS.128 R16, [R4+0x6080] ;  /* 0x0060800004107984 */ /* 0x0087620000000c00 */
[----:B------:R-:W-:-:S04]  /*63d0*/  IMAD R0, R3, c[0x0][0x330], RZ ;  /* 0x0000cc0003007a24 */ /* 0x000fc800078e02ff */
[----:B------:R-:W-:Y:S01]  /*63e0*/  IMAD R0, R2, c[0x0][0x334], R0 ;  /* 0x0000cd0002007a24 */ /* 0x000fe200078e0200 */
[----:B-1-3--:R-:W-:-:S05]  /*63f0*/  MOV R4, R8 ;  /* 0x0000000800047202 */ /* 0x00afca0000000f00 */
[----:B------:R-:W-:-:S05]  /*6400*/  IMAD.WIDE.U32 R12, R2, c[0x0][0x330], R4 ;  /* 0x0000cc00020c7a25 */ /* 0x000fca00078e0004 */
[----:B------:R-:W-:Y:S02]  /*6410*/  IADD3 R0, R13, R0, RZ ;  /* 0x000000000d007210 */ /* 0x000fe40007ffe0ff */
[----:B------:R-:W-:-:S04]  /*6420*/  LEA R14, P0, R12, c[0x0][0x318], 0x1 ;  /* 0x0000c6000c0e7a11 */ /* 0x000fc800078008ff */
[----:B------:R-:W-:-:S05]  /*6430*/  LEA.HI.X R15, R12, c[0x0][0x31c], R0, 0x1, P0 ;  /* 0x0000c7000c0f7a11 */ /* 0x000fca00000f0c00 */
[----:B-----5:R1:W-:Y:S04]  /*6440*/  STG.E.128 [R14.64], R16 ;  /* 0x000000100e007986 */ /* 0x0203e8000c101d08 */
.L_x_742:
[----:B---3--:R-:W-:Y:S05]  /*6450*/  BSYNC B0 ;  /* 0x0000000000007941 */ /* 0x008fea0003800000 */
.L_x_741:
        /* <DEDUP_REMOVED lines=16> */
.L_x_744:
[----:B------:R-:W-:Y:S05]  /*6560*/  BSYNC B0 ;  /* 0x0000000000007941 */ /* 0x000fea0003800000 */
.L_x_743:
        /* <DEDUP_REMOVED lines=16> */
.L_x_746:
[----:B------:R-:W-:Y:S05]  /*6670*/  BSYNC B0 ;  /* 0x0000000000007941 */ /* 0x000fea0003800000 */
.L_x_745:
        /* <DEDUP_REMOVED lines=15> */
[----:B--2---:R1:W-:Y:S02]  /*6770*/  STG.E.128 [R14.64], R32 ;  /* 0x000000200e007986 */ /* 0x0043e4000c101d08 */
.L_x_748:
[----:B------:R-:W-:Y:S05]  /*6780*/  BSYNC B0 ;  /* 0x0000000000007941 */ /* 0x000fea0003800000 */
.L_x_747:
        /* <DEDUP_REMOVED lines=16> */
.L_x_750:
[----:B------:R-:W-:Y:S05]  /*6890*/  BSYNC B0 ;  /* 0x0000000000007941 */ /* 0x000fea0003800000 */
.L_x_749:
[----:B------:R-:W-:Y:S01]  /*68a0*/  IADD3 R0, R10, 0x50, RZ ;  /* 0x000000500a007810 */ /* 0x000fe20007ffe0ff */
[----:B------:R-:W-:Y:S03]  /*68b0*/  BSSY B0, `(.L_x_751) ;  /* 0x000000e000007945 */ /* 0x000fe60003800000 */
[----:B------:R-:W-:-:S04]  /*68c0*/  ISETP.GE.AND P0, PT, R0, R20, PT ;  /* 0x000000140000720c */ /* 0x000fc80003f06270 */
[----:B------:R-:W-:-:S13]  /*68d0*/  ISETP.GE.OR P6, PT, R6, c[0x0][0x324], P0 ;  /* 0x0000c90006007a0c */ /* 0x000fda00007c6670 */
[----:B------:R-:W-:Y:S05]  /*68e0*/  @P6 BRA `(.L_x_752) ;  /* 0x000000a000006947 */ /* 0x000fea0003800000 */
[----:B------:R-:W-:-:S04]  /*68f0*/  IADD3 R0, P6, R2, 0x50, RZ ;  /* 0x0000005002007810 */ /* 0x000fc80007fde0ff */
[----:B-1----:R-:W-:-:S05]  /*6900*/  IADD3.X R4, RZ, R3, RZ, P6, !PT ;  /* 0x00000003ff047210 */ /* 0x002fca00037fe4ff */
        /* <DEDUP_REMOVED lines=8> */
.L_x_752:
[----:B------:R-:W-:Y:S05]  /*6990*/  BSYNC B0 ;  /* 0x0000000000007941 */ /* 0x000fea0003800000 */
.L_x_751:
        /* <DEDUP_REMOVED lines=19> */
.L_x_754:
[----:B------:R-:W-:Y:S05]  /*6ad0*/  BSYNC B0 ;  /* 0x0000000000007941 */ /* 0x000fea0003800000 */
.L_x_753:
        /* <DEDUP_REMOVED lines=14> */
.L_x_756:
[----:B------:R-:W-:Y:S05]  /*6bc0*/  BSYNC B0 ;  /* 0x0000000000007941 */ /* 0x000fea0003800000 */
.L_x_755:
        /* <DEDUP_REMOVED lines=14> */
.L_x_758:
[----:B------:R-:W-:Y:S05]  /*6cb0*/  BSYNC B0 ;  /* 0x0000000000007941 */ /* 0x000fea0003800000 */
.L_x_757:
        /* <DEDUP_REMOVED lines=14> */
.L_x_760:
[----:B------:R-:W-:Y:S05]  /*6da0*/  BSYNC B0 ;  /* 0x0000000000007941 */ /* 0x000fea0003800000 */
.L_x_759:
        /* <DEDUP_REMOVED lines=14> */
.L_x_762:
[----:B------:R-:W-:Y:S05]  /*6e90*/  BSYNC B0 ;  /* 0x0000000000007941 */ /* 0x000fea0003800000 */
.L_x_761:
        /* <DEDUP_REMOVED lines=14> */
.L_x_740:
[----:B------:R-:W2:Y:S01]  /*6f80*/  LDL.LU R3, [R1+0x20] ;  /* 0x0000200001037983 */ /* 0x000ea20000300800 */
[----:B------:R-:W-:Y:S01]  /*6f90*/  SHF.R.S32.HI R0, RZ, 0x1f, R244 ;  /* 0x0000001fff007819 */ /* 0x000fe200000114f4 */
[----:B------:R-:W-:Y:S01]  /*6fa0*/  IMAD.MOV.U32 R16, RZ, RZ, -0x60 ;  /* 0xffffffa0ff107424 */ /* 0x000fe200078e00ff */
[----:B------:R-:W-:Y:S01]  /*6fb0*/  SHF.R.S32.HI R17, RZ, 0x1f, R248 ;  /* 0x0000001fff117819 */ /* 0x000fe200000114f8 */
[----:B------:R-:W-:Y:S01]  /*6fc0*/  BSSY B0, `(.L_x_763) ;  /* 0x000001e000007945 */ /* 0x000fe20003800000 */
[----:B------:R-:W-:Y:S02]  /*6fd0*/  LEA.HI R6, R0, R244, RZ, 0x4 ;  /* 0x000000f400067211 */ /* 0x000fe400078f20ff */
[----:B------:R-:W-:Y:S01]  /*6fe0*/  SHF.R.S32.HI R18, RZ, 0x1f, R247 ;  /* 0x0000001fff127819 */ /* 0x000fe200000114f7 */
[----:B------:R-:W-:Y:S01]  /*6ff0*/  IMAD R0, R17, c[0x0][0x308], RZ ;  /* 0x0000c20011007a24 */ /* 0x000fe200078e02ff */
[----:B------:R-:W-:-:S02]  /*7000*/  LOP3.LUT R4, R6, 0x1ffffff0, RZ, 0xc0, !PT ;  /* 0x1ffffff006047812 */ /* 0x000fc400078ec0ff */
[----:B------:R-:W-:Y:S01]  /*7010*/  SHF.R.S32.HI R6, RZ, 0x4, R6 ;  /* 0x00000004ff067819 */ /* 0x000fe20000011406 */
[----:B------:R-:W-:Y:S02]  /*7020*/  IMAD R0, R248, c[0x0][0x30c], R0 ;  /* 0x0000c300f8007a24 */ /* 0x000fe400078e0200 */
[----:B------:R-:W-:Y:S01]  /*7030*/  IMAD.IADD R4, R244, 0x1, -R4 ;  /* 0x00000001f4047824 */ /* 0x000fe200078e0a04 */
[----:B------:R-:W-:Y:S01]  /*7040*/  SHF.R.S32.HI R7, RZ, 0x1f, R6 ;  /* 0x0000001fff077819 */ /* 0x000fe20000011406 */
[----:B------:R-:W-:-:S03]  /*7050*/  IMAD R2, R18, c[0x0][0x310], RZ ;  /* 0x0000c40012027a24 */ /* 0x000fc600078e02ff */
[----:B------:R-:W-:Y:S01]  /*7060*/  SHF.L.U32 R4, R4, 0x3, RZ ;  /* 0x0000000304047819 */ /* 0x000fe200000006ff */
[----:B------:R-:W-:-:S03]  /*7070*/  IMAD R8, R247, c[0x0][0x314], R2 ;  /* 0x0000c500f7087a24 */ /* 0x000fc600078e0202 */
[----:B-1----:R-:W-:-:S05]  /*7080*/  SHF.R.S32.HI R5, RZ, 0x1f, R4 ;  /* 0x0000001fff057819 */ /* 0x002fca0000011404 */
[----:B------:R-:W-:-:S05]  /*7090*/  IMAD.WIDE.U32 R10, R248, c[0x0][0x308], R4 ;  /* 0x0000c200f80a7a25 */ /* 0x000fca00078e0004 */
[----:B------:R-:W-:-:S05]  /*70a0*/  IADD3 R11, R11, R0, RZ ;  /* 0x000000000b0b7210 */ /* 0x000fca0007ffe0ff */
[----:B------:R-:W-:-:S04]  /*70b0*/  IMAD.WIDE.U32 R10, R247, c[0x0][0x310], R10 ;  /* 0x0000c400f70a7a25 */ /* 0x000fc800078e000a */
[----:B------:R-:W-:Y:S02]  /*70c0*/  IMAD.IADD R9, R11, 0x1, R8 ;  /* 0x000000010b097824 */ /* 0x000fe400078e0208 */
[C---:B--2---:R-:W-:Y:S02]  /*70d0*/  IMAD R16, R3.reuse, R16, c[0x0][0x2f0] ;  /* 0x0000bc0003107624 */ /* 0x044fe400078e0210 */
[----:B------:R-:W-:-:S03]  /*70e0*/  IMAD.WIDE R2, R3, 0x60, R6 ;  /* 0x0000006003027825 */ /* 0x000fc600078e0206 */
[----:B------:R-:W-:-:S04]  /*70f0*/  ISETP.GE.AND P5, PT, R6, R16, PT ;  /* 0x000000100600720c */ /* 0x000fc80003fa6270 */
[----:B------:R-:W-:-:S13]  /*7100*/  ISETP.GE.OR P0, PT, R4, c[0x0][0x2f4], P5 ;  /* 0x0000bd0004007a0c */ /* 0x000fda0002f06670 */
        /* <DEDUP_REMOVED lines=9> */
.L_x_764:
[----:B------:R-:W-:Y:S05]  /*71a0*/  BSYNC B0 ;  /* 0x0000000000007941 */ /* 0x000fea0003800000 */
.L_x_763:
        /* <DEDUP_REMOVED lines=16> */
.L_x_766:
[----:B------:R-:W-:Y:S05]  /*72b0*/  BSYNC B0 ;  /* 0x0000000000007941 */ /* 0x000fea0003800000 */
.L_x_765:
        /* <DEDUP_REMOVED lines=16> */
.L_x_768:
[----:B------:R-:W-:Y:S05]  /*73c0*/  BSYNC B0 ;  /* 0x0000000000007941 */ /* 0x000fea0003800000 */
.L_x_767:
        /* <DEDUP_REMOVED lines=16> */
.L_x_770:
[----:B------:R-:W-:Y:S05]  /*74d0*/  BSYNC B0 ;  /* 0x0000000000007941 */ /* 0x000fea0003800000 */
.L_x_769:
        /* <DEDUP_REMOVED lines=16> */
.L_x_772:
[----:B------:R-:W-:Y:S05]  /*75e0*/  BSYNC B0 ;  /* 0x0000000000007941 */ /* 0x000fea0003800000 */
.L_x_771:
        /* <DEDUP_REMOVED lines=15> */
.L_x_774:
[----:B------:R-:W-:Y:S05]  /*76e0*/  BSYNC B0 ;  /* 0x0000000000007941 */ /* 0x000fea0003800000 */
.L_x_773:
        /* <DEDUP_REMOVED lines=19> */
.L_x_776:
[----:B------:R-:W-:Y:S05]  /*7820*/  BSYNC B0 ;  /* 0x0000000000007941 */ /* 0x000fea0003800000 */
.L_x_775:
        /* <DEDUP_REMOVED lines=14> */
.L_x_778:
[----:B------:R-:W-:Y:S05]  /*7910*/  BSYNC B0 ;  /* 0x0000000000007941 */ /* 0x000fea0003800000 */
.L_x_777:
        /* <DEDUP_REMOVED lines=14> */
.L_x_780:
[----:B------:R-:W-:Y:S05]  /*7a00*/  BSYNC B0 ;  /* 0x0000000000007941 */ /* 0x000fea0003800000 */
.L_x_779:
        /* <DEDUP_REMOVED lines=14> */
.L_x_782:
[----:B------:R-:W-:Y:S05]  /*7af0*/  BSYNC B0 ;  /* 0x0000000000007941 */ /* 0x000fea0003800000 */
.L_x_781:
        /* <DEDUP_REMOVED lines=14> */
.L_x_784:
[----:B------:R-:W-:Y:S05]  /*7be0*/  BSYNC B0 ;  /* 0x0000000000007941 */ /* 0x000fea0003800000 */
.L_x_783:
        /* <DEDUP_REMOVED lines=13> */
.L_x_785:
        /* <DEDUP_REMOVED lines=12> */
.L_x_2306:


//--------------------- .text._ZN7cutlass13device_kernelIN5flash19enable_sm80_to_sm89INS1_16FlashAttnBwdSm80INS1_25CollectiveMainloopBwdSm80ILi2ELi1EN4cute5tupleIJNS5_1CILi64EEENS7_ILi96EEENS7_ILi128EEEEEENS_10bfloat16_tEfNS_4arch4Sm80ELb1ELb0ELb0ELb0ELb0ELb0ELb0ELb0ELi2ELi2ELi2ELi2ELb1EEENS1_24CollectiveEpilogueBwdGQAISB_fSE_Li256ELb0ELb0EEENS1_25SingleTileBwdLPTSchedulerILb0ELi96ELb0EEEEEEEEEvNT_6ParamsE --------------------------
	.section	.text._ZN7cutlass13device_kernelIN5flash19enable_sm80_to_sm89INS1_16FlashAttnBwdSm80INS1_25CollectiveMainloopBwdSm80ILi2ELi1EN4cute5tupleIJNS5_1CILi64EEENS7_ILi96EEENS7_ILi128EEEEEENS_10bfloat16_tEfNS_4arch4Sm80ELb1ELb0ELb0ELb0ELb0ELb0ELb0ELb0ELi2ELi2ELi2ELi2ELb1EEENS1_24CollectiveEpilogueBwdGQAISB_fSE_Li256ELb0ELb0EEENS1_25SingleTileBwdLPTSchedulerILb0ELi96ELb0EEEEEEEEEvNT_6ParamsE,"ax",@progbits
	.sectioninfo	@"SHI_REGISTERS=255"
	.align	128
.text._ZN7cutlass13device_kernelIN5flash19enable_sm80_to_sm89INS1_16FlashAttnBwdSm80INS1_25CollectiveMainloopBwdSm80ILi2ELi1EN4cute5tupleIJNS5_1CILi64EEENS7_ILi96EEENS7_ILi128EEEEEENS_10bfloat16_tEfNS_4arch4Sm80ELb1ELb0ELb0ELb0ELb0ELb0ELb0ELb0ELi2ELi2ELi2ELi2ELb1EEENS1_24CollectiveEpilogueBwdGQAISB_fSE_Li256ELb0ELb0EEENS1_25SingleTileBwdLPTSchedulerILb0ELi96ELb0EEEEEEEEEvNT_6ParamsE:
        .type           _ZN7cutlass13device_kernelIN5flash19enable_sm80_to_sm89INS1_16FlashAttnBwdSm80INS1_25CollectiveMainloopBwdSm80ILi2ELi1EN4cute5tupleIJNS5_1CILi64EEENS7_ILi96EEENS7_ILi128EEEEEENS_10bfloat16_tEfNS_4arch4Sm80ELb1ELb0ELb0ELb0ELb0ELb0ELb0ELb0ELi2ELi2ELi2ELi2ELb1EEENS1_24CollectiveEpilogueBwdGQAISB_fSE_Li256ELb0ELb0EEENS1_25SingleTileBwdLPTSchedulerILb0ELi96ELb0EEEEEEEEEvNT_6ParamsE,@function
        .size           _ZN7cutlass13device_kernelIN5flash19enable_sm80_to_sm89INS1_16FlashAttnBwdSm80INS1_25CollectiveMainloopBwdSm80ILi2ELi1EN4cute5tupleIJNS5_1CILi64EEENS7_ILi96EEENS7_ILi128EEEEEENS_10bfloat16_tEfNS_4arch4Sm80ELb1ELb0ELb0ELb0ELb0ELb0ELb0ELb0ELi2ELi2ELi2ELi2ELb1EEENS1_24CollectiveEpilogueBwdGQAISB_fSE_Li256ELb0ELb0EEENS1_25SingleTileBwdLPTSchedulerILb0ELi96ELb0EEEEEEEEEvNT_6ParamsE,(.L_x_2307 - _ZN7cutlass13device_kernelIN5flash19enable_sm80_to_sm89INS1_16FlashAttnBwdSm80INS1_25CollectiveMainloopBwdSm80ILi2ELi1EN4cute5tupleIJNS5_1CILi64EEENS7_ILi96EEENS7_ILi128EEEEEENS_10bfloat16_tEfNS_4arch4Sm80ELb1ELb0ELb0ELb0ELb0ELb0ELb0ELb0ELi2ELi2ELi2ELi2ELb1EEENS1_24CollectiveEpilogueBwdGQAISB_fSE_Li256ELb0ELb0EEENS1_25SingleTileBwdLPTSchedulerILb0ELi96ELb0EEEEEEEEEvNT_6ParamsE)
        .other          _ZN7cutlass13device_kernelIN5flash19enable_sm80_to_sm89INS1_16FlashAttnBwdSm80INS1_25CollectiveMainloopBwdSm80ILi2ELi1EN4cute5tupleIJNS5_1CILi64EEENS7_ILi96EEENS7_ILi128EEEEEENS_10bfloat16_tEfNS_4arch4Sm80ELb1ELb0ELb0ELb0ELb0ELb0ELb0ELb0ELi2ELi2ELi2ELi2ELb1EEENS1_24CollectiveEpilogueBwdGQAISB_fSE_Li256ELb0ELb0EEENS1_25SingleTileBwdLPTSchedulerILb0ELi96ELb0EEEEEEEEEvNT_6ParamsE,@"STO_CUDA_ENTRY STV_DEFAULT"
_ZN7cutlass13device_kernelIN5flash19enable_sm80_to_sm89INS1_16FlashAttnBwdSm80INS1_25CollectiveMainloopBwdSm80ILi2ELi1EN4cute5tupleIJNS5_1CILi64EEENS7_ILi96EEENS7_ILi128EEEEEENS_10bfloat16_tEfNS_4arch4Sm80ELb1ELb0ELb0ELb0ELb0ELb0ELb0ELb0ELi2ELi2ELi2ELi2ELb1EEENS1_24CollectiveEpilogueBwdGQAISB_fSE_Li256ELb0ELb0EEENS1_25SingleTileBwdLPTSchedulerILb0ELi96ELb0EEEEEEEEEvNT_6ParamsE:
[----:B------:R-:W-:Y:S02]  /*0000*/  MOV R1, c[0x0][0x28] ;  /* 0x00000a0000017a02 */ /* 0x000fe40000000f00 */
[----:B------:R-:W1:Y:S01]  /*0010*/  S2R R240, SR_TID.X ;  /* 0x0000000000f07919 */ /* 0x000e620000002100 */
[----:B------:R-:W2:Y:S01]  /*0020*/  S2UR UR7, SR_CTAID.X ;  /* 0x00000000000779c3 */ /* 0x000ea20000002500 */
[----:B------:R-:W-:Y:S02]  /*0030*/  IADD3 R1, R1, -0x20, RZ ;  /* 0xffffffe001017810 */ /* 0x000fe40007ffe0ff */
[----:B-1----:R-:W-:-:S06]  /*0040*/  SHF.R.U32.HI R0, RZ, 0x5, R240 ;  /* 0x00000005ff007819 */ /* 0x002fcc00000116f0 */
[----:B------:R-:W1:Y:S02]  /*0050*/  SHFL.IDX PT, R0, R0, RZ, 0x1f ;  /* 0x00001fff00007589 */ /* 0x000e6400000e0000 */
[----:B-1----:R-:W-:-:S13]  /*0060*/  ISETP.NE.AND P0, PT, R0, RZ, PT ;  /* 0x000000ff0000720c */ /* 0x002fda0003f05270 */
[----:B--2---:R-:W-:Y:S05]  /*0070*/  @!P0 BRA `(.L_x_786) ;  /* 0x0000026000008947 */ /* 0x004fea0003800000 */
[----:B------:R-:W-:Y:S02]  /*0080*/  ULDC.64 UR4, c[0x0][0x3c0] ;  /* 0x0000f00000047ab9 */ /* 0x000fe40000000a00 */
[----:B------:R-:W-:Y:S02]  /*0090*/  UISETP.NE.AND UP0, UPT, UR4, 0x1, UPT ;  /* 0x000000010400788c */ /* 0x000fe4000bf05270 */
[----:B------:R-:W-:Y:S02]  /*00a0*/  UIMAD.WIDE.U32 UR8, UR7, UR5, URZ ;  /* 0x00000005070872a5 */ /* 0x000fe4000f8e003f */
[----:B------:R-:W-:Y:S02]  /*00b0*/  UMOV UR6, UR7 ;  /* 0x0000000700067c82 */ /* 0x000fe40008000000 */
[----:B------:R-:W-:-:S05]  /*00c0*/  ULDC UR5, c[0x0][0x3c8] ;  /* 0x0000f20000057ab9 */ /* 0x000fca0000000800 */
[----:B------:R-:W-:-:S03]  /*00d0*/  @UP0 USHF.R.U32.HI UR6, URZ, UR5, UR9 ;  /* 0x000000053f060299 */ /* 0x000fc60008011609 */
[----:B------:R-:W-:Y:S02]  /*00e0*/  ULDC UR5, c[0x0][0x3d8] ;  /* 0x0000f60000057ab9 */ /* 0x000fe40000000800 */
[----:B------:R-:W-:Y:S02]  /*00f0*/  UISETP.GE.AND UP0, UPT, UR6, UR5, UPT ;  /* 0x000000050600728c */ /* 0x000fe4000bf06270 */
[----:B------:R-:W-:-:S04]  /*0100*/  UIADD3 UR5, -UR6, URZ, URZ ;  /* 0x0000003f06057290 */ /* 0x000fc8000fffe13f */
[----:B------:R-:W-:Y:S01]  /*0110*/  PLOP3.LUT P0, PT, PT, PT, UP0, 0x80, 0x0 ;  /* 0x000000000000781c */ /* 0x000fe20003f0f008 */
[----:B------:R-:W-:-:S12]  /*0120*/  UIMAD UR7, UR5, UR4, UR7 ;  /* 0x00000004050772a4 */ /* 0x000fd8000f8e0207 */
[----:B------:R-:W-:Y:S05]  /*0130*/  @!P0 BRA `(.L_x_787) ;  /* 0x0000008000008947 */ /* 0x000fea0003800000 */
[----:B------:R-:W-:Y:S02]  /*0140*/  ULDC UR8, c[0x0][0x3cc] ;  /* 0x0000f30000087ab9 */ /* 0x000fe40000000800 */
[----:B------:R-:W-:Y:S02]  /*0150*/  UISETP.NE.AND UP0, UPT, UR8, 0x1, UPT ;  /* 0x000000010800788c */ /* 0x000fe4000bf05270 */
[----:B------:R-:W-:Y:S02]  /*0160*/  ULDC.64 UR4, c[0x0][0x3d0] ;  /* 0x0000f40000047ab9 */ /* 0x000fe40000000a00 */
[----:B------:R-:W-:Y:S02]  /*0170*/  UIMAD.WIDE.U32 UR10, UR7, UR4, URZ ;  /* 0x00000004070a72a5 */ /* 0x000fe4000f8e003f */
[----:B------:R-:W-:-:S05]  /*0180*/  UMOV UR24, UR7 ;  /* 0x0000000700187c82 */ /* 0x000fca0008000000 */
[----:B------:R-:W-:-:S04]  /*0190*/  @UP0 USHF.R.U32.HI UR24, URZ, UR5, UR11 ;  /* 0x000000053f180299 */ /* 0x000fc8000801160b */
[----:B------:R-:W-:Y:S01]  /*01a0*/  UIMAD UR8, UR24, UR8, URZ ;  /* 0x00000008180872a4 */ /* 0x000fe2000f8e023f */
[----:B------:R-:W-:Y:S05]  /*01b0*/  BRA `(.L_x_788) ;  /* 0x0000007000007947 */ /* 0x000fea0003800000 */
.L_x_787:
[----:B------:R-:W-:Y:S02]  /*01c0*/  ULDC UR8, c[0x0][0x3b4] ;  /* 0x0000ed0000087ab9 */ /* 0x000fe40000000800 */
[----:B------:R-:W-:Y:S02]  /*01d0*/  UISETP.NE.AND UP0, UPT, UR8, 0x1, UPT ;  /* 0x000000010800788c */ /* 0x000fe4000bf05270 */
[----:B------:R-:W-:Y:S02]  /*01e0*/  ULDC.64 UR4, c[0x0][0x3b8] ;  /* 0x0000ee0000047ab9 */ /* 0x000fe40000000a00 */
[----:B------:R-:W-:Y:S02]  /*01f0*/  UIMAD.WIDE.U32 UR10, UR7, UR4, URZ ;  /* 0x00000004070a72a5 */ /* 0x000fe4000f8e003f */
[----:B------:R-:W-:-:S05]  /*0200*/  UMOV UR24, UR7 ;  /* 0x0000000700187c82 */ /* 0x000fca0008000000 */
[----:B------:R-:W-:-:S04]  /*0210*/  @UP0 USHF.R.U32.HI UR24, URZ, UR5, UR11 ;  /* 0x000000053f180299 */ /* 0x000fc8000801160b */
[----:B------:R-:W-:Y:S02]  /*0220*/  UIMAD UR8, UR24, UR8, URZ ;  /* 0x00000008180872a4 */ /* 0x000fe4000f8e023f */
.L_x_788:
[----:B------:R-:W-:Y:S02]  /*0230*/  ULDC.64 UR22, c[0x0][0x3a8] ;  /* 0x0000ea0000167ab9 */ /* 0x000fe40000000a00 */
[----:B------:R-:W-:Y:S02]  /*0240*/  UIADD3 UR7, UR7, -UR8, URZ ;  /* 0x8000000807077290 */ /* 0x000fe4000fffe03f */
[----:B------:R-:W-:Y:S02]  /*0250*/  UISETP.NE.AND UP0, UPT, UR22, 0x1, UPT ;  /* 0x000000011600788c */ /* 0x000fe4000bf05270 */
[----:B------:R-:W-:Y:S02]  /*0260*/  ULDC.64 UR4, c[0x0][0x3b0] ;  /* 0x0000ec0000047ab9 */ /* 0x000fe40000000a00 */
[----:B------:R-:W-:-:S04]  /*0270*/  UIMAD UR5, UR6, UR5, UR7 ;  /* 0x00000005060572a4 */ /* 0x000fc8000f8e0207 */
[----:B------:R-:W-:-:S03]  /*0280*/  UIMAD.WIDE.U32 UR6, UR5, UR23, URZ ;  /* 0x00000017050672a5 */ /* 0x000fc6000f8e003f */
[----:B------:R-:W-:Y:S02]  /*0290*/  UMOV UR23, UR5 ;  /* 0x0000000500177c82 */ /* 0x000fe40008000000 */
[----:B------:R-:W-:-:S04]  /*02a0*/  @UP0 USHF.R.U32.HI UR23, URZ, UR4, UR7 ;  /* 0x000000043f170299 */ /* 0x000fc80008011607 */
[----:B------:R-:W-:-:S04]  /*02b0*/  UIADD3 UR4, -UR23, URZ, URZ ;  /* 0x0000003f17047290 */ /* 0x000fc8000fffe13f */
[----:B------:R-:W-:Y:S01]  /*02c0*/  UIMAD UR22, UR4, UR22, UR5 ;  /* 0x00000016041672a4 */ /* 0x000fe2000f8e0205 */
[----:B------:R-:W-:Y:S05]  /*02d0*/  BRA `(.L_x_789) ;  /* 0x0000025000007947 */ /* 0x000fea0003800000 */
.L_x_786:
        /* <DEDUP_REMOVED lines=20> */
.L_x_790:
[----:B------:R-:W-:Y:S02]  /*0420*/  ULDC UR8, c[0x0][0x3b4] ;  /* 0x0000ed0000087ab9 */ /* 0x000fe40000000800 */
[----:B------:R-:W-:Y:S02]  /*0430*/  UISETP.NE.AND UP0, UPT, UR8, 0x1, UPT ;  /* 0x000000010800788c */ /* 0x000fe4000bf05270 */
[----:B------:R-:W-:Y:S02]  /*0440*/  ULDC.64 UR4, c[0x0][0x3b8] ;  /* 0x0000ee0000047ab9 */ /* 0x000fe40000000a00 */
[----:B------:R-:W-:Y:S02]  /*0450*/  UIMAD.WIDE.U32 UR10, UR7, UR4, URZ ;  /* 0x00000004070a72a5 */ /* 0x000fe4000f8e003f */
[----:B------:R-:W-:-:S05]  /*0460*/  UMOV UR24, UR7 ;  /* 0x0000000700187c82 */ /* 0x000fca0008000000 */
[----:B------:R-:W-:-:S04]  /*0470*/  @UP0 USHF.R.U32.HI UR24, URZ, UR5, UR11 ;  /* 0x000000053f180299 */ /* 0x000fc8000801160b */
[----:B------:R-:W-:Y:S02]  /*0480*/  UIMAD UR8, UR24, UR8, URZ ;  /* 0x00000008180872a4 */ /* 0x000fe4000f8e023f */
.L_x_791:
        /* <DEDUP_REMOVED lines=9> */
[----:B------:R-:W-:Y:S02]  /*0520*/  UIMAD UR22, UR4, UR22, UR5 ;  /* 0x00000016041672a4 */ /* 0x000fe4000f8e0205 */
.L_x_789:
[----:B------:R-:W-:-:S13]  /*0530*/  ISETP.LE.AND P0, PT, RZ, UR23, PT ;  /* 0x00000017ff007c0c */ /* 0x000fda000bf03270 */
[----:B------:R-:W-:Y:S05]  /*0540*/  @!P0 EXIT ;  /* 0x000000000000894d */ /* 0x000fea0003800000 */
[----:B------:R-:W-:Y:S01]  /*0550*/  ULDC UR6, c[0x0][0x168] ;  /* 0x00005a0000067ab9 */ /* 0x000fe20000000800 */
[----:B------:R-:W-:Y:S01]  /*0560*/  PLOP3.LUT P1, PT, PT, PT, PT, 0x80, 0x0 ;  /* 0x000000000000781c */ /* 0x000fe20003f2f070 */
[----:B------:R-:W-:Y:S01]  /*0570*/  UIMAD UR7, UR24, 0x60, UR6 ;  /* 0x00000060180778a4 */ /* 0x000fe2000f8e0206 */
[----:B------:R-:W-:Y:S01]  /*0580*/  CS2R R138, SRZ ;  /* 0x00000000008a7805 */ /* 0x000fe2000001ff00 */
        /* <DEDUP_REMOVED lines=8> */
[----:B------:R-:W-:Y:S01]  /*0610*/  UIADD3 UR6, UR6, 0x3f, URZ ;  /* 0x0000003f06067890 */ /* 0x000fe2000fffe03f */
[----:B------:R-:W-:Y:S01]  /*0620*/  CS2R R144, SRZ ;  /* 0x0000000000907805 */ /* 0x000fe2000001ff00 */
[----:B------:R-:W-:Y:S01]  /*0630*/  USHF.R.S32.HI UR4, URZ, 0x1f, UR5 ;  /* 0x0000001f3f047899 */ /* 0x000fe20008011405 */
[----:B------:R-:W-:Y:S01]  /*0640*/  CS2R R134, SRZ ;  /* 0x0000000000867805 */ /* 0x000fe2000001ff00 */
[----:B------:R-:W-:Y:S01]  /*0650*/  ULDC.64 UR26, c[0x0][0x118] ;  /* 0x00004600001a7ab9 */ /* 0x000fe20000000a00 */
[----:B------:R-:W-:Y:S01]  /*0660*/  CS2R R132, SRZ ;  /* 0x0000000000847805 */ /* 0x000fe2000001ff00 */
[----:B------:R-:W-:Y:S01]  /*0670*/  ULEA.HI UR25, UR4, UR5, URZ, 0x6 ;  /* 0x0000000504197291 */ /* 0x000fe2000f8f303f */
[----:B------:R-:W-:Y:S01]  /*0680*/  CS2R R130, SRZ ;  /* 0x0000000000827805 */ /* 0x000fe2000001ff00 */
[----:B------:R-:W-:Y:S01]  /*0690*/  USHF.R.S32.HI UR4, URZ, 0x1f, UR6 ;  /* 0x0000001f3f047899 */ /* 0x000fe20008011406 */
[----:B------:R-:W-:Y:S01]  /*06a0*/  CS2R R128, SRZ ;  /* 0x0000000000807805 */ /* 0x000fe2000001ff00 */
[----:B------:R-:W-:Y:S01]  /*06b0*/  USHF.R.S32.HI UR25, URZ, 0x6, UR25 ;  /* 0x000000063f197899 */ /* 0x000fe20008011419 */
[----:B------:R-:W-:Y:S01]  /*06c0*/  CS2R R126, SRZ ;  /* 0x00000000007e7805 */ /* 0x000fe2000001ff00 */
[----:B------:R-:W-:Y:S01]  /*06d0*/  ULEA.HI UR4, UR4, UR6, URZ, 0x6 ;  /* 0x0000000604047291 */ /* 0x000fe2000f8f303f */
[----:B------:R-:W-:Y:S01]  /*06e0*/  CS2R R124, SRZ ;  /* 0x00000000007c7805 */ /* 0x000fe2000001ff00 */
[----:B------:R-:W-:Y:S01]  /*06f0*/  UISETP.LT.AND UP0, UPT, URZ, UR25, UPT ;  /* 0x000000193f00728c */ /* 0x000fe2000bf01270 */
[----:B------:R-:W-:Y:S01]  /*0700*/  CS2R R114, SRZ ;  /* 0x0000000000727805 */ /* 0x000fe2000001ff00 */
[----:B------:R-:W-:Y:S01]  /*0710*/  USHF.R.S32.HI UR21, URZ, 0x6, UR4 ;  /* 0x000000063f157899 */ /* 0x000fe20008011404 */
        /* <DEDUP_REMOVED lines=39> */
[----:B------:R-:W-:Y:S01]  /*0990*/  SHF.R.S32.HI R30, RZ, 0x1f, R240 ;  /* 0x0000001fff1e7819 */ /* 0x000fe200000114f0 */
[----:B------:R-:W-:Y:S01]  /*09a0*/  IMAD.SHL.U32 R6, R240, 0x4, RZ ;  /* 0x00000004f0067824 */ /* 0x000fe200078e00ff */
[----:B------:R-:W-:Y:S01]  /*09b0*/  ULDC.64 UR4, c[0x0][0x248] ;  /* 0x0000920000047ab9 */ /* 0x000fe20000000a00 */
[----:B------:R-:W-:Y:S01]  /*09c0*/  IMAD.U32 R3, RZ, RZ, UR22 ;  /* 0x00000016ff037e24 */ /* 0x000fe2000f8e00ff */
[-C--:B------:R-:W-:Y:S01]  /*09d0*/  LEA.HI R29, R30, R240.reuse, RZ, 0x3 ;  /* 0x000000f01e1d7211 */ /* 0x080fe200078f18ff */
[----:B------:R-:W-:Y:S01]  /*09e0*/  UISETP.NE.AND UP0, UPT, UR4, 0x1, UPT ;  /* 0x000000010400788c */ /* 0x000fe2000bf05270 */
[--C-:B------:R-:W-:Y:S01]  /*09f0*/  SHF.R.S32.HI R7, RZ, 0x1f, R6.reuse ;  /* 0x0000001fff077819 */ /* 0x100fe20000011406 */
[----:B------:R-:W-:Y:S01]  /*0a00*/  UIMAD.WIDE.U32 UR12, UR22, UR5, URZ ;  /* 0x00000005160c72a5 */ /* 0x000fe2000f8e003f */
[----:B------:R-:W-:Y:S01]  /*0a10*/  SHF.R.S32.HI R242, RZ, 0x3, R29 ;  /* 0x00000003fff27819 */ /* 0x000fe2000001141d */
[----:B------:R-:W-:Y:S01]  /*0a20*/  UMOV UR10, 0x6 ;  /* 0x00000006000a7882 */ /* 0x000fe20000000000 */
[----:B------:R-:W-:Y:S01]  /*0a30*/  IMAD.U32 R0, RZ, RZ, UR24 ;  /* 0x00000018ff007e24 */ /* 0x000fe2000f8e00ff */
[----:B------:R-:W-:Y:S01]  /*0a40*/  ULDC.64 UR4, c[0x0][0x1d8] ;  /* 0x0000760000047ab9 */ /* 0x000fe20000000a00 */
[----:B------:R-:W-:Y:S01]  /*0a50*/  IADD3 R4, -R242, c[0x0][0x198], RZ ;  /* 0x00006600f2047a10 */ /* 0x000fe20007ffe1ff */
[----:B------:R-:W-:Y:S01]  /*0a60*/  IMAD.WIDE.U32 R22, R3, c[0x0][0x270], R6 ;  /* 0x00009c0003167a25 */ /* 0x000fe200078e0006 */
[----:B------:R-:W-:Y:S01]  /*0a70*/  LOP3.LUT R3, R29, 0xfffffff8, RZ, 0xc0, !PT ;  /* 0xfffffff81d037812 */ /* 0x000fe200078ec0ff */
[----:B------:R-:W-:Y:S01]  /*0a80*/  USHF.L.U64.HI UR8, UR4, UR10, UR5 ;  /* 0x0000000a04087299 */ /* 0x000fe20008010205 */
[----:B------:R-:W-:Y:S01]  /*0a90*/  SHF.R.S32.HI R243, RZ, 0x1f, R242 ;  /* 0x0000001ffff37819 */ /* 0x000fe200000114f2 */
[----:B------:R-:W-:Y:S01]  /*0aa0*/  IMAD.U32 R2, RZ, RZ, UR22 ;  /* 0x00000016ff027e24 */ /* 0x000fe2000f8e00ff */
[----:B------:R-:W-:Y:S01]  /*0ab0*/  USHF.L.U32 UR9, UR4, 0x6, URZ ;  /* 0x0000000604097899 */ /* 0x000fe2000800063f */
[----:B------:R-:W-:Y:S01]  /*0ac0*/  IMAD R18, R0, -0x60, R4 ;  /* 0xffffffa000127824 */ /* 0x000fe200078e0204 */
[----:B------:R-:W-:Y:S01]  /*0ad0*/  UMOV UR7, UR22 ;  /* 0x0000001600077c82 */ /* 0x000fe20008000000 */
[----:B------:R-:W-:Y:S01]  /*0ae0*/  IMAD.WIDE.U32 R26, R2, c[0x0][0x288], R6 ;  /* 0x0000a200021a7a25 */ /* 0x000fe200078e0006 */
[----:B------:R-:W-:Y:S01]  /*0af0*/  ULDC UR4, c[0x0][0x250] ;  /* 0x0000940000047ab9 */ /* 0x000fe20000000800 */
[-C--:B------:R-:W-:Y:S01]  /*0b00*/  LEA.HI R0, R30, R240.reuse, RZ, 0x6 ;  /* 0x000000f01e007211 */ /* 0x080fe200078f30ff */
[----:B------:R-:W-:Y:S01]  /*0b10*/  @UP0 USHF.R.U32.HI UR7, URZ, UR4, UR13 ;  /* 0x000000043f070299 */ /* 0x000fe2000801160d */
[----:B------:R-:W-:Y:S01]  /*0b20*/  IMAD.SHL.U32 R2, R242, 0x40, RZ ;  /* 0x00000040f2027824 */ /* 0x000fe200078e00ff */
[----:B------:R1:W-:Y:S01]  /*0b30*/  STL.64 [R1], R6 ;  /* 0x0000000601007387 */ /* 0x0003e20000100a00 */
[----:B------:R-:W-:Y:S01]  /*0b40*/  IMAD.IADD R24, R240, 0x1, -R3 ;  /* 0x00000001f0187824 */ /* 0x000fe200078e0a03 */
[----:B------:R-:W-:Y:S01]  /*0b50*/  USHF.R.S32.HI UR6, URZ, 0x1f, UR7 ;  /* 0x0000001f3f067899 */ /* 0x000fe20008011407 */
[----:B------:R-:W-:Y:S01]  /*0b60*/  SHF.R.S32.HI R21, RZ, 0x6, R0 ;  /* 0x00000006ff157819 */ /* 0x000fe20000011400 */
[----:B------:R-:W-:Y:S01]  /*0b70*/  ULDC.64 UR4, c[0x0][0x1e0] ;  /* 0x0000780000047ab9 */ /* 0x000fe20000000a00 */
[----:B------:R-:W-:Y:S01]  /*0b80*/  IMAD.SHL.U32 R10, R24, 0x8, RZ ;  /* 0x00000008180a7824 */ /* 0x000fe200078e00ff */
[----:B------:R-:W-:Y:S01]  /*0b90*/  LOP3.LUT R0, R2, 0x1c0, RZ, 0xc0, !PT ;  /* 0x000001c002007812 */ /* 0x000fe200078ec0ff */
[----:B------:R-:W-:Y:S01]  /*0ba0*/  UIMAD UR4, UR6, UR4, URZ ;  /* 0x00000004060472a4 */ /* 0x000fe2000f8e023f */
[----:B------:R-:W-:Y:S01]  /*0bb0*/  IMAD.SHL.U32 R25, R21, 0x200, RZ ;  /* 0x0000020015197824 */ /* 0x000fe200078e00ff */
[----:B------:R-:W-:Y:S01]  /*0bc0*/  ULDC.64 UR16, c[0x0][0x208] ;  /* 0x0000820000107ab9 */ /* 0x000fe20000000a00 */
[----:B------:R-:W-:Y:S01]  /*0bd0*/  LOP3.LUT R3, R0, 0x38, R10, 0xf8, !PT ;  /* 0x0000003800037812 */ /* 0x000fe200078ef80a */
[----:B------:R-:W-:Y:S01]  /*0be0*/  IMAD.U32 R2, RZ, RZ, UR24 ;  /* 0x00000018ff027e24 */ /* 0x000fe2000f8e00ff */
[----:B------:R-:W-:Y:S01]  /*0bf0*/  SHF.R.U32.HI R0, RZ, 0x3, R0 ;  /* 0x00000003ff007819 */ /* 0x000fe20000011600 */
[----:B------:R-:W-:Y:S01]  /*0c00*/  IMAD.U32 R12, RZ, RZ, UR7 ;  /* 0x00000007ff0c7e24 */ /* 0x000fe2000f8e00ff */
[----:B------:R-:W-:Y:S01]  /*0c10*/  SHF.R.S32.HI R11, RZ, 0x1f, R10 ;  /* 0x0000001fff0b7819 */ /* 0x000fe2000001140a */
[----:B------:R-:W-:Y:S01]  /*0c20*/  UIMAD UR11, UR7, UR5, UR4 ;  /* 0x00000005070b72a4 */ /* 0x000fe2000f8e0204 */
[----:B------:R-:W-:Y:S01]  /*0c30*/  IMAD.WIDE R16, R2, 0x60, R242 ;  /* 0x0000006002107825 */ /* 0x000fe200078e02f2 */
[----:B------:R-:W-:Y:S01]  /*0c40*/  LOP3.LUT R237, R25, R3, R0, 0xf6, !PT ;  /* 0x0000000319ed7212 */ /* 0x000fe200078ef600 */
[----:B------:R-:W-:Y:S01]  /*0c50*/  ULDC.64 UR4, c[0x0][0x1b0] ;  /* 0x00006c0000047ab9 */ /* 0x000fe20000000a00 */
[----:B------:R-:W-:Y:S01]  /*0c60*/  IADD3 R28, R10, 0x40, RZ ;  /* 0x000000400a1c7810 */ /* 0x000fe20007ffe0ff */
[--C-:B------:R-:W-:Y:S01]  /*0c70*/  IMAD.WIDE.U32 R2, R12, c[0x0][0x1e0], R10.reuse ;  /* 0x000078000c027a25 */ /* 0x100fe200078e000a */
[----:B------:R-:W-:Y:S01]  /*0c80*/  UIMAD UR4, UR6, UR4, URZ ;  /* 0x00000004060472a4 */ /* 0x000fe2000f8e023f */
[----:B------:R-:W-:Y:S01]  /*0c90*/  ISETP.GE.AND P6, PT, R10, c[0x0][0x1cc], PT ;  /* 0x000073000a007a0c */ /* 0x000fe20003fc6270 */
[----:B------:R-:W-:Y:S01]  /*0ca0*/  USHF.L.U64.HI UR17, UR16, UR10, UR17 ;  /* 0x0000000a10117299 */ /* 0x000fe20008010211 */
[----:B------:R-:W-:Y:S01]  /*0cb0*/  IMAD R0, R243, c[0x0][0x178], RZ ;  /* 0x00005e00f3007a24 */ /* 0x000fe200078e02ff */
[----:B------:R-:W-:Y:S01]  /*0cc0*/  IADD3 R5, R3, UR11, RZ ;  /* 0x0000000b03057c10 */ /* 0x000fe2000fffe0ff */
[----:B------:R-:W-:Y:S01]  /*0cd0*/  IMAD R4, R243, c[0x0][0x208], RZ ;  /* 0x00008200f3047a24 */ /* 0x000fe200078e02ff */
[----:B------:R-:W-:Y:S01]  /*0ce0*/  USHF.R.S32.HI UR11, URZ, 0x1f, UR23 ;  /* 0x0000001f3f0b7899 */ /* 0x000fe20008011417 */
[----:B------:R-:W-:Y:S01]  /*0cf0*/  IMAD.WIDE.U32 R12, R12, c[0x0][0x1b0], R10 ;  /* 0x00006c000c0c7a25 */ /* 0x000fe200078e000a */
[----:B------:R-:W-:Y:S01]  /*0d00*/  UIMAD UR12, UR7, UR5, UR4 ;  /* 0x00000005070c72a4 */ /* 0x000fe2000f8e0204 */
[----:B------:R-:W-:Y:S01]  /*0d10*/  ISETP.GE.AND P5, PT, R28, c[0x0][0x1cc], PT ;  /* 0x000073001c007a0c */ /* 0x000fe20003fa6270 */
[----:B------:R-:W-:Y:S01]  /*0d20*/  ULDC.64 UR18, c[0x0][0x178] ;  /* 0x00005e0000127ab9 */ /* 0x000fe20000000a00 */
[C---:B------:R-:W-:Y:S01]  /*0d30*/  IMAD R0, R242.reuse, c[0x0][0x17c], R0 ;  /* 0x00005f00f2007a24 */ /* 0x040fe200078e0200 */
[----:B------:R-:W-:Y:S01]  /*0d40*/  ULDC.64 UR4, c[0x0][0x1b8] ;  /* 0x00006e0000047ab9 */ /* 0x000fe20000000a00 */
[C---:B------:R-:W-:Y:S01]  /*0d50*/  IMAD R4, R242.reuse, c[0x0][0x20c], R4 ;  /* 0x00008300f2047a24 */ /* 0x040fe200078e0204 */
[----:B------:R-:W-:Y:S01]  /*0d60*/  UIMAD UR4, UR11, UR4, URZ ;  /* 0x000000040b0472a4 */ /* 0x000fe2000f8e023f */
[C-C-:B------:R-:W-:Y:S01]  /*0d70*/  IMAD.WIDE.U32 R8, R242.reuse, c[0x0][0x178], R10.reuse ;  /* 0x00005e00f2087a25 */ /* 0x140fe200078e000a */
[----:B------:R-:W-:Y:S01]  /*0d80*/  ULDC.64 UR6, c[0x0][0x1e8] ;  /* 0x00007a0000067ab9 */ /* 0x000fe20000000a00 */
[----:B------:R-:W-:Y:S01]  /*0d90*/  IADD3 R3, R13, UR12, RZ ;  /* 0x0000000c0d037c10 */ /* 0x000fe2000fffe0ff */
[----:B------:R-:W-:Y:S01]  /*0da0*/  UIMAD UR6, UR11, UR6, URZ ;  /* 0x000000060b0672a4 */ /* 0x000fe2000f8e023f */
[----:B-1----:R-:W-:Y:S01]  /*0db0*/  IMAD.WIDE.U32 R6, R242, c[0x0][0x208], R10 ;  /* 0x00008200f2067a25 */ /* 0x002fe200078e000a */
[----:B------:R-:W-:Y:S01]  /*0dc0*/  USHF.R.S32.HI UR12, URZ, 0x1f, UR22 ;  /* 0x0000001f3f0c7899 */ /* 0x000fe20008011416 */
[----:B------:R-:W-:Y:S01]  /*0dd0*/  ISETP.LT.OR P2, PT, R18, 0x1, P6 ;  /* 0x000000011200780c */ /* 0x000fe20003741670 */
[----:B------:R-:W-:Y:S01]  /*0de0*/  UIMAD UR13, UR23, UR5, UR4 ;  /* 0x00000005170d72a4 */ /* 0x000fe2000f8e0204 */
[----:B------:R-:W-:Y:S01]  /*0df0*/  IMAD.IADD R9, R9, 0x1, R0 ;  /* 0x0000000109097824 */ /* 0x000fe200078e0200 */
[----:B------:R-:W-:Y:S01]  /*0e00*/  UIMAD UR14, UR23, UR7, UR6 ;  /* 0x00000007170e72a4 */ /* 0x000fe2000f8e0206 */
[----:B------:R-:W-:Y:S01]  /*0e10*/  IMAD.IADD R7, R7, 0x1, R4 ;  /* 0x0000000107077824 */ /* 0x000fe200078e0204 */
[----:B------:R-:W-:Y:S01]  /*0e20*/  ULDC.64 UR4, c[0x0][0x210] ;  /* 0x0000840000047ab9 */ /* 0x000fe20000000a00 */
[----:B------:R-:W-:Y:S01]  /*0e30*/  IMAD.MOV.U32 R4, RZ, RZ, R2 ;  /* 0x000000ffff047224 */ /* 0x000fe200078e0002 */
[----:B------:R-:W-:Y:S01]  /*0e40*/  UIMAD UR4, UR12, UR4, URZ ;  /* 0x000000040c0472a4 */ /* 0x000fe2000f8e023f */
[----:B------:R-:W-:Y:S01]  /*0e50*/  IMAD.U32 R0, RZ, RZ, UR23 ;  /* 0x00000017ff007e24 */ /* 0x000fe2000f8e00ff */
[----:B------:R-:W-:Y:S01]  /*0e60*/  ULDC.64 UR6, c[0x0][0x180] ;  /* 0x0000600000067ab9 */ /* 0x000fe20000000a00 */
[----:B------:R-:W-:Y:S01]  /*0e70*/  IMAD.U32 R11, RZ, RZ, UR23 ;  /* 0x00000017ff0b7e24 */ /* 0x000fe2000f8e00ff */
[----:B------:R-:W-:Y:S01]  /*0e80*/  UIMAD UR6, UR12, UR6, URZ ;  /* 0x000000060c0672a4 */ /* 0x000fe2000f8e023f */
[----:B------:R-:W-:Y:S01]  /*0e90*/  IMAD.WIDE.U32 R4, R0, c[0x0][0x1e8], R4 ;  /* 0x00007a0000047a25 */ /* 0x000fe200078e0004 */
[C---:B------:R-:W-:Y:S01]  /*0ea0*/  ISETP.LT.OR P1, PT, R18.reuse, 0x1, P5 ;  /* 0x000000011200780c */ /* 0x040fe20002f21670 */
[----:B------:R-:W-:Y:S01]  /*0eb0*/  CS2R R146, SRZ ;  /* 0x0000000000927805 */ /* 0x000fe2000001ff00 */
[----:B------:R-:W-:Y:S01]  /*0ec0*/  UIMAD UR15, UR22, UR7, UR6 ;  /* 0x00000007160f72a4 */ /* 0x000fe2000f8e0206 */
[----:B------:R-:W-:Y:S01]  /*0ed0*/  IMAD.MOV.U32 R2, RZ, RZ, R12 ;  /* 0x000000ffff027224 */ /* 0x000fe200078e000c */
[----:B------:R-:W-:Y:S01]  /*0ee0*/  IADD3 R5, R5, UR14, RZ ;  /* 0x0000000e05057c10 */ /* 0x000fe2000fffe0ff */
[----:B------:R-:W-:Y:S01]  /*0ef0*/  IMAD.U32 R0, RZ, RZ, UR22 ;  /* 0x00000016ff007e24 */ /* 0x000fe2000f8e00ff */
[----:B------:R-:W-:Y:S01]  /*0f00*/  UIMAD UR14, UR22, UR5, UR4 ;  /* 0x00000005160e72a4 */ /* 0x000fe2000f8e0204 */
[----:B------:R-:W-:Y:S01]  /*0f10*/  IMAD.WIDE.U32 R2, R11, c[0x0][0x1b8], R2 ;  /* 0x00006e000b027a25 */ /* 0x000fe200078e0002 */
[----:B------:R-:W-:Y:S01]  /*0f20*/  ULDC.64 UR6, c[0x0][0x1a8] ;  /* 0x00006a0000067ab9 */ /* 0x000fe20000000a00 */
[----:B------:R-:W-:Y:S01]  /*0f30*/  ISETP.LT.OR P4, PT, R18, 0x21, P6 ;  /* 0x000000211200780c */ /* 0x000fe20003781670 */
[----:B------:R-:W-:Y:S01]  /*0f40*/  ULDC.64 UR4, c[0x0][0x218] ;  /* 0x0000860000047ab9 */ /* 0x000fe20000000a00 */
[----:B------:R-:W-:Y:S01]  /*0f50*/  IMAD.U32 R11, RZ, RZ, UR22 ;  /* 0x00000016ff0b7e24 */ /* 0x000fe2000f8e00ff */
[----:B------:R-:W-:Y:S01]  /*0f60*/  UIMAD UR4, UR11, UR4, URZ ;  /* 0x000000040b0472a4 */ /* 0x000fe2000f8e023f */
[----:B------:R-:W-:Y:S01]  /*0f70*/  IMAD.WIDE.U32 R6, R0, c[0x0][0x210], R6 ;  /* 0x0000840000067a25 */ /* 0x000fe200078e0006 */
[----:B------:R-:W-:Y:S01]  /*0f80*/  IADD3 R3, R3, UR13, RZ ;  /* 0x0000000d03037c10 */ /* 0x000fe2000fffe0ff */
[----:B------:R-:W-:Y:S01]  /*0f90*/  USHF.L.U64.HI UR7, UR6, UR10, UR7 ;  /* 0x0000000a06077299 */ /* 0x000fe20008010207 */
[C---:B------:R-:W-:Y:S01]  /*0fa0*/  ISETP.LT.OR P3, PT, R18.reuse, 0x21, P5 ;  /* 0x000000211200780c */ /* 0x040fe20002f61670 */
[----:B------:R-:W-:Y:S01]  /*0fb0*/  IMAD.WIDE.U32 R8, R11, c[0x0][0x180], R8 ;  /* 0x000060000b087a25 */ /* 0x000fe200078e0008 */
[----:B------:R-:W-:Y:S01]  /*0fc0*/  IADD3 R13, R7, UR14, RZ ;  /* 0x0000000e070d7c10 */ /* 0x000fe2000fffe0ff */
[----:B------:R-:W-:Y:S01]  /*0fd0*/  UIMAD UR14, UR23, UR5, UR4 ;  /* 0x00000005170e72a4 */ /* 0x000fe2000f8e0204 */
[----:B------:R-:W-:Y:S01]  /*0fe0*/  ISETP.LT.OR P6, PT, R18, 0x41, P6 ;  /* 0x000000411200780c */ /* 0x000fe200037c1670 */
[----:B------:R-:W-:Y:S01]  /*0ff0*/  IMAD.MOV.U32 R12, RZ, RZ, R6 ;  /* 0x000000ffff0c7224 */ /* 0x000fe200078e0006 */
[----:B------:R-:W-:Y:S01]  /*1000*/  IADD3 R15, R9, UR15, RZ ;  /* 0x0000000f090f7c10 */ /* 0x000fe2000fffe0ff */
[C---:B------:R-:W-:Y:S01]  /*1010*/  IMAD R6, R17.reuse, c[0x0][0x1d8], RZ ;  /* 0x0000760011067a24 */ /* 0x040fe200078e02ff */
[----:B------:R-:W-:Y:S01]  /*1020*/  ULDC.64 UR4, c[0x0][0x270] ;  /* 0x00009c0000047ab9 */ /* 0x000fe20000000a00 */
[----:B------:R-:W-:Y:S01]  /*1030*/  IMAD.MOV.U32 R14, RZ, RZ, R8 ;  /* 0x000000ffff0e7224 */ /* 0x000fe200078e0008 */
[----:B------:R-:W-:Y:S01]  /*1040*/  UIMAD UR4, UR12, UR4, URZ ;  /* 0x000000040c0472a4 */ /* 0x000fe2000f8e023f */
[----:B------:R-:W-:Y:S01]  /*1050*/  IMAD R0, R17, c[0x0][0x1a8], RZ ;  /* 0x00006a0011007a24 */ /* 0x000fe200078e02ff */
[----:B------:R-:W-:Y:S01]  /*1060*/  USHF.R.S32.HI UR10, URZ, 0x1f, UR25 ;  /* 0x0000001f3f0a7899 */ /* 0x000fe20008011419 */
[C---:B------:R-:W-:Y:S01]  /*1070*/  IMAD R11, R16.reuse, c[0x0][0x1dc], R6 ;  /* 0x00007700100b7a24 */ /* 0x040fe200078e0206 */
[----:B------:R-:W-:Y:S01]  /*1080*/  UIMAD UR13, UR22, UR5, UR4 ;  /* 0x00000005160d72a4 */ /* 0x000fe2000f8e0204 */
[----:B------:R-:W-:Y:S01]  /*1090*/  IMAD.WIDE.U32 R8, R16, c[0x0][0x1d8], R4 ;  /* 0x0000760010087a25 */ /* 0x000fe200078e0004 */
[----:B------:R-:W-:Y:S01]  /*10a0*/  USHF.L.U32 UR4, UR16, 0x6, URZ ;  /* 0x0000000610047899 */ /* 0x000fe2000800063f */
[----:B------:R-:W-:Y:S01]  /*10b0*/  ISETP.LT.OR P5, PT, R18, 0x41, P5 ;  /* 0x000000411200780c */ /* 0x000fe20002fa1670 */
[----:B------:R-:W-:Y:S01]  /*10c0*/  USHF.L.U32 UR6, UR6, 0x6, URZ ;  /* 0x0000000606067899 */ /* 0x000fe2000800063f */
[----:B------:R-:W-:Y:S01]  /*10d0*/  IMAD.U32 R19, RZ, RZ, UR23 ;  /* 0x00000017ff137e24 */ /* 0x000fe2000f8e00ff */
[----:B------:R-:W-:Y:S01]  /*10e0*/  LEA R4, P0, R8, c[0x0][0x1c0], 0x1 ;  /* 0x0000700008047a11 */ /* 0x000fe200078008ff */
[----:B------:R-:W-:Y:S01]  /*10f0*/  IMAD R20, R16, c[0x0][0x1ac], R0 ;  /* 0x00006b0010147a24 */ /* 0x000fe200078e0200 */
        /* <DEDUP_REMOVED lines=8> */
[----:B------:R-:W-:Y:S01]  /*1180*/  IADD3 R245, R249, UR14, RZ ;  /* 0x0000000ef9f57c10 */ /* 0x000fe2000fffe0ff */
[----:B------:R-:W-:Y:S01]  /*1190*/  UIMAD UR14, UR17, UR25, URZ ;  /* 0x00000019110e72a4 */ /* 0x000fe2000f8e023f */
[----:B------:R-:W-:Y:S01]  /*11a0*/  LEA.HI R16, R30, R240, RZ, 0x5 ;  /* 0x000000f01e107211 */ /* 0x000fe200078f28ff */
[----:B------:R-:W-:Y:S01]  /*11b0*/  IMAD.IADD R0, R7, 0x1, R20 ;  /* 0x0000000107007824 */ /* 0x000fe200078e0214 */
[C---:B------:R-:W-:Y:S01]  /*11c0*/  LEA R2, P0, R6.reuse, c[0x0][0x190], 0x1 ;  /* 0x0000640006027a11 */ /* 0x040fe200078008ff */
[----:B------:R-:W-:Y:S01]  /*11d0*/  IMAD.U32 R7, RZ, RZ, UR4 ;  /* 0x00000004ff077e24 */ /* 0x000fe2000f8e00ff */
[----:B------:R-:W-:Y:S01]  /*11e0*/  UIMAD UR14, UR10, UR4, UR14 ;  /* 0x000000040a0e72a4 */ /* 0x000fe2000f8e020e */
[----:B------:R-:W-:Y:S01]  /*11f0*/  IMAD.MOV.U32 R244, RZ, RZ, R248 ;  /* 0x000000fffff47224 */ /* 0x000fe200078e00f8 */
[----:B------:R-:W-:Y:S01]  /*1200*/  LEA.HI.X R3, R6, c[0x0][0x194], R0, 0x1, P0 ;  /* 0x0000650006037a11 */ /* 0x000fe200000f0c00 */
[----:B------:R-:W-:Y:S01]  /*1210*/  IMAD.U32 R17, RZ, RZ, UR23 ;  /* 0x00000017ff117e24 */ /* 0x000fe2000f8e00ff */
[----:B------:R-:W-:Y:S01]  /*1220*/  IADD3 R8, P0, R4, UR9, RZ ;  /* 0x0000000904087c10 */ /* 0x000fe2000ff1e0ff */
[----:B------:R-:W-:Y:S01]  /*1230*/  IMAD.WIDE.U32 R6, R7, UR25, R244 ;  /* 0x0000001907067c25 */ /* 0x000fe2000f8e00f4 */
[----:B------:R-:W-:Y:S01]  /*1240*/  UIMAD UR10, UR10, UR18, URZ ;  /* 0x000000120a0a72a4 */ /* 0x000fe2000f8e023f */
[----:B------:R-:W-:Y:S01]  /*1250*/  SHF.R.S32.HI R20, RZ, 0x1f, R21 ;  /* 0x0000001fff147819 */ /* 0x000fe20000011415 */
[----:B------:R-:W-:Y:S01]  /*1260*/  ULDC.64 UR4, c[0x0][0x188] ;  /* 0x0000620000047ab9 */ /* 0x000fe20000000a00 */
[----:B------:R-:W-:Y:S01]  /*1270*/  IMAD.SHL.U32 R237, R237, 0x2, RZ ;  /* 0x00000002eded7824 */ /* 0x000fe200078e00ff */
[----:B------:R-:W-:Y:S01]  /*1280*/  IADD3.X R9, R5, UR8, RZ, P0, !PT ;  /* 0x0000000805097c10 */ /* 0x000fe200087fe4ff */
[----:B------:R-:W-:Y:S01]  /*1290*/  IMAD.WIDE.U32 R246, R17, c[0x0][0x188], R14 ;  /* 0x0000620011f67a25 */ /* 0x000fe200078e000e */
[----:B------:R-:W-:Y:S01]  /*12a0*/  IADD3 R0, R7, UR14, RZ ;  /* 0x0000000e07007c10 */ /* 0x000fe2000fffe0ff */
[----:B------:R-:W-:Y:S01]  /*12b0*/  UIMAD.WIDE.U32 UR14, UR25, UR18, URZ ;  /* 0x00000012190e72a5 */ /* 0x000fe2000f8e003f */
[C---:B------:R-:W-:Y:S01]  /*12c0*/  LEA R14, P0, R6.reuse, c[0x0][0x1f0], 0x1 ;  /* 0x00007c00060e7a11 */ /* 0x040fe200078008ff */
[----:B------:R-:W-:Y:S01]  /*12d0*/  IMAD.U32 R12, RZ, RZ, UR9 ;  /* 0x00000009ff0c7e24 */ /* 0x000fe2000f8e00ff */
[----:B------:R-:W-:Y:S01]  /*12e0*/  @!PT LDS RZ, [RZ] ;  /* 0x00000000fffff984 */ /* 0x000fe20000000800 */
[----:B------:R-:W-:Y:S01]  /*12f0*/  @!PT LDS RZ, [RZ] ;  /* 0x00000000fffff984 */ /* 0x000fe20000000800 */
[----:B------:R-:W-:Y:S01]  /*1300*/  @!PT LDS RZ, [RZ] ;  /* 0x00000000fffff984 */ /* 0x000fe20000000800 */
[----:B------:R1:W-:Y:S01]  /*1310*/  LDGSTS.E.BYPASS.LTC128B.128 [R237+0x6080], [R4.64], !P2 ;  /* 0x0608000004ed7fae */ /* 0x0003e2000d101d5a */
[----:B------:R-:W-:Y:S01]  /*1320*/  UIMAD UR10, UR25, UR19, UR10 ;  /* 0x00000013190a72a4 */ /* 0x000fe2000f8e020a */
[----:B------:R-:W-:Y:S01]  /*1330*/  LEA.HI.X R15, R6, c[0x0][0x1f4], R0, 0x1, P0 ;  /* 0x00007d00060f7a11 */ /* 0x000fe200000f0c00 */
[----:B------:R-:W-:Y:S01]  /*1340*/  UIMAD UR4, UR11, UR4, URZ ;  /* 0x000000040b0472a4 */ /* 0x000fe2000f8e023f */
[----:B------:R1:W-:Y:S01]  /*1350*/  LDGSTS.E.BYPASS.LTC128B.128 [R237+0x9080], [R4.64+0x80], !P1 ;  /* 0x0908008004ed7fae */ /* 0x0003e2000c901d5a */
[----:B------:R-:W-:Y:S01]  /*1360*/  IADD3 R12, P2, P1, R12, 0x80, R4 ;  /* 0x000000800c0c7810 */ /* 0x000fe2000795e004 */
[----:B------:R-:W-:Y:S01]  /*1370*/  UIADD3 UR10, UR15, UR10, URZ ;  /* 0x0000000a0f0a7290 */ /* 0x000fe2000fffe03f */
[----:B------:R-:W-:Y:S01]  /*1380*/  IMAD.U32 R6, RZ, RZ, UR14 ;  /* 0x0000000eff067e24 */ /* 0x000fe2000f8e00ff */
[----:B------:R2:W-:Y:S01]  /*1390*/  LDGSTS.E.BYPASS.LTC128B.128 [R237+0x7080], [R8.64], !P4 ;  /* 0x0708000008ed7fae */ /* 0x0005e2000e101d5a */
[----:B------:R-:W-:Y:S01]  /*13a0*/  IADD3.X R13, RZ, UR8, R5, P2, P1 ;  /* 0x00000008ff0d7c10 */ /* 0x000fe200097e2405 */
[----:B------:R-:W-:Y:S01]  /*13b0*/  UIMAD UR4, UR23, UR5, UR4 ;  /* 0x00000005170472a4 */ /* 0x000fe2000f8e0204 */
[----:B------:R-:W-:Y:S01]  /*13c0*/  IMAD.U32 R7, RZ, RZ, UR15 ;  /* 0x0000000fff077e24 */ /* 0x000fe2000f8e00ff */
[----:B------:R-:W-:Y:S01]  /*13d0*/  SHF.R.S32.HI R17, RZ, 0x5, R16 ;  /* 0x00000005ff117819 */ /* 0x000fe20000011410 */
[----:B------:R-:W-:Y:S01]  /*13e0*/  IMAD.U32 R0, RZ, RZ, UR10 ;  /* 0x0000000aff007e24 */ /* 0x000fe2000f8e00ff */
[----:B------:R3:W-:Y:S01]  /*13f0*/  LDGSTS.E.BYPASS.LTC128B.128 [R237+0xa080], [R12.64], !P3 ;  /* 0x0a0800000ced7fae */ /* 0x0007e2000d901d5a */
[----:B------:R-:W-:Y:S01]  /*1400*/  IMAD.MOV.U32 R222, RZ, RZ, 0x40 ;  /* 0x00000040ffde7424 */ /* 0x000fe200078e00ff */
[----:B------:R-:W-:Y:S01]  /*1410*/  IADD3 R250, R247, UR4, RZ ;  /* 0x00000004f7fa7c10 */ /* 0x000fe2000fffe0ff */
[----:B------:R-:W-:Y:S01]  /*1420*/  ULDC.64 UR4, c[0x0][0x288] ;  /* 0x0000a20000047ab9 */ /* 0x000fe20000000a00 */
[----:B------:R-:W-:Y:S01]  /*1430*/  IMAD.MOV.U32 R226, RZ, RZ, 0x20 ;  /* 0x00000020ffe27424 */ /* 0x000fe200078e00ff */
[----:B------:R-:W-:Y:S01]  /*1440*/  UIMAD UR4, UR12, UR4, URZ ;  /* 0x000000040c0472a4 */ /* 0x000fe2000f8e023f */
[----:B------:R-:W-:Y:S01]  /*1450*/  IMAD.MOV.U32 R223, RZ, RZ, 0x10 ;  /* 0x00000010ffdf7424 */ /* 0x000fe200078e00ff */
[----:B------:R-:W-:Y:S01]  /*1460*/  ULDC UR15, c[0x0][0x20c] ;  /* 0x00008300000f7ab9 */ /* 0x000fe20000000800 */
[----:B------:R-:W-:Y:S01]  /*1470*/  IMAD.MOV.U32 R228, RZ, RZ, 0x10 ;  /* 0x00000010ffe47424 */ /* 0x000fe200078e00ff */
[----:B------:R-:W-:Y:S01]  /*1480*/  UIMAD UR5, UR22, UR5, UR4 ;  /* 0x00000005160572a4 */ /* 0x000fe2000f8e0204 */
        /* <DEDUP_REMOVED lines=8> */
[----:B------:R-:W-:Y:S01]  /*1510*/  CS2R R122, SRZ ;  /* 0x00000000007a7805 */ /* 0x000fe2000001ff00 */
[----:B------:R-:W-:Y:S01]  /*1520*/  CS2R R120, SRZ ;  /* 0x0000000000787805 */ /* 0x000fe2000001ff00 */
[----:B------:R-:W-:Y:S01]  /*1530*/  CS2R R118, SRZ ;  /* 0x0000000000767805 */ /* 0x000fe2000001ff00 */
[----:B------:R-:W-:Y:S01]  /*1540*/  IADD3.X R5, R9, UR8, RZ, P0, !PT ;  /* 0x0000000809057c10 */ /* 0x000fe200087fe4ff */
[----:B--2---:R-:W-:Y:S01]  /*1550*/  IMAD.U32 R8, RZ, RZ, UR6 ;  /* 0x00000006ff087e24 */ /* 0x004fe2000f8e00ff */
[----:B------:R-:W-:Y:S01]  /*1560*/  ISETP.GE.AND P0, PT, R28, c[0x0][0x19c], PT ;  /* 0x000067001c007a0c */ /* 0x000fe20003f06270 */
[----:B------:R-:W-:Y:S01]  /*1570*/  CS2R R116, SRZ ;  /* 0x0000000000747805 */ /* 0x000fe2000001ff00 */
[----:B------:R-:W-:Y:S01]  /*1580*/  CS2R R114, SRZ ;  /* 0x0000000000727805 */ /* 0x000fe2000001ff00 */
[----:B------:R1:W-:Y:S01]  /*1590*/  LDGSTS.E.BYPASS.LTC128B.128 [R237+0x8080], [R4.64], !P6 ;  /* 0x0808000004ed7fae */ /* 0x0003e2000f101d5a */
[----:B------:R-:W-:Y:S01]  /*15a0*/  IADD3 R8, P2, P1, R8, 0x80, R2 ;  /* 0x0000008008087810 */ /* 0x000fe2000795e002 */
[----:B---3--:R-:W-:Y:S01]  /*15b0*/  IMAD.MOV.U32 R12, RZ, RZ, R22 ;  /* 0x000000ffff0c7224 */ /* 0x008fe200078e0016 */
[----:B------:R-:W-:Y:S01]  /*15c0*/  ISETP.LT.OR P4, PT, R18, 0x1, P0 ;  /* 0x000000011200780c */ /* 0x000fe20000781670 */
[----:B------:R1:W-:Y:S01]  /*15d0*/  LDGSTS.E.BYPASS.LTC128B.128 [R237+0xb080], [R4.64+0x80], !P5 ;  /* 0x0b08008004ed7fae */ /* 0x0003e2000e901d5a */
[----:B------:R-:W-:Y:S01]  /*15e0*/  ISETP.GE.AND P5, PT, R10, c[0x0][0x19c], PT ;  /* 0x000067000a007a0c */ /* 0x000fe20003fa6270 */
[----:B------:R-:W-:Y:S01]  /*15f0*/  CS2R R112, SRZ ;  /* 0x0000000000707805 */ /* 0x000fe2000001ff00 */
[----:B------:R-:W-:Y:S01]  /*1600*/  IADD3.X R9, RZ, UR7, R3, P2, P1 ;  /* 0x00000007ff097c10 */ /* 0x000fe200097e2403 */
[----:B------:R-:W0:Y:S01]  /*1610*/  LDGDEPBAR ;  /* 0x00000000000079af */ /* 0x000e220000000000 */
[C---:B------:R-:W-:Y:S01]  /*1620*/  ISETP.LT.OR P6, PT, R18.reuse, 0x1, P5 ;  /* 0x000000011200780c */ /* 0x040fe20002fc1670 */
[----:B------:R-:W-:Y:S01]  /*1630*/  CS2R R110, SRZ ;  /* 0x00000000006e7805 */ /* 0x000fe2000001ff00 */
[C---:B------:R-:W-:Y:S01]  /*1640*/  ISETP.LT.OR P2, PT, R18.reuse, 0x21, P0 ;  /* 0x000000211200780c */ /* 0x040fe20000741670 */
[----:B------:R-:W-:Y:S01]  /*1650*/  CS2R R108, SRZ ;  /* 0x00000000006c7805 */ /* 0x000fe2000001ff00 */
[----:B------:R-:W-:Y:S01]  /*1660*/  ISETP.LT.OR P0, PT, R18, 0x41, P0 ;  /* 0x000000411200780c */ /* 0x000fe20000701670 */
[----:B------:R-:W-:Y:S01]  /*1670*/  CS2R R106, SRZ ;  /* 0x00000000006a7805 */ /* 0x000fe2000001ff00 */
[C---:B------:R-:W-:Y:S01]  /*1680*/  LEA R7, P1, R6.reuse, R246, 0x6 ;  /* 0x000000f606077211 */ /* 0x040fe200078230ff */
[----:B------:R-:W-:Y:S01]  /*1690*/  CS2R R104, SRZ ;  /* 0x0000000000687805 */ /* 0x000fe2000001ff00 */
[----:B------:R-:W-:Y:S01]  /*16a0*/  IADD3 R13, R23, UR13, RZ ;  /* 0x0000000d170d7c10 */ /* 0x000fe2000fffe0ff */
[----:B------:R-:W-:Y:S01]  /*16b0*/  CS2R R102, SRZ ;  /* 0x0000000000667805 */ /* 0x000fe2000001ff00 */
[----:B------:R-:W-:Y:S01]  /*16c0*/  LEA.HI.X R11, R6, R250, R0, 0x6, P1 ;  /* 0x000000fa060b7211 */ /* 0x000fe200008f3400 */
[----:B------:R-:W-:Y:S01]  /*16d0*/  IMAD.SHL.U32 R0, R24, 0x40, RZ ;  /* 0x0000004018007824 */ /* 0x000fe200078e00ff */
[C---:B------:R-:W-:Y:S01]  /*16e0*/  ISETP.GE.AND P1, PT, R10.reuse, c[0x0][0x1fc], PT ;  /* 0x00007f000a007a0c */ /* 0x040fe20003f26270 */
[----:B------:R2:W-:Y:S01]  /*16f0*/  LDGSTS.E.BYPASS.LTC128B.128 [R237+0x80], [R2.64], !P6 ;  /* 0x0008000002ed7fae */ /* 0x0005e2000f101d5a */
[----:B------:R-:W-:Y:S01]  /*1700*/  ISETP.GE.AND P6, PT, R10, c[0x0][0x1fc], PT ;  /* 0x00007f000a007a0c */ /* 0x000fe20003fc6270 */
[----:B------:R-:W-:Y:S01]  /*1710*/  CS2R R100, SRZ ;  /* 0x0000000000647805 */ /* 0x000fe2000001ff00 */
[----:B------:R-:W-:Y:S01]  /*1720*/  LOP3.LUT R0, R0, 0x1c0, RZ, 0xc0, !PT ;  /* 0x000001c000007812 */ /* 0x000fe200078ec0ff */
[----:B------:R2:W-:Y:S01]  /*1730*/  LDGSTS.E.BYPASS.LTC128B.128 [R237+0x3080], [R2.64+0x80], !P4 ;  /* 0x0308008002ed7fae */ /* 0x0005e2000e101d5a */
[----:B------:R-:W-:Y:S01]  /*1740*/  ISETP.GE.AND P4, PT, R10, c[0x0][0x16c], PT ;  /* 0x00005b000a007a0c */ /* 0x000fe20003f86270 */
[----:B------:R-:W-:Y:S01]  /*1750*/  CS2R R98, SRZ ;  /* 0x0000000000627805 */ /* 0x000fe2000001ff00 */
[----:B------:R-:W-:Y:S01]  /*1760*/  LOP3.LUT R6, R0, 0x8, R29, 0xf8, !PT ;  /* 0x0000000800067812 */ /* 0x000fe200078ef81d */
[----:B------:R-:W-:Y:S01]  /*1770*/  CS2R R96, SRZ ;  /* 0x0000000000607805 */ /* 0x000fe2000001ff00 */
[----:B-1----:R-:W-:Y:S01]  /*1780*/  IADD3 R4, P3, R2, UR6, RZ ;  /* 0x0000000602047c10 */ /* 0x002fe2000ff7e0ff */
[----:B------:R-:W-:Y:S01]  /*1790*/  CS2R R94, SRZ ;  /* 0x00000000005e7805 */ /* 0x000fe2000001ff00 */
[----:B------:R-:W-:Y:S01]  /*17a0*/  CS2R R92, SRZ ;  /* 0x00000000005c7805 */ /* 0x000fe2000001ff00 */
[----:B------:R-:W-:Y:S01]  /*17b0*/  CS2R R90, SRZ ;  /* 0x00000000005a7805 */ /* 0x000fe2000001ff00 */
[----:B------:R-:W-:Y:S01]  /*17c0*/  IADD3.X R5, R3, UR7, RZ, P3, !PT ;  /* 0x0000000703057c10 */ /* 0x000fe20009ffe4ff */
[----:B------:R-:W-:Y:S01]  /*17d0*/  CS2R R88, SRZ ;  /* 0x0000000000587805 */ /* 0x000fe2000001ff00 */
[C---:B------:R-:W-:Y:S01]  /*17e0*/  ISETP.LT.OR P3, PT, R18.reuse, 0x21, P5 ;  /* 0x000000211200780c */ /* 0x040fe20002f61670 */
[----:B------:R-:W-:Y:S01]  /*17f0*/  CS2R R86, SRZ ;  /* 0x0000000000567805 */ /* 0x000fe2000001ff00 */
[----:B------:R-:W-:Y:S01]  /*1800*/  ISETP.LT.OR P5, PT, R18, 0x41, P5 ;  /* 0x000000411200780c */ /* 0x000fe20002fa1670 */
        /* <DEDUP_REMOVED lines=10> */
[----:B------:R1:W-:Y:S01]  /*18b0*/  LDGSTS.E.BYPASS.LTC128B.128 [R237+0x1080], [R4.64], !P3 ;  /* 0x0108000004ed7fae */ /* 0x0003e2000d901d5a */
[----:B------:R-:W-:Y:S01]  /*18c0*/  ISETP.GE.AND P3, PT, R28, c[0x0][0x16c], PT ;  /* 0x00005b001c007a0c */ /* 0x000fe20003f66270 */
[----:B------:R-:W-:Y:S01]  /*18d0*/  CS2R R64, SRZ ;  /* 0x0000000000407805 */ /* 0x000fe2000001ff00 */
[----:B--2---:R-:W-:Y:S01]  /*18e0*/  SHF.R.U32.HI R2, RZ, 0x3, R0 ;  /* 0x00000003ff027819 */ /* 0x004fe20000011600 */
[----:B------:R2:W-:Y:S01]  /*18f0*/  LDGSTS.E.BYPASS.LTC128B.128 [R237+0x4080], [R8.64], !P2 ;  /* 0x0408000008ed7fae */ /* 0x0005e2000d101d5a */
[----:B------:R-:W-:Y:S01]  /*1900*/  SEL R0, RZ, 0x1, P4 ;  /* 0x00000001ff007807 */ /* 0x000fe20002000000 */
[----:B------:R-:W-:Y:S01]  /*1910*/  CS2R R62, SRZ ;  /* 0x00000000003e7805 */ /* 0x000fe2000001ff00 */
[----:B------:R-:W-:Y:S01]  /*1920*/  SEL R3, RZ, 0x2, P3 ;  /* 0x00000002ff037807 */ /* 0x000fe20001800000 */
[----:B------:R-:W-:Y:S01]  /*1930*/  CS2R R60, SRZ ;  /* 0x00000000003c7805 */ /* 0x000fe2000001ff00 */
[----:B------:R-:W-:Y:S01]  /*1940*/  LOP3.LUT R2, R25, R6, R2, 0xf6, !PT ;  /* 0x0000000619027212 */ /* 0x000fe200078ef602 */
[----:B------:R-:W-:Y:S01]  /*1950*/  IMAD.U32 R6, RZ, RZ, UR19 ;  /* 0x00000013ff067e24 */ /* 0x000fe2000f8e00ff */
[----:B------:R-:W-:Y:S01]  /*1960*/  CS2R R58, SRZ ;  /* 0x00000000003a7805 */ /* 0x000fe2000001ff00 */
[----:B------:R-:W-:Y:S01]  /*1970*/  IMAD.IADD R0, R3, 0x1, R0 ;  /* 0x0000000103007824 */ /* 0x000fe200078e0200 */
[----:B------:R-:W-:Y:S01]  /*1980*/  CS2R R56, SRZ ;  /* 0x0000000000387805 */ /* 0x000fe2000001ff00 */
[----:B------:R-:W-:Y:S01]  /*1990*/  IMAD.U32 R3, RZ, RZ, UR18 ;  /* 0x00000012ff037e24 */ /* 0x000fe2000f8e00ff */
[----:B------:R-:W-:Y:S01]  /*19a0*/  CS2R R54, SRZ ;  /* 0x0000000000367805 */ /* 0x000fe2000001ff00 */
[----:B------:R-:W-:Y:S01]  /*19b0*/  IMAD.SHL.U32 R218, R2, 0x2, RZ ;  /* 0x0000000202da7824 */ /* 0x000fe200078e00ff */
[----:B------:R-:W-:Y:S01]  /*19c0*/  CS2R R52, SRZ ;  /* 0x0000000000347805 */ /* 0x000fe2000001ff00 */
[----:B------:R-:W-:Y:S01]  /*19d0*/  SHF.R.S32.HI R241, RZ, 0x1f, R240 ;  /* 0x0000001ffff17819 */ /* 0x000fe200000114f0 */
[----:B------:R-:W-:-:S02]  /*19e0*/  USHF.L.U64.HI UR17, UR18, 0x5, UR19 ;  /* 0x0000000512117899 */ /* 0x000fc40008010213 */
[----:B------:R-:W-:Y:S02]  /*19f0*/  USHF.L.U32 UR18, UR18, 0x5, URZ ;  /* 0x0000000512127899 */ /* 0x000fe4000800063f */
[----:B------:R-:W-:Y:S02]  /*1a00*/  UMOV UR20, 0x1 ;  /* 0x0000000100147882 */ /* 0x000fe40000000000 */
[----:B------:R-:W-:Y:S01]  /*1a10*/  UMOV UR14, 0xffffffc0 ;  /* 0xffffffc0000e7882 */ /* 0x000fe20000000000 */
[----:B-1----:R-:W-:Y:S01]  /*1a20*/  IADD3 R4, P2, R4, UR6, RZ ;  /* 0x0000000604047c10 */ /* 0x002fe2000ff5e0ff */
[----:B------:R-:W-:Y:S02]  /*1a30*/  USHF.L.U32 UR6, UR25, 0x6, URZ ;  /* 0x0000000619067899 */ /* 0x000fe4000800063f */
[----:B------:R-:W-:Y:S01]  /*1a40*/  ULDC UR9, c[0x0][0x168] ;  /* 0x00005a0000097ab9 */ /* 0x000fe20000000800 */
[----:B------:R-:W-:Y:S01]  /*1a50*/  IADD3.X R5, R5, UR7, RZ, P2, !PT ;  /* 0x0000000705057c10 */ /* 0x000fe200097fe4ff */
[----:B------:R-:W-:Y:S01]  /*1a60*/  UMOV UR7, 0x5 ;  /* 0x0000000500077882 */ /* 0x000fe20000000000 */
[C---:B--2---:R-:W-:Y:S01]  /*1a70*/  LEA R8, P2, R7.reuse, c[0x0][0x160], 0x1 ;  /* 0x0000580007087a11 */ /* 0x044fe200078408ff */
[----:B------:R-:W-:Y:S01]  /*1a80*/  IMAD.U32 R22, RZ, RZ, UR6 ;  /* 0x00000006ff167e24 */ /* 0x000fe2000f8e00ff */
[----:B------:R-:W-:Y:S01]  /*1a90*/  USHF.L.U64.HI UR15, UR16, UR7, UR15 ;  /* 0x00000007100f7299 */ /* 0x000fe2000801020f */
[----:B------:R1:W-:Y:S01]  /*1aa0*/  LDGSTS.E.BYPASS.LTC128B.128 [R237+0x2080], [R4.64], !P5 ;  /* 0x0208000004ed7fae */ /* 0x0003e2000e901d5a */
[----:B------:R-:W-:Y:S01]  /*1ab0*/  LEA.HI.X R9, R7, c[0x0][0x164], R11, 0x1, P2 ;  /* 0x0000590007097a11 */ /* 0x000fe200010f0c0b */
[----:B------:R-:W-:Y:S01]  /*1ac0*/  USHF.L.U32 UR16, UR16, 0x5, URZ ;  /* 0x0000000510107899 */ /* 0x000fe2000800063f */
[C---:B------:R-:W-:Y:S01]  /*1ad0*/  LEA R10, P2, R3.reuse, R8, 0x6 ;  /* 0x00000008030a7211 */ /* 0x040fe200078430ff */
[----:B------:R1:W-:Y:S01]  /*1ae0*/  LDGSTS.E.BYPASS.LTC128B.128 [R237+0x5080], [R4.64+0x80], !P0 ;  /* 0x0508008004ed7fae */ /* 0x0003e2000c101d5a */
[C---:B------:R-:W-:Y:S01]  /*1af0*/  LOP3.LUT P0, RZ, R0.reuse, 0x1, RZ, 0xc0, !PT ;  /* 0x0000000100ff7812 */ /* 0x040fe2000780c0ff */
[----:B------:R-:W-:Y:S01]  /*1b00*/  USHF.R.S32.HI UR7, URZ, 0x1f, UR6 ;  /* 0x0000001f3f077899 */ /* 0x000fe20008011406 */
[----:B------:R-:W-:Y:S01]  /*1b10*/  LOP3.LUT P5, RZ, R0, 0x2, RZ, 0xc0, !PT ;  /* 0x0000000200ff7812 */ /* 0x000fe200078ac0ff */
[----:B------:R-:W0:Y:S01]  /*1b20*/  LDGDEPBAR ;  /* 0x00000000000079af */ /* 0x000e220000000000 */
[----:B------:R-:W-:Y:S01]  /*1b30*/  LEA.HI.X R11, R3, R9, R6, 0x6, P2 ;  /* 0x00000009030b7211 */ /* 0x000fe200010f3406 */
[----:B------:R-:W-:Y:S01]  /*1b40*/  IMAD.MOV.U32 R0, RZ, RZ, 0x20 ;  /* 0x00000020ff007424 */ /* 0x000fe200078e00ff */
[----:B------:R-:W-:Y:S01]  /*1b50*/  LOP3.LUT P2, RZ, R24, 0x2, RZ, 0xc0, !PT ;  /* 0x0000000218ff7812 */ /* 0x000fe2000784c0ff */
[----:B------:R-:W-:Y:S01]  /*1b60*/  IMAD.U32 R6, RZ, RZ, UR16 ;  /* 0x00000010ff067e24 */ /* 0x000fe2000f8e00ff */
[----:B------:R-:W-:Y:S01]  /*1b70*/  IADD3 R2, -R242, c[0x0][0x168], -R22 ;  /* 0x00005a00f2027a10 */ /* 0x000fe20007ffe916 */
[----:B------:R-:W-:Y:S01]  /*1b80*/  IMAD.U32 R7, RZ, RZ, UR16 ;  /* 0x00000010ff077e24 */ /* 0x000fe2000f8e00ff */
[----:B------:R-:W-:Y:S01]  /*1b90*/  SEL R0, R0, 0xffffffe0, !P2 ;  /* 0xffffffe000007807 */ /* 0x000fe20005000000 */
[----:B------:R-:W-:Y:S01]  /*1ba0*/  UMOV UR10, 0xffffffa0 ;  /* 0xffffffa0000a7882 */ /* 0x000fe20000000000 */
[C---:B------:R-:W-:Y:S01]  /*1bb0*/  LOP3.LUT P2, RZ, R24.reuse, 0x4, RZ, 0xc0, !PT ;  /* 0x0000000418ff7812 */ /* 0x040fe2000784c0ff */
[----:B------:R-:W-:Y:S01]  /*1bc0*/  IMAD.SHL.U32 R24, R24, 0x20, RZ ;  /* 0x0000002018187824 */ /* 0x000fe200078e00ff */
[----:B------:R-:W-:Y:S01]  /*1bd0*/  LEA.HI R3, R16, R17, RZ, 0x1 ;  /* 0x0000001110037211 */ /* 0x000fe200078f08ff */
[----:B------:R-:W-:Y:S01]  /*1be0*/  IMAD.IADD R220, R218, 0x1, R0 ;  /* 0x00000001dadc7824 */ /* 0x000fe200078e0200 */
[----:B------:R-:W-:Y:S01]  /*1bf0*/  SEL R222, R222, 0xffffffc0, !P2 ;  /* 0xffffffc0dede7807 */ /* 0x000fe20005000000 */
[----:B------:R-:W-:Y:S01]  /*1c00*/  ULDC UR8, c[0x0][0x198] ;  /* 0x0000660000087ab9 */ /* 0x000fe20000000800 */
[C---:B------:R-:W-:Y:S01]  /*1c10*/  ISETP.LT.OR P2, PT, R2.reuse, 0x1, !P0 ;  /* 0x000000010200780c */ /* 0x040fe20004741670 */
[----:B------:R-:W-:Y:S01]  /*1c20*/  UMOV UR13, 0x1 ;  /* 0x00000001000d7882 */ /* 0x000fe20000000000 */
[----:B------:R-:W-:Y:S01]  /*1c30*/  ISETP.LT.OR P0, PT, R2, 0x21, !P0 ;  /* 0x000000210200780c */ /* 0x000fe20004701670 */
[----:B------:R-:W-:-:S02]  /*1c40*/  IMAD.IADD R219, R218, 0x1, R222 ;  /* 0x00000001dadb7824 */ /* 0x000fc400078e02de */
[----:B------:R-:W-:Y:S02]  /*1c50*/  IMAD.IADD R222, R222, 0x1, R220 ;  /* 0x00000001dede7824 */ /* 0x000fe400078e02dc */
[----:B------:R-:W-:Y:S01]  /*1c60*/  IMAD.IADD R0, R0, 0x1, R219 ;  /* 0x0000000100007824 */ /* 0x000fe200078e02db */
[----:B-1----:R-:W-:Y:S01]  /*1c70*/  IADD3 R5, R27, UR5, RZ ;  /* 0x000000051b057c10 */ /* 0x002fe2000fffe0ff */
[----:B------:R-:W-:-:S04]  /*1c80*/  DEPBAR.LE SB0, 0x1 ;  /* 0x000080400000791a */ /* 0x000fc80000000000 */
[----:B------:R-:W-:Y:S01]  /*1c90*/  BAR.SYNC.DEFER_BLOCKING 0x0 ;  /* 0x0000000000007b1d */ /* 0x000fe20000010000 */
[----:B------:R-:W-:-:S05]  /*1ca0*/  IMAD.MOV.U32 R4, RZ, RZ, R26 ;  /* 0x000000ffff047224 */ /* 0x000fca00078e001a */
[----:B------:R-:W-:Y:S02]  /*1cb0*/  ULDC.64 UR4, c[0x0][0x278] ;  /* 0x00009e0000047ab9 */ /* 0x000fe40000000a00 */
[----:B------:R-:W-:-:S04]  /*1cc0*/  UIMAD UR4, UR11, UR4, URZ ;  /* 0x000000040b0472a4 */ /* 0x000fc8000f8e023f */
[----:B------:R-:W-:Y:S01]  /*1cd0*/  UIMAD UR4, UR23, UR5, UR4 ;  /* 0x00000005170472a4 */ /* 0x000fe2000f8e0204 */
[----:B------:R-:W1:Y:S04]  /*1ce0*/  LDSM.16.M88.2 R178, [R0+0x6080] ;  /* 0x0060800000b2783b */ /* 0x000e680000000100 */
[----:B------:R-:W2:Y:S04]  /*1cf0*/  LDSM.16.M88.2 R180, [R0+0x7080] ;  /* 0x0070800000b4783b */ /* 0x000ea80000000100 */
        /* <DEDUP_REMOVED lines=11> */
[----:B------:R-:W-:-:S03]  /*1db0*/  IMAD.U32 R3, RZ, RZ, UR23 ;  /* 0x00000017ff037e24 */ /* 0x000fc6000f8e00ff */
[----:B------:R1:W1:Y:S01]  /*1dc0*/  LDSM.16.M88.2 R184, [R218+0x9080] ;  /* 0x00908000dab8783b */ /* 0x0002620000000100 */
[----:B------:R-:W-:Y:S02]  /*1dd0*/  IMAD.IADD R17, R17, 0x1, -R0 ;  /* 0x0000000111117824 */ /* 0x000fe400078e0a00 */
[----:B------:R-:W-:Y:S01]  /*1de0*/  IMAD.WIDE.U32 R32, R3, c[0x0][0x278], R12 ;  /* 0x00009e0003207a25 */ /* 0x000fe200078e000c */
[----:B------:R1:W1:Y:S03]  /*1df0*/  LDSM.16.M88.2 R186, [R218+0xa080] ;  /* 0x00a08000daba783b */ /* 0x0002660000000100 */
[----:B------:R-:W-:Y:S01]  /*1e00*/  IMAD.U32 R0, RZ, RZ, UR15 ;  /* 0x0000000fff007e24 */ /* 0x000fe2000f8e00ff */
[----:B------:R1:W1:Y:S01]  /*1e10*/  LDSM.16.M88.2 R188, [R218+0xb080] ;  /* 0x00b08000dabc783b */ /* 0x0002620000000100 */
[----:B------:R-:W-:Y:S01]  /*1e20*/  IADD3 R31, R33, UR4, RZ ;  /* 0x00000004211f7c10 */ /* 0x000fe2000fffe0ff */
[----:B------:R-:W-:Y:S01]  /*1e30*/  ULDC.64 UR4, c[0x0][0x290] ;  /* 0x0000a40000047ab9 */ /* 0x000fe20000000a00 */
[----:B------:R-:W-:Y:S01]  /*1e40*/  IMAD.SHL.U32 R221, R17, 0x200, RZ ;  /* 0x0000020011dd7824 */ /* 0x000fe200078e00ff */
[----:B------:R1:W1:Y:S01]  /*1e50*/  LDSM.16.M88.2 R190, [R220+0x9080] ;  /* 0x00908000dcbe783b */ /* 0x0002620000000100 */
[----:B------:R-:W-:-:S03]  /*1e60*/  UIMAD UR4, UR11, UR4, URZ ;  /* 0x000000040b0472a4 */ /* 0x000fc6000f8e023f */
[----:B------:R1:W1:Y:S01]  /*1e70*/  LDSM.16.M88.2 R192, [R220+0xa080] ;  /* 0x00a08000dcc0783b */ /* 0x0002620000000100 */
[----:B------:R-:W-:-:S03]  /*1e80*/  UIMAD UR4, UR23, UR5, UR4 ;  /* 0x00000005170472a4 */ /* 0x000fc6000f8e0204 */
[----:B------:R1:W1:Y:S01]  /*1e90*/  LDSM.16.M88.2 R194, [R220+0xb080] ;  /* 0x00b08000dcc2783b */ /* 0x0002620000000100 */
[----:B------:R-:W-:-:S03]  /*1ea0*/  ULDC UR5, c[0x0][0x198] ;  /* 0x0000660000057ab9 */ /* 0x000fc60000000800 */
[----:B------:R1:W1:Y:S04]  /*1eb0*/  LDSM.16.M88.2 R172, [R219+0x6080] ;  /* 0x00608000dbac783b */ /* 0x0002680000000100 */
[----:B------:R1:W1:Y:S04]  /*1ec0*/  LDSM.16.M88.2 R174, [R219+0x7080] ;  /* 0x00708000dbae783b */ /* 0x0002680000000100 */
[----:B------:R1:W1:Y:S04]  /*1ed0*/  LDSM.16.M88.2 R176, [R219+0x8080] ;  /* 0x00808000dbb0783b */ /* 0x0002680000000100 */
[----:B------:R1:W1:Y:S04]  /*1ee0*/  LDSM.16.M88.2 R196, [R219+0x9080] ;  /* 0x00908000dbc4783b */ /* 0x0002680000000100 */
[----:B------:R1:W1:Y:S04]  /*1ef0*/  LDSM.16.M88.2 R198, [R219+0xa080] ;  /* 0x00a08000dbc6783b */ /* 0x0002680000000100 */
[----:B------:R1:W1:Y:S04]  /*1f00*/  LDSM.16.M88.2 R200, [R219+0xb080] ;  /* 0x00b08000dbc8783b */ /* 0x0002680000000100 */
[----:B------:R-:W-:Y:S06]  /*1f10*/  BAR.SYNC.DEFER_BLOCKING 0x0 ;  /* 0x0000000000007b1d */ /* 0x000fec0000010000 */
[----:B------:R1:W-:Y:S04]  /*1f20*/  STL.64 [R1+0x10], R32 ;  /* 0x0000102001007387 */ /* 0x0003e80000100a00 */
[----:B------:R1:W-:Y:S04]  /*1f30*/  STL [R1+0x18], R31 ;  /* 0x0000181f01007387 */ /* 0x0003e80000100800 */
[----:B------:R-:W-:Y:S01]  /*1f40*/  @!PT LDS RZ, [RZ] ;  /* 0x00000000fffff984 */ /* 0x000fe20000000800 */
[----:B------:R-:W-:Y:S01]  /*1f50*/  @!PT LDS RZ, [RZ] ;  /* 0x00000000fffff984 */ /* 0x000fe20000000800 */
[----:B------:R-:W-:Y:S01]  /*1f60*/  @!PT LDS RZ, [RZ] ;  /* 0x00000000fffff984 */ /* 0x000fe20000000800 */
[----:B------:R5:W-:Y:S01]  /*1f70*/  LDGSTS.E.BYPASS.LTC128B.128 [R237+0x6080], [R8.64], !P2 ;  /* 0x0608000008ed7fae */ /* 0x000be2000d101d5a */
[----:B------:R-:W-:-:S02]  /*1f80*/  ISETP.LT.OR P2, PT, R2, 0x1, !P5 ;  /* 0x000000010200780c */ /* 0x000fc40006f41670 */
[----:B------:R-:W-:-:S11]  /*1f90*/  ISETP.LT.OR P5, PT, R2, 0x21, !P5 ;  /* 0x000000210200780c */ /* 0x000fd60006fa1670 */
[----:B------:R5:W-:Y:S01]  /*1fa0*/  LDGSTS.E.BYPASS.LTC128B.128 [R237+0x8080], [R8.64+0x80], !P2 ;  /* 0x0808008008ed7fae */ /* 0x000be2000d101d5a */
[----:B------:R-:W-:-:S03]  /*1fb0*/  ISETP.GT.AND P2, PT, R240, 0xf, PT ;  /* 0x0000000ff000780c */ /* 0x000fc60003f44270 */
[----:B------:R1:W-:Y:S01]  /*1fc0*/  LDGSTS.E.BYPASS.LTC128B.128 [R237+0x7080], [R10.64], !P0 ;  /* 0x070800000aed7fae */ /* 0x0003e2000c101d5a */
[----:B------:R-:W-:-:S03]  /*1fd0*/  LEA R6, P0, R6, R14, 0x1 ;  /* 0x0000000e06067211 */ /* 0x000fc600078008ff */
[----:B------:R1:W-:Y:S01]  /*1fe0*/  LDGSTS.E.BYPASS.LTC128B.128 [R237+0x9080], [R10.64+0x80], !P5 ;  /* 0x090800800aed7fae */ /* 0x0003e2000e901d5a */
[----:B------:R-:W-:Y:S02]  /*1ff0*/  LEA.HI.X R7, R7, R15, R0, 0x1, P0 ;  /* 0x0000000f07077211 */ /* 0x000fe400000f0c00 */
[----:B------:R-:W-:-:S03]  /*2000*/  ISETP.GE.AND P5, PT, R28, c[0x0][0x1fc], PT ;  /* 0x00007f001c007a0c */ /* 0x000fc60003fa6270 */
[----:B------:R-:W-:-:S04]  /*2010*/  @!P2 IADD3 R0, P0, R32, UR6, RZ ;  /* 0x000000062000ac10 */ /* 0x000fc8000ff1e0ff */
[----:B------:R-:W-:Y:S02]  /*2020*/  @!P2 IADD3.X R19, R31, UR7, RZ, P0, !PT ;  /* 0x000000071f13ac10 */ /* 0x000fe400087fe4ff */
[CC--:B-----5:R-:W-:Y:S02]  /*2030*/  LEA.HI R8, R30.reuse, R240.reuse, RZ, 0x4 ;  /* 0x000000f01e087211 */ /* 0x0e0fe400078f20ff */
[----:B------:R-:W-:Y:S02]  /*2040*/  LEA.HI R9, R30, R240, RZ, 0x2 ;  /* 0x000000f01e097211 */ /* 0x000fe400078f10ff */
[----:B------:R-:W-:Y:S02]  /*2050*/  SHF.R.S32.HI R3, RZ, 0x4, R8 ;  /* 0x00000004ff037819 */ /* 0x000fe40000011408 */
[--C-:B------:R-:W-:Y:S02]  /*2060*/  SHF.R.S32.HI R2, RZ, 0x2, R9.reuse ;  /* 0x00000002ff027819 */ /* 0x100fe40000011409 */
[----:B------:R-:W-:Y:S01]  /*2070*/  SHF.R.S32.HI R12, RZ, 0x1f, R9 ;  /* 0x0000001fff0c7819 */ /* 0x000fe20000011409 */
[----:B-1----:R-:W-:Y:S01]  /*2080*/  @!P2 IMAD.SHL.U32 R11, R240, 0x10, RZ ;  /* 0x00000010f00ba824 */ /* 0x002fe200078e00ff */
[----:B------:R-:W-:-:S02]  /*2090*/  LEA.HI R13, R8, R3, RZ, 0x1 ;  /* 0x00000003080d7211 */ /* 0x000fc400078f08ff */
[----:B------:R-:W-:Y:S02]  /*20a0*/  LEA.HI R12, R12, R2, RZ, 0x3 ;  /* 0x000000020c0c7211 */ /* 0x000fe400078f18ff */
[----:B------:R-:W-:Y:S02]  /*20b0*/  LOP3.LUT R13, R13, 0xfffffffe, RZ, 0xc0, !PT ;  /* 0xfffffffe0d0d7812 */ /* 0x000fe400078ec0ff */
[----:B------:R-:W-:Y:S02]  /*20c0*/  LOP3.LUT R18, R12, 0xfffffff8, RZ, 0xc0, !PT ;  /* 0xfffffff80c127812 */ /* 0x000fe400078ec0ff */
[----:B------:R-:W-:Y:S01]  /*20d0*/  @!P2 LEA R12, P0, R0, c[0x0][0x258], 0x2 ;  /* 0x00009600000caa11 */ /* 0x000fe200078010ff */
[----:B------:R-:W-:Y:S01]  /*20e0*/  IMAD.IADD R3, R3, 0x1, -R13 ;  /* 0x0000000103037824 */ /* 0x000fe200078e0a0d */
[----:B------:R-:W-:Y:S01]  /*20f0*/  LOP3.LUT R8, R8, 0xfffffff0, RZ, 0xc0, !PT ;  /* 0xfffffff008087812 */ /* 0x000fe200078ec0ff */
[----:B------:R-:W-:Y:S01]  /*2100*/  IMAD.IADD R2, R2, 0x1, -R18 ;  /* 0x0000000102027824 */ /* 0x000fe200078e0a12 */
[----:B------:R-:W-:Y:S01]  /*2110*/  @!P2 LEA.HI.X R13, R0, c[0x0][0x25c], R19, 0x2, P0 ;  /* 0x00009700000daa11 */ /* 0x000fe200000f1413 */
[----:B------:R-:W-:Y:S01]  /*2120*/  IMAD.U32 R0, RZ, RZ, UR23 ;  /* 0x00000017ff007e24 */ /* 0x000fe2000f8e00ff */
[----:B------:R-:W-:Y:S01]  /*2130*/  ISETP.GE.AND P0, PT, R28, c[0x0][0x1fc], PT ;  /* 0x00007f001c007a0c */ /* 0x000fe20003f06270 */
[----:B------:R-:W-:Y:S01]  /*2140*/  IMAD.SHL.U32 R224, R3, 0x8, RZ ;  /* 0x0000000803e07824 */ /* 0x000fe200078e00ff */
[----:B------:R-:W-:Y:S01]  /*2150*/  SEL R19, RZ, 0x1, P1 ;  /* 0x00000001ff137807 */ /* 0x000fe20000800000 */
[----:B------:R-:W-:Y:S01]  /*2160*/  IMAD.WIDE.U32 R26, R0, c[0x0][0x290], R4 ;  /* 0x0000a400001a7a25 */ /* 0x000fe200078e0004 */
[----:B------:R-:W-:Y:S01]  /*2170*/  IADD3 R0, -R22, c[0x0][0x168], -R242 ;  /* 0x00005a0016007a10 */ /* 0x000fe20007ffe9f2 */
[----:B------:R1:W-:Y:S01]  /*2180*/  @!P2 LDGSTS.E.BYPASS.LTC128B.128 [R11+0x12080], [R12.64] ;  /* 0x120800000c0bafae */ /* 0x0003e2000b901d5a */
[----:B------:R-:W-:Y:S01]  /*2190*/  SEL R239, RZ, 0xffffffff, P0 ;  /* 0xffffffffffef7807 */ /* 0x000fe20000000000 */
[----:B------:R-:W-:Y:S01]  /*21a0*/  IMAD.SHL.U32 R4, R21, 0x8, RZ ;  /* 0x0000000815047824 */ /* 0x000fe200078e00ff */
[C---:B------:R-:W-:Y:S01]  /*21b0*/  ISETP.LT.OR P1, PT, R0.reuse, 0x1, P6 ;  /* 0x000000010000780c */ /* 0x040fe20003721670 */
[----:B------:R-:W-:Y:S01]  /*21c0*/  IMAD.SHL.U32 R5, R3, 0x20, RZ ;  /* 0x0000002003057824 */ /* 0x000fe200078e00ff */
[C---:B------:R-:W-:Y:S01]  /*21d0*/  ISETP.LT.OR P0, PT, R0.reuse, 0x1, P5 ;  /* 0x000000010000780c */ /* 0x040fe20002f01670 */
[----:B------:R-:W0:Y:S01]  /*21e0*/  LDGDEPBAR ;  /* 0x00000000000079af */ /* 0x000e220000000000 */
[C---:B------:R-:W-:Y:S01]  /*21f0*/  ISETP.LT.OR P6, PT, R0.reuse, 0x21, P6 ;  /* 0x000000210000780c */ /* 0x040fe200037c1670 */
[----:B------:R-:W-:Y:S01]  /*2200*/  IMAD.SHL.U32 R239, R239, 0x2, RZ ;  /* 0x00000002efef7824 */ /* 0x000fe200078e00ff */
[----:B------:R-:W-:Y:S01]  /*2210*/  ISETP.LT.OR P5, PT, R0, 0x21, P5 ;  /* 0x000000210000780c */ /* 0x000fe20002fa1670 */
[----:B------:R1:W-:Y:S01]  /*2220*/  STL.64 [R1+0x8], R26 ;  /* 0x0000081a01007387 */ /* 0x0003e20000100a00 */
[----:B------:R-:W-:-:S02]  /*2230*/  LOP3.LUT R0, R16, 0xffffffe0, RZ, 0xc0, !PT ;  /* 0xffffffe010007812 */ /* 0x000fc400078ec0ff */
[----:B------:R-:W-:Y:S02]  /*2240*/  LEA.HI R18, R20, R21, RZ, 0x2 ;  /* 0x0000001514127211 */ /* 0x000fe400078f10ff */
[----:B------:R-:W-:Y:S01]  /*2250*/  LOP3.LUT R4, R4, 0x18, RZ, 0xc0, !PT ;  /* 0x0000001804047812 */ /* 0x000fe200078ec0ff */
[----:B------:R-:W-:Y:S01]  /*2260*/  IMAD.IADD R0, R240, 0x1, -R0 ;  /* 0x00000001f0007824 */ /* 0x000fe200078e0a00 */
[----:B------:R-:W-:Y:S01]  /*2270*/  LOP3.LUT R10, R18, 0x1ffffffc, RZ, 0xc0, !PT ;  /* 0x1ffffffc120a7812 */ /* 0x000fe200078ec0ff */
[----:B------:R2:W-:Y:S01]  /*2280*/  LDGSTS.E.BYPASS.LTC128B.128 [R237+0xe080], [R14.64], !P1 ;  /* 0x0e0800000eed7fae */ /* 0x0005e2000c901d5a */
[----:B------:R-:W-:Y:S01]  /*2290*/  LOP3.LUT R16, R4, 0x20, R5, 0xf8, !PT ;  /* 0x0000002004107812 */ /* 0x000fe200078ef805 */
[C---:B------:R-:W-:Y:S01]  /*22a0*/  IMAD.SHL.U32 R5, R2.reuse, 0x4, RZ ;  /* 0x0000000402057824 */ /* 0x040fe200078e00ff */
[----:B------:R-:W-:Y:S01]  /*22b0*/  SHF.R.S32.HI R236, RZ, 0x1f, R0 ;  /* 0x0000001fffec7819 */ /* 0x000fe20000011400 */
[----:B------:R-:W-:Y:S01]  /*22c0*/  IMAD.IADD R18, R21, 0x1, -R10 ;  /* 0x0000000115127824 */ /* 0x000fe200078e0a0a */
[C---:B------:R-:W-:Y:S01]  /*22d0*/  LOP3.LUT P1, RZ, R2.reuse, 0x1, RZ, 0xc0, !PT ;  /* 0x0000000102ff7812 */ /* 0x040fe2000782c0ff */
[----:B------:R-:W-:Y:S01]  /*22e0*/  IMAD.SHL.U32 R10, R2, 0x20, RZ ;  /* 0x00000020020a7824 */ /* 0x000fe200078e00ff */
[----:B------:R-:W-:Y:S01]  /*22f0*/  LEA.HI R236, R236, R0, RZ, 0x2 ;  /* 0x00000000ecec7211 */ /* 0x000fe200078f10ff */
[----:B------:R2:W-:Y:S01]  /*2300*/  LDGSTS.E.BYPASS.LTC128B.128 [R237+0x10080], [R14.64+0x80], !P0 ;  /* 0x100800800eed7fae */ /* 0x0005e2000c101d5a */
[----:B------:R-:W-:Y:S01]  /*2310*/  IADD3 R252, R27, UR4, RZ ;  /* 0x000000041bfc7c10 */ /* 0x000fe2000fffe0ff */
[----:B------:R-:W-:Y:S01]  /*2320*/  UMOV UR4, URZ ;  /* 0x0000003f00047c82 */ /* 0x000fe20008000000 */
[----:B------:R-:W-:Y:S01]  /*2330*/  LOP3.LUT R2, R236, 0x7ffffffc, RZ, 0xc0, !PT ;  /* 0x7ffffffcec027812 */ /* 0x000fe200078ec0ff */
[----:B------:R2:W-:Y:S01]  /*2340*/  LDGSTS.E.BYPASS.LTC128B.128 [R237+0xf080], [R6.64], !P6 ;  /* 0x0f08000006ed7fae */ /* 0x0005e2000f101d5a */
[----:B------:R-:W-:Y:S01]  /*2350*/  LOP3.LUT R10, R4, 0xe0, R10, 0xf8, !PT ;  /* 0x000000e0040a7812 */ /* 0x000fe200078ef80a */
[----:B------:R-:W-:Y:S01]  /*2360*/  IMAD.SHL.U32 R4, R17, 0x10, RZ ;  /* 0x0000001011047824 */ /* 0x000fe200078e00ff */
[----:B------:R-:W-:Y:S01]  /*2370*/  LOP3.LUT R224, R224, 0x8, RZ, 0xc0, !PT ;  /* 0x00000008e0e07812 */ /* 0x000fe200078ec0ff */
[----:B------:R-:W-:Y:S01]  /*2380*/  IMAD.IADD R0, R0, 0x1, -R2 ;  /* 0x0000000100007824 */ /* 0x000fe200078e0a02 */
[----:B------:R-:W-:Y:S01]  /*2390*/  IADD3 R2, P0, R26, UR6, RZ ;  /* 0x000000061a027c10 */ /* 0x000fe2000ff1e0ff */
[----:B------:R2:W-:Y:S01]  /*23a0*/  LDGSTS.E.BYPASS.LTC128B.128 [R237+0x11080], [R6.64+0x80], !P5 ;  /* 0x1108008006ed7fae */ /* 0x0005e2000e901d5a */
[----:B------:R-:W-:Y:S01]  /*23b0*/  LEA.HI.SX32 R236, R236, R4, 0x1e ;  /* 0x00000004ecec7211 */ /* 0x000fe200078ff2ff */
[----:B------:R-:W-:Y:S01]  /*23c0*/  IMAD R18, R18, 0x4, R0 ;  /* 0x0000000412127824 */ /* 0x000fe200078e0200 */
[----:B------:R-:W-:Y:S01]  /*23d0*/  LOP3.LUT R4, R4, 0x10, RZ, 0xc0, !PT ;  /* 0x0000001004047812 */ /* 0x000fe200078ec0ff */
[----:B------:R-:W-:Y:S01]  /*23e0*/  IMAD.IADD R0, R240, 0x1, -R8 ;  /* 0x00000001f0007824 */ /* 0x000fe200078e0a08 */
[----:B------:R-:W-:Y:S01]  /*23f0*/  LOP3.LUT R234, R10, 0x18, R5, 0x78, !PT ;  /* 0x000000180aea7812 */ /* 0x000fe200078e7805 */
[----:B------:R-:W-:Y:S01]  /*2400*/  UMOV UR6, 0xffffffa0 ;  /* 0xffffffa000067882 */ /* 0x000fe20000000000 */
[----:B------:R-:W-:Y:S01]  /*2410*/  IADD3.X R5, R252, UR7, RZ, P0, !PT ;  /* 0x00000007fc057c10 */ /* 0x000fe200087fe4ff */
[----:B-1----:R-:W-:Y:S01]  /*2420*/  IMAD.SHL.U32 R11, R0, 0x20, RZ ;  /* 0x00000020000b7824 */ /* 0x002fe200078e00ff */
[----:B------:R-:W-:Y:S01]  /*2430*/  LOP3.LUT R24, R4, 0xe0, R24, 0xf8, !PT ;  /* 0x000000e004187812 */ /* 0x000fe200078ef818 */
[----:B------:R-:W-:Y:S01]  /*2440*/  IMAD.SHL.U32 R12, R0, 0x4, RZ ;  /* 0x00000004000c7824 */ /* 0x000fe200078e00ff */
[----:B------:R-:W-:Y:S01]  /*2450*/  LEA R8, P0, R2, c[0x0][0x280], 0x2 ;  /* 0x0000a00002087a11 */ /* 0x000fe200078010ff */
[----:B------:R-:W-:Y:S01]  /*2460*/  UIMAD UR5, UR24, UR6, UR5 ;  /* 0x00000006180572a4 */ /* 0x000fe2000f8e0205 */
[----:B------:R-:W-:Y:S01]  /*2470*/  SHF.R.S32.HI R4, RZ, 0x1f, R0 ;  /* 0x0000001fff047819 */ /* 0x000fe20000011400 */
[----:B------:R-:W-:Y:S01]  /*2480*/  IMAD.SHL.U32 R251, R18, 0x2, RZ ;  /* 0x0000000212fb7824 */ /* 0x000fe200078e00ff */
[----:B------:R-:W-:-:S02]  /*2490*/  LOP3.LUT R10, R9, 0x3ffffffc, RZ, 0xc0, !PT ;  /* 0x3ffffffc090a7812 */ /* 0x000fc400078ec0ff */
[----:B------:R-:W-:Y:S02]  /*24a0*/  LEA.HI.X R9, R2, c[0x0][0x284], R5, 0x2, P0 ;  /* 0x0000a10002097a11 */ /* 0x000fe400000f1405 */
[----:B------:R-:W-:Y:S01]  /*24b0*/  LEA.HI R2, R4, R0, RZ, 0x3 ;  /* 0x0000000004027211 */ /* 0x000fe200078f18ff */
[----:B------:R-:W-:Y:S01]  /*24c0*/  IMAD.IADD R10, R240, 0x1, -R10 ;  /* 0x00000001f00a7824 */ /* 0x000fe200078e0a0a */
[----:B------:R-:W-:Y:S02]  /*24d0*/  LOP3.LUT P6, RZ, R0, 0x4, RZ, 0xc0, !PT ;  /* 0x0000000400ff7812 */ /* 0x000fe400078cc0ff */
[C---:B------:R-:W-:Y:S01]  /*24e0*/  LOP3.LUT R4, R2.reuse, 0xfffffff8, RZ, 0xc0, !PT ;  /* 0xfffffff802047812 */ /* 0x040fe200078ec0ff */
[----:B------:R-:W-:Y:S01]  /*24f0*/  IMAD.SHL.U32 R2, R2, 0x40, RZ ;  /* 0x0000004002027824 */ /* 0x000fe200078e00ff */
[----:B------:R-:W-:Y:S02]  /*2500*/  ISETP.GE.AND P0, PT, R240, 0x10, PT ;  /* 0x00000010f000780c */ /* 0x000fe40003f06270 */
[----:B------:R-:W-:Y:S01]  /*2510*/  SEL R223, R223, 0xfffffff0, !P6 ;  /* 0xfffffff0dfdf7807 */ /* 0x000fe20007000000 */
[----:B------:R-:W-:Y:S01]  /*2520*/  IMAD.IADD R4, R0, 0x1, -R4 ;  /* 0x0000000100047824 */ /* 0x000fe200078e0a04 */
[----:B------:R-:W-:Y:S01]  /*2530*/  LOP3.LUT R239, R239, 0x2, R19, 0xe2, !PT ;  /* 0x00000002efef7812 */ /* 0x000fe200078ee213 */
[----:B------:R-:W-:Y:S01]  /*2540*/  IMAD.SHL.U32 R0, R3, 0x100, RZ ;  /* 0x0000010003007824 */ /* 0x000fe200078e00ff */
[----:B------:R-:W-:Y:S01]  /*2550*/  IADD3 R238, -R251, UR5, RZ ;  /* 0x00000005fbee7c10 */ /* 0x000fe2000fffe1ff */
[----:B------:R-:W-:Y:S01]  /*2560*/  IMAD R3, R10, 0x2, R221 ;  /* 0x000000020a037824 */ /* 0x000fe200078e02dd */
[----:B------:R-:W-:Y:S01]  /*2570*/  LOP3.LUT R10, R224, 0x1e0, R11, 0xf8, !PT ;  /* 0x000001e0e00a7812 */ /* 0x000fe200078ef80b */
[----:B------:R-:W-:Y:S01]  /*2580*/  IMAD.SHL.U32 R5, R4, 0x40, RZ ;  /* 0x0000004004057824 */ /* 0x000fe200078e00ff */
[----:B------:R-:W-:Y:S01]  /*2590*/  LOP3.LUT R0, R24, 0x100, R0, 0xf8, !PT ;  /* 0x0000010018007812 */ /* 0x000fe200078ef800 */
[----:B------:R-:W-:Y:S01]  /*25a0*/  IMAD.IADD R234, R3, 0x1, R234 ;  /* 0x0000000103ea7824 */ /* 0x000fe200078e02ea */
[----:B------:R-:W-:-:S02]  /*25b0*/  ULDC UR5, c[0x0][0x168] ;  /* 0x00005a0000057ab9 */ /* 0x000fc40000000800 */
[----:B------:R-:W-:Y:S01]  /*25c0*/  LOP3.LUT R3, R5, 0x1c0, RZ, 0xc0, !PT ;  /* 0x000001c005037812 */ /* 0x000fe200078ec0ff */
[----:B------:R-:W-:Y:S01]  /*25d0*/  IMAD.SHL.U32 R234, R234, 0x2, RZ ;  /* 0x00000002eaea7824 */ /* 0x000fe200078e00ff */
[----:B------:R-:W-:Y:S02]  /*25e0*/  LOP3.LUT R5, R10, 0x38, R12, 0x78, !PT ;  /* 0x000000380a057812 */ /* 0x000fe400078e780c */
[C---:B------:R-:W-:Y:S02]  /*25f0*/  LOP3.LUT R10, R0.reuse, 0x8, R29, 0xf8, !PT ;  /* 0x00000008000a7812 */ /* 0x040fe400078ef81d */
[----:B------:R-:W-:Y:S02]  /*2600*/  LOP3.LUT R216, R0, 0x1c0, RZ, 0xc0, !PT ;  /* 0x000001c000d87812 */ /* 0x000fe400078ec0ff */
[----:B------:R-:W-:Y:S02]  /*2610*/  SHF.R.U32.HI R0, RZ, 0x3, R3 ;  /* 0x00000003ff007819 */ /* 0x000fe40000011603 */
[----:B------:R-:W-:-:S02]  /*2620*/  IADD3 R235, R234, 0x126c0, RZ ;  /* 0x000126c0eaeb7810 */ /* 0x000fc40007ffe0ff */
[C---:B------:R-:W-:Y:S02]  /*2630*/  LOP3.LUT R224, R0.reuse, R3, R224, 0x1e, !PT ;  /* 0x0000000300e07212 */ /* 0x040fe400078e1ee0 */
[----:B------:R-:W-:Y:S02]  /*2640*/  LOP3.LUT R3, R0, R16, R3, 0x1e, !PT ;  /* 0x0000001000037212 */ /* 0x000fe400078e1e03 */
[----:B------:R-:W-:Y:S02]  /*2650*/  LOP3.LUT R0, R2, 0xfffffe00, RZ, 0xc0, !PT ;  /* 0xfffffe0002007812 */ /* 0x000fe400078ec0ff */
[----:B------:R-:W-:Y:S02]  /*2660*/  LOP3.LUT R221, R5, R221, RZ, 0xfc, !PT ;  /* 0x000000dd05dd7212 */ /* 0x000fe400078efcff */
[----:B------:R-:W-:Y:S01]  /*2670*/  LOP3.LUT R230, R3, R0, RZ, 0xfc, !PT ;  /* 0x0000000003e67212 */ /* 0x000fe200078efcff */
[----:B------:R-:W-:Y:S01]  /*2680*/  IMAD R2, R17, 0x400, R0 ;  /* 0x0000040011027824 */ /* 0x000fe200078e0200 */
[----:B------:R-:W-:Y:S01]  /*2690*/  SHF.R.U32.HI R216, RZ, 0x3, R216 ;  /* 0x00000003ffd87819 */ /* 0x000fe200000116d8 */
[----:B------:R-:W-:Y:S01]  /*26a0*/  @!P0 IMAD.SHL.U32 R0, R240, 0x10, RZ ;  /* 0x00000010f0008824 */ /* 0x000fe200078e00ff */
[----:B------:R-:W-:Y:S01]  /*26b0*/  LEA R221, R221, 0x15480, 0x1 ;  /* 0x00015480dddd7811 */ /* 0x000fe200078e08ff */
[----:B------:R-:W-:Y:S01]  /*26c0*/  IMAD.IADD R224, R2, 0x1, R224 ;  /* 0x0000000102e07824 */ /* 0x000fe200078e02e0 */
[----:B------:R-:W-:Y:S01]  /*26d0*/  IADD3 R2, R234, 0x12480, RZ ;  /* 0x00012480ea027810 */ /* 0x000fe20007ffe0ff */
[----:B------:R-:W-:Y:S01]  /*26e0*/  IMAD.SHL.U32 R217, R230, 0x2, RZ ;  /* 0x00000002e6d97824 */ /* 0x000fe200078e00ff */
[----:B------:R1:W-:Y:S01]  /*26f0*/  @!P0 LDGSTS.E.BYPASS.LTC128B.128 [R0+0x12280], [R8.64] ;  /* 0x1228000008008fae */ /* 0x0003e2000b901d5a */
[----:B------:R-:W-:Y:S01]  /*2700*/  LOP3.LUT P0, RZ, R4, 0x4, RZ, 0xc0, !PT ;  /* 0x0000000404ff7812 */ /* 0x000fe2000780c0ff */
[----:B------:R-:W-:Y:S01]  /*2710*/  IMAD.SHL.U32 R225, R224, 0x2, RZ ;  /* 0x00000002e0e17824 */ /* 0x000fe200078e00ff */
[----:B------:R-:W-:Y:S01]  /*2720*/  @P1 IADD3 R235, R2, 0x1c0, RZ ;  /* 0x000001c002eb1810 */ /* 0x000fe20007ffe0ff */
[----:B------:R-:W0:Y:S01]  /*2730*/  LDGDEPBAR ;  /* 0x00000000000079af */ /* 0x000e220000000000 */
[----:B------:R-:W-:Y:S01]  /*2740*/  LOP3.LUT P1, RZ, R4, 0x2, RZ, 0xc0, !PT ;  /* 0x0000000204ff7812 */ /* 0x000fe2000782c0ff */
[----:B------:R-:W-:Y:S01]  /*2750*/  IMAD R223, R223, 0x2, R221 ;  /* 0x00000002dfdf7824 */ /* 0x000fe200078e02dd */
[----:B------:R-:W-:Y:S01]  /*2760*/  SEL R227, R226, 0xffffffe0, !P0 ;  /* 0xffffffe0e2e37807 */ /* 0x000fe20004000000 */
[----:B------:R-:W0:Y:S01]  /*2770*/  LDGDEPBAR ;  /* 0x00000000000079af */ /* 0x000e220000000000 */
[----:B------:R-:W-:-:S02]  /*2780*/  LOP3.LUT R216, R216, R10, RZ, 0x3c, !PT ;  /* 0x0000000ad8d87212 */ /* 0x000fc400078e3cff */
[----:B------:R-:W-:Y:S01]  /*2790*/  SEL R226, R226, 0xffffffe0, !P1 ;  /* 0xffffffe0e2e27807 */ /* 0x000fe20004800000 */
[--C-:B------:R-:W-:Y:S01]  /*27a0*/  IMAD.IADD R229, R224, 0x1, R227.reuse ;  /* 0x00000001e0e57824 */ /* 0x100fe200078e02e3 */
[----:B------:R-:W-:Y:S01]  /*27b0*/  SEL R228, R228, 0xfffffff0, !P1 ;  /* 0xfffffff0e4e47807 */ /* 0x000fe20004800000 */
[----:B------:R-:W-:Y:S02]  /*27c0*/  IMAD.SHL.U32 R216, R216, 0x2, RZ ;  /* 0x00000002d8d87824 */ /* 0x000fe400078e00ff */
[----:B------:R-:W-:Y:S02]  /*27d0*/  IMAD.IADD R226, R225, 0x1, R226 ;  /* 0x00000001e1e27824 */ /* 0x000fe400078e02e2 */
[----:B------:R-:W-:Y:S02]  /*27e0*/  IMAD.IADD R233, R228, 0x1, R227 ;  /* 0x00000001e4e97824 */ /* 0x000fe400078e02e3 */
[----:B------:R-:W-:Y:S02]  /*27f0*/  IMAD.IADD R232, R224, 0x1, R228 ;  /* 0x00000001e0e87824 */ /* 0x000fe400078e02e4 */
[----:B------:R-:W-:Y:S01]  /*2800*/  IMAD.IADD R231, R228, 0x1, R229 ;  /* 0x00000001e4e77824 */ /* 0x000fe200078e02e5 */
[----:B-1----:R-:W-:-:S05]  /*2810*/  IADD3 R0, R237, 0x6080, RZ ;  /* 0x00006080ed007810 */ /* 0x002fca0007ffe0ff */
[----:B--234-:R1:W-:Y:S02]  /*2820*/  STL [R1+0x1c], R0 ;  /* 0x00001c0001007387 */ /* 0x01c3e40000100800 */
.L_x_795:
[----:B------:R-:W-:Y:S04]  /*2830*/  DEPBAR.LE SB0, 0x1 ;  /* 0x000080400000791a */ /* 0x000fe80000000000 */
[----:B------:R-:W-:Y:S01]  /*2840*/  BAR.SYNC.DEFER_BLOCKING 0x0 ;  /* 0x0000000000007b1d */ /* 0x000fe20000010000 */
[----:B-1----:R-:W-:Y:S01]  /*2850*/  IMAD.U32 R0, RZ, RZ, UR4 ;  /* 0x00000004ff007e24 */ /* 0x002fe2000f8e00ff */
[----:B------:R-:W-:Y:S01]  /*2860*/  MOV R46, UR4 ;  /* 0x00000004002e7c02 */ /* 0x000fe20008000f00 */
[----:B------:R-:W-:Y:S01]  /*2870*/  UIADD3 UR19, UR25, 0x1, URZ ;  /* 0x0000000119137890 */ /* 0x000fe2000fffe03f */
[----:B------:R-:W-:Y:S02]  /*2880*/  MOV R47, UR4 ;  /* 0x00000004002f7c02 */ /* 0x000fe40008000f00 */
[----:B------:R-:W-:Y:S01]  /*2890*/  LEA R0, R0, R224, 0xd ;  /* 0x000000e000007211 */ /* 0x000fe200078e68ff */
[----:B------:R-:W-:Y:S01]  /*28a0*/  IMAD R46, R46, 0x2000, R228 ;  /* 0x000020002e2e7824 */ /* 0x000fe200078e02e4 */
[----:B------:R-:W-:Y:S01]  /*28b0*/  MOV R40, UR4 ;  /* 0x0000000400287c02 */ /* 0x000fe20008000f00 */
[----:B------:R-:W-:Y:S01]  /*28c0*/  IMAD R153, R47, 0x2000, R233 ;  /* 0x000020002f997824 */ /* 0x000fe200078e02e9 */
[----:B------:R-:W-:Y:S01]  /*28d0*/  UISETP.GE.AND UP0, UPT, UR19, UR21, UPT ;  /* 0x000000151300728c */ /* 0x000fe2000bf06270 */
[----:B------:R-:W-:Y:S01]  /*28e0*/  IMAD.SHL.U32 R0, R0, 0x2, RZ ;  /* 0x0000000200007824 */ /* 0x000fe200078e00ff */
[CC--:B------:R-:W-:Y:S01]  /*28f0*/  IADD3 R152, R224.reuse, R46.reuse, RZ ;  /* 0x0000002ee0987210 */ /* 0x0c0fe20007ffe0ff */
[C---:B------:R-:W-:Y:S01]  /*2900*/  IMAD.IADD R153, R224.reuse, 0x1, R153 ;  /* 0x00000001e0997824 */ /* 0x040fe200078e0299 */
[--C-:B------:R-:W-:Y:S01]  /*2910*/  IADD3 R148, R224, R46, R227.reuse ;  /* 0x0000002ee0947210 */ /* 0x100fe20007ffe0e3 */
[----:B------:R-:W-:Y:S01]  /*2920*/  IMAD R40, R40, 0x2000, R227 ;  /* 0x0000200028287824 */ /* 0x000fe200078e02e3 */
[----:B------:R-:W-:Y:S01]  /*2930*/  PLOP3.LUT P1, PT, PT, PT, UP0, 0x80, 0x0 ;  /* 0x000000000000781c */ /* 0x000fe20003f2f008 */
[----:B------:R-:W-:Y:S01]  /*2940*/  IMAD.SHL.U32 R152, R152, 0x2, RZ ;  /* 0x0000000298987824 */ /* 0x000fe200078e00ff */
[----:B------:R-:W-:Y:S02]  /*2950*/  SHF.L.U32 R148, R148, 0x1, RZ ;  /* 0x0000000194947819 */ /* 0x000fe400000006ff */
[----:B------:R-:W-:Y:S02]  /*2960*/  IADD3 R40, R224, R40, RZ ;  /* 0x00000028e0287210 */ /* 0x000fe40007ffe0ff */
[----:B------:R-:W-:Y:S01]  /*2970*/  SHF.L.U32 R208, R153, 0x1, RZ ;  /* 0x0000000199d07819 */ /* 0x000fe200000006ff */
[----:B------:R-:W-:Y:S02]  /*2980*/  LDSM.16.M88.2 R2, [R218+0x80] ;  /* 0x00008000da02783b */ /* 0x000fe40000000100 */
[----:B------:R-:W-:Y:S02]  /*2990*/  IMAD.SHL.U32 R156, R40, 0x2, RZ ;  /* 0x00000002289c7824 */ /* 0x000fe400078e00ff */
        /* <DEDUP_REMOVED lines=46> */
[----:B------:R-:W-:Y:S05]  /*2c80*/  IMAD.U32 R0, RZ, RZ, UR4 ;  /* 0x00000004ff007e24 */ /* 0x000fea000f8e00ff */
[----:B------:R-:W-:Y:S02]  /*2c90*/  LEA R0, R0, R232, 0xd ;  /* 0x000000e800007211 */ /* 0x000fe400078e68ff */
[C---:B------:R-:W-:Y:S01]  /*2ca0*/  HMMA.16816.F32.BF16 R16, R148.reuse, R28, R16 ;  /* 0x0000001c9410723c */ /* 0x040fe20000041810 */
[----:B------:R-:W2:Y:S03]  /*2cb0*/  LDSM.16.M88.2 R28, [R218+0x5080] ;  /* 0x00508000da1c783b */ /* 0x000ea60000000100 */
[----:B------:R-:W-:Y:S04]  /*2cc0*/  IMAD.SHL.U32 R0, R0, 0x2, RZ ;  /* 0x0000000200007824 */ /* 0x000fe800078e00ff */
        /* <DEDUP_REMOVED lines=9> */
[----:B----4-:R-:W-:Y:S04]  /*2d60*/  MOV R0, UR4 ;  /* 0x0000000400007c02 */ /* 0x010fe80008000f00 */
[-C--:B-1----:R-:W-:Y:S04]  /*2d70*/  HMMA.16816.F32.BF16 R12, R44, R2.reuse, R12 ;  /* 0x000000022c0c723c */ /* 0x082fe8000004180c */
[----:B------:R-:W-:Y:S04]  /*2d80*/  IMAD R0, R0, 0x2000, R229 ;  /* 0x0000200000007824 */ /* 0x000fe800078e02e5 */
[C---:B------:R-:W-:Y:S01]  /*2d90*/  HMMA.16816.F32.BF16 R16, R40.reuse, R2, R16 ;  /* 0x000000022810723c */ /* 0x040fe20000041810 */
[----:B------:R-:W-:Y:S03]  /*2da0*/  LDSM.16.M88.2 R2, [R219+0x4080] ;  /* 0x00408000db02783b */ /* 0x000fe60000000100 */
[----:B------:R-:W-:Y:S04]  /*2db0*/  SHF.L.U32 R0, R0, 0x1, RZ ;  /* 0x0000000100007819 */ /* 0x000fe800000006ff */
        /* <DEDUP_REMOVED lines=8> */
[----:B-1----:R-:W-:Y:S04]  /*2e40*/  IMAD.U32 R0, RZ, RZ, UR4 ;  /* 0x00000004ff007e24 */ /* 0x002fe8000f8e00ff */
[-C--:B------:R-:W-:Y:S04]  /*2e50*/  HMMA.16816.F32.BF16 R12, R148, R32.reuse, R12 ;  /* 0x00000020940c723c */ /* 0x080fe8000004180c */
[----:B------:R-:W-:Y:S04]  /*2e60*/  LEA R0, R0, R231, 0xd ;  /* 0x000000e700007211 */ /* 0x000fe800078e68ff */
[C---:B------:R-:W-:Y:S04]  /*2e70*/  HMMA.16816.F32.BF16 R16, R48.reuse, R32, R16 ;  /* 0x000000203010723c */ /* 0x040fe80000041810 */
[----:B------:R-:W-:Y:S04]  /*2e80*/  IMAD.SHL.U32 R0, R0, 0x2, RZ ;  /* 0x0000000200007824 */ /* 0x000fe800078e00ff */
        /* <DEDUP_REMOVED lines=10> */
[----:B-1----:R-:W-:Y:S05]  /*2f30*/  MOV R0, UR4 ;  /* 0x0000000400007c02 */ /* 0x002fea0008000f00 */
[----:B------:R-:W-:Y:S02]  /*2f40*/  IMAD R0, R0, 0x40, R236 ;  /* 0x0000004000007824 */ /* 0x000fe400078e02ec */
        /* <DEDUP_REMOVED lines=18> */
[----:B---34-:R-:W3:Y:S01]  /*3070*/  LDL.64 R214, [R1+0x10] ;  /* 0x0000100001d67983 */ /* 0x018ee20000100a00 */
[----:B------:R-:W-:Y:S01]  /*3080*/  USHF.R.S32.HI UR28, URZ, 0x1f, UR19 ;  /* 0x0000001f3f1c7899 */ /* 0x000fe20008011413 */
[----:B------:R-:W-:Y:S01]  /*3090*/  IMAD.U32 R34, RZ, RZ, UR18 ;  /* 0x00000012ff227e24 */ /* 0x000fe2000f8e00ff */
[----:B------:R-:W-:Y:S01]  /*30a0*/  ULDC.64 UR6, c[0x0][0x178] ;  /* 0x00005e0000067ab9 */ /* 0x000fe20000000a00 */
[----:B------:R-:W4:Y:S01]  /*30b0*/  LDL R212, [R1+0x18] ;  /* 0x0000180001d47983 */ /* 0x000f220000100800 */
[----:B------:R-:W-:Y:S01]  /*30c0*/  UIMAD UR28, UR28, UR6, URZ ;  /* 0x000000061c1c72a4 */ /* 0x000fe2000f8e023f */
[----:B-1----:R-:W-:Y:S01]  /*30d0*/  IMAD.U32 R0, RZ, RZ, UR25 ;  /* 0x00000019ff007e24 */ /* 0x002fe2000f8e00ff */
[----:B------:R-:W-:Y:S01]  /*30e0*/  UIMAD.WIDE.U32 UR30, UR19, UR6, URZ ;  /* 0x00000006131e72a5 */ /* 0x000fe2000f8e003f */
[----:B------:R-:W5:Y:S01]  /*30f0*/  LDL R209, [R1+0x1c] ;  /* 0x00001c0001d17983 */ /* 0x000f620000100800 */
[----:B------:R-:W-:Y:S01]  /*3100*/  UIMAD UR28, UR19, UR7, UR28 ;  /* 0x00000007131c72a4 */ /* 0x000fe2000f8e021c */
[----:B------:R-:W-:Y:S01]  /*3110*/  IMAD.U32 R36, RZ, RZ, UR17 ;  /* 0x00000011ff247e24 */ /* 0x000fe2000f8e00ff */
[----:B------:R-:W-:Y:S01]  /*3120*/  @!P2 LEA R0, R0, 0x40, 0x6 ;  /* 0x000000400000a811 */ /* 0x000fe200078e30ff */
[----:B--2---:R-:W2:Y:S01]  /*3130*/  LDL.64 R210, [R1] ;  /* 0x0000000001d27983 */ /* 0x004ea20000100a00 */
[----:B------:R-:W-:Y:S01]  /*3140*/  USHF.L.U32 UR6, UR30, 0x6, URZ ;  /* 0x000000061e067899 */ /* 0x000fe2000800063f */
[----:B------:R-:W-:Y:S01]  /*3150*/  IMAD.U32 R35, RZ, RZ, UR20 ;  /* 0x00000014ff237e24 */ /* 0x000fe2000f8e00ff */
[----:B------:R-:W-:Y:S02]  /*3160*/  UIADD3 UR28, UR31, UR28, URZ ;  /* 0x0000001c1f1c7290 */ /* 0x000fe4000fffe03f */
[----:B------:R-:W-:Y:S02]  /*3170*/  UIMAD UR7, UR19, UR14, UR9 ;  /* 0x0000000e130772a4 */ /* 0x000fe4000f8e0209 */
[----:B------:R-:W-:Y:S01]  /*3180*/  IADD3 R34, P6, P5, R246, UR6, R34 ;  /* 0x00000006f6227c10 */ /* 0x000fe2000fdde022 */
[----:B------:R-:W-:Y:S03]  /*3190*/  USHF.L.U64.HI UR28, UR30, 0x6, UR28 ;  /* 0x000000061e1c7899 */ /* 0x000fe6000801021c */
[----:B------:R-:W-:Y:S03]  /*31a0*/  IADD3 R2, -R242, UR7, RZ ;  /* 0x00000007f2027c10 */ /* 0x000fe6000fffe1ff */
[----:B------:R-:W-:Y:S02]  /*31b0*/  IADD3.X R36, R250, UR28, R36, P6, P5 ;  /* 0x0000001cfa247c10 */ /* 0x000fe4000b7ea424 */
[----:B------:R-:W-:Y:S02]  /*31c0*/  IADD3 R29, P5, R246, UR6, RZ ;  /* 0x00000006f61d7c10 */ /* 0x000fe4000ffbe0ff */
[----:B------:R-:W-:Y:S02]  /*31d0*/  ISETP.LT.OR P6, PT, R2, 0x1, P4 ;  /* 0x000000010200780c */ /* 0x000fe400027c1670 */
[----:B------:R-:W-:Y:S02]  /*31e0*/  IADD3.X R31, R250, UR28, RZ, P5, !PT ;  /* 0x0000001cfa1f7c10 */ /* 0x000fe4000affe4ff */
[C---:B------:R-:W-:Y:S04]  /*31f0*/  LEA R30, P5, R29.reuse, c[0x0][0x160], 0x1 ;  /* 0x000058001d1e7a11 */ /* 0x040fe800078a08ff */
[----:B------:R-:W-:Y:S02]  /*3200*/  LEA.HI.X R31, R29, c[0x0][0x164], R31, 0x1, P5 ;  /* 0x000059001d1f7a11 */ /* 0x000fe400028f0c1f */
[----:B------:R-:W-:Y:S02]  /*3210*/  ISETP.LT.OR P5, PT, R2, 0x1, P3 ;  /* 0x000000010200780c */ /* 0x000fe40001fa1670 */
[C---:B---3--:R-:W-:Y:S04]  /*3220*/  @!P2 IADD3 R3, P1, R0.reuse, R214, RZ ;  /* 0x000000d60003a210 */ /* 0x048fe80007f3e0ff */
[----:B----4-:R-:W-:Y:S02]  /*3230*/  @!P2 LEA.HI.X.SX32 R0, R0, R212, 0x1, P1 ;  /* 0x000000d40000a211 */ /* 0x010fe400008f0eff */
[C---:B------:R-:W-:Y:S04]  /*3240*/  @!P2 LEA R32, P1, R3.reuse, c[0x0][0x258], 0x2 ;  /* 0x000096000320aa11 */ /* 0x040fe800078210ff */
[----:B------:R-:W-:Y:S01]  /*3250*/  @!P2 LEA.HI.X R33, R3, c[0x0][0x25c], R0, 0x2, P1 ;  /* 0x000097000321aa11 */ /* 0x000fe200008f1400 */
[----:B-----5:R-:W-:Y:S01]  /*3260*/  IMAD R0, R35, 0x4000, R209 ;  /* 0x0000400023007824 */ /* 0x020fe200078e02d1 */
[C---:B------:R-:W-:Y:S04]  /*3270*/  LEA R28, P1, R34.reuse, c[0x0][0x160], 0x1 ;  /* 0x00005800221c7a11 */ /* 0x040fe800078208ff */
[----:B------:R-:W-:Y:S01]  /*3280*/  @!PT LDS RZ, [RZ] ;  /* 0x00000000fffff984 */ /* 0x000fe20000000800 */
[----:B------:R-:W-:Y:S01]  /*3290*/  @!PT LDS RZ, [RZ] ;  /* 0x00000000fffff984 */ /* 0x000fe20000000800 */
[----:B------:R-:W-:Y:S01]  /*32a0*/  @!PT LDS RZ, [RZ] ;  /* 0x00000000fffff984 */ /* 0x000fe20000000800 */
[----:B------:R1:W-:Y:S01]  /*32b0*/  LDGSTS.E.BYPASS.LTC128B.128 [R0], [R30.64], !P6 ;  /* 0x000000001e007fae */ /* 0x0003e2000f101d5a */
[----:B------:R-:W-:Y:S02]  /*32c0*/  LEA.HI.X R29, R34, c[0x0][0x164], R36, 0x1, P1 ;  /* 0x00005900221d7a11 */ /* 0x000fe400008f0c24 */
[C---:B------:R-:W-:Y:S01]  /*32d0*/  ISETP.LT.OR P1, PT, R2.reuse, 0x21, P4 ;  /* 0x000000210200780c */ /* 0x040fe20002721670 */
[----:B------:R1:W-:Y:S01]  /*32e0*/  LDGSTS.E.BYPASS.LTC128B.128 [R0+0x2000], [R30.64+0x80], !P5 ;  /* 0x020000801e007fae */ /* 0x0003e2000e901d5a */
[----:B------:R-:W-:Y:S01]  /*32f0*/  ISETP.LT.OR P6, PT, R2, 0x21, P3 ;  /* 0x000000210200780c */ /* 0x000fe20001fc1670 */
[----:B------:R-:W-:Y:S04]  /*3300*/  IMAD.U32 R2, RZ, RZ, UR20 ;  /* 0x00000014ff027e24 */ /* 0x000fe8000f8e00ff */
[----:B--2---:R-:W-:Y:S04]  /*3310*/  @!P2 IMAD R2, R2, 0x40, R210 ;  /* 0x000000400202a824 */ /* 0x004fe800078e02d2 */
[----:B------:R-:W-:Y:S02]  /*3320*/  @!P2 IMAD.SHL.U32 R2, R2, 0x4, RZ ;  /* 0x000000040202a824 */ /* 0x000fe400078e00ff */
[----:B------:R1:W-:Y:S04]  /*3330*/  LDGSTS.E.BYPASS.LTC128B.128 [R0+0x1000], [R28.64], !P1 ;  /* 0x010000001c007fae */ /* 0x0003e8000c901d5a */
[----:B------:R1:W-:Y:S04]  /*3340*/  LDGSTS.E.BYPASS.LTC128B.128 [R0+0x3000], [R28.64+0x80], !P6 ;  /* 0x030000801c007fae */ /* 0x0003e8000f101d5a */
[----:B------:R1:W-:Y:S02]  /*3350*/  @!P2 LDGSTS.E.BYPASS.LTC128B.128 [R2+0x12080], [R32.64] ;  /* 0x120800002002afae */ /* 0x0003e4000b901d5a */
.L_x_793:
[-C--:B-1-34-:R-:W-:Y:S01]  /*3360*/  HMMA.16816.F32.BF16 R28, R44, R160.reuse, RZ ;  /* 0x000000a02c1c723c */ /* 0x09afe200000418ff */
[----:B------:R-:W0:Y:S01]  /*3370*/  LDGDEPBAR ;  /* 0x00000000000079af */ /* 0x000e220000000000 */
[----:B------:R-:W-:Y:S02]  /*3380*/  UIMAD UR6, UR24, UR10, UR8 ;  /* 0x0000000a180672a4 */ /* 0x000fe4000f8e0208 */
[----:B------:R-:W-:Y:S02]  /*3390*/  IMAD.MOV.U32 R0, RZ, RZ, -0x40 ;  /* 0xffffffc0ff007424 */ /* 0x000fe400078e00ff */
[----:B------:R-:W-:Y:S02]  /*33a0*/  ULEA UR6, UR25, UR6, 0x6 ;  /* 0x0000000619067291 */ /* 0x000fe4000f8e303f */
[C---:B------:R-:W-:Y:S02]  /*33b0*/  HMMA.16816.F32.BF16 R32, R48.reuse, R160, RZ ;  /* 0x000000a03020723c */ /* 0x040fe400000418ff */
[----:B------:R-:W-:Y:S02]  /*33c0*/  UIADD3 UR6, UR6, -UR5, UR13 ;  /* 0x8000000506067290 */ /* 0x000fe4000fffe00d */
[----:B------:R-:W-:Y:S04]  /*33d0*/  SEL R0, R0, 0x40, P0 ;  /* 0x0000004000007807 */ /* 0x000fe80000000000 */
[-C--:B------:R-:W-:Y:S01]  /*33e0*/  HMMA.16816.F32.BF16 R36, R48, R162.reuse, RZ ;  /* 0x000000a23024723c */ /* 0x080fe200000418ff */
[----:B------:R-:W-:Y:S03]  /*33f0*/  IMAD.IADD R2, R225, 0x1, R0 ;  /* 0x00000001e1027824 */ /* 0x000fe600078e0200 */
[----:B------:R-:W-:Y:S01]  /*3400*/  IMAD.IADD R0, R0, 0x1, R226 ;  /* 0x0000000100007824 */ /* 0x000fe200078e02e2 */
[----:B------:R-:W-:Y:S03]  /*3410*/  IADD3 R3, -R251, UR6, R236 ;  /* 0x00000006fb037c10 */ /* 0x000fe6000fffe1ec */
[C---:B------:R-:W-:Y:S08]  /*3420*/  HMMA.16816.F32.BF16 R40, R44.reuse, R162, RZ ;  /* 0x000000a22c28723c */ /* 0x040ff000000418ff */
[-C--:B------:R-:W-:Y:S08]  /*3430*/  HMMA.16816.F32.BF16 R44, R44, R164.reuse, RZ ;  /* 0x000000a42c2c723c */ /* 0x080ff000000418ff */
[----:B------:R-:W-:Y:S08]  /*3440*/  HMMA.16816.F32.BF16 R48, R48, R164, RZ ;  /* 0x000000a43030723c */ /* 0x000ff000000418ff */
[-C--:B------:R-:W-:Y:S08]  /*3450*/  HMMA.16816.F32.BF16 R28, R148, R166.reuse, R28 ;  /* 0x000000a6941c723c */ /* 0x080ff0000004181c */
[C---:B------:R-:W-:Y:S08]  /*3460*/  HMMA.16816.F32.BF16 R32, R152.reuse, R166, R32 ;  /* 0x000000a69820723c */ /* 0x040ff00000041820 */
        /* <DEDUP_REMOVED lines=37> */
[----:B------:R3:W4:Y:S03]  /*36c0*/  LDSM.16.M88.4 R152, [R2+0x11080] ;  /* 0x011080000298783b */ /* 0x0007260000000200 */
[----:B---3--:R-:W-:Y:S04]  /*36d0*/  IMNMX R2, R238, R3, PT ;  /* 0x00000003ee027217 */ /* 0x008fe80003800200 */
[----:B------:R-:W-:Y:S04]  /*36e0*/  ISETP.GT.AND P1, PT, R2, RZ, PT ;  /* 0x000000ff0200720c */ /* 0x000fe80003f24270 */
[----:B------:R-:W-:Y:S01]  /*36f0*/  FSEL R4, R4, -INF , P1 ;  /* 0xff80000004047808 */ /* 0x000fe20000800000 */
[-C--:B-1----:R-:W-:Y:S05]  /*3700*/  HMMA.16816.F32.BF16 R28, R148, R196.reuse, R28 ;  /* 0x000000c4941c723c */ /* 0x082fea000004181c */
[----:B------:R-:W-:Y:S01]  /*3710*/  ISETP.GT.AND P1, PT, R2, 0x1, PT ;  /* 0x000000010200780c */ /* 0x000fe20003f24270 */
[--C-:B------:R-:W-:Y:S02]  /*3720*/  FFMA.FTZ R212, R4, c[0x0][0x29c], -R156.reuse ;  /* 0x0000a70004d47a23 */ /* 0x100fe4000001089c */
[C---:B----4-:R-:W-:Y:S04]  /*3730*/  HMMA.16816.F32.BF16 R32, R152.reuse, R196, R32 ;  /* 0x000000c49820723c */ /* 0x050fe80000041820 */
[----:B------:R-:W-:Y:S01]  /*3740*/  FSEL R5, R5, -INF , P1 ;  /* 0xff80000005057808 */ /* 0x000fe20000800000 */
[----:B------:R-:W-:Y:S01]  /*3750*/  MUFU.EX2 R212, R212 ;  /* 0x000000d400d47308 */ /* 0x000fe20000000800 */
[----:B------:R-:W-:Y:S02]  /*3760*/  ISETP.GT.AND P1, PT, R2, 0x20, PT ;  /* 0x000000200200780c */ /* 0x000fe40003f24270 */
[-C--:B------:R-:W-:Y:S04]  /*3770*/  HMMA.16816.F32.BF16 R36, R152, R198.reuse, R36 ;  /* 0x000000c69824723c */ /* 0x080fe80000041824 */
[----:B------:R-:W-:Y:S01]  /*3780*/  FSEL R16, R16, -INF , P1 ;  /* 0xff80000010107808 */ /* 0x000fe20000800000 */
[--C-:B------:R-:W-:Y:S01]  /*3790*/  FFMA.FTZ R211, R5, c[0x0][0x29c], -R156.reuse ;  /* 0x0000a70005d37a23 */ /* 0x100fe2000001089c */
[----:B------:R-:W-:Y:S02]  /*37a0*/  ISETP.GT.AND P1, PT, R2, 0x21, PT ;  /* 0x000000210200780c */ /* 0x000fe40003f24270 */
[C---:B------:R-:W-:Y:S03]  /*37b0*/  HMMA.16816.F32.BF16 R40, R148.reuse, R198, R40 ;  /* 0x000000c69428723c */ /* 0x040fe60000041828 */
[----:B------:R-:W-:Y:S01]  /*37c0*/  MUFU.EX2 R211, R211 ;  /* 0x000000d300d37308 */ /* 0x000fe20000000800 */
[----:B------:R-:W-:Y:S01]  /*37d0*/  FSEL R17, R17, -INF , P1 ;  /* 0xff80000011117808 */ /* 0x000fe20000800000 */
[--C-:B------:R-:W-:Y:S01]  /*37e0*/  FFMA.FTZ R210, R16, c[0x0][0x29c], -R156.reuse ;  /* 0x0000a70010d27a23 */ /* 0x100fe2000001089c */
[----:B------:R-:W-:Y:S02]  /*37f0*/  ISETP.GT.AND P1, PT, R2, 0x40, PT ;  /* 0x000000400200780c */ /* 0x000fe40003f24270 */
[-C--:B------:R-:W-:Y:S04]  /*3800*/  HMMA.16816.F32.BF16 R44, R148, R200.reuse, R44 ;  /* 0x000000c8942c723c */ /* 0x080fe8000004182c */
[----:B------:R-:W-:Y:S01]  /*3810*/  FSEL R20, R20, -INF , P1 ;  /* 0xff80000014147808 */ /* 0x000fe20000800000 */
[--C-:B------:R-:W-:Y:S01]  /*3820*/  FFMA.FTZ R209, R17, c[0x0][0x29c], -R156.reuse ;  /* 0x0000a70011d17a23 */ /* 0x100fe2000001089c */
[----:B------:R-:W-:Y:S01]  /*3830*/  ISETP.GT.AND P1, PT, R2, 0x41, PT ;  /* 0x000000410200780c */ /* 0x000fe20003f24270 */
[----:B------:R-:W-:Y:S01]  /*3840*/  MUFU.EX2 R210, R210 ;  /* 0x000000d200d27308 */ /* 0x000fe20000000800 */
[----:B------:R-:W-:Y:S04]  /*3850*/  HMMA.16816.F32.BF16 R48, R152, R200, R48 ;  /* 0x000000c89830723c */ /* 0x000fe80000041830 */
[----:B------:R-:W-:Y:S01]  /*3860*/  IADD3 R2, R3, 0x8, RZ ;  /* 0x0000000803027810 */ /* 0x000fe20007ffe0ff */
[--C-:B------:R-:W-:Y:S01]  /*3870*/  FFMA.FTZ R208, R20, c[0x0][0x29c], -R156.reuse ;  /* 0x0000a70014d07a23 */ /* 0x100fe2000001089c */
[----:B------:R-:W-:Y:S02]  /*3880*/  FSEL R21, R21, -INF , P1 ;  /* 0xff80000015157808 */ /* 0x000fe40000800000 */
[----:B------:R-:W-:Y:S01]  /*3890*/  IMNMX R2, R238, R2, PT ;  /* 0x00000002ee027217 */ /* 0x000fe20003800200 */
[----:B------:R-:W-:Y:S03]  /*38a0*/  MUFU.EX2 R209, R209 ;  /* 0x000000d100d17308 */ /* 0x000fe60000000800 */
[----:B------:R-:W-:Y:S01]  /*38b0*/  ISETP.GT.AND P1, PT, R2, RZ, PT ;  /* 0x000000ff0200720c */ /* 0x000fe20003f24270 */
[----:B------:R-:W-:Y:S03]  /*38c0*/  FFMA.FTZ R156, R21, c[0x0][0x29c], -R156 ;  /* 0x0000a700159c7a23 */ /* 0x000fe6000001089c */
[----:B------:R-:W-:Y:S02]  /*38d0*/  FSEL R6, R6, -INF , P1 ;  /* 0xff80000006067808 */ /* 0x000fe40000800000 */
[----:B------:R-:W-:Y:S01]  /*38e0*/  ISETP.GT.AND P1, PT, R2, 0x1, PT ;  /* 0x000000010200780c */ /* 0x000fe20003f24270 */
[----:B------:R-:W-:Y:S02]  /*38f0*/  MUFU.EX2 R208, R208 ;  /* 0x000000d000d07308 */ /* 0x000fe40000000800 */
[--C-:B------:R-:W-:Y:S01]  /*3900*/  FFMA.FTZ R21, R6, c[0x0][0x29c], -R157.reuse ;  /* 0x0000a70006157a23 */ /* 0x100fe2000001089d */
[----:B------:R-:W-:Y:S02]  /*3910*/  FSEL R7, R7, -INF , P1 ;  /* 0xff80000007077808 */ /* 0x000fe40000800000 */
[----:B------:R-:W-:Y:S03]  /*3920*/  ISETP.GT.AND P1, PT, R2, 0x20, PT ;  /* 0x000000200200780c */ /* 0x000fe60003f24270 */
[--C-:B------:R-:W-:Y:S01]  /*3930*/  FFMA.FTZ R20, R7, c[0x0][0x29c], -R157.reuse ;  /* 0x0000a70007147a23 */ /* 0x100fe2000001089d */
[----:B------:R-:W-:Y:S01]  /*3940*/  FSEL R18, R18, -INF , P1 ;  /* 0xff80000012127808 */ /* 0x000fe20000800000 */
[----:B------:R-:W1:Y:S01]  /*3950*/  LDSM.16.M88.4 R4, [R0+0x10080] ;  /* 0x010080000004783b */ /* 0x000e620000000200 */
[----:B------:R-:W-:Y:S01]  /*3960*/  ISETP.GT.AND P1, PT, R2, 0x21, PT ;  /* 0x000000210200780c */ /* 0x000fe20003f24270 */
[----:B------:R-:W3:Y:S02]  /*3970*/  MUFU.EX2 R156, R156 ;  /* 0x0000009c009c7308 */ /* 0x000ee40000000800 */
[--C-:B------:R-:W-:Y:S01]  /*3980*/  FFMA.FTZ R214, R18, c[0x0][0x29c], -R157.reuse ;  /* 0x0000a70012d67a23 */ /* 0x100fe2000001089d */
[----:B------:R-:W-:Y:S02]  /*3990*/  FSEL R19, R19, -INF , P1 ;  /* 0xff80000013137808 */ /* 0x000fe40000800000 */
[----:B------:R-:W-:Y:S03]  /*39a0*/  ISETP.GT.AND P1, PT, R2, 0x40, PT ;  /* 0x000000400200780c */ /* 0x000fe60003f24270 */
[--C-:B------:R-:W-:Y:S01]  /*39b0*/  FFMA.FTZ R213, R19, c[0x0][0x29c], -R157.reuse ;  /* 0x0000a70013d57a23 */ /* 0x100fe2000001089d */
[----:B------:R-:W-:Y:S01]  /*39c0*/  FSEL R22, R22, -INF , P1 ;  /* 0xff80000016167808 */ /* 0x000fe20000800000 */
[----:B------:R4:W5:Y:S01]  /*39d0*/  LDSM.16.M88.4 R16, [R0+0x11080] ;  /* 0x011080000010783b */ /* 0x0009620000000200 */
[----:B------:R-:W-:Y:S01]  /*39e0*/  ISETP.GT.AND P1, PT, R2, 0x41, PT ;  /* 0x000000410200780c */ /* 0x000fe20003f24270 */
[----:B------:R-:W-:Y:S01]  /*39f0*/  MUFU.EX2 R214, R214 ;  /* 0x000000d600d67308 */ /* 0x000fe20000000800 */
[----:B------:R-:W-:Y:S01]  /*3a00*/  IADD3 R2, R3, 0x20, RZ ;  /* 0x0000002003027810 */ /* 0x000fe20007ffe0ff */
[--C-:B------:R-:W-:Y:S01]  /*3a10*/  FFMA.FTZ R22, R22, c[0x0][0x29c], -R157.reuse ;  /* 0x0000a70016167a23 */ /* 0x100fe2000001089d */
[----:B------:R-:W-:Y:S02]  /*3a20*/  FSEL R23, R23, -INF , P1 ;  /* 0xff80000017177808 */ /* 0x000fe40000800000 */
[----:B------:R-:W-:Y:S03]  /*3a30*/  IMNMX R2, R238, R2, PT ;  /* 0x00000002ee027217 */ /* 0x000fe60003800200 */
[----:B------:R-:W-:Y:S01]  /*3a40*/  FFMA.FTZ R157, R23, c[0x0][0x29c], -R157 ;  /* 0x0000a700179d7a23 */ /* 0x000fe2000001089d */
[C---:B------:R-:W-:Y:S01]  /*3a50*/  ISETP.GT.AND P1, PT, R2.reuse, RZ, PT ;  /* 0x000000ff0200720c */ /* 0x040fe20003f24270 */
[----:B------:R-:W-:Y:S01]  /*3a60*/  MUFU.EX2 R213, R213 ;  /* 0x000000d500d57308 */ /* 0x000fe20000000800 */
[----:B------:R-:W-:Y:S02]  /*3a70*/  ISETP.GT.AND P6, PT, R2, 0x41, PT ;  /* 0x000000410200780c */ /* 0x000fe40003fc4270 */
[----:B------:R-:W-:Y:S02]  /*3a80*/  FSEL R8, R8, -INF , P1 ;  /* 0xff80000008087808 */ /* 0x000fe40000800000 */
[----:B------:R-:W-:Y:S02]  /*3a90*/  ISETP.GT.AND P1, PT, R2, 0x1, PT ;  /* 0x000000010200780c */ /* 0x000fe40003f24270 */
[----:B---3--:R-:W-:Y:S01]  /*3aa0*/  F2FP.BF16.PACK_AB R23, R156, R208 ;  /* 0x000000d09c17723e */ /* 0x008fe200000010ff */
[--C-:B------:R-:W-:Y:S01]  /*3ab0*/  FFMA.FTZ R150, R8, c[0x0][0x29c], -R158.reuse ;  /* 0x0000a70008967a23 */ /* 0x100fe2000001089e */
[----:B------:R-:W-:Y:S01]  /*3ac0*/  FSEL R9, R9, -INF , P1 ;  /* 0xff80000009097808 */ /* 0x000fe20000800000 */
[----:B------:R-:W3:Y:S01]  /*3ad0*/  LDS R8, [R236.X4+0x12280] ;  /* 0x01228000ec087984 */ /* 0x000ee20000004800 */
[----:B------:R-:W-:Y:S01]  /*3ae0*/  ISETP.GT.AND P1, PT, R2, 0x20, PT ;  /* 0x000000200200780c */ /* 0x000fe20003f24270 */
[----:B------:R-:W-:Y:S01]  /*3af0*/  MUFU.EX2 R151, R22 ;  /* 0x0000001600977308 */ /* 0x000fe20000000800 */
[----:B----4-:R-:W-:Y:S01]  /*3b00*/  IADD3 R0, R3, 0x28, RZ ;  /* 0x0000002803007810 */ /* 0x010fe20007ffe0ff */
[--C-:B------:R-:W-:Y:S01]  /*3b10*/  FFMA.FTZ R149, R9, c[0x0][0x29c], -R158.reuse ;  /* 0x0000a70009957a23 */ /* 0x100fe2000001089e */
[----:B------:R-:W-:Y:S01]  /*3b20*/  FSEL R12, R12, -INF , P1 ;  /* 0xff8000000c0c7808 */ /* 0x000fe20000800000 */
[-C--:B-1----:R-:W-:Y:S01]  /*3b30*/  HMMA.16816.F32.BF16 R28, R4, R202.reuse, R28 ;  /* 0x000000ca041c723c */ /* 0x082fe2000004181c */
[----:B------:R-:W1:Y:S04]  /*3b40*/  LDS R3, [R236.X4+0x122a0] ;  /* 0x0122a000ec037984 */ /* 0x000e680000004800 */
[----:B------:R-:W-:Y:S01]  /*3b50*/  FFMA.FTZ R12, R12, c[0x0][0x29c], -R158 ;  /* 0x0000a7000c0c7a23 */ /* 0x000fe2000001089e */
[----:B------:R-:W-:Y:S01]  /*3b60*/  ISETP.GT.AND P1, PT, R2, 0x21, PT ;  /* 0x000000210200780c */ /* 0x000fe20003f24270 */
[----:B------:R-:W-:Y:S01]  /*3b70*/  MUFU.EX2 R150, R150 ;  /* 0x0000009600967308 */ /* 0x000fe20000000800 */
[----:B------:R-:W-:Y:S01]  /*3b80*/  IMNMX R0, R238, R0, PT ;  /* 0x00000000ee007217 */ /* 0x000fe20003800200 */
[C---:B-----5:R-:W-:Y:S04]  /*3b90*/  HMMA.16816.F32.BF16 R32, R16.reuse, R202, R32 ;  /* 0x000000ca1020723c */ /* 0x060fe80000041820 */
[C---:B------:R-:W-:Y:S04]  /*3ba0*/  ISETP.GT.AND P5, PT, R0.reuse, RZ, PT ;  /* 0x000000ff0000720c */ /* 0x040fe80003fa4270 */
[----:B------:R4:W-:Y:S01]  /*3bb0*/  MUFU.EX2 R148, R12 ;  /* 0x0000000c00947308 */ /* 0x0009e20000000800 */
[----:B------:R-:W-:Y:S01]  /*3bc0*/  FSEL R25, R25, -INF , P6 ;  /* 0xff80000019197808 */ /* 0x000fe20003000000 */
[-C--:B------:R-:W-:Y:S03]  /*3bd0*/  HMMA.16816.F32.BF16 R36, R16, R204.reuse, R36 ;  /* 0x000000cc1024723c */ /* 0x080fe60000041824 */
[----:B------:R-:W-:Y:S02]  /*3be0*/  ISETP.GT.AND P6, PT, R0, 0x21, PT ;  /* 0x000000210000780c */ /* 0x000fe40003fc4270 */
[----:B------:R-:W-:Y:S03]  /*3bf0*/  FSEL R10, R10, -INF , P5 ;  /* 0xff8000000a0a7808 */ /* 0x000fe60002800000 */
[----:B------:R-:W-:Y:S01]  /*3c00*/  MUFU.EX2 R149, R149 ;  /* 0x0000009500957308 */ /* 0x000fe20000000800 */
[C---:B------:R-:W-:Y:S04]  /*3c10*/  HMMA.16816.F32.BF16 R40, R4.reuse, R204, R40 ;  /* 0x000000cc0428723c */ /* 0x040fe80000041828 */
[----:B------:R-:W-:Y:S01]  /*3c20*/  ISETP.GT.AND P5, PT, R0, 0x40, PT ;  /* 0x000000400000780c */ /* 0x000fe20003fa4270 */
[----:B---3--:R-:W-:Y:S01]  /*3c30*/  FADD.FTZ R28, R28, -R8 ;  /* 0x800000081c1c7221 */ /* 0x008fe20000010000 */
[----:B------:R-:W-:Y:S02]  /*3c40*/  FSEL R15, R15, -INF , P6 ;  /* 0xff8000000f0f7808 */ /* 0x000fe40003000000 */
[-C--:B------:R-:W-:Y:S01]  /*3c50*/  HMMA.16816.F32.BF16 R44, R4, R206.reuse, R44 ;  /* 0x000000ce042c723c */ /* 0x080fe2000004182c */
[----:B------:R-:W3:Y:S03]  /*3c60*/  MUFU.EX2 R21, R21 ;  /* 0x0000001500157308 */ /* 0x000ee60000000800 */
[----:B------:R-:W-:Y:S01]  /*3c70*/  FSEL R26, R26, -INF , P5 ;  /* 0xff8000001a1a7808 */ /* 0x000fe20002800000 */
[----:B------:R-:W-:Y:S01]  /*3c80*/  FFMA.FTZ R15, R15, c[0x0][0x29c], -R159 ;  /* 0x0000a7000f0f7a23 */ /* 0x000fe2000001089f */
[----:B----4-:R-:W-:Y:S01]  /*3c90*/  FSEL R12, R13, -INF , P1 ;  /* 0xff8000000d0c7808 */ /* 0x010fe20000800000 */
[----:B-1----:R-:W-:Y:S01]  /*3ca0*/  FADD.FTZ R30, R30, -R3 ;  /* 0x800000031e1e7221 */ /* 0x002fe20000010000 */
[----:B------:R-:W-:Y:S03]  /*3cb0*/  HMMA.16816.F32.BF16 R48, R16, R206, R48 ;  /* 0x000000ce1030723c */ /* 0x000fe60000041830 */
[----:B------:R-:W1:Y:S01]  /*3cc0*/  MUFU.EX2 R20, R20 ;  /* 0x0000001400147308 */ /* 0x000e620000000800 */
[----:B------:R-:W-:Y:S01]  /*3cd0*/  ISETP.GT.AND P1, PT, R2, 0x40, PT ;  /* 0x000000400200780c */ /* 0x000fe20003f24270 */
[--C-:B------:R-:W-:Y:S01]  /*3ce0*/  FFMA.FTZ R6, R26, c[0x0][0x29c], -R159.reuse ;  /* 0x0000a7001a067a23 */ /* 0x100fe2000001089f */
[----:B------:R-:W4:Y:S01]  /*3cf0*/  LDS R2, [R236.X4+0x12300] ;  /* 0x01230000ec027984 */ /* 0x000f220000004800 */
[----:B------:R-:W-:Y:S01]  /*3d00*/  FFMA.FTZ R12, R12, c[0x0][0x29c], -R158 ;  /* 0x0000a7000c0c7a23 */ /* 0x000fe2000001089e */
[----:B------:R-:W-:Y:S01]  /*3d10*/  FSEL R9, R24, -INF , P1 ;  /* 0xff80000018097808 */ /* 0x000fe20000800000 */
[--C-:B------:R-:W-:Y:S01]  /*3d20*/  FADD.FTZ R29, R29, -R8.reuse ;  /* 0x800000081d1d7221 */ /* 0x100fe20000010000 */
[----:B------:R-:W-:Y:S02]  /*3d30*/  ISETP.GT.AND P1, PT, R0, 0x1, PT ;  /* 0x000000010000780c */ /* 0x000fe40003f24270 */
[----:B------:R-:W-:Y:S01]  /*3d40*/  FADD.FTZ R40, R40, -R8 ;  /* 0x8000000828287221 */ /* 0x000fe20000010000 */
[----:B------:R-:W5:Y:S01]  /*3d50*/  MUFU.EX2 R12, R12 ;  /* 0x0000000c000c7308 */ /* 0x000f620000000800 */
[----:B------:R-:W-:Y:S01]  /*3d60*/  FSEL R11, R11, -INF , P1 ;  /* 0xff8000000b0b7808 */ /* 0x000fe20000800000 */
[--C-:B------:R-:W-:Y:S01]  /*3d70*/  FFMA.FTZ R9, R9, c[0x0][0x29c], -R158.reuse ;  /* 0x0000a70009097a23 */ /* 0x100fe2000001089e */
[----:B------:R-:W-:Y:S01]  /*3d80*/  ISETP.GT.AND P1, PT, R0, 0x20, PT ;  /* 0x000000200000780c */ /* 0x000fe20003f24270 */
[----:B------:R-:W-:Y:S01]  /*3d90*/  FFMA.FTZ R158, R25, c[0x0][0x29c], -R158 ;  /* 0x0000a700199e7a23 */ /* 0x000fe2000001089e */
[----:B------:R-:W-:Y:S01]  /*3da0*/  F2FP.BF16.PACK_AB R25, R211, R212 ;  /* 0x000000d4d319723e */ /* 0x000fe200000010ff */
[--C-:B------:R-:W-:Y:S01]  /*3db0*/  FFMA.FTZ R5, R11, c[0x0][0x29c], -R159.reuse ;  /* 0x0000a7000b057a23 */ /* 0x100fe2000001089f */
[----:B------:R-:W-:Y:S01]  /*3dc0*/  FSEL R14, R14, -INF , P1 ;  /* 0xff8000000e0e7808 */ /* 0x000fe20000800000 */
[----:B---3--:R-:W-:Y:S01]  /*3dd0*/  FMUL.FTZ R30, R21, R30 ;  /* 0x0000001e151e7220 */ /* 0x008fe20000410000 */
[----:B------:R-:W-:Y:S01]  /*3de0*/  ISETP.GT.AND P1, PT, R0, 0x41, PT ;  /* 0x000000410000780c */ /* 0x000fe20003f24270 */
[--C-:B------:R-:W-:Y:S01]  /*3df0*/  FFMA.FTZ R0, R10, c[0x0][0x29c], -R159.reuse ;  /* 0x0000a7000a007a23 */ /* 0x100fe2000001089f */
[----:B------:R-:W-:Y:S01]  /*3e00*/  MUFU.EX2 R26, R5 ;  /* 0x00000005001a7308 */ /* 0x000fe20000000800 */
[----:B------:R-:W-:Y:S01]  /*3e10*/  FFMA.FTZ R14, R14, c[0x0][0x29c], -R159 ;  /* 0x0000a7000e0e7a23 */ /* 0x000fe2000001089f */
[----:B------:R-:W-:Y:S01]  /*3e20*/  FSEL R4, R27, -INF , P1 ;  /* 0xff8000001b047808 */ /* 0x000fe20000800000 */
[--C-:B------:R-:W-:Y:S01]  /*3e30*/  FADD.FTZ R41, R41, -R8.reuse ;  /* 0x8000000829297221 */ /* 0x100fe20000010000 */
[----:B-1----:R-:W-:Y:S01]  /*3e40*/  F2FP.BF16.PACK_AB R21, R20, R21 ;  /* 0x000000151415723e */ /* 0x002fe200000010ff */
[--C-:B------:R-:W-:Y:S01]  /*3e50*/  FADD.FTZ R44, R44, -R8.reuse ;  /* 0x800000082c2c7221 */ /* 0x100fe20000010000 */
[----:B------:R-:W-:Y:S01]  /*3e60*/  F2FP.BF16.PACK_AB R24, R209, R210 ;  /* 0x000000d2d118723e */ /* 0x000fe200000010ff */
[----:B------:R-:W-:Y:S01]  /*3e70*/  FADD.FTZ R45, R45, -R8 ;  /* 0x800000082d2d7221 */ /* 0x000fe20000010000 */
[----:B------:R-:W-:Y:S01]  /*3e80*/  F2FP.BF16.PACK_AB R8, R149, R150 ;  /* 0x000000969508723e */ /* 0x000fe200000010ff */
[--C-:B------:R-:W-:Y:S01]  /*3e90*/  FADD.FTZ R47, R47, -R3.reuse ;  /* 0x800000032f2f7221 */ /* 0x100fe20000010000 */
[----:B------:R1:W3:Y:S01]  /*3ea0*/  MUFU.EX2 R27, R0 ;  /* 0x00000000001b7308 */ /* 0x0002e20000000800 */
[--C-:B------:R-:W-:Y:S01]  /*3eb0*/  FADD.FTZ R31, R31, -R3.reuse ;  /* 0x800000031f1f7221 */ /* 0x100fe20000010000 */
[----:B------:R-:W-:Y:S01]  /*3ec0*/  PLOP3.LUT P1, PT, PT, PT, UP0, 0x80, 0x0 ;  /* 0x000000000000781c */ /* 0x000fe20003f2f008 */
[--C-:B------:R-:W-:Y:S01]  /*3ed0*/  FADD.FTZ R42, R42, -R3.reuse ;  /* 0x800000032a2a7221 */ /* 0x100fe20000010000 */
[----:B-----5:R-:W-:Y:S01]  /*3ee0*/  F2FP.BF16.PACK_AB R7, R12, R148 ;  /* 0x000000940c07723e */ /* 0x020fe200000010ff */
[--C-:B------:R-:W-:Y:S02]  /*3ef0*/  FADD.FTZ R43, R43, -R3.reuse ;  /* 0x800000032b2b7221 */ /* 0x100fe40000010000 */
[----:B------:R-:W-:Y:S02]  /*3f00*/  FADD.FTZ R46, R46, -R3 ;  /* 0x800000032e2e7221 */ /* 0x000fe40000010000 */
[----:B------:R-:W-:Y:S01]  /*3f10*/  FFMA.FTZ R159, R4, c[0x0][0x29c], -R159 ;  /* 0x0000a700049f7a23 */ /* 0x000fe2000001089f */
[----:B------:R5:W-:Y:S01]  /*3f20*/  MUFU.EX2 R22, R14 ;  /* 0x0000000e00167308 */ /* 0x000be20000000800 */
[----:B------:R-:W-:Y:S02]  /*3f30*/  FMUL.FTZ R28, R212, R28 ;  /* 0x0000001cd41c7220 */ /* 0x000fe40000410000 */
[--C-:B----4-:R-:W-:Y:S02]  /*3f40*/  FADD.FTZ R33, R33, -R2.reuse ;  /* 0x8000000221217221 */ /* 0x110fe40000010000 */
[--C-:B------:R-:W-:Y:S02]  /*3f50*/  FADD.FTZ R37, R37, -R2.reuse ;  /* 0x8000000225257221 */ /* 0x100fe40000010000 */
[--C-:B------:R-:W-:Y:S02]  /*3f60*/  FADD.FTZ R49, R49, -R2.reuse ;  /* 0x8000000231317221 */ /* 0x100fe40000010000 */
[--C-:B------:R-:W-:Y:S01]  /*3f70*/  FADD.FTZ R32, R32, -R2.reuse ;  /* 0x8000000220207221 */ /* 0x100fe20000010000 */
[----:B------:R-:W4:Y:S01]  /*3f80*/  MUFU.EX2 R16, R15 ;  /* 0x0000000f00107308 */ /* 0x000f220000000800 */
[--C-:B------:R-:W-:Y:S02]  /*3f90*/  FADD.FTZ R36, R36, -R2.reuse ;  /* 0x8000000224247221 */ /* 0x100fe40000010000 */
[----:B------:R-:W-:Y:S01]  /*3fa0*/  FADD.FTZ R48, R48, -R2 ;  /* 0x8000000230307221 */ /* 0x000fe20000010000 */
[----:B-1----:R-:W1:Y:S01]  /*3fb0*/  LDS R0, [R236.X4+0x12320] ;  /* 0x01232000ec007984 */ /* 0x002e620000004800 */
[----:B---3--:R-:W-:Y:S01]  /*3fc0*/  F2FP.BF16.PACK_AB R3, R26, R27 ;  /* 0x0000001b1a03723e */ /* 0x008fe200000010ff */
[----:B------:R-:W-:Y:S02]  /*3fd0*/  FMUL.FTZ R29, R211, R29 ;  /* 0x0000001dd31d7220 */ /* 0x000fe40000410000 */
[----:B------:R-:W-:Y:S01]  /*3fe0*/  STS [R234+0x12480], R25 ;  /* 0x01248019ea007388 */ /* 0x000fe20000000800 */
[----:B------:R-:W-:Y:S01]  /*3ff0*/  FMUL.FTZ R31, R20, R31 ;  /* 0x0000001f141f7220 */ /* 0x000fe20000410000 */
[----:B------:R-:W3:Y:S01]  /*4000*/  MUFU.EX2 R157, R157 ;  /* 0x0000009d009d7308 */ /* 0x000ee20000000800 */
[----:B------:R-:W-:Y:S01]  /*4010*/  F2FP.BF16.PACK_AB R17, R29, R28 ;  /* 0x0000001c1d11723e */ /* 0x000fe200000010ff */
[----:B------:R-:W-:Y:S01]  /*4020*/  STS [R235], R21 ;  /* 0x00000015eb007388 */ /* 0x000fe20000000800 */
[----:B------:R-:W-:Y:S01]  /*4030*/  FMUL.FTZ R32, R150, R32 ;  /* 0x0000002096207220 */ /* 0x000fe20000410000 */
[----:B-----5:R-:W-:Y:S01]  /*4040*/  F2FP.BF16.PACK_AB R14, R213, R214 ;  /* 0x000000d6d50e723e */ /* 0x020fe200000010ff */
[----:B------:R-:W-:Y:S01]  /*4050*/  FMUL.FTZ R40, R210, R40 ;  /* 0x00000028d2287220 */ /* 0x000fe20000410000 */
[----:B------:R-:W-:Y:S01]  /*4060*/  STS [R234+0x12c80], R8 ;  /* 0x012c8008ea007388 */ /* 0x000fe20000000800 */
[----:B------:R-:W-:Y:S01]  /*4070*/  F2FP.BF16.PACK_AB R18, R31, R30 ;  /* 0x0000001e1f12723e */ /* 0x000fe200000010ff */
[----:B------:R-:W-:Y:S02]  /*4080*/  FMUL.FTZ R41, R209, R41 ;  /* 0x00000029d1297220 */ /* 0x000fe40000410000 */
[----:B------:R5:W-:Y:S01]  /*4090*/  STS [R235+0x800], R3 ;  /* 0x00080003eb007388 */ /* 0x000be20000000800 */
[----:B------:R-:W-:Y:S01]  /*40a0*/  MUFU.EX2 R158, R158 ;  /* 0x0000009e009e7308 */ /* 0x000fe20000000800 */
[----:B------:R-:W-:Y:S01]  /*40b0*/  FMUL.FTZ R42, R214, R42 ;  /* 0x0000002ad62a7220 */ /* 0x000fe20000410000 */
[----:B------:R-:W-:Y:S01]  /*40c0*/  F2FP.BF16.PACK_AB R20, R41, R40 ;  /* 0x000000282914723e */ /* 0x000fe200000010ff */
[----:B------:R-:W-:Y:S01]  /*40d0*/  STS [R234+0x13480], R24 ;  /* 0x01348018ea007388 */ /* 0x000fe20000000800 */
[----:B----4-:R-:W-:Y:S01]  /*40e0*/  F2FP.BF16.PACK_AB R2, R16, R22 ;  /* 0x000000161002723e */ /* 0x010fe200000010ff */
[----:B------:R-:W-:Y:S02]  /*40f0*/  FMUL.FTZ R43, R213, R43 ;  /* 0x0000002bd52b7220 */ /* 0x000fe40000410000 */
[----:B------:R-:W-:Y:S01]  /*4100*/  STS [R235+0x1000], R14 ;  /* 0x0010000eeb007388 */ /* 0x000fe20000000800 */
[----:B------:R-:W-:Y:S02]  /*4110*/  FMUL.FTZ R36, R148, R36 ;  /* 0x0000002494247220 */ /* 0x000fe40000410000 */
[----:B------:R-:W4:Y:S01]  /*4120*/  MUFU.EX2 R9, R9 ;  /* 0x0000000900097308 */ /* 0x000f220000000800 */
[----:B------:R-:W-:Y:S01]  /*4130*/  STS [R234+0x13c80], R7 ;  /* 0x013c8007ea007388 */ /* 0x000fe20000000800 */
[----:B------:R-:W-:Y:S01]  /*4140*/  FMUL.FTZ R11, R12, R37 ;  /* 0x000000250c0b7220 */ /* 0x000fe20000410000 */
[----:B---3--:R-:W-:Y:S01]  /*4150*/  F2FP.BF16.PACK_AB R13, R157, R151 ;  /* 0x000000979d0d723e */ /* 0x008fe200000010ff */
[----:B------:R-:W-:Y:S01]  /*4160*/  FMUL.FTZ R44, R208, R44 ;  /* 0x0000002cd02c7220 */ /* 0x000fe20000410000 */
[----:B------:R3:W-:Y:S01]  /*4170*/  STS [R235+0x1800], R2 ;  /* 0x00180002eb007388 */ /* 0x0007e20000000800 */
[----:B------:R-:W-:Y:S01]  /*4180*/  F2FP.BF16.PACK_AB R12, R43, R42 ;  /* 0x0000002a2b0c723e */ /* 0x000fe200000010ff */
[----:B------:R-:W-:Y:S01]  /*4190*/  FMUL.FTZ R45, R156, R45 ;  /* 0x0000002d9c2d7220 */ /* 0x000fe20000410000 */
[----:B------:R-:W-:Y:S01]  /*41a0*/  F2FP.BF16.PACK_AB R11, R11, R36 ;  /* 0x000000240b0b723e */ /* 0x000fe200000010ff */
[----:B------:R-:W-:Y:S01]  /*41b0*/  STS [R234+0x14480], R23 ;  /* 0x01448017ea007388 */ /* 0x000fe20000000800 */
[----:B------:R-:W2:Y:S01]  /*41c0*/  MUFU.EX2 R5, R159 ;  /* 0x0000009f00057308 */ /* 0x000ea20000000800 */
[----:B------:R-:W-:Y:S01]  /*41d0*/  FMUL.FTZ R46, R151, R46 ;  /* 0x0000002e972e7220 */ /* 0x000fe20000410000 */
[----:B------:R-:W-:Y:S01]  /*41e0*/  F2FP.BF16.PACK_AB R19, R45, R44 ;  /* 0x0000002c2d13723e */ /* 0x000fe200000010ff */
[----:B------:R-:W-:Y:S01]  /*41f0*/  STS [R235+0x2000], R13 ;  /* 0x0020000deb007388 */ /* 0x000fe20000000800 */
[--C-:B-1----:R-:W-:Y:S02]  /*4200*/  FADD.FTZ R35, R35, -R0.reuse ;  /* 0x8000000023237221 */ /* 0x102fe40000010000 */
[--C-:B------:R-:W-:Y:S02]  /*4210*/  FADD.FTZ R34, R34, -R0.reuse ;  /* 0x8000000022227221 */ /* 0x100fe40000010000 */
[----:B-----5:R-:W-:Y:S02]  /*4220*/  FMUL.FTZ R3, R26, R35 ;  /* 0x000000231a037220 */ /* 0x020fe40000410000 */
[----:B------:R-:W3:Y:S01]  /*4230*/  MUFU.EX2 R15, R6 ;  /* 0x00000006000f7308 */ /* 0x000ee20000000800 */
[----:B------:R-:W-:Y:S02]  /*4240*/  FMUL.FTZ R34, R27, R34 ;  /* 0x000000221b227220 */ /* 0x000fe40000410000 */
[--C-:B------:R-:W-:Y:S01]  /*4250*/  FADD.FTZ R39, R39, -R0.reuse ;  /* 0x8000000027277221 */ /* 0x100fe20000010000 */
[----:B----4-:R-:W-:Y:S01]  /*4260*/  F2FP.BF16.PACK_AB R4, R158, R9 ;  /* 0x000000099e04723e */ /* 0x010fe200000010ff */
[--C-:B------:R-:W-:Y:S01]  /*4270*/  FADD.FTZ R38, R38, -R0.reuse ;  /* 0x8000000026267221 */ /* 0x100fe20000010000 */
[----:B------:R-:W-:Y:S01]  /*4280*/  F2FP.BF16.PACK_AB R3, R3, R34 ;  /* 0x000000220303723e */ /* 0x000fe200000010ff */
[----:B------:R-:W-:Y:S02]  /*4290*/  FMUL.FTZ R10, R157, R47 ;  /* 0x0000002f9d0a7220 */ /* 0x000fe40000410000 */
[----:B------:R-:W-:Y:S01]  /*42a0*/  STS [R234+0x14c80], R4 ;  /* 0x014c8004ea007388 */ /* 0x000fe20000000800 */
[----:B------:R-:W-:Y:S02]  /*42b0*/  FMUL.FTZ R38, R22, R38 ;  /* 0x0000002616267220 */ /* 0x000fe40000410000 */
[----:B------:R-:W-:Y:S01]  /*42c0*/  FMUL.FTZ R48, R9, R48 ;  /* 0x0000003009307220 */ /* 0x000fe20000410000 */
[----:B------:R-:W-:Y:S01]  /*42d0*/  F2FP.BF16.PACK_AB R10, R10, R46 ;  /* 0x0000002e0a0a723e */ /* 0x000fe200000010ff */
[----:B------:R-:W-:Y:S02]  /*42e0*/  FMUL.FTZ R9, R158, R49 ;  /* 0x000000319e097220 */ /* 0x000fe40000410000 */
[--C-:B------:R-:W-:Y:S02]  /*42f0*/  FADD.FTZ R50, R50, -R0.reuse ;  /* 0x8000000032327221 */ /* 0x100fe40000010000 */
[----:B------:R-:W-:Y:S01]  /*4300*/  FADD.FTZ R0, R51, -R0 ;  /* 0x8000000033007221 */ /* 0x000fe20000010000 */
[----:B------:R-:W-:Y:S03]  /*4310*/  F2FP.BF16.PACK_AB R9, R9, R48 ;  /* 0x000000300909723e */ /* 0x000fe600000010ff */
[C---:B--2---:R-:W-:Y:S01]  /*4320*/  FMUL.FTZ R0, R5.reuse, R0 ;  /* 0x0000000005007220 */ /* 0x044fe20000410000 */
[----:B---3--:R-:W-:Y:S01]  /*4330*/  F2FP.BF16.PACK_AB R2, R5, R15 ;  /* 0x0000000f0502723e */ /* 0x008fe200000010ff */
[----:B------:R-:W-:Y:S02]  /*4340*/  FMUL.FTZ R6, R149, R33 ;  /* 0x0000002195067220 */ /* 0x000fe40000410000 */
[----:B------:R-:W-:Y:S02]  /*4350*/  FMUL.FTZ R15, R15, R50 ;  /* 0x000000320f0f7220 */ /* 0x000fe40000410000 */
[----:B------:R1:W-:Y:S01]  /*4360*/  STS [R235+0x2800], R2 ;  /* 0x00280002eb007388 */ /* 0x0003e20000000800 */
[----:B------:R-:W-:Y:S02]  /*4370*/  F2FP.BF16.PACK_AB R6, R6, R32 ;  /* 0x000000200606723e */ /* 0x000fe400000010ff */
[----:B------:R-:W-:Y:S01]  /*4380*/  F2FP.BF16.PACK_AB R0, R0, R15 ;  /* 0x0000000f0000723e */ /* 0x000fe200000010ff */
[----:B------:R-:W-:Y:S01]  /*4390*/  BAR.SYNC.DEFER_BLOCKING 0x0 ;  /* 0x0000000000007b1d */ /* 0x000fe20000010000 */
[----:B-1----:R-:W-:Y:S07]  /*43a0*/  FMUL.FTZ R2, R16, R39 ;  /* 0x0000002710027220 */ /* 0x002fee0000410000 */
        /* <DEDUP_REMOVED lines=95> */
[----:B------:R-:W-:Y:S01]  /*49a0*/  IMAD.U32 R9, RZ, RZ, UR15 ;  /* 0x0000000fff097e24 */ /* 0x000fe2000f8e00ff */
[----:B------:R-:W-:Y:S02]  /*49b0*/  UIMAD UR28, UR28, UR6, URZ ;  /* 0x000000061c1c72a4 */ /* 0x000fe4000f8e023f */
        /* <DEDUP_REMOVED lines=10> */
[----:B------:R-:W-:Y:S02]  /*4a60*/  IADD3 R0, -R242, c[0x0][0x168], -R0 ;  /* 0x00005a00f2007a10 */ /* 0x000fe40007ffe900 */
[----:B--2---:R-:W-:Y:S02]  /*4a70*/  IADD3 R2, P1, R2, UR29, RZ ;  /* 0x0000001d02027c10 */ /* 0x004fe4000ff3e0ff */
[----:B------:R-:W-:Y:S02]  /*4a80*/  IADD3 R3, P6, R248, UR6, RZ ;  /* 0x00000006f8037c10 */ /* 0x000fe4000ffde0ff */
[----:B------:R-:W-:Y:S02]  /*4a90*/  LEA.HI.X.SX32 R4, R4, R252, 0x1, P1 ;  /* 0x000000fc04047211 */ /* 0x000fe400008f0eff */
[----:B------:R-:W-:Y:S02]  /*4aa0*/  LOP3.LUT P1, RZ, R239, 0x1, RZ, 0xc0, !PT ;  /* 0x00000001efff7812 */ /* 0x000fe4000782c0ff */
[C---:B------:R-:W-:Y:S04]  /*4ab0*/  LEA R6, P5, R2.reuse, c[0x0][0x280], 0x2 ;  /* 0x0000a00002067a11 */ /* 0x040fe800078a10ff */
[----:B------:R-:W-:Y:S02]  /*4ac0*/  LEA.HI.X R7, R2, c[0x0][0x284], R4, 0x2, P5 ;  /* 0x0000a10002077a11 */ /* 0x000fe400028f1404 */
[C---:B------:R-:W-:Y:S02]  /*4ad0*/  ISETP.LT.OR P5, PT, R0.reuse, 0x1, !P1 ;  /* 0x000000010000780c */ /* 0x040fe40004fa1670 */
[----:B------:R-:W-:Y:S02]  /*4ae0*/  IADD3.X R2, R245, UR28, RZ, P6, !PT ;  /* 0x0000001cf5027c10 */ /* 0x000fe4000b7fe4ff */
[C---:B------:R-:W-:Y:S02]  /*4af0*/  LEA R4, P6, R3.reuse, c[0x0][0x1f0], 0x1 ;  /* 0x00007c0003047a11 */ /* 0x040fe400078c08ff */
        /* <DEDUP_REMOVED lines=16> */
.L_x_794:
[-C--:B-12-4-:R-:W-:Y:S01]  /*4c00*/  HMMA.16816.F32.BF16 R4, R32, R16.reuse, RZ ;  /* 0x000000102004723c */ /* 0x096fe200000418ff */
[----:B------:R-:W-:Y:S01]  /*4c10*/  LDSM.16.MT88.4 R44, [R217+0x1080] ;  /* 0x00108000d92c783b */ /* 0x000fe20000004200 */
[----:B------:R-:W-:Y:S02]  /*4c20*/  ULDC.64 UR6, c[0x0][0x238] ;  /* 0x00008e0000067ab9 */ /* 0x000fe40000000a00 */
[----:B------:R-:W-:Y:S01]  /*4c30*/  UIMAD UR28, UR12, UR6, URZ ;  /* 0x000000060c1c72a4 */ /* 0x000fe2000f8e023f */
[----:B------:R-:W-:Y:S01]  /*4c40*/  IMAD.U32 R0, RZ, RZ, UR23 ;  /* 0x00000017ff007e24 */ /* 0x000fe2000f8e00ff */
[----:B------:R-:W-:Y:S01]  /*4c50*/  LDSM.16.MT88.4 R48, [R217+0x4080] ;  /* 0x00408000d930783b */ /* 0x000fe20000004200 */
[----:B------:R-:W-:Y:S01]  /*4c60*/  USHF.L.U32 UR25, UR25, 0xd, URZ ;  /* 0x0000000d19197899 */ /* 0x000fe2000800063f */
[C---:B------:R-:W-:Y:S01]  /*4c70*/  HMMA.16816.F32.BF16 R8, R36.reuse, R16, RZ ;  /* 0x000000102408723c */ /* 0x040fe200000418ff */
[----:B------:R-:W-:Y:S02]  /*4c80*/  UIMAD UR28, UR22, UR7, UR28 ;  /* 0x00000007161c72a4 */ /* 0x000fe4000f8e021c */
[----:B------:R-:W-:Y:S01]  /*4c90*/  LDSM.16.M88.4 R148, [R223+0x1000] ;  /* 0x00100000df94783b */ /* 0x000fe20000000200 */
[----:B------:R-:W-:Y:S01]  /*4ca0*/  ULDC.64 UR6, c[0x0][0x240] ;  /* 0x0000900000067ab9 */ /* 0x000fe20000000a00 */
[----:B------:R-:W-:Y:S01]  /*4cb0*/  IMAD.U32 R2, RZ, RZ, UR22 ;  /* 0x00000016ff027e24 */ /* 0x000fe2000f8e00ff */
[----:B------:R-:W-:Y:S02]  /*4cc0*/  UIMAD UR6, UR11, UR6, URZ ;  /* 0x000000060b0672a4 */ /* 0x000fe4000f8e023f */
[-C--:B------:R-:W-:Y:S01]  /*4cd0*/  HMMA.16816.F32.BF16 R12, R36, R18.reuse, RZ ;  /* 0x00000012240c723c */ /* 0x080fe200000418ff */
[----:B------:R-:W0:Y:S01]  /*4ce0*/  LDGDEPBAR ;  /* 0x00000000000079af */ /* 0x000e220000000000 */
[----:B------:R-:W-:Y:S02]  /*4cf0*/  UIMAD UR6, UR23, UR7, UR6 ;  /* 0x00000007170672a4 */ /* 0x000fe4000f8e0206 */
[----:B------:R-:W-:Y:S01]  /*4d00*/  IMAD.WIDE.U32 R2, R2, c[0x0][0x238], R240 ;  /* 0x00008e0002027a25 */ /* 0x000fe200078e00f0 */
[----:B------:R-:W-:Y:S02]  /*4d10*/  UISETP.GE.AND UP0, UPT, UR19, UR21, UPT ;  /* 0x000000151300728c */ /* 0x000fe4000bf06270 */
[----:B------:R-:W-:Y:S01]  /*4d20*/  UIADD3 UR7, UR4, 0x1, URZ ;  /* 0x0000000104077890 */ /* 0x000fe2000fffe03f */
[C---:B------:R-:W-:Y:S01]  /*4d30*/  HMMA.16816.F32.BF16 R16, R32.reuse, R18, RZ ;  /* 0x000000122010723c */ /* 0x040fe200000418ff */
[----:B------:R-:W-:Y:S02]  /*4d40*/  UISETP.GE.AND UP2, UPT, UR4, 0x1, UPT ;  /* 0x000000010400788c */ /* 0x000fe4000bf46270 */
[----:B------:R-:W-:Y:S01]  /*4d50*/  UISETP.GE.AND UP1, UPT, UR20, 0x1, UPT ;  /* 0x000000011400788c */ /* 0x000fe2000bf26270 */
[----:B------:R-:W-:Y:S01]  /*4d60*/  IADD3 R3, R3, UR28, RZ ;  /* 0x0000001c03037c10 */ /* 0x000fe2000fffe0ff */
[----:B------:R-:W-:Y:S03]  /*4d70*/  USHF.R.S32.HI UR28, URZ, 0x1f, UR25 ;  /* 0x0000001f3f1c7899 */ /* 0x000fe60008011419 */
[-C--:B------:R-:W-:Y:S01]  /*4d80*/  HMMA.16816.F32.BF16 R20, R32, R40.reuse, RZ ;  /* 0x000000282014723c */ /* 0x080fe200000418ff */
[----:B------:R-:W-:Y:S05]  /*4d90*/  IMAD.WIDE.U32 R2, R0, c[0x0][0x240], R2 ;  /* 0x0000900000027a25 */ /* 0x000fea00078e0002 */
[----:B------:R-:W-:Y:S01]  /*4da0*/  IADD3 R0, P1, R2, UR25, RZ ;  /* 0x0000001902007c10 */ /* 0x000fe2000ff3e0ff */
[----:B------:R-:W-:Y:S01]  /*4db0*/  UMOV UR25, UR19 ;  /* 0x0000001300197c82 */ /* 0x000fe20008000000 */
[C---:B------:R-:W-:Y:S08]  /*4dc0*/  HMMA.16816.F32.BF16 R24, R36.reuse, R40, RZ ;  /* 0x000000282418723c */ /* 0x040ff000000418ff */
[-C--:B------:R-:W-:Y:S01]  /*4dd0*/  HMMA.16816.F32.BF16 R28, R36, R42.reuse, RZ ;  /* 0x0000002a241c723c */ /* 0x080fe200000418ff */
[----:B------:R-:W1:Y:S07]  /*4de0*/  LDSM.16.M88.4 R36, [R221+0x1000] ;  /* 0x00100000dd24783b */ /* 0x000e6e0000000200 */
[----:B------:R-:W-:Y:S01]  /*4df0*/  HMMA.16816.F32.BF16 R32, R32, R42, RZ ;  /* 0x0000002a2020723c */ /* 0x000fe200000418ff */
[----:B------:R-:W2:Y:S07]  /*4e00*/  LDSM.16.M88.4 R40, [R221+0x1800] ;  /* 0x00180000dd28783b */ /* 0x000eae0000000200 */
[-C--:B------:R-:W-:Y:S08]  /*4e10*/  HMMA.16816.F32.BF16 R4, R152, R156.reuse, R4 ;  /* 0x0000009c9804723c */ /* 0x080ff00000041804 */
[C---:B------:R-:W-:Y:S08]  /*4e20*/  HMMA.16816.F32.BF16 R8, R208.reuse, R156, R8 ;  /* 0x0000009cd008723c */ /* 0x040ff00000041808 */
[-C--:B------:R-:W-:Y:S08]  /*4e30*/  HMMA.16816.F32.BF16 R12, R208, R158.reuse, R12 ;  /* 0x0000009ed00c723c */ /* 0x080ff0000004180c */
[C---:B------:R-:W-:Y:S01]  /*4e40*/  HMMA.16816.F32.BF16 R16, R152.reuse, R158, R16 ;  /* 0x0000009e9810723c */ /* 0x040fe20000041810 */
[----:B------:R-:W3:Y:S07]  /*4e50*/  LDSM.16.MT88.4 R156, [R217+0x1880] ;  /* 0x00188000d99c783b */ /* 0x000eee0000004200 */
[-C--:B------:R-:W-:Y:S08]  /*4e60*/  HMMA.16816.F32.BF16 R20, R152, R212.reuse, R20 ;  /* 0x000000d49814723c */ /* 0x080ff00000041814 */
[C---:B------:R-:W-:Y:S08]  /*4e70*/  HMMA.16816.F32.BF16 R24, R208.reuse, R212, R24 ;  /* 0x000000d4d018723c */ /* 0x040ff00000041818 */
[-C--:B------:R-:W-:Y:S01]  /*4e80*/  HMMA.16816.F32.BF16 R28, R208, R214.reuse, R28 ;  /* 0x000000d6d01c723c */ /* 0x080fe2000004181c */
[----:B------:R-:W-:Y:S07]  /*4e90*/  LDSM.16.MT88.4 R208, [R217+0x4880] ;  /* 0x00488000d9d0783b */ /* 0x000fee0000004200 */
[----:B------:R-:W-:Y:S01]  /*4ea0*/  HMMA.16816.F32.BF16 R32, R152, R214, R32 ;  /* 0x000000d69820723c */ /* 0x000fe20000041820 */
[----:B------:R-:W4:Y:S07]  /*4eb0*/  LDSM.16.M88.4 R152, [R223+0x1800] ;  /* 0x00180000df98783b */ /* 0x000f2e0000000200 */
[-C--:B-1----:R-:W-:Y:S08]  /*4ec0*/  HMMA.16816.F32.BF16 R4, R36, R44.reuse, R4 ;  /* 0x0000002c2404723c */ /* 0x082ff00000041804 */
[C---:B--2---:R-:W-:Y:S08]  /*4ed0*/  HMMA.16816.F32.BF16 R8, R40.reuse, R44, R8 ;  /* 0x0000002c2808723c */ /* 0x044ff00000041808 */
        /* <DEDUP_REMOVED lines=8> */
[----:B------:R-:W1:Y:S05]  /*4f60*/  LDSM.16.M88.4 R36, [R221+0x2000] ;  /* 0x00200000dd24783b */ /* 0x000e6a0000000200 */
[----:B------:R-:W2:Y:S02]  /*4f70*/  LDSM.16.MT88.4 R48, [R217+0x5080] ;  /* 0x00508000d930783b */ /* 0x000ea40000004200 */
[-C--:B---3--:R-:W-:Y:S08]  /*4f80*/  HMMA.16816.F32.BF16 R4, R148, R156.reuse, R4 ;  /* 0x0000009c9404723c */ /* 0x088ff00000041804 */
[C---:B----4-:R-:W-:Y:S08]  /*4f90*/  HMMA.16816.F32.BF16 R8, R152.reuse, R156, R8 ;  /* 0x0000009c9808723c */ /* 0x050ff00000041808 */
[-C--:B------:R-:W-:Y:S08]  /*4fa0*/  HMMA.16816.F32.BF16 R12, R152, R158.reuse, R12 ;  /* 0x0000009e980c723c */ /* 0x080ff0000004180c */
[C---:B------:R-:W-:Y:S01]  /*4fb0*/  HMMA.16816.F32.BF16 R16, R148.reuse, R158, R16 ;  /* 0x0000009e9410723c */ /* 0x040fe20000041810 */
[----:B------:R-:W-:Y:S07]  /*4fc0*/  LDSM.16.MT88.4 R156, [R217+0x2880] ;  /* 0x00288000d99c783b */ /* 0x000fee0000004200 */
[-C--:B------:R-:W-:Y:S08]  /*4fd0*/  HMMA.16816.F32.BF16 R20, R148, R208.reuse, R20 ;  /* 0x000000d09414723c */ /* 0x080ff00000041814 */
[C---:B------:R-:W-:Y:S08]  /*4fe0*/  HMMA.16816.F32.BF16 R24, R152.reuse, R208, R24 ;  /* 0x000000d09818723c */ /* 0x040ff00000041818 */
[-C--:B------:R-:W-:Y:S01]  /*4ff0*/  HMMA.16816.F32.BF16 R28, R152, R210.reuse, R28 ;  /* 0x000000d2981c723c */ /* 0x080fe2000004181c */
[----:B------:R-:W3:Y:S07]  /*5000*/  LDSM.16.M88.4 R152, [R223+0x2000] ;  /* 0x00200000df98783b */ /* 0x000eee0000000200 */
[----:B------:R-:W-:Y:S01]  /*5010*/  HMMA.16816.F32.BF16 R32, R148, R210, R32 ;  /* 0x000000d29420723c */ /* 0x000fe20000041820 */
[----:B------:R-:W4:Y:S07]  /*5020*/  LDSM.16.M88.4 R148, [R223+0x2800] ;  /* 0x00280000df94783b */ /* 0x000f2e0000000200 */
[-C--:B-1----:R-:W-:Y:S08]  /*5030*/  HMMA.16816.F32.BF16 R4, R36, R40.reuse, R4 ;  /* 0x000000282404723c */ /* 0x082ff00000041804 */
[C---:B------:R-:W-:Y:S08]  /*5040*/  HMMA.16816.F32.BF16 R8, R44.reuse, R40, R8 ;  /* 0x000000282c08723c */ /* 0x040ff00000041808 */
[-C--:B------:R-:W-:Y:S08]  /*5050*/  HMMA.16816.F32.BF16 R12, R44, R42.reuse, R12 ;  /* 0x0000002a2c0c723c */ /* 0x080ff0000004180c */
[C---:B------:R-:W-:Y:S01]  /*5060*/  HMMA.16816.F32.BF16 R16, R36.reuse, R42, R16 ;  /* 0x0000002a2410723c */ /* 0x040fe20000041810 */
[----:B------:R-:W1:Y:S07]  /*5070*/  LDSM.16.MT88.4 R40, [R217+0x5880] ;  /* 0x00588000d928783b */ /* 0x000e6e0000004200 */
[-C--:B--2---:R-:W-:Y:S08]  /*5080*/  HMMA.16816.F32.BF16 R20, R36, R48.reuse, R20 ;  /* 0x000000302414723c */ /* 0x084ff00000041814 */
[C---:B------:R-:W-:Y:S08]  /*5090*/  HMMA.16816.F32.BF16 R24, R44.reuse, R48, R24 ;  /* 0x000000302c18723c */ /* 0x040ff00000041818 */
[-C--:B------:R-:W-:Y:S01]  /*50a0*/  HMMA.16816.F32.BF16 R28, R44, R50.reuse, R28 ;  /* 0x000000322c1c723c */ /* 0x080fe2000004181c */
[----:B------:R-:W-:Y:S07]  /*50b0*/  LDSM.16.MT88.4 R44, [R216+0x18080] ;  /* 0x01808000d82c783b */ /* 0x000fee0000004200 */
[----:B------:R-:W-:Y:S07]  /*50c0*/  HMMA.16816.F32.BF16 R32, R36, R50, R32 ;  /* 0x000000322420723c */ /* 0x000fee0000041820 */
[----:B------:R-:W-:Y:S01]  /*50d0*/  IMAD.U32 R36, RZ, RZ, UR28 ;  /* 0x0000001cff247e24 */ /* 0x000fe2000f8e00ff */
[-C--:B---3--:R-:W-:Y:S05]  /*50e0*/  HMMA.16816.F32.BF16 R4, R152, R156.reuse, R4 ;  /* 0x0000009c9804723c */ /* 0x088fea0000041804 */
[----:B------:R-:W-:Y:S01]  /*50f0*/  IADD3.X R3, R36, UR6, R3, P1, !PT ;  /* 0x0000000624037c10 */ /* 0x000fe20008ffe403 */
[----:B------:R-:W-:Y:S01]  /*5100*/  UIADD3 UR6, UR20, 0x1, URZ ;  /* 0x0000000114067890 */ /* 0x000fe2000fffe03f */
[C---:B------:R-:W-:Y:S01]  /*5110*/  LEA R2, P1, R0.reuse, c[0x0][0x220], 0x2 ;  /* 0x0000880000027a11 */ /* 0x040fe200078210ff */
[C---:B----4-:R-:W-:Y:S01]  /*5120*/  HMMA.16816.F32.BF16 R8, R148.reuse, R156, R8 ;  /* 0x0000009c9408723c */ /* 0x050fe20000041808 */
[----:B------:R-:W-:Y:S01]  /*5130*/  LDSM.16.MT88.4 R36, [R216+0x17880] ;  /* 0x01788000d824783b */ /* 0x000fe20000004200 */
[----:B------:R-:W-:Y:S02]  /*5140*/  USEL UR20, UR6, URZ, !UP1 ;  /* 0x0000003f06147287 */ /* 0x000fe4000c800000 */
[----:B------:R-:W-:Y:S02]  /*5150*/  LEA.HI.X R3, R0, c[0x0][0x224], R3, 0x2, P1 ;  /* 0x0000890000037a11 */ /* 0x000fe400008f1403 */
[----:B------:R-:W-:Y:S01]  /*5160*/  MOV R0, UR4 ;  /* 0x0000000400007c02 */ /* 0x000fe20008000f00 */
[----:B------:R-:W-:Y:S01]  /*5170*/  USEL UR4, UR7, URZ, !UP2 ;  /* 0x0000003f07047287 */ /* 0x000fe2000d000000 */
[-C--:B------:R-:W-:Y:S01]  /*5180*/  HMMA.16816.F32.BF16 R12, R148, R158.reuse, R12 ;  /* 0x0000009e940c723c */ /* 0x080fe2000004180c */
[----:B------:R-:W-:Y:S03]  /*5190*/  PLOP3.LUT P1, PT, PT, PT, UP0, 0x80, 0x0 ;  /* 0x000000000000781c */ /* 0x000fe60003f2f008 */
[----:B------:R-:W-:Y:S03]  /*51a0*/  IMAD R0, R0, 0x2000, R230 ;  /* 0x0000200000007824 */ /* 0x000fe600078e02e6 */
[----:B------:R-:W-:Y:S01]  /*51b0*/  RED.E.ADD.F32.FTZ.RN.STRONG.GPU [R2.64], R4 ;  /* 0x000000040200798e */ /* 0x000fe2000c10e79a */
[C---:B------:R-:W-:Y:S04]  /*51c0*/  HMMA.16816.F32.BF16 R16, R152.reuse, R158, R16 ;  /* 0x0000009e9810723c */ /* 0x040fe80000041810 */
[----:B------:R-:W-:Y:S01]  /*51d0*/  RED.E.ADD.F32.FTZ.RN.STRONG.GPU [R2.64+0x400], R5 ;  /* 0x000400050200798e */ /* 0x000fe2000c10e79a */
[----:B------:R-:W-:Y:S03]  /*51e0*/  SHF.L.U32 R0, R0, 0x1, RZ ;  /* 0x0000000100007819 */ /* 0x000fe600000006ff */
[-C--:B-1----:R-:W-:Y:S01]  /*51f0*/  HMMA.16816.F32.BF16 R20, R152, R40.reuse, R20 ;  /* 0x000000289814723c */ /* 0x082fe20000041814 */
[----:B------:R-:W-:Y:S05]  /*5200*/  RED.E.ADD.F32.FTZ.RN.STRONG.GPU [R2.64+0x800], R6 ;  /* 0x000800060200798e */ /* 0x000fea000c10e79a */
[----:B------:R-:W-:Y:S02]  /*5210*/  RED.E.ADD.F32.FTZ.RN.STRONG.GPU [R2.64+0xc00], R7 ;  /* 0x000c00070200798e */ /* 0x000fe4000c10e79a */
[C---:B------:R-:W-:Y:S03]  /*5220*/  HMMA.16816.F32.BF16 R24, R148.reuse, R40, R24 ;  /* 0x000000289418723c */ /* 0x040fe60000041818 */
[----:B------:R-:W-:Y:S05]  /*5230*/  RED.E.ADD.F32.FTZ.RN.STRONG.GPU [R2.64+0x1000], R8 ;  /* 0x001000080200798e */ /* 0x000fea000c10e79a */
[-C--:B------:R-:W-:Y:S01]  /*5240*/  HMMA.16816.F32.BF16 R28, R148, R42.reuse, R28 ;  /* 0x0000002a941c723c */ /* 0x080fe2000004181c */
[----:B------:R-:W-:Y:S05]  /*5250*/  RED.E.ADD.F32.FTZ.RN.STRONG.GPU [R2.64+0x1400], R9 ;  /* 0x001400090200798e */ /* 0x000fea000c10e79a */
[----:B------:R-:W-:Y:S02]  /*5260*/  RED.E.ADD.F32.FTZ.RN.STRONG.GPU [R2.64+0x1800], R10 ;  /* 0x0018000a0200798e */ /* 0x000fe4000c10e79a */
[----:B------:R-:W-:Y:S03]  /*5270*/  HMMA.16816.F32.BF16 R32, R152, R42, R32 ;  /* 0x0000002a9820723c */ /* 0x000fe60000041820 */
        /* <DEDUP_REMOVED lines=141> */
.L_x_792:
[----:B------:R-:W-:Y:S05]  /*5b50*/  @P1 EXIT ;  /* 0x000000000000194d */ /* 0x000fea0003800000 */
[----:B------:R-:W-:Y:S01]  /*5b60*/  UMOV UR6, 0x1 ;  /* 0x0000000100067882 */ /* 0x000fe20000000000 */
[----:B------:R-:W-:Y:S01]  /*5b70*/  BAR.SYNC.DEFER_BLOCKING 0x1, 0x100 ;  /* 0x0044000000007b1d */ /* 0x000fe20000010000 */
[----:B------:R-:W-:Y:S01]  /*5b80*/  UIMAD UR24, UR24, 0x3000, URZ ;  /* 0x00003000181878a4 */ /* 0x000fe2000f8e023f */
[----:B------:R-:W-:Y:S01]  /*5b90*/  IMAD.U32 R8, RZ, RZ, UR23 ;  /* 0x00000017ff087e24 */ /* 0x000fe2000f8e00ff */
[----:B------:R-:W-:Y:S01]  /*5ba0*/  USHF.R.S32.HI UR8, URZ, 0x1f, UR23 ;  /* 0x0000001f3f087899 */ /* 0x000fe20008011417 */
[----:B------:R-:W-:-:S02]  /*5bb0*/  IMAD.U32 R6, RZ, RZ, UR23 ;  /* 0x00000017ff067e24 */ /* 0x000fc4000f8e00ff */
[----:B------:R-:W-:Y:S01]  /*5bc0*/  ULDC.64 UR4, c[0x0][0x338] ;  /* 0x0000ce0000047ab9 */ /* 0x000fe20000000a00 */
[----:B------:R-:W-:Y:S01]  /*5bd0*/  IADD3 R2, P0, R240, UR24, RZ ;  /* 0x00000018f0027c10 */ /* 0x000fe2000ff1e0ff */
[----:B------:R-:W-:Y:S02]  /*5be0*/  UISETP.NE.AND UP0, UPT, UR6, UR4, UPT ;  /* 0x000000040600728c */ /* 0x000fe4000bf05270 */
[----:B------:R-:W-:Y:S02]  /*5bf0*/  UIMAD.WIDE.U32 UR6, UR22, UR5, URZ ;  /* 0x00000005160672a5 */ /* 0x000fe4000f8e003f */
[----:B------:R-:W-:-:S07]  /*5c00*/  ULDC UR4, c[0x0][0x340] ;  /* 0x0000d00000047ab9 */ /* 0x000fce0000000800 */
[----:B------:R-:W-:Y:S02]  /*5c10*/  @UP0 USHF.R.U32.HI UR22, URZ, UR4, UR7 ;  /* 0x000000043f160299 */ /* 0x000fe40008011607 */
[----:B------:R-:W-:Y:S02]  /*5c20*/  USHF.R.S32.HI UR7, URZ, 0x1f, UR24 ;  /* 0x0000001f3f077899 */ /* 0x000fe40008011418 */
[----:B------:R-:W-:Y:S02]  /*5c30*/  USHF.R.S32.HI UR6, URZ, 0x1f, UR22 ;  /* 0x0000001f3f067899 */ /* 0x000fe40008011416 */
[----:B------:R-:W-:Y:S01]  /*5c40*/  ULDC.64 UR4, c[0x0][0x328] ;  /* 0x0000ca0000047ab9 */ /* 0x000fe20000000a00 */
[----:B------:R-:W-:Y:S01]  /*5c50*/  IMAD.U32 R4, RZ, RZ, UR22 ;  /* 0x00000016ff047e24 */ /* 0x000fe2000f8e00ff */
[----:B------:R-:W-:Y:S01]  /*5c60*/  UIMAD UR4, UR6, UR4, URZ ;  /* 0x00000004060472a4 */ /* 0x000fe2000f8e023f */
[----:B------:R-:W-:Y:S01]  /*5c70*/  LEA.HI.X.SX32 R3, R240, UR7, 0x1, P0 ;  /* 0x00000007f0037c11 */ /* 0x000fe200080f0eff */
[----:B------:R-:W-:-:S02]  /*5c80*/  IMAD.U32 R0, RZ, RZ, UR22 ;  /* 0x00000016ff007e24 */ /* 0x000fc4000f8e00ff */
[----:B------:R-:W-:Y:S02]  /*5c90*/  UIMAD UR7, UR22, UR5, UR4 ;  /* 0x00000005160772a4 */ /* 0x000fe4000f8e0204 */
[--C-:B------:R-:W-:Y:S01]  /*5ca0*/  IMAD.WIDE.U32 R4, R4, c[0x0][0x328], R2.reuse ;  /* 0x0000ca0004047a25 */ /* 0x100fe200078e0002 */
[----:B------:R-:W-:Y:S02]  /*5cb0*/  ULDC.64 UR4, c[0x0][0x300] ;  /* 0x0000c00000047ab9 */ /* 0x000fe40000000a00 */
[----:B------:R-:W-:Y:S01]  /*5cc0*/  UIMAD UR4, UR6, UR4, URZ ;  /* 0x00000004060472a4 */ /* 0x000fe2000f8e023f */
[----:B------:R-:W-:Y:S01]  /*5cd0*/  IMAD.WIDE.U32 R2, R0, c[0x0][0x300], R2 ;  /* 0x0000c00000027a25 */ /* 0x000fe200078e0002 */
[----:B------:R-:W-:Y:S01]  /*5ce0*/  IADD3 R5, R5, UR7, RZ ;  /* 0x0000000705057c10 */ /* 0x000fe2000fffe0ff */
[----:B------:R-:W-:Y:S02]  /*5cf0*/  ULDC.64 UR6, c[0x0][0x330] ;  /* 0x0000cc0000067ab9 */ /* 0x000fe40000000a00 */
[----:B------:R-:W-:-:S02]  /*5d00*/  UIMAD UR6, UR8, UR6, URZ ;  /* 0x00000006080672a4 */ /* 0x000fc4000f8e023f */
[----:B------:R-:W-:Y:S01]  /*5d10*/  IMAD.WIDE.U32 R8, R8, c[0x0][0x330], R4 ;  /* 0x0000cc0008087a25 */ /* 0x000fe200078e0004 */
[----:B------:R-:W-:Y:S02]  /*5d20*/  UIMAD UR22, UR22, UR5, UR4 ;  /* 0x00000005161672a4 */ /* 0x000fe4000f8e0204 */
[----:B------:R-:W-:Y:S02]  /*5d30*/  UIMAD UR6, UR23, UR7, UR6 ;  /* 0x00000007170672a4 */ /* 0x000fe4000f8e0206 */
[----:B------:R-:W-:Y:S01]  /*5d40*/  LEA R4, P1, R8, c[0x0][0x310], 0x2 ;  /* 0x0000c40008047a11 */ /* 0x000fe200078210ff */
[----:B------:R-:W-:Y:S01]  /*5d50*/  ULDC.64 UR4, c[0x0][0x308] ;  /* 0x0000c20000047ab9 */ /* 0x000fe20000000a00 */
[----:B------:R-:W-:Y:S01]  /*5d60*/  IADD3 R3, R3, UR22, RZ ;  /* 0x0000001603037c10 */ /* 0x000fe2000fffe0ff */
[----:B------:R-:W-:Y:S01]  /*5d70*/  UIMAD UR4, UR8, UR4, URZ ;  /* 0x00000004080472a4 */ /* 0x000fe2000f8e023f */
[----:B------:R-:W-:-:S03]  /*5d80*/  IADD3 R0, R9, UR6, RZ ;  /* 0x0000000609007c10 */ /* 0x000fc6000fffe0ff */
[----:B------:R-:W-:Y:S01]  /*5d90*/  UIMAD UR4, UR23, UR5, UR4 ;  /* 0x00000005170472a4 */ /* 0x000fe2000f8e0204 */
[----:B------:R-:W-:Y:S01]  /*5da0*/  LEA.HI.X R5, R8, c[0x0][0x314], R0, 0x2, P1 ;  /* 0x0000c50008057a11 */ /* 0x000fe200008f1400 */
[----:B------:R-:W-:-:S04]  /*5db0*/  IMAD.WIDE.U32 R6, R6, c[0x0][0x308], R2 ;  /* 0x0000c20006067a25 */ /* 0x000fc800078e0002 */
[----:B------:R-:W-:Y:S01]  /*5dc0*/  RED.E.ADD.F32.FTZ.RN.STRONG.GPU [R4.64], R52 ;  /* 0x000000340400798e */ /* 0x000fe2000c10e79a */
[C---:B------:R-:W-:Y:S02]  /*5dd0*/  LEA R2, P0, R6.reuse, c[0x0][0x2e8], 0x2 ;  /* 0x0000ba0006027a11 */ /* 0x040fe400078010ff */
[----:B------:R-:W-:Y:S01]  /*5de0*/  IADD3 R3, R7, UR4, RZ ;  /* 0x0000000407037c10 */ /* 0x000fe2000fffe0ff */
[----:B------:R-:W-:Y:S03]  /*5df0*/  RED.E.ADD.F32.FTZ.RN.STRONG.GPU [R4.64+0x400], R53 ;  /* 0x000400350400798e */ /* 0x000fe6000c10e79a */
        /* <DEDUP_REMOVED lines=96> */
.L_x_796:
        /* <DEDUP_REMOVED lines=16> */
.L_x_2307:


//--------------------- .text._ZN7cutlass13device_kernelIN5flash19enable_sm80_to_sm89INS1_16FlashAttnBwdSm80INS1_25CollectiveMainloopBwdSm80ILi2ELi1EN4cute5tupleIJNS5_1CILi64EEENS7_ILi96EEENS7_ILi128EEEEEENS_10bfloat16_tEfNS_4arch4Sm80ELb1ELb0ELb0ELb0ELb1ELb0ELb0ELb0ELi2ELi2ELi2ELi2ELb1EEENS1_24CollectiveEpilogueBwdGQAISB_fSE_Li256ELb0ELb1EEENS1_25SingleTileBwdLPTSchedulerILb0ELi96ELb1EEEEEEEEEvNT_6ParamsE --------------------------
	.section	.text._ZN7cutlass13device_kernelIN5flash19enable_sm80_to_sm89INS1_16FlashAttnBwdSm80INS1_25CollectiveMainloopBwdSm80ILi2ELi1EN4cute5tupleIJNS5_1CILi64EEENS7_ILi96EEENS7_ILi128EEEEEENS_10bfloat16_tEfNS_4arch4Sm80ELb1ELb0ELb0ELb0ELb1ELb0ELb0ELb0ELi2ELi2ELi2ELi2ELb1EEENS1_24CollectiveEpilogueBwdGQAISB_fSE_Li256ELb0ELb1EEENS1_25SingleTileBwdLPTSchedulerILb0ELi96ELb1EEEEEEEEEvNT_6ParamsE,"ax",@progbits
	.sectioninfo	@"SHI_REGISTERS=255"
	.align	128
.text._ZN7cutlass13device_kernelIN5flash19enable_sm80_to_sm89INS1_16FlashAttnBwdSm80INS1_25CollectiveMainloopBwdSm80ILi2ELi1EN4cute5tupleIJNS5_1CILi64EEENS7_ILi96EEENS7_ILi128EEEEEENS_10bfloat16_tEfNS_4arch4Sm80ELb1ELb0ELb0ELb0ELb1ELb0ELb0ELb0ELi2ELi2ELi2ELi2ELb1EEENS1_24CollectiveEpilogueBwdGQAISB_fSE_Li256ELb0ELb1EEENS1_25SingleTileBwdLPTSchedulerILb0ELi96ELb1EEEEEEEEEvNT_6ParamsE:
        .type           _ZN7cutlass13device_kernelIN5flash19enable_sm80_to_sm89INS1_16FlashAttnBwdSm80INS1_25CollectiveMainloopBwdSm80ILi2ELi1EN4cute5tupleIJNS5_1CILi64EEENS7_ILi96EEENS7_ILi128EEEEEENS_10bfloat16_tEfNS_4arch4Sm80ELb1ELb0ELb0ELb0ELb1ELb0ELb0ELb0ELi2ELi2ELi2ELi2ELb1EEENS1_24CollectiveEpilogueBwdGQAISB_fSE_Li256ELb0ELb1EEENS1_25SingleTileBwdLPTSchedulerILb0ELi96ELb1EEEEEEEEEvNT_6ParamsE,@function
        .size           _ZN7cutlass13device_kernelIN5flash19enable_sm80_to_sm89INS1_16FlashAttnBwdSm80INS1_25CollectiveMainloopBwdSm80ILi2ELi1EN4cute5tupleIJNS5_1CILi64EEENS7_ILi96EEENS7_ILi128EEEEEENS_10bfloat16_tEfNS_4arch4Sm80ELb1ELb0ELb0ELb0ELb1ELb0ELb0ELb0ELi2ELi2ELi2ELi2ELb1EEENS1_24CollectiveEpilogueBwdGQAISB_fSE_Li256ELb0ELb1EEENS1_25SingleTileBwdLPTSchedulerILb0ELi96ELb1EEEEEEEEEvNT_6ParamsE,(.L_x_2308 - _ZN7cutlass13device_kernelIN5flash19enable_sm80_to_sm89INS1_16FlashAttnBwdSm80INS1_25CollectiveMainloopBwdSm80ILi2ELi1EN4cute5tupleIJNS5_1CILi64EEENS7_ILi96EEENS7_ILi128EEEEEENS_10bfloat16_tEfNS_4arch4Sm80ELb1ELb0ELb0ELb0ELb1ELb0ELb0ELb0ELi2ELi2ELi2ELi2ELb1EEENS1_24CollectiveEpilogueBwdGQAISB_fSE_Li256ELb0ELb1EEENS1_25SingleTileBwdLPTSchedulerILb0ELi96ELb1EEEEEEEEEvNT_6ParamsE)
        .other          _ZN7cutlass13device_kernelIN5flash19enable_sm80_to_sm89INS1_16FlashAttnBwdSm80INS1_25CollectiveMainloopBwdSm80ILi2ELi1EN4cute5tupleIJNS5_1CILi64EEENS7_ILi96EEENS7_ILi128EEEEEENS_10bfloat16_tEfNS_4arch4Sm80ELb1ELb0ELb0ELb0ELb1ELb0ELb0ELb0ELi2ELi2ELi2ELi2ELb1EEENS1_24CollectiveEpilogueBwdGQAISB_fSE_Li256ELb0ELb1EEENS1_25SingleTileBwdLPTSchedulerILb0ELi96ELb1EEEEEEEEEvNT_6ParamsE,@"STO_CUDA_ENTRY STV_DEFAULT"
_ZN7cutlass13device_kernelIN5flash19enable_sm80_to_sm89INS1_16FlashAttnBwdSm80INS1_25CollectiveMainloopBwdSm80ILi2ELi1EN4cute5tupleIJNS5_1CILi64EEENS7_ILi96EEENS7_ILi128EEEEEENS_10bfloat16_tEfNS_4arch4Sm80ELb1ELb0ELb0ELb0ELb1ELb0ELb0ELb0ELi2ELi2ELi2ELi2ELb1EEENS1_24CollectiveEpilogueBwdGQAISB_fSE_Li256ELb0ELb1EEENS1_25SingleTileBwdLPTSchedulerILb0ELi96ELb1EEEEEEEEEvNT_6ParamsE:
        /* <DEDUP_REMOVED lines=24> */
.L_x_798:
[----:B------:R-:W-:-:S04]  /*0180*/  MOV R0, c[0x0][0x3b4] ;  /* 0x0000ed0000007a02 */ /* 0x000fc80000000f00 */
[----:B------:R-:W-:Y:S02]  /*0190*/  ISETP.NE.AND P0, PT, R0, 0x1, PT ;  /* 0x000000010000780c */ /* 0x000fe40003f05270 */
[----:B------:R-:W-:-:S11]  /*01a0*/  MOV R0, R2 ;  /* 0x0000000200007202 */ /* 0x000fd60000000f00 */
[----:B------:R-:W-:-:S05]  /*01b0*/  @P0 IMAD.HI.U32 R4, R2, c[0x0][0x3b8], RZ ;  /* 0x0000ee0002040a27 */ /* 0x000fca00078e00ff */
[----:B------:R-:W-:-:S05]  /*01c0*/  @P0 SHF.R.U32.HI R0, RZ, c[0x0][0x3bc], R4 ;  /* 0x0000ef00ff000a19 */ /* 0x000fca0000011604 */
[----:B------:R-:W-:Y:S02]  /*01d0*/  IMAD R4, R0, c[0x0][0x3b4], RZ ;  /* 0x0000ed0000047a24 */ /* 0x000fe400078e02ff */
.L_x_799:
        /* <DEDUP_REMOVED lines=13> */
.L_x_797:
        /* <DEDUP_REMOVED lines=16> */
.L_x_801:
[----:B------:R-:W-:-:S04]  /*03b0*/  MOV R0, c[0x0][0x3b4] ;  /* 0x0000ed0000007a02 */ /* 0x000fc80000000f00 */
[----:B------:R-:W-:Y:S02]  /*03c0*/  ISETP.NE.AND P0, PT, R0, 0x1, PT ;  /* 0x000000010000780c */ /* 0x000fe40003f05270 */
[----:B------:R-:W-:-:S11]  /*03d0*/  MOV R0, R2 ;  /* 0x0000000200007202 */ /* 0x000fd60000000f00 */
[----:B------:R-:W-:-:S05]  /*03e0*/  @P0 IMAD.HI.U32 R4, R2, c[0x0][0x3b8], RZ ;  /* 0x0000ee0002040a27 */ /* 0x000fca00078e00ff */
[----:B------:R-:W-:-:S05]  /*03f0*/  @P0 SHF.R.U32.HI R0, RZ, c[0x0][0x3bc], R4 ;  /* 0x0000ef00ff000a19 */ /* 0x000fca0000011604 */
[----:B------:R-:W-:Y:S02]  /*0400*/  IMAD R4, R0, c[0x0][0x3b4], RZ ;  /* 0x0000ed0000047a24 */ /* 0x000fe400078e02ff */
.L_x_802:
        /* <DEDUP_REMOVED lines=12> */
.L_x_800:
        /* <DEDUP_REMOVED lines=62> */
[----:B------:R-:W-:-:S04]  /*08b0*/  LEA.HI R2, R2, R0, RZ, 0x6 ;  /* 0x0000000002027211 */ /* 0x000fc800078f30ff */
        /* <DEDUP_REMOVED lines=16> */
[C---:B------:R-:W-:Y:S01]  /*09c0*/  IMAD R5, R242.reuse, c[0x0][0x274], R2 ;  /* 0x00009d00f2057a24 */ /* 0x040fe200078e0202 */
        /* <DEDUP_REMOVED lines=25> */
[----:B------:R-:W-:Y:S01]  /*0b60*/  IMAD R8, R245, c[0x0][0x208], RZ ;  /* 0x00008200f5087a24 */ /* 0x000fe200078e02ff */
        /* <DEDUP_REMOVED lines=73> */
[----:B------:R-:W-:Y:S01]  /*1000*/  IMAD R9, R9, c[0x0][0x1a8], RZ ;  /* 0x00006a0009097a24 */ /* 0x000fe200078e02ff */
[----:B------:R-:W-:Y:S01]  /*1010*/  CS2R R72, SRZ ;  /* 0x0000000000487805 */ /* 0x000fe2000001ff00 */
[----:B------:R-:W-:Y:S01]  /*1020*/  IMAD.WIDE.U32 R10, R242, c[0x0][0x210], R6 ;  /* 0x00008400f20a7a25 */ /* 0x000fe200078e0006 */
[----:B------:R-:W-:Y:S01]  /*1030*/  CS2R R70, SRZ ;  /* 0x0000000000467805 */ /* 0x000fe2000001ff00 */
[----:B------:R-:W-:Y:S01]  /*1040*/  CS2R R68, SRZ ;  /* 0x0000000000447805 */ /* 0x000fe2000001ff00 */
[----:B------:R-:W-:Y:S01]  /*1050*/  CS2R R66, SRZ ;  /* 0x0000000000427805 */ /* 0x000fe2000001ff00 */
[C---:B------:R-:W-:Y:S01]  /*1060*/  IMAD.WIDE.U32 R6, R8.reuse, c[0x0][0x1d8], R4 ;  /* 0x0000760008067a25 */ /* 0x040fe200078e0004 */
[----:B------:R-:W-:Y:S01]  /*1070*/  CS2R R64, SRZ ;  /* 0x0000000000407805 */ /* 0x000fe2000001ff00 */
[----:B------:R-:W-:Y:S01]  /*1080*/  CS2R R62, SRZ ;  /* 0x00000000003e7805 */ /* 0x000fe2000001ff00 */
[----:B------:R-:W-:Y:S01]  /*1090*/  CS2R R60, SRZ ;  /* 0x00000000003c7805 */ /* 0x000fe2000001ff00 */
[C---:B------:R-:W-:Y:S01]  /*10a0*/  IMAD R0, R8.reuse, c[0x0][0x1dc], R0 ;  /* 0x0000770008007a24 */ /* 0x040fe200078e0200 */
[----:B------:R-:W-:Y:S01]  /*10b0*/  CS2R R58, SRZ ;  /* 0x00000000003a7805 */ /* 0x000fe2000001ff00 */
[C---:B------:R-:W-:Y:S01]  /*10c0*/  IMAD R9, R8.reuse, c[0x0][0x1ac], R9 ;  /* 0x00006b0008097a24 */ /* 0x040fe200078e0209 */
        /* <DEDUP_REMOVED lines=8> */
[----:B------:R-:W-:Y:S01]  /*1150*/  SHF.R.S32.HI R241, RZ, 0x1f, R240 ;  /* 0x0000001ffff17819 */ /* 0x000fe200000114f0 */
[----:B------:R-:W-:Y:S01]  /*1160*/  IMAD.IADD R11, R11, 0x1, R14 ;  /* 0x000000010b0b7824 */ /* 0x000fe200078e020e */
[----:B------:R-:W-:Y:S01]  /*1170*/  LEA.HI.X R3, R6, c[0x0][0x1c4], R0, 0x1, P1 ;  /* 0x0000710006037a11 */ /* 0x000fe200008f0c00 */
[----:B------:R-:W-:Y:S01]  /*1180*/  IMAD R0, R233, UR6, RZ ;  /* 0x00000006e9007c24 */ /* 0x000fe2000f8e02ff */
[----:B------:R-:W-:Y:S01]  /*1190*/  LEA.HI.X R9, R4, c[0x0][0x194], R5, 0x1, P0 ;  /* 0x0000650004097a11 */ /* 0x000fe200000f0c05 */
[----:B------:R-:W-:Y:S01]  /*11a0*/  IMAD R4, R31, c[0x0][0x218], RZ ;  /* 0x000086001f047a24 */ /* 0x000fe200078e02ff */
[----:B------:R-:W-:Y:S01]  /*11b0*/  IADD3 R6, -R244, c[0x0][0x198], RZ ;  /* 0x00006600f4067a10 */ /* 0x000fe20007ffe1ff */
[----:B------:R-:W-:Y:S01]  /*11c0*/  IMAD.WIDE.U32 R20, R239, c[0x0][0x218], R10 ;  /* 0x00008600ef147a25 */ /* 0x000fe200078e000a */
[----:B------:R-:W-:-:S02]  /*11d0*/  USHF.L.U32 UR6, UR4, 0x5, URZ ;  /* 0x0000000504067899 */ /* 0x000fc4000800063f */
[----:B------:R-:W-:Y:S01]  /*11e0*/  UMOV UR13, 0x1 ;  /* 0x00000001000d7882 */ /* 0x000fe20000000000 */
[----:B------:R-:W-:Y:S01]  /*11f0*/  IMAD R4, R239, c[0x0][0x21c], R4 ;  /* 0x00008700ef047a24 */ /* 0x000fe200078e0204 */
[----:B------:R1:W-:Y:S01]  /*1200*/  STL.64 [R1], R20 ;  /* 0x0000001401007387 */ /* 0x0003e20000100a00 */
[----:B------:R-:W-:Y:S02]  /*1210*/  IMAD R6, R33, -0x60, R6 ;  /* 0xffffffa021067824 */ /* 0x000fe400078e0206 */
[----:B------:R-:W-:Y:S01]  /*1220*/  IMAD.IADD R249, R21, 0x1, R4 ;  /* 0x0000000115f97824 */ /* 0x000fe200078e0204 */
[----:B------:R-:W-:Y:S01]  /*1230*/  IADD3 R4, P0, R2, UR12, RZ ;  /* 0x0000000c02047c10 */ /* 0x000fe2000ff1e0ff */
[----:B------:R-:W-:Y:S01]  /*1240*/  IMAD.MOV.U32 R248, RZ, RZ, R20 ;  /* 0x000000fffff87224 */ /* 0x000fe200078e0014 */
[C---:B------:R-:W-:Y:S01]  /*1250*/  ISETP.LT.OR P2, PT, R6.reuse, 0x1, P5 ;  /* 0x000000010600780c */ /* 0x040fe20002f41670 */
[----:B------:R-:W-:Y:S01]  /*1260*/  IMAD R0, R17, UR7, R0 ;  /* 0x0000000711007c24 */ /* 0x000fe2000f8e0200 */
[C---:B------:R-:W-:Y:S01]  /*1270*/  ISETP.LT.OR P1, PT, R6.reuse, 0x1, P4 ;  /* 0x000000010600780c */ /* 0x040fe20002721670 */
[----:B------:R-:W-:Y:S01]  /*1280*/  IMAD.WIDE.U32 R10, R233, UR7, R248 ;  /* 0x00000007e90a7c25 */ /* 0x000fe2000f8e00f8 */
[----:B------:R-:W-:Y:S01]  /*1290*/  IADD3.X R5, R3, UR11, RZ, P0, !PT ;  /* 0x0000000b03057c10 */ /* 0x000fe200087fe4ff */
[----:B------:R-:W-:Y:S01]  /*12a0*/  UMOV UR7, 0x5 ;  /* 0x0000000500077882 */ /* 0x000fe20000000000 */
[----:B------:R-:W-:Y:S01]  /*12b0*/  ISETP.LT.OR P3, PT, R6, 0x21, P5 ;  /* 0x000000210600780c */ /* 0x000fe20002f61670 */
[----:B------:R-:W-:Y:S01]  /*12c0*/  IMAD.IADD R0, R11, 0x1, R0 ;  /* 0x000000010b007824 */ /* 0x000fe200078e0200 */
[----:B------:R-:W-:Y:S01]  /*12d0*/  USHF.L.U64.HI UR7, UR4, UR7, UR5 ;  /* 0x0000000704077299 */ /* 0x000fe20008010205 */
[----:B------:R-:W-:Y:S01]  /*12e0*/  IMAD.SHL.U32 R236, R236, 0x2, RZ ;  /* 0x00000002ecec7824 */ /* 0x000fe200078e00ff */
[----:B------:R-:W-:Y:S01]  /*12f0*/  ISETP.LT.OR P5, PT, R6, 0x41, P5 ;  /* 0x000000410600780c */ /* 0x000fe20002fa1670 */
[----:B------:R-:W-:Y:S01]  /*1300*/  IMAD.U32 R14, RZ, RZ, UR12 ;  /* 0x0000000cff0e7e24 */ /* 0x000fe2000f8e00ff */
[----:B------:R-:W-:Y:S01]  /*1310*/  ULDC.64 UR4, c[0x0][0x1a8] ;  /* 0x00006a0000047ab9 */ /* 0x000fe20000000a00 */
[----:B------:R-:W-:Y:S01]  /*1320*/  IMAD R7, R15, c[0x0][0x180], RZ ;  /* 0x000060000f077a24 */ /* 0x000fe200078e02ff */
[----:B------:R-:W-:Y:S01]  /*1330*/  @!PT LDS RZ, [RZ] ;  /* 0x00000000fffff984 */ /* 0x000fe20000000800 */
[----:B------:R-:W-:Y:S01]  /*1340*/  @!PT LDS RZ, [RZ] ;  /* 0x00000000fffff984 */ /* 0x000fe20000000800 */
[----:B------:R-:W-:Y:S01]  /*1350*/  @!PT LDS RZ, [RZ] ;  /* 0x00000000fffff984 */ /* 0x000fe20000000800 */
[----:B------:R2:W-:Y:S01]  /*1360*/  LDGSTS.E.BYPASS.LTC128B.128 [R236+0x6080], [R2.64], !P2 ;  /* 0x0608000002ec7fae */ /* 0x0005e2000d101d48 */
[----:B------:R-:W-:Y:S01]  /*1370*/  IMAD.WIDE.U32 R12, R242, c[0x0][0x180], R12 ;  /* 0x00006000f20c7a25 */ /* 0x000fe200078e000c */
[----:B------:R-:W-:-:S02]  /*1380*/  USHF.L.U64.HI UR5, UR4, UR10, UR5 ;  /* 0x0000000a04057299 */ /* 0x000fc40008010205 */
[----:B------:R2:W-:Y:S01]  /*1390*/  LDGSTS.E.BYPASS.LTC128B.128 [R236+0x9080], [R2.64+0x80], !P1 ;  /* 0x0908008002ec7fae */ /* 0x0005e2000c901d48 */
[----:B------:R-:W-:Y:S01]  /*13a0*/  IADD3 R14, P2, P1, R14, 0x80, R2 ;  /* 0x000000800e0e7810 */ /* 0x000fe2000795e002 */
[----:B------:R-:W-:Y:S01]  /*13b0*/  USHF.L.U32 UR4, UR4, 0x6, URZ ;  /* 0x0000000604047899 */ /* 0x000fe2000800063f */
[----:B-1----:R-:W-:Y:S01]  /*13c0*/  LEA R20, P0, R10, c[0x0][0x1f0], 0x1 ;  /* 0x00007c000a147a11 */ /* 0x002fe200078008ff */
[----:B------:R1:W-:Y:S01]  /*13d0*/  LDGSTS.E.BYPASS.LTC128B.128 [R236+0x7080], [R4.64], !P3 ;  /* 0x0708000004ec7fae */ /* 0x0003e2000d901d48 */
[----:B------:R-:W-:Y:S01]  /*13e0*/  ISETP.LT.OR P3, PT, R6, 0x21, P4 ;  /* 0x000000210600780c */ /* 0x000fe20002761670 */
[----:B------:R-:W-:Y:S01]  /*13f0*/  IMAD.MOV.U32 R221, RZ, RZ, 0x40 ;  /* 0x00000040ffdd7424 */ /* 0x000fe200078e00ff */
[----:B------:R-:W-:Y:S01]  /*1400*/  LEA.HI.X R21, R10, c[0x0][0x1f4], R0, 0x1, P0 ;  /* 0x00007d000a157a11 */ /* 0x000fe200000f0c00 */
[----:B------:R-:W-:Y:S01]  /*1410*/  IMAD R0, R15, c[0x0][0x288], RZ ;  /* 0x0000a2000f007a24 */ /* 0x000fe200078e02ff */
[----:B------:R-:W-:Y:S01]  /*1420*/  ISETP.LT.OR P4, PT, R6, 0x41, P4 ;  /* 0x000000410600780c */ /* 0x000fe20002781670 */
[----:B------:R-:W-:Y:S01]  /*1430*/  IMAD.WIDE.U32 R10, R242, c[0x0][0x288], R18 ;  /* 0x0000a200f20a7a25 */ /* 0x000fe200078e0012 */
[----:B------:R-:W-:-:S02]  /*1440*/  IADD3.X R15, RZ, UR11, R3, P2, P1 ;  /* 0x0000000bff0f7c10 */ /* 0x000fc400097e2403 */
[----:B------:R-:W-:Y:S01]  /*1450*/  ISETP.GE.AND P2, PT, R28, c[0x0][0x19c], PT ;  /* 0x000067001c007a0c */ /* 0x000fe20003f46270 */
[----:B------:R-:W-:Y:S02]  /*1460*/  IMAD.MOV.U32 R18, RZ, RZ, R10 ;  /* 0x000000ffff127224 */ /* 0x000fe400078e000a */
[----:B------:R-:W-:Y:S02]  /*1470*/  IMAD.MOV.U32 R10, RZ, RZ, R12 ;  /* 0x000000ffff0a7224 */ /* 0x000fe400078e000c */
[----:B------:R-:W-:Y:S01]  /*1480*/  IMAD R12, R31, c[0x0][0x188], RZ ;  /* 0x000062001f0c7a24 */ /* 0x000fe200078e02ff */
[----:B------:R3:W-:Y:S01]  /*1490*/  LDGSTS.E.BYPASS.LTC128B.128 [R236+0xa080], [R14.64], !P3 ;  /* 0x0a0800000eec7fae */ /* 0x0007e2000d901d48 */
[----:B------:R-:W-:Y:S01]  /*14a0*/  ISETP.LT.OR P3, PT, R6, 0x1, P2 ;  /* 0x000000010600780c */ /* 0x000fe20001761670 */
[----:B------:R-:W-:-:S04]  /*14b0*/  IMAD.WIDE.U32 R24, R239, c[0x0][0x278], R24 ;  /* 0x00009e00ef187a25 */ /* 0x000fc800078e0018 */
[----:B------:R-:W-:Y:S01]  /*14c0*/  IMAD.MOV.U32 R225, RZ, RZ, 0x20 ;  /* 0x00000020ffe17424 */ /* 0x000fe200078e00ff */
[----:B------:R-:W-:Y:S01]  /*14d0*/  STL.64 [R1+0x18], R24 ;  /* 0x0000181801007387 */ /* 0x000fe20000100a00 */
[C---:B--2---:R-:W-:Y:S02]  /*14e0*/  IMAD R2, R242.reuse, c[0x0][0x28c], R0 ;  /* 0x0000a300f2027a24 */ /* 0x044fe400078e0200 */
[----:B------:R-:W-:Y:S02]  /*14f0*/  IMAD R0, R242, c[0x0][0x184], R7 ;  /* 0x00006100f2007a24 */ /* 0x000fe400078e0207 */
[----:B------:R-:W-:Y:S02]  /*1500*/  IMAD.U32 R7, RZ, RZ, UR6 ;  /* 0x00000006ff077e24 */ /* 0x000fe4000f8e00ff */
[----:B------:R-:W-:Y:S02]  /*1510*/  IMAD.IADD R19, R11, 0x1, R2 ;  /* 0x000000010b137824 */ /* 0x000fe400078e0202 */
[----:B------:R-:W-:Y:S01]  /*1520*/  IMAD.IADD R11, R13, 0x1, R0 ;  /* 0x000000010d0b7824 */ /* 0x000fe200078e0200 */
[----:B------:R-:W-:Y:S01]  /*1530*/  LEA R26, P0, R7, R20, 0x1 ;  /* 0x00000014071a7211 */ /* 0x000fe200078008ff */
[----:B------:R-:W-:-:S02]  /*1540*/  IMAD.U32 R2, RZ, RZ, UR6 ;  /* 0x00000006ff027e24 */ /* 0x000fc4000f8e00ff */
[----:B------:R-:W-:Y:S02]  /*1550*/  IMAD.U32 R0, RZ, RZ, UR7 ;  /* 0x00000007ff007e24 */ /* 0x000fe4000f8e00ff */
[----:B------:R-:W-:Y:S02]  /*1560*/  IMAD R7, R17, c[0x0][0x178], RZ ;  /* 0x00005e0011077a24 */ /* 0x000fe400078e02ff */
[----:B------:R-:W-:Y:S01]  /*1570*/  IMAD.WIDE.U32 R250, R239, c[0x0][0x188], R10 ;  /* 0x00006200effa7a25 */ /* 0x000fe200078e000a */
[----:B------:R-:W-:Y:S02]  /*1580*/  LEA.HI.X R27, R2, R21, R0, 0x1, P0 ;  /* 0x00000015021b7211 */ /* 0x000fe400000f0c00 */
[----:B------:R-:W-:Y:S01]  /*1590*/  IADD3 R2, P0, R4, UR12, RZ ;  /* 0x0000000c04027c10 */ /* 0x000fe2000ff1e0ff */
[----:B------:R-:W-:Y:S01]  /*15a0*/  IMAD.SHL.U32 R0, R22, 0x40, RZ ;  /* 0x0000004016007824 */ /* 0x000fe200078e00ff */
[----:B---3--:R-:W-:Y:S01]  /*15b0*/  SHF.R.S32.HI R14, RZ, 0x1f, R30 ;  /* 0x0000001fff0e7819 */ /* 0x008fe2000001141e */
[----:B------:R-:W-:Y:S01]  /*15c0*/  IMAD R7, R233, c[0x0][0x17c], R7 ;  /* 0x00005f00e9077a24 */ /* 0x000fe200078e0207 */
[----:B------:R-:W-:Y:S01]  /*15d0*/  IADD3.X R3, R5, UR11, RZ, P0, !PT ;  /* 0x0000000b05037c10 */ /* 0x000fe200087fe4ff */
[----:B-1----:R-:W-:Y:S01]  /*15e0*/  IMAD.WIDE.U32 R4, R233, c[0x0][0x178], RZ ;  /* 0x00005e00e9047a25 */ /* 0x002fe200078e00ff */
[----:B------:R-:W-:-:S02]  /*15f0*/  LOP3.LUT R0, R0, 0x1c0, RZ, 0xc0, !PT ;  /* 0x000001c000007812 */ /* 0x000fc400078ec0ff */
[C---:B------:R-:W-:Y:S01]  /*1600*/  ISETP.LT.OR P0, PT, R6.reuse, 0x21, P6 ;  /* 0x000000210600780c */ /* 0x040fe20003701670 */
[----:B------:R1:W-:Y:S01]  /*1610*/  LDGSTS.E.BYPASS.LTC128B.128 [R236+0x8080], [R2.64], !P5 ;  /* 0x0808000002ec7fae */ /* 0x0003e2000e901d48 */
[----:B------:R-:W-:Y:S01]  /*1620*/  ISETP.LT.OR P5, PT, R6, 0x1, P6 ;  /* 0x000000010600780c */ /* 0x000fe200037a1670 */
[----:B------:R-:W-:Y:S01]  /*1630*/  IMAD.IADD R7, R5, 0x1, R7 ;  /* 0x0000000105077824 */ /* 0x000fe200078e0207 */
[----:B------:R-:W-:Y:S01]  /*1640*/  LEA R10, P1, R4, R250, 0x6 ;  /* 0x000000fa040a7211 */ /* 0x000fe200078230ff */
[----:B------:R1:W-:Y:S01]  /*1650*/  LDGSTS.E.BYPASS.LTC128B.128 [R236+0xb080], [R2.64+0x80], !P4 ;  /* 0x0b08008002ec7fae */ /* 0x0003e2000e101d48 */
[----:B------:R-:W-:Y:S01]  /*1660*/  ISETP.LT.OR P6, PT, R6, 0x41, P6 ;  /* 0x000000410600780c */ /* 0x000fe200037c1670 */
[----:B------:R-:W-:Y:S02]  /*1670*/  IMAD.SHL.U32 R15, R233, 0x40, RZ ;  /* 0x00000040e90f7824 */ /* 0x000fe400078e00ff */
[----:B------:R-:W0:Y:S01]  /*1680*/  LDGDEPBAR ;  /* 0x00000000000079af */ /* 0x000e220000000000 */
[----:B------:R-:W-:-:S04]  /*1690*/  IMAD.WIDE.U32 R18, R239, c[0x0][0x290], R18 ;  /* 0x0000a400ef127a25 */ /* 0x000fc800078e0012 */
[----:B------:R-:W-:Y:S01]  /*16a0*/  IMAD.MOV.U32 R222, RZ, RZ, 0x10 ;  /* 0x00000010ffde7424 */ /* 0x000fe200078e00ff */
[----:B------:R2:W-:Y:S01]  /*16b0*/  LDGSTS.E.BYPASS.LTC128B.128 [R236+0x80], [R8.64], !P5 ;  /* 0x0008000008ec7fae */ /* 0x0005e2000e901d48 */
[----:B------:R-:W-:Y:S02]  /*16c0*/  IMAD.MOV.U32 R228, RZ, RZ, 0x10 ;  /* 0x00000010ffe47424 */ /* 0x000fe400078e00ff */
[----:B------:R-:W-:Y:S01]  /*16d0*/  IMAD.MOV.U32 R238, RZ, RZ, -0x60 ;  /* 0xffffffa0ffee7424 */ /* 0x000fe200078e00ff */
[----:B------:R2:W-:Y:S01]  /*16e0*/  LDGSTS.E.BYPASS.LTC128B.128 [R236+0x3080], [R8.64+0x80], !P3 ;  /* 0x0308008008ec7fae */ /* 0x0005e2000d901d48 */
[----:B------:R-:W-:Y:S02]  /*16f0*/  ISETP.GE.AND P3, PT, R28, c[0x0][0x16c], PT ;  /* 0x00005b001c007a0c */ /* 0x000fe40003f66270 */
[----:B------:R-:W-:Y:S02]  /*1700*/  IMAD R238, R33, R238, c[0x0][0x198] ;  /* 0x0000660021ee7624 */ /* 0x000fe400078e02ee */
[----:B-1----:R-:W-:Y:S01]  /*1710*/  IMAD R2, R239, c[0x0][0x18c], R12 ;  /* 0x00006300ef027a24 */ /* 0x002fe200078e020c */
[----:B------:R-:W-:-:S02]  /*1720*/  LOP3.LUT R3, R0, 0x8, R29, 0xf8, !PT ;  /* 0x0000000800037812 */ /* 0x000fc400078ef81d */
[----:B------:R-:W-:Y:S01]  /*1730*/  SHF.R.U32.HI R0, RZ, 0x3, R0 ;  /* 0x00000003ff007819 */ /* 0x000fe20000011600 */
[----:B------:R-:W-:Y:S01]  /*1740*/  IMAD.IADD R247, R251, 0x1, R2 ;  /* 0x00000001fbf77824 */ /* 0x000fe200078e0202 */
[----:B------:R-:W-:Y:S02]  /*1750*/  IADD3 R2, P4, R8, UR4, RZ ;  /* 0x0000000408027c10 */ /* 0x000fe4000ff9e0ff */
[----:B------:R-:W-:Y:S02]  /*1760*/  LOP3.LUT R0, R23, R3, R0, 0xf6, !PT ;  /* 0x0000000317007212 */ /* 0x000fe400078ef600 */
[----:B------:R-:W-:Y:S01]  /*1770*/  LEA.HI.X R11, R4, R247, R7, 0x6, P1 ;  /* 0x000000f7040b7211 */ /* 0x000fe200008f3407 */
[----:B------:R-:W-:Y:S01]  /*1780*/  IMAD.U32 R4, RZ, RZ, UR4 ;  /* 0x00000004ff047e24 */ /* 0x000fe2000f8e00ff */
[----:B------:R-:W-:Y:S01]  /*1790*/  IADD3.X R3, R9, UR5, RZ, P4, !PT ;  /* 0x0000000509037c10 */ /* 0x000fe2000a7fe4ff */
[----:B------:R-:W-:Y:S01]  /*17a0*/  IMAD.SHL.U32 R217, R0, 0x2, RZ ;  /* 0x0000000200d97824 */ /* 0x000fe200078e00ff */
[----:B------:R-:W-:-:S02]  /*17b0*/  ISETP.GE.AND P4, PT, R16, c[0x0][0x16c], PT ;  /* 0x00005b0010007a0c */ /* 0x000fc40003f86270 */
[----:B------:R-:W-:Y:S01]  /*17c0*/  IADD3 R4, P5, P1, R4, 0x80, R8 ;  /* 0x0000008004047810 */ /* 0x000fe200079be008 */
[----:B------:R1:W-:Y:S01]  /*17d0*/  LDGSTS.E.BYPASS.LTC128B.128 [R236+0x1080], [R2.64], !P0 ;  /* 0x0108000002ec7fae */ /* 0x0003e2000c101d48 */
[C---:B------:R-:W-:Y:S02]  /*17e0*/  ISETP.LT.OR P0, PT, R6.reuse, 0x21, P2 ;  /* 0x000000210600780c */ /* 0x040fe40001701670 */
[----:B------:R-:W-:Y:S02]  /*17f0*/  ISETP.LT.OR P2, PT, R6, 0x41, P2 ;  /* 0x000000410600780c */ /* 0x000fe40001741670 */
[----:B------:R-:W-:Y:S01]  /*1800*/  IADD3.X R5, RZ, UR5, R9, P5, P1 ;  /* 0x00000005ff057c10 */ /* 0x000fe2000afe2409 */
[----:B--2---:R-:W-:Y:S01]  /*1810*/  IMAD.MOV.U32 R9, RZ, RZ, c[0x0][0x17c] ;  /* 0x00005f00ff097624 */ /* 0x004fe200078e00ff */
[----:B------:R-:W-:Y:S02]  /*1820*/  SEL R7, RZ, 0x1, P4 ;  /* 0x00000001ff077807 */ /* 0x000fe40002000000 */
[----:B------:R-:W-:-:S02]  /*1830*/  SEL R8, RZ, 0x2, P3 ;  /* 0x00000002ff087807 */ /* 0x000fc40001800000 */
[----:B------:R-:W-:-:S03]  /*1840*/  LEA R12, P1, R10, c[0x0][0x160], 0x1 ;  /* 0x000058000a0c7a11 */ /* 0x000fc600078208ff */
[----:B------:R2:W-:Y:S01]  /*1850*/  LDGSTS.E.BYPASS.LTC128B.128 [R236+0x4080], [R4.64], !P0 ;  /* 0x0408000004ec7fae */ /* 0x0005e2000c101d48 */
[----:B------:R-:W-:Y:S01]  /*1860*/  IMAD.IADD R6, R8, 0x1, R7 ;  /* 0x0000000108067824 */ /* 0x000fe200078e0207 */
[----:B------:R-:W-:Y:S01]  /*1870*/  LEA.HI.X R13, R10, c[0x0][0x164], R11, 0x1, P1 ;  /* 0x000059000a0d7a11 */ /* 0x000fe200008f0c0b */
[----:B------:R-:W-:-:S03]  /*1880*/  IMAD.MOV.U32 R7, RZ, RZ, c[0x0][0x178] ;  /* 0x00005e00ff077624 */ /* 0x000fc600078e00ff */
[----:B------:R-:W-:Y:S02]  /*1890*/  LOP3.LUT P0, RZ, R6, 0x1, RZ, 0xc0, !PT ;  /* 0x0000000106ff7812 */ /* 0x000fe4000780c0ff */
[----:B------:R-:W-:-:S04]  /*18a0*/  LEA R8, P1, R7, R12, 0x6 ;  /* 0x0000000c07087211 */ /* 0x000fc800078230ff */
[----:B------:R-:W-:Y:S02]  /*18b0*/  LEA.HI.X R9, R7, R13, R9, 0x6, P1 ;  /* 0x0000000d07097211 */ /* 0x000fe400008f3409 */
[----:B-1----:R-:W-:Y:S02]  /*18c0*/  IADD3 R2, P5, R2, UR4, RZ ;  /* 0x0000000402027c10 */ /* 0x002fe4000ffbe0ff */
[----:B------:R-:W-:Y:S02]  /*18d0*/  LOP3.LUT P1, RZ, R22, 0x4, RZ, 0xc0, !PT ;  /* 0x0000000416ff7812 */ /* 0x000fe4000782c0ff */
[----:B------:R-:W-:Y:S01]  /*18e0*/  IADD3.X R3, R3, UR5, RZ, P5, !PT ;  /* 0x0000000503037c10 */ /* 0x000fe2000affe4ff */
[----:B------:R-:W-:Y:S01]  /*18f0*/  ULDC.64 UR4, c[0x0][0x178] ;  /* 0x00005e0000047ab9 */ /* 0x000fe20000000a00 */
[----:B------:R-:W-:Y:S01]  /*1900*/  LOP3.LUT P5, RZ, R6, 0x2, RZ, 0xc0, !PT ;  /* 0x0000000206ff7812 */ /* 0x000fe200078ac0ff */
[----:B------:R-:W-:Y:S01]  /*1910*/  IMAD.MOV.U32 R6, RZ, RZ, 0x20 ;  /* 0x00000020ff067424 */ /* 0x000fe200078e00ff */
[----:B------:R-:W-:Y:S01]  /*1920*/  SEL R221, R221, 0xffffffc0, !P1 ;  /* 0xffffffc0dddd7807 */ /* 0x000fe20004800000 */
[----:B------:R1:W-:Y:S01]  /*1930*/  LDGSTS.E.BYPASS.LTC128B.128 [R236+0x2080], [R2.64], !P6 ;  /* 0x0208000002ec7fae */ /* 0x0003e2000f101d48 */
[-C--:B------:R-:W-:Y:S01]  /*1940*/  LEA.HI R7, R32, R240.reuse, RZ, 0x2 ;  /* 0x000000f020077211 */ /* 0x080fe200078f10ff */
[----:B------:R-:W-:Y:S01]  /*1950*/  USHF.L.U64.HI UR5, UR4, 0x5, UR5 ;  /* 0x0000000504057899 */ /* 0x000fe20008010205 */
[----:B------:R-:W-:Y:S01]  /*1960*/  ISETP.GE.AND P1, PT, R16, c[0x0][0x1fc], PT ;  /* 0x00007f0010007a0c */ /* 0x000fe20003f26270 */
[----:B------:R1:W-:Y:S01]  /*1970*/  LDGSTS.E.BYPASS.LTC128B.128 [R236+0x5080], [R2.64+0x80], !P2 ;  /* 0x0508008002ec7fae */ /* 0x0003e2000d101d48 */
[----:B------:R-:W-:Y:S01]  /*1980*/  LOP3.LUT P2, RZ, R22, 0x2, RZ, 0xc0, !PT ;  /* 0x0000000216ff7812 */ /* 0x000fe2000784c0ff */
[C---:B------:R-:W-:Y:S01]  /*1990*/  IMAD.IADD R218, R217.reuse, 0x1, R221 ;  /* 0x00000001d9da7824 */ /* 0x040fe200078e02dd */
[-C--:B--2---:R-:W-:Y:S01]  /*19a0*/  LEA.HI R4, R32, R240.reuse, RZ, 0x5 ;  /* 0x000000f020047211 */ /* 0x084fe200078f28ff */
[----:B------:R-:W0:Y:S01]  /*19b0*/  LDGDEPBAR ;  /* 0x00000000000079af */ /* 0x000e220000000000 */
[----:B------:R-:W-:Y:S01]  /*19c0*/  SEL R0, R6, 0xffffffe0, !P2 ;  /* 0xffffffe006007807 */ /* 0x000fe20005000000 */
[----:B------:R-:W-:Y:S01]  /*19d0*/  IMAD.SHL.U32 R22, R22, 0x20, RZ ;  /* 0x0000002016167824 */ /* 0x000fe200078e00ff */
[----:B------:R-:W-:Y:S01]  /*19e0*/  SHF.R.S32.HI R5, RZ, 0x5, R4 ;  /* 0x00000005ff057819 */ /* 0x000fe20000011404 */
[----:B------:R-:W-:Y:S01]  /*19f0*/  USHF.L.U32 UR10, UR4, 0x5, URZ ;  /* 0x00000005040a7899 */ /* 0x000fe2000800063f */
[----:B------:R-:W-:Y:S01]  /*1a00*/  LEA.HI R6, R32, R240, RZ, 0x4 ;  /* 0x000000f020067211 */ /* 0x000fe200078f20ff */
[----:B------:R-:W-:Y:S01]  /*1a10*/  IMAD.IADD R219, R217, 0x1, R0 ;  /* 0x00000001d9db7824 */ /* 0x000fe200078e0200 */
[----:B------:R-:W-:Y:S01]  /*1a20*/  SHF.R.S32.HI R10, RZ, 0x1f, R7 ;  /* 0x0000001fff0a7819 */ /* 0x000fe20000011407 */
[----:B------:R-:W-:Y:S01]  /*1a30*/  IMAD.IADD R0, R0, 0x1, R218 ;  /* 0x0000000100007824 */ /* 0x000fe200078e02da */
[----:B------:R-:W-:Y:S01]  /*1a40*/  SHF.R.S32.HI R11, RZ, 0x4, R6 ;  /* 0x00000004ff0b7819 */ /* 0x000fe20000011406 */
[----:B------:R-:W-:Y:S01]  /*1a50*/  IMAD.IADD R221, R221, 0x1, R219 ;  /* 0x00000001dddd7824 */ /* 0x000fe200078e02db */
[----:B------:R-:W-:Y:S01]  /*1a60*/  SEL R17, RZ, 0x1, P1 ;  /* 0x00000001ff117807 */ /* 0x000fe20000800000 */
[----:B------:R-:W-:Y:S01]  /*1a70*/  UMOV UR4, URZ ;  /* 0x0000003f00047c82 */ /* 0x000fe20008000000 */
[----:B-1----:R-:W-:Y:S01]  /*1a80*/  IADD3 R3, -R244, c[0x0][0x168], -R15 ;  /* 0x00005a00f4037a10 */ /* 0x002fe20007ffe90f */
        /* <DEDUP_REMOVED lines=71> */
[----:B------:R-:W-:-:S02]  /*1f00*/  ISETP.GE.AND P0, PT, R28, c[0x0][0x1fc], PT ;  /* 0x00007f001c007a0c */ /* 0x000fc40003f06270 */
[----:B------:R-:W-:Y:S01]  /*1f10*/  SHF.R.S32.HI R237, RZ, 0x1f, R0 ;  /* 0x0000001fffed7819 */ /* 0x000fe20000011400 */
[----:B------:R-:W-:Y:S01]  /*1f20*/  IMAD.IADD R14, R30, 0x1, -R8 ;  /* 0x000000011e0e7824 */ /* 0x000fe200078e0a08 */
[----:B------:R-:W-:Y:S01]  /*1f30*/  ISETP.LT.OR P1, PT, R4, 0x1, P6 ;  /* 0x000000010400780c */ /* 0x000fe20003721670 */
[----:B------:R-:W-:Y:S01]  /*1f40*/  IMAD.SHL.U32 R8, R30, 0x8, RZ ;  /* 0x000000081e087824 */ /* 0x000fe200078e00ff */
[----:B------:R-:W-:Y:S02]  /*1f50*/  LEA.HI R237, R237, R0, RZ, 0x2 ;  /* 0x00000000eded7211 */ /* 0x000fe400078f10ff */
[----:B------:R-:W-:Y:S02]  /*1f60*/  SEL R246, RZ, 0xffffffff, P0 ;  /* 0xfffffffffff67807 */ /* 0x000fe40000000000 */
[----:B------:R-:W-:Y:S02]  /*1f70*/  LOP3.LUT R9, R237, 0x7ffffffc, RZ, 0xc0, !PT ;  /* 0x7ffffffced097812 */ /* 0x000fe400078ec0ff */
[----:B------:R-:W-:Y:S01]  /*1f80*/  ISETP.LT.OR P0, PT, R4, 0x1, P5 ;  /* 0x000000010400780c */ /* 0x000fe20002f01670 */
[----:B------:R-:W-:Y:S01]  /*1f90*/  IMAD.SHL.U32 R246, R246, 0x2, RZ ;  /* 0x00000002f6f67824 */ /* 0x000fe200078e00ff */
[----:B------:R-:W-:Y:S01]  /*1fa0*/  ISETP.LT.OR P6, PT, R4, 0x21, P6 ;  /* 0x000000210400780c */ /* 0x000fe200037c1670 */
[----:B------:R-:W-:Y:S01]  /*1fb0*/  IMAD.IADD R9, R0, 0x1, -R9 ;  /* 0x0000000100097824 */ /* 0x000fe200078e0a09 */
[----:B------:R-:W-:Y:S01]  /*1fc0*/  ISETP.LT.OR P5, PT, R4, 0x21, P5 ;  /* 0x000000210400780c */ /* 0x000fe20002fa1670 */
[----:B------:R-:W-:Y:S01]  /*1fd0*/  IMAD.SHL.U32 R0, R5, 0x10, RZ ;  /* 0x0000001005007824 */ /* 0x000fe200078e00ff */
[----:B------:R-:W-:Y:S01]  /*1fe0*/  LOP3.LUT R4, R8, 0x18, RZ, 0xc0, !PT ;  /* 0x0000001808047812 */ /* 0x000fe200078ec0ff */
[----:B------:R-:W-:Y:S01]  /*1ff0*/  @!P2 IMAD.SHL.U32 R8, R240, 0x10, RZ ;  /* 0x00000010f008a824 */ /* 0x000fe200078e00ff */
[----:B------:R-:W-:Y:S01]  /*2000*/  LOP3.LUT R223, R223, 0x8, RZ, 0xc0, !PT ;  /* 0x00000008dfdf7812 */ /* 0x000fe200078ec0ff */
[----:B------:R-:W-:Y:S01]  /*2010*/  IMAD R14, R14, 0x4, R9 ;  /* 0x000000040e0e7824 */ /* 0x000fe200078e0209 */
[----:B------:R-:W-:-:S02]  /*2020*/  LEA.HI.SX32 R237, R237, R0, 0x1e ;  /* 0x00000000eded7211 */ /* 0x000fc400078ff2ff */
[----:B------:R1:W-:Y:S01]  /*2030*/  @!P2 LDGSTS.E.BYPASS.LTC128B.128 [R8+0x12080], [R10.64] ;  /* 0x120800000a08afae */ /* 0x0003e2000b901d48 */
[----:B------:R-:W-:Y:S02]  /*2040*/  LOP3.LUT R0, R0, 0x10, RZ, 0xc0, !PT ;  /* 0x0000001000007812 */ /* 0x000fe400078ec0ff */
[C---:B------:R-:W-:Y:S01]  /*2050*/  LOP3.LUT R13, R4.reuse, 0xe0, R13, 0xf8, !PT ;  /* 0x000000e0040d7812 */ /* 0x040fe200078ef80d */
[----:B------:R-:W0:Y:S01]  /*2060*/  LDGDEPBAR ;  /* 0x00000000000079af */ /* 0x000e220000000000 */
[----:B------:R-:W-:Y:S01]  /*2070*/  LOP3.LUT R12, R4, 0x20, R12, 0xf8, !PT ;  /* 0x00000020040c7812 */ /* 0x000fe200078ef80c */
[----:B------:R-:W-:Y:S01]  /*2080*/  IMAD.SHL.U32 R4, R2, 0x4, RZ ;  /* 0x0000000402047824 */ /* 0x000fe200078e00ff */
[----:B------:R-:W-:Y:S01]  /*2090*/  LOP3.LUT R22, R0, 0xe0, R22, 0xf8, !PT ;  /* 0x000000e000167812 */ /* 0x000fe200078ef816 */
[----:B------:R2:W-:Y:S01]  /*20a0*/  LDGSTS.E.BYPASS.LTC128B.128 [R236+0xe080], [R20.64], !P1 ;  /* 0x0e08000014ec7fae */ /* 0x0005e2000c901d48 */
[----:B------:R-:W-:Y:S02]  /*20b0*/  LOP3.LUT P1, RZ, R2, 0x1, RZ, 0xc0, !PT ;  /* 0x0000000102ff7812 */ /* 0x000fe4000782c0ff */
[----:B------:R-:W-:Y:S01]  /*20c0*/  LOP3.LUT R0, R6, 0xfffffff0, RZ, 0xc0, !PT ;  /* 0xfffffff006007812 */ /* 0x000fe200078ec0ff */
[----:B------:R2:W-:Y:S01]  /*20d0*/  LDGSTS.E.BYPASS.LTC128B.128 [R236+0x10080], [R20.64+0x80], !P0 ;  /* 0x1008008014ec7fae */ /* 0x0005e2000c101d48 */
[----:B------:R-:W-:-:S02]  /*20e0*/  LOP3.LUT R13, R13, 0x18, R4, 0x78, !PT ;  /* 0x000000180d0d7812 */ /* 0x000fc400078e7804 */
[----:B------:R-:W-:Y:S01]  /*20f0*/  LOP3.LUT R246, R246, 0x2, R17, 0xe2, !PT ;  /* 0x00000002f6f67812 */ /* 0x000fe200078ee211 */
[----:B------:R-:W-:Y:S01]  /*2100*/  IMAD.IADD R0, R240, 0x1, -R0 ;  /* 0x00000001f0007824 */ /* 0x000fe200078e0a00 */
[----:B------:R2:W-:Y:S04]  /*2110*/  LDGSTS.E.BYPASS.LTC128B.128 [R236+0xf080], [R26.64], !P6 ;  /* 0x0f0800001aec7fae */ /* 0x0005e8000f101d48 */
[----:B------:R-:W-:Y:S01]  /*2120*/  SHF.R.S32.HI R4, RZ, 0x1f, R0 ;  /* 0x0000001fff047819 */ /* 0x000fe20000011400 */
[----:B------:R2:W-:Y:S01]  /*2130*/  LDGSTS.E.BYPASS.LTC128B.128 [R236+0x11080], [R26.64+0x80], !P5 ;  /* 0x110800801aec7fae */ /* 0x0005e2000e901d48 */
[----:B------:R-:W-:Y:S01]  /*2140*/  LOP3.LUT P6, RZ, R0, 0x4, RZ, 0xc0, !PT ;  /* 0x0000000400ff7812 */ /* 0x000fe200078cc0ff */
[----:B-1----:R-:W-:-:S03]  /*2150*/  IMAD R8, R31, c[0x0][0x290], RZ ;  /* 0x0000a4001f087a24 */ /* 0x002fc600078e02ff */
[----:B------:R-:W-:Y:S01]  /*2160*/  SEL R222, R222, 0xfffffff0, !P6 ;  /* 0xfffffff0dede7807 */ /* 0x000fe20007000000 */
[----:B------:R-:W-:Y:S02]  /*2170*/  IMAD.SHL.U32 R10, R0, 0x20, RZ ;  /* 0x00000020000a7824 */ /* 0x000fe400078e00ff */
[----:B------:R-:W-:-:S04]  /*2180*/  IMAD R2, R239, c[0x0][0x294], R8 ;  /* 0x0000a500ef027a24 */ /* 0x000fc800078e0208 */
[----:B------:R-:W-:Y:S01]  /*2190*/  IMAD.IADD R23, R19, 0x1, R2 ;  /* 0x0000000113177824 */ /* 0x000fe200078e0202 */
[----:B------:R-:W-:-:S04]  /*21a0*/  IADD3 R2, P0, R15, R18, RZ ;  /* 0x000000120f027210 */ /* 0x000fc80007f1e0ff */
[----:B------:R1:W-:Y:S01]  /*21b0*/  STL [R1+0x20], R23 ;  /* 0x0000201701007387 */ /* 0x0003e20000100800 */
[----:B------:R-:W-:Y:S01]  /*21c0*/  IMAD.X R6, R16, 0x1, R23, P0 ;  /* 0x0000000110067824 */ /* 0x000fe200000e0617 */
[----:B------:R-:W-:-:S04]  /*21d0*/  LEA R8, P0, R2, c[0x0][0x280], 0x2 ;  /* 0x0000a00002087a11 */ /* 0x000fc800078010ff */
[----:B------:R-:W-:Y:S01]  /*21e0*/  LEA.HI.X R9, R2, c[0x0][0x284], R6, 0x2, P0 ;  /* 0x0000a10002097a11 */ /* 0x000fe200000f1406 */
[----:B------:R-:W-:Y:S01]  /*21f0*/  IMAD.IADD R6, R240, 0x1, -R7 ;  /* 0x00000001f0067824 */ /* 0x000fe200078e0a07 */
[----:B------:R-:W-:Y:S01]  /*2200*/  LEA.HI R2, R4, R0, RZ, 0x3 ;  /* 0x0000000004027211 */ /* 0x000fe200078f18ff */
[----:B------:R-:W-:Y:S01]  /*2210*/  IMAD.SHL.U32 R7, R0, 0x4, RZ ;  /* 0x0000000400077824 */ /* 0x000fe200078e00ff */
[----:B------:R-:W-:Y:S01]  /*2220*/  ISETP.GE.AND P0, PT, R240, 0x10, PT ;  /* 0x00000010f000780c */ /* 0x000fe20003f06270 */
[----:B------:R-:W-:Y:S01]  /*2230*/  IMAD R11, R6, 0x2, R220 ;  /* 0x00000002060b7824 */ /* 0x000fe200078e02dc */
[----:B------:R-:W-:Y:S01]  /*2240*/  LOP3.LUT R4, R2, 0xfffffff8, RZ, 0xc0, !PT ;  /* 0xfffffff802047812 */ /* 0x000fe200078ec0ff */
[----:B------:R-:W-:Y:S02]  /*2250*/  IMAD.SHL.U32 R6, R3, 0x100, RZ ;  /* 0x0000010003067824 */ /* 0x000fe400078e00ff */
        /* <DEDUP_REMOVED lines=45> */
.L_x_806:
[----:B------:R-:W-:Y:S04]  /*2530*/  DEPBAR.LE SB0, 0x1 ;  /* 0x000080400000791a */ /* 0x000fe80000000000 */
[----:B------:R-:W-:Y:S01]  /*2540*/  BAR.SYNC.DEFER_BLOCKING 0x0 ;  /* 0x0000000000007b1d */ /* 0x000fe20000010000 */
[----:B-1----:R-:W-:Y:S02]  /*2550*/  IMAD.U32 R0, RZ, RZ, UR4 ;  /* 0x00000004ff007e24 */ /* 0x002fe4000f8e00ff */
[----:B------:R-:W-:Y:S02]  /*2560*/  IMAD.U32 R148, RZ, RZ, UR4 ;  /* 0x00000004ff947e24 */ /* 0x000fe4000f8e00ff */
[----:B------:R-:W-:Y:S02]  /*2570*/  IMAD R0, R0, 0x2000, R223 ;  /* 0x0000200000007824 */ /* 0x000fe400078e02df */
[----:B------:R-:W-:Y:S01]  /*2580*/  IMAD.U32 R42, RZ, RZ, UR4 ;  /* 0x00000004ff2a7e24 */ /* 0x000fe2000f8e00ff */
[----:B------:R-:W-:Y:S01]  /*2590*/  LEA R148, R148, R228, 0xd ;  /* 0x000000e494947211 */ /* 0x000fe200078e68ff */
[----:B------:R-:W-:Y:S01]  /*25a0*/  IMAD.U32 R149, RZ, RZ, UR4 ;  /* 0x00000004ff957e24 */ /* 0x000fe2000f8e00ff */
[----:B------:R-:W-:Y:S01]  /*25b0*/  SHF.L.U32 R0, R0, 0x1, RZ ;  /* 0x0000000100007819 */ /* 0x000fe200000006ff */
[----:B------:R-:W-:Y:S01]  /*25c0*/  IMAD.MOV.U32 R243, RZ, RZ, R233 ;  /* 0x000000fffff37224 */ /* 0x000fe200078e00e9 */
[----:B------:R-:W-:Y:S01]  /*25d0*/  LEA R42, R42, R226, 0xd ;  /* 0x000000e22a2a7211 */ /* 0x000fe200078e68ff */
[----:B------:R-:W-:Y:S01]  /*25e0*/  IMAD.IADD R154, R223, 0x1, R148 ;  /* 0x00000001df9a7824 */ /* 0x000fe200078e0294 */
[----:B------:R-:W-:Y:S02]  /*25f0*/  LEA R149, R149, R232, 0xd ;  /* 0x000000e895957211 */ /* 0x000fe400078e68ff */
[C---:B------:R-:W-:Y:S02]  /*2600*/  IADD3 R150, R223.reuse, R148, R226 ;  /* 0x00000094df967210 */ /* 0x040fe40007ffe0e2 */
[----:B------:R-:W-:Y:S01]  /*2610*/  SHF.L.U32 R154, R154, 0x1, RZ ;  /* 0x000000019a9a7819 */ /* 0x000fe200000006ff */
[C---:B------:R-:W-:Y:S01]  /*2620*/  IMAD.IADD R148, R223.reuse, 0x1, R149 ;  /* 0x00000001df947824 */ /* 0x040fe200078e0295 */
[----:B------:R-:W-:Y:S03]  /*2630*/  SHF.L.U32 R150, R150, 0x1, RZ ;  /* 0x0000000196967819 */ /* 0x000fe600000006ff */
        /* <DEDUP_REMOVED lines=10> */
[----:B------:R-:W-:Y:S04]  /*26e0*/  LDSM.16.M88.4 R148, [R150+0x6080] ;  /* 0x006080009694783b */ /* 0x000fe80000000200 */
[----:B------:R-:W-:Y:S01]  /*26f0*/  LDSM.16.M88.2 R152, [R221+0x1080] ;  /* 0x00108000dd98783b */ /* 0x000fe20000000100 */
[-C--:B-1----:R-:W-:Y:S08]  /*2700*/  HMMA.16816.F32.BF16 R4, R20, R2.reuse, RZ ;  /* 0x000000021404723c */ /* 0x082ff000000418ff */
[C---:B--2---:R-:W-:Y:S01]  /*2710*/  HMMA.16816.F32.BF16 R8, R24.reuse, R2, RZ ;  /* 0x000000021808723c */ /* 0x044fe200000418ff */
[----:B------:R-:W1:Y:S07]  /*2720*/  LDSM.16.M88.2 R2, [R219+0x2080] ;  /* 0x00208000db02783b */ /* 0x000e6e0000000100 */
[-C--:B---3--:R-:W-:Y:S08]  /*2730*/  HMMA.16816.F32.BF16 R12, R24, R16.reuse, RZ ;  /* 0x00000010180c723c */ /* 0x088ff000000418ff */
[C---:B------:R-:W-:Y:S08]  /*2740*/  HMMA.16816.F32.BF16 R16, R20.reuse, R16, RZ ;  /* 0x000000101410723c */ /* 0x040ff000000418ff */
[-C--:B----4-:R-:W-:Y:S08]  /*2750*/  HMMA.16816.F32.BF16 R20, R20, R28.reuse, RZ ;  /* 0x0000001c1414723c */ /* 0x090ff000000418ff */
[----:B------:R-:W-:Y:S07]  /*2760*/  HMMA.16816.F32.BF16 R24, R24, R28, RZ ;  /* 0x0000001c1818723c */ /* 0x000fee00000418ff */
[----:B------:R-:W-:Y:S01]  /*2770*/  IMAD.IADD R28, R223, 0x1, R42 ;  /* 0x00000001df1c7824 */ /* 0x000fe200078e022a */
[-C--:B-----5:R-:W-:Y:S01]  /*2780*/  HMMA.16816.F32.BF16 R4, R32, R30.reuse, R4 ;  /* 0x0000001e2004723c */ /* 0x0a0fe20000041804 */
[----:B------:R-:W-:Y:S04]  /*2790*/  LDSM.16.M88.2 R42, [R218+0x2080] ;  /* 0x00208000da2a783b */ /* 0x000fe80000000100 */
[----:B------:R-:W-:Y:S02]  /*27a0*/  SHF.L.U32 R155, R28, 0x1, RZ ;  /* 0x000000011c9b7819 */ /* 0x000fe400000006ff */
[----:B------:R-:W-:Y:S01]  /*27b0*/  LDSM.16.M88.2 R28, [R218+0x80] ;  /* 0x00008000da1c783b */ /* 0x000fe20000000100 */
[C---:B------:R-:W-:Y:S03]  /*27c0*/  HMMA.16816.F32.BF16 R8, R36.reuse, R30, R8 ;  /* 0x0000001e2408723c */ /* 0x040fe60000041808 */
[----:B------:R-:W2:Y:S04]  /*27d0*/  LDSM.16.M88.4 R44, [R155+0x6080] ;  /* 0x006080009b2c783b */ /* 0x000ea80000000200 */
[----:B------:R-:W3:Y:S01]  /*27e0*/  LDSM.16.M88.4 R48, [R155+0x7080] ;  /* 0x007080009b30783b */ /* 0x000ee20000000200 */
[-C--:B------:R-:W-:Y:S03]  /*27f0*/  HMMA.16816.F32.BF16 R12, R36, R40.reuse, R12 ;  /* 0x00000028240c723c */ /* 0x080fe6000004180c */
[----:B------:R-:W4:Y:S05]  /*2800*/  LDSM.16.M88.2 R30, [R218+0x1080] ;  /* 0x00108000da1e783b */ /* 0x000f2a0000000100 */
[C---:B------:R-:W-:Y:S01]  /*2810*/  HMMA.16816.F32.BF16 R16, R32.reuse, R40, R16 ;  /* 0x000000282010723c */ /* 0x040fe20000041810 */
[----:B------:R-:W5:Y:S07]  /*2820*/  LDSM.16.M88.2 R40, [R221+0x80] ;  /* 0x00008000dd28783b */ /* 0x000f6e0000000100 */
[-C--:B-1----:R-:W-:Y:S01]  /*2830*/  HMMA.16816.F32.BF16 R20, R32, R2.reuse, R20 ;  /* 0x000000022014723c */ /* 0x082fe20000041814 */
[----:B------:R-:W1:Y:S07]  /*2840*/  LDSM.16.M88.4 R32, [R204+0x7080] ;  /* 0x00708000cc20783b */ /* 0x000e6e0000000200 */
[----:B------:R-:W-:Y:S01]  /*2850*/  HMMA.16816.F32.BF16 R24, R36, R2, R24 ;  /* 0x000000022418723c */ /* 0x000fe20000041818 */
[----:B------:R-:W1:Y:S04]  /*2860*/  LDSM.16.M88.2 R2, [R221+0x2080] ;  /* 0x00208000dd02783b */ /* 0x000e680000000100 */
[----:B------:R-:W-:Y:S04]  /*2870*/  LDSM.16.M88.2 R36, [R217+0x3080] ;  /* 0x00308000d924783b */ /* 0x000fe80000000100 */
[----:B------:R-:W-:Y:S01]  /*2880*/  LDSM.16.M88.2 R38, [R217+0x4080] ;  /* 0x00408000d926783b */ /* 0x000fe20000000100 */
[-C--:B--2---:R-:W-:Y:S08]  /*2890*/  HMMA.16816.F32.BF16 R4, R44, R28.reuse, R4 ;  /* 0x0000001c2c04723c */ /* 0x084ff00000041804 */
[C---:B---3--:R-:W-:Y:S08]  /*28a0*/  HMMA.16816.F32.BF16 R8, R48.reuse, R28, R8 ;  /* 0x0000001c3008723c */ /* 0x048ff00000041808 */
[-C--:B----4-:R-:W-:Y:S08]  /*28b0*/  HMMA.16816.F32.BF16 R12, R48, R30.reuse, R12 ;  /* 0x0000001e300c723c */ /* 0x090ff0000004180c */
[C---:B------:R-:W-:Y:S01]  /*28c0*/  HMMA.16816.F32.BF16 R16, R44.reuse, R30, R16 ;  /* 0x0000001e2c10723c */ /* 0x040fe20000041810 */
[----:B------:R-:W2:Y:S07]  /*28d0*/  LDSM.16.M88.4 R28, [R0+0x8080] ;  /* 0x00808000001c783b */ /* 0x000eae0000000200 */
[-C--:B------:R-:W-:Y:S01]  /*28e0*/  HMMA.16816.F32.BF16 R20, R44, R42.reuse, R20 ;  /* 0x0000002a2c14723c */ /* 0x080fe20000041814 */
[----:B------:R3:W4:Y:S07]  /*28f0*/  LDSM.16.M88.4 R44, [R0+0x9080] ;  /* 0x00908000002c783b */ /* 0x00072e0000000200 */
[----:B------:R-:W-:Y:S01]  /*2900*/  HMMA.16816.F32.BF16 R24, R48, R42, R24 ;  /* 0x0000002a3018723c */ /* 0x000fe20000041818 */
[----:B------:R-:W-:Y:S04]  /*2910*/  LDSM.16.M88.4 R48, [R154+0x9080] ;  /* 0x009080009a30783b */ /* 0x000fe80000000200 */
[----:B------:R-:W-:Y:S03]  /*2920*/  LDSM.16.M88.2 R42, [R219+0x4080] ;  /* 0x00408000db2a783b */ /* 0x000fe60000000100 */
[-C--:B-----5:R-:W-:Y:S08]  /*2930*/  HMMA.16816.F32.BF16 R4, R148, R40.reuse, R4 ;  /* 0x000000289404723c */ /* 0x0a0ff00000041804 */
[C---:B-1----:R-:W-:Y:S01]  /*2940*/  HMMA.16816.F32.BF16 R8, R32.reuse, R40, R8 ;  /* 0x000000282008723c */ /* 0x042fe20000041808 */
[----:B------:R-:W1:Y:S03]  /*2950*/  LDSM.16.M88.2 R40, [R217+0x5080] ;  /* 0x00508000d928783b */ /* 0x000e660000000100 */
[----:B---3--:R-:W-:Y:S04]  /*2960*/  MOV R0, UR4 ;  /* 0x0000000400007c02 */ /* 0x008fe80008000f00 */
[-C--:B------:R-:W-:Y:S04]  /*2970*/  HMMA.16816.F32.BF16 R12, R32, R152.reuse, R12 ;  /* 0x00000098200c723c */ /* 0x080fe8000004180c */
[----:B------:R-:W-:Y:S04]  /*2980*/  IMAD R0, R0, 0x2000, R231 ;  /* 0x0000200000007824 */ /* 0x000fe800078e02e7 */
[C---:B------:R-:W-:Y:S01]  /*2990*/  HMMA.16816.F32.BF16 R16, R148.reuse, R152, R16 ;  /* 0x000000989410723c */ /* 0x040fe20000041810 */
[----:B------:R-:W-:Y:S03]  /*29a0*/  LDSM.16.M88.4 R152, [R155+0x9080] ;  /* 0x009080009b98783b */ /* 0x000fe60000000200 */
[----:B------:R-:W-:Y:S04]  /*29b0*/  SHF.L.U32 R0, R0, 0x1, RZ ;  /* 0x0000000100007819 */ /* 0x000fe800000006ff */
[-C--:B------:R-:W-:Y:S08]  /*29c0*/  HMMA.16816.F32.BF16 R20, R148, R2.reuse, R20 ;  /* 0x000000029414723c */ /* 0x080ff00000041814 */
[----:B------:R-:W-:Y:S01]  /*29d0*/  HMMA.16816.F32.BF16 R24, R32, R2, R24 ;  /* 0x000000022018723c */ /* 0x000fe20000041818 */
[----:B------:R-:W-:Y:S04]  /*29e0*/  LDSM.16.M88.2 R2, [R219+0x3080] ;  /* 0x00308000db02783b */ /* 0x000fe80000000100 */
[----:B------:R3:W5:Y:S03]  /*29f0*/  LDSM.16.M88.4 R32, [R0+0x8080] ;  /* 0x008080000020783b */ /* 0x0007660000000200 */
[-C--:B--2---:R-:W-:Y:S08]  /*2a00*/  HMMA.16816.F32.BF16 R4, R28, R36.reuse, R4 ;  /* 0x000000241c04723c */ /* 0x084ff00000041804 */
[C---:B----4-:R-:W-:Y:S01]  /*2a10*/  HMMA.16816.F32.BF16 R8, R44.reuse, R36, R8 ;  /* 0x000000242c08723c */ /* 0x050fe20000041808 */
[----:B------:R-:W2:Y:S07]  /*2a20*/  LDSM.16.M88.2 R36, [R219+0x5080] ;  /* 0x00508000db24783b */ /* 0x000eae0000000100 */
[-C--:B------:R-:W-:Y:S01]  /*2a30*/  HMMA.16816.F32.BF16 R12, R44, R38.reuse, R12 ;  /* 0x000000262c0c723c */ /* 0x080fe2000004180c */
[----:B---3--:R-:W-:Y:S07]  /*2a40*/  IMAD.U32 R0, RZ, RZ, UR4 ;  /* 0x00000004ff007e24 */ /* 0x008fee000f8e00ff */
[C---:B------:R-:W-:Y:S01]  /*2a50*/  HMMA.16816.F32.BF16 R16, R28.reuse, R38, R16 ;  /* 0x000000261c10723c */ /* 0x040fe20000041810 */
[----:B------:R-:W-:Y:S03]  /*2a60*/  LDSM.16.M88.2 R38, [R218+0x3080] ;  /* 0x00308000da26783b */ /* 0x000fe60000000100 */
[----:B------:R-:W-:Y:S04]  /*2a70*/  LEA R0, R0, R229, 0xd ;  /* 0x000000e500007211 */ /* 0x000fe800078e68ff */
[-C--:B-1----:R-:W-:Y:S01]  /*2a80*/  HMMA.16816.F32.BF16 R20, R28, R40.reuse, R20 ;  /* 0x000000281c14723c */ /* 0x082fe20000041814 */
[----:B------:R-:W-:Y:S03]  /*2a90*/  LDSM.16.M88.2 R28, [R218+0x4080] ;  /* 0x00408000da1c783b */ /* 0x000fe60000000100 */
[----:B------:R-:W-:Y:S04]  /*2aa0*/  IMAD.SHL.U32 R0, R0, 0x2, RZ ;  /* 0x0000000200007824 */ /* 0x000fe800078e00ff */
[----:B------:R-:W-:Y:S01]  /*2ab0*/  HMMA.16816.F32.BF16 R24, R44, R40, R24 ;  /* 0x000000282c18723c */ /* 0x000fe20000041818 */
[----:B------:R1:W3:Y:S04]  /*2ac0*/  LDSM.16.M88.4 R148, [R0+0x8080] ;  /* 0x008080000094783b */ /* 0x0002e80000000200 */
[----:B------:R-:W-:Y:S03]  /*2ad0*/  LDSM.16.M88.2 R40, [R221+0x5080] ;  /* 0x00508000dd28783b */ /* 0x000fe60000000100 */
[-C--:B-----5:R-:W-:Y:S08]  /*2ae0*/  HMMA.16816.F32.BF16 R4, R32, R2.reuse, R4 ;  /* 0x000000022004723c */ /* 0x0a0ff00000041804 */
[C---:B------:R-:W-:Y:S01]  /*2af0*/  HMMA.16816.F32.BF16 R8, R48.reuse, R2, R8 ;  /* 0x000000023008723c */ /* 0x040fe20000041808 */
[----:B------:R-:W4:Y:S07]  /*2b00*/  LDSM.16.M88.2 R2, [R218+0x5080] ;  /* 0x00508000da02783b */ /* 0x000f2e0000000100 */
[-C--:B------:R-:W-:Y:S01]  /*2b10*/  HMMA.16816.F32.BF16 R12, R48, R42.reuse, R12 ;  /* 0x0000002a300c723c */ /* 0x080fe2000004180c */
[----:B-1----:R-:W-:Y:S05]  /*2b20*/  MOV R0, UR4 ;  /* 0x0000000400007c02 */ /* 0x002fea0008000f00 */
[----:B------:R-:W-:Y:S02]  /*2b30*/  IMAD R0, R0, 0x2000, R230 ;  /* 0x0000200000007824 */ /* 0x000fe400078e02e6 */
[C---:B------:R-:W-:Y:S04]  /*2b40*/  HMMA.16816.F32.BF16 R16, R32.reuse, R42, R16 ;  /* 0x0000002a2010723c */ /* 0x040fe80000041810 */
[----:B------:R-:W-:Y:S04]  /*2b50*/  SHF.L.U32 R0, R0, 0x1, RZ ;  /* 0x0000000100007819 */ /* 0x000fe800000006ff */
[-C--:B--2---:R-:W-:Y:S01]  /*2b60*/  HMMA.16816.F32.BF16 R20, R32, R36.reuse, R20 ;  /* 0x000000242014723c */ /* 0x084fe20000041814 */
[----:B------:R-:W-:Y:S04]  /*2b70*/  LDSM.16.M88.2 R32, [R221+0x3080] ;  /* 0x00308000dd20783b */ /* 0x000fe80000000100 */
[----:B------:R-:W-:Y:S03]  /*2b80*/  LDSM.16.M88.2 R34, [R221+0x4080] ;  /* 0x00408000dd22783b */ /* 0x000fe60000000100 */
[----:B------:R-:W-:Y:S08]  /*2b90*/  HMMA.16816.F32.BF16 R24, R48, R36, R24 ;  /* 0x000000243018723c */ /* 0x000ff00000041818 */
[-C--:B---3--:R-:W-:Y:S08]  /*2ba0*/  HMMA.16816.F32.BF16 R4, R148, R38.reuse, R4 ;  /* 0x000000269404723c */ /* 0x088ff00000041804 */
[C---:B------:R-:W-:Y:S01]  /*2bb0*/  HMMA.16816.F32.BF16 R8, R152.reuse, R38, R8 ;  /* 0x000000269808723c */ /* 0x040fe20000041808 */
[----:B------:R-:W-:Y:S07]  /*2bc0*/  LDSM.16.M88.4 R36, [R204+0x9080] ;  /* 0x00908000cc24783b */ /* 0x000fee0000000200 */
[-C--:B------:R-:W-:Y:S08]  /*2bd0*/  HMMA.16816.F32.BF16 R12, R152, R28.reuse, R12 ;  /* 0x0000001c980c723c */ /* 0x080ff0000004180c */
[C---:B------:R-:W-:Y:S01]  /*2be0*/  HMMA.16816.F32.BF16 R16, R148.reuse, R28, R16 ;  /* 0x0000001c9410723c */ /* 0x040fe20000041810 */
[----:B------:R1:W2:Y:S07]  /*2bf0*/  LDSM.16.M88.4 R28, [R0+0x8080] ;  /* 0x00808000001c783b */ /* 0x0002ae0000000200 */
[-C--:B----4-:R-:W-:Y:S08]  /*2c00*/  HMMA.16816.F32.BF16 R20, R148, R2.reuse, R20 ;  /* 0x000000029414723c */ /* 0x090ff00000041814 */
[----:B------:R-:W-:Y:S01]  /*2c10*/  HMMA.16816.F32.BF16 R24, R152, R2, R24 ;  /* 0x000000029818723c */ /* 0x000fe20000041818 */
[----:B-1----:R-:W-:Y:S05]  /*2c20*/  IMAD.U32 R0, RZ, RZ, UR4 ;  /* 0x00000004ff007e24 */ /* 0x002fea000f8e00ff */
[----:B------:R-:W-:Y:S05]  /*2c30*/  LEA R0, R0, R237, 0x6 ;  /* 0x000000ed00007211 */ /* 0x000fea00078e30ff */
[----:B------:R1:W3:Y:S04]  /*2c40*/  LDS R204, [R0.X4+0x12080] ;  /* 0x0120800000cc7984 */ /* 0x0002e80000004800 */
[----:B------:R1:W4:Y:S01]  /*2c50*/  LDS R205, [R0.X4+0x120a0] ;  /* 0x0120a00000cd7984 */ /* 0x0003220000004800 */
[-C--:B--2---:R-:W-:Y:S03]  /*2c60*/  HMMA.16816.F32.BF16 R4, R28, R32.reuse, R4 ;  /* 0x000000201c04723c */ /* 0x084fe60000041804 */
[----:B------:R1:W2:Y:S04]  /*2c70*/  LDS R207, [R0.X4+0x12100] ;  /* 0x0121000000cf7984 */ /* 0x0002a80000004800 */
[----:B------:R1:W1:Y:S01]  /*2c80*/  LDS R206, [R0.X4+0x12120] ;  /* 0x0121200000ce7984 */ /* 0x0002620000004800 */
[C---:B------:R-:W-:Y:S01]  /*2c90*/  HMMA.16816.F32.BF16 R8, R36.reuse, R32, R8 ;  /* 0x000000202408723c */ /* 0x040fe20000041808 */
[----:B------:R-:W-:Y:S04]  /*2ca0*/  DEPBAR.LE SB0, 0x0 ;  /* 0x000080000000791a */ /* 0x000fe80000000000 */
[----:B------:R-:W-:Y:S03]  /*2cb0*/  BAR.SYNC.DEFER_BLOCKING 0x0 ;  /* 0x0000000000007b1d */ /* 0x000fe60000010000 */
[-C--:B------:R-:W-:Y:S08]  /*2cc0*/  HMMA.16816.F32.BF16 R12, R36, R34.reuse, R12 ;  /* 0x00000022240c723c */ /* 0x080ff0000004180c */
[C---:B------:R-:W-:Y:S08]  /*2cd0*/  HMMA.16816.F32.BF16 R16, R28.reuse, R34, R16 ;  /* 0x000000221c10723c */ /* 0x040ff00000041810 */
[-C--:B------:R-:W-:Y:S01]  /*2ce0*/  HMMA.16816.F32.BF16 R20, R28, R40.reuse, R20 ;  /* 0x000000281c14723c */ /* 0x080fe20000041814 */
[----:B------:R1:W1:Y:S06]  /*2cf0*/  LDSM.16.M88.4 R44, [R224+0xe080] ;  /* 0x00e08000e02c783b */ /* 0x00026c0000000200 */
[----:B------:R-:W-:Y:S01]  /*2d00*/  IADD3 R28, R233, 0x1, RZ ;  /* 0x00000001e91c7810 */ /* 0x000fe20007ffe0ff */
[----:B------:R-:W-:Y:S01]  /*2d10*/  HMMA.16816.F32.BF16 R24, R36, R40, R24 ;  /* 0x000000282418723c */ /* 0x000fe20000041818 */
[----:B------:R1:W1:Y:S03]  /*2d20*/  LDSM.16.M88.4 R48, [R224+0xf080] ;  /* 0x00f08000e030783b */ /* 0x0002660000000200 */
[----:B------:R-:W-:Y:S01]  /*2d30*/  ISETP.GE.AND P1, PT, R28, R252, PT ;  /* 0x000000fc1c00720c */ /* 0x000fe20003f26270 */
[----:B------:R1:W1:Y:S04]  /*2d40*/  LDSM.16.M88.4 R148, [R225+0xe080] ;  /* 0x00e08000e194783b */ /* 0x0002680000000200 */
[----:B------:R1:W1:Y:S08]  /*2d50*/  LDSM.16.M88.4 R152, [R225+0xf080] ;  /* 0x00f08000e198783b */ /* 0x0002700000000200 */
[----:B------:R-:W-:-:S05]  /*2d60*/  @P1 BRA `(.L_x_804) ;  /* 0x000002c000001947 */ /* 0x000fca0003800000 */
[----:B--234-:R-:W-:Y:S01]  /*2d70*/  SHF.R.S32.HI R3, RZ, 0x1f, R28 ;  /* 0x0000001fff037819 */ /* 0x01cfe2000001141c */
[----:B------:R-:W2:Y:S01]  /*2d80*/  LDL.64 R210, [R1+0x18] ;  /* 0x0000180001d27983 */ /* 0x000ea20000100a00 */
[----:B------:R-:W-:Y:S01]  /*2d90*/  @!P2 LEA R2, R233, 0x40, 0x6 ;  /* 0x00000040e902a811 */ /* 0x000fe200078e30ff */
[----:B------:R-:W-:Y:S02]  /*2da0*/  IMAD.WIDE.U32 R30, R28, c[0x0][0x178], RZ ;  /* 0x00005e001c1e7a25 */ /* 0x000fe400078e00ff */
[----:B------:R-:W3:Y:S02]  /*2db0*/  LDL R208, [R1+0x24] ;  /* 0x0000240001d07983 */ /* 0x000ee40000100800 */
[----:B------:R-:W-:Y:S02]  /*2dc0*/  IMAD R3, R3, c[0x0][0x178], RZ ;  /* 0x00005e0003037a24 */ /* 0x000fe400078e02ff */
[----:B------:R-:W-:Y:S02]  /*2dd0*/  IMAD.SHL.U32 R33, R30, 0x40, RZ ;  /* 0x000000401e217824 */ /* 0x000fe400078e00ff */
[C---:B------:R-:W-:Y:S02]  /*2de0*/  IMAD R3, R28.reuse, c[0x0][0x17c], R3 ;  /* 0x00005f001c037a24 */ /* 0x040fe400078e0203 */
[----:B------:R-:W-:Y:S02]  /*2df0*/  IMAD.MOV.U32 R35, RZ, RZ, -0x40 ;  /* 0xffffffc0ff237424 */ /* 0x000fe400078e00ff */
[----:B------:R-:W-:Y:S02]  /*2e00*/  IMAD.IADD R3, R31, 0x1, R3 ;  /* 0x000000011f037824 */ /* 0x000fe400078e0203 */
[----:B------:R-:W-:Y:S01]  /*2e10*/  IMAD R35, R28, R35, c[0x0][0x168] ;  /* 0x00005a001c237624 */ /* 0x000fe200078e0223 */
[C---:B-12---:R-:W-:Y:S04]  /*2e20*/  @!P2 IADD3 R0, P5, R2.reuse, R210, RZ ;  /* 0x000000d20200a210 */ /* 0x046fe80007fbe0ff */
[----:B---3--:R-:W-:Y:S02]  /*2e30*/  @!P2 LEA.HI.X.SX32 R31, R2, R208, 0x1, P5 ;  /* 0x000000d0021fa211 */ /* 0x008fe400028f0eff */
[----:B------:R-:W-:Y:S02]  /*2e40*/  IADD3 R29, P6, P5, R250, UR10, R33 ;  /* 0x0000000afa1d7c10 */ /* 0x000fe4000fdde021 */
[----:B------:R-:W-:Y:S04]  /*2e50*/  SHF.L.U64.HI R2, R30, 0x6, R3 ;  /* 0x000000061e027819 */ /* 0x000fe80000010203 */
[----:B------:R-:W-:Y:S02]  /*2e60*/  IADD3.X R34, R247, UR5, R2, P6, P5 ;  /* 0x00000005f7227c10 */ /* 0x000fe4000b7ea402 */
[----:B------:R-:W-:Y:S02]  /*2e70*/  IADD3 R3, P6, R33, R250, RZ ;  /* 0x000000fa21037210 */ /* 0x000fe40007fde0ff */
[C---:B------:R-:W-:Y:S04]  /*2e80*/  @!P2 LEA R32, P5, R0.reuse, c[0x0][0x258], 0x2 ;  /* 0x000096000020aa11 */ /* 0x040fe800078a10ff */
[----:B------:R-:W-:Y:S01]  /*2e90*/  @!P2 LEA.HI.X R33, R0, c[0x0][0x25c], R31, 0x2, P5 ;  /* 0x000097000021aa11 */ /* 0x000fe200028f141f */
[----:B------:R-:W-:Y:S01]  /*2ea0*/  IMAD.X R0, R2, 0x1, R247, P6 ;  /* 0x0000000102007824 */ /* 0x000fe200030e06f7 */
[----:B------:R-:W-:Y:S01]  /*2eb0*/  LEA R28, P6, R29, c[0x0][0x160], 0x1 ;  /* 0x000058001d1c7a11 */ /* 0x000fe200078c08ff */
[----:B------:R-:W-:Y:S01]  /*2ec0*/  IMAD.IADD R2, R35, 0x1, -R244 ;  /* 0x0000000123027824 */ /* 0x000fe200078e0af4 */
[----:B------:R-:W-:Y:S02]  /*2ed0*/  LEA R30, P5, R3, c[0x0][0x160], 0x1 ;  /* 0x00005800031e7a11 */ /* 0x000fe400078a08ff */
[----:B------:R-:W-:Y:S02]  /*2ee0*/  LEA.HI.X R29, R29, c[0x0][0x164], R34, 0x1, P6 ;  /* 0x000059001d1d7a11 */ /* 0x000fe400030f0c22 */
[----:B------:R-:W-:Y:S02]  /*2ef0*/  ISETP.LT.OR P6, PT, R2, 0x1, P4 ;  /* 0x000000010200780c */ /* 0x000fe400027c1670 */
[----:B------:R-:W-:Y:S01]  /*2f00*/  LEA.HI.X R31, R3, c[0x0][0x164], R0, 0x1, P5 ;  /* 0x00005900031f7a11 */ /* 0x000fe200028f0c00 */
[----:B------:R-:W-:Y:S01]  /*2f10*/  IMAD.U32 R0, RZ, RZ, UR13 ;  /* 0x0000000dff007e24 */ /* 0x000fe2000f8e00ff */
[----:B------:R-:W-:Y:S02]  /*2f20*/  IADD3 R3, R236, 0x6080, RZ ;  /* 0x00006080ec037810 */ /* 0x000fe40007ffe0ff */
[----:B------:R-:W-:Y:S03]  /*2f30*/  ISETP.LT.OR P5, PT, R2, 0x1, P3 ;  /* 0x000000010200780c */ /* 0x000fe60001fa1670 */
[----:B------:R-:W-:Y:S02]  /*2f40*/  IMAD R0, R0, 0x4000, R3 ;  /* 0x0000400000007824 */ /* 0x000fe400078e0203 */
[----:B------:R-:W-:Y:S03]  /*2f50*/  IMAD.SHL.U32 R3, R240, 0x4, RZ ;  /* 0x00000004f0037824 */ /* 0x000fe600078e00ff */
[----:B------:R-:W-:Y:S01]  /*2f60*/  @!PT LDS RZ, [RZ] ;  /* 0x00000000fffff984 */ /* 0x000fe20000000800 */
[----:B------:R-:W-:Y:S01]  /*2f70*/  @!PT LDS RZ, [RZ] ;  /* 0x00000000fffff984 */ /* 0x000fe20000000800 */
[----:B------:R-:W-:Y:S01]  /*2f80*/  @!PT LDS RZ, [RZ] ;  /* 0x00000000fffff984 */ /* 0x000fe20000000800 */
[----:B------:R1:W-:Y:S01]  /*2f90*/  LDGSTS.E.BYPASS.LTC128B.128 [R0], [R30.64], !P6 ;  /* 0x000000001e007fae */ /* 0x0003e2000f101d48 */
[C---:B------:R-:W-:Y:S04]  /*2fa0*/  ISETP.LT.OR P6, PT, R2.reuse, 0x21, P4 ;  /* 0x000000210200780c */ /* 0x040fe800027c1670 */
[----:B------:R1:W-:Y:S01]  /*2fb0*/  LDGSTS.E.BYPASS.LTC128B.128 [R0+0x2000], [R30.64+0x80], !P5 ;  /* 0x020000801e007fae */ /* 0x0003e2000e901d48 */
[----:B------:R-:W-:Y:S01]  /*2fc0*/  ISETP.LT.OR P5, PT, R2, 0x21, P3 ;  /* 0x000000210200780c */ /* 0x000fe20001fa1670 */
[----:B------:R-:W-:Y:S04]  /*2fd0*/  IMAD.U32 R2, RZ, RZ, UR13 ;  /* 0x0000000dff027e24 */ /* 0x000fe8000f8e00ff */
[----:B------:R-:W-:Y:S03]  /*2fe0*/  @!P2 IMAD R2, R2, 0x40, R3 ;  /* 0x000000400202a824 */ /* 0x000fe600078e0203 */
[----:B------:R1:W-:Y:S01]  /*2ff0*/  LDGSTS.E.BYPASS.LTC128B.128 [R0+0x1000], [R28.64], !P6 ;  /* 0x010000001c007fae */ /* 0x0003e2000f101d48 */
[----:B------:R-:W-:Y:S04]  /*3000*/  @!P2 IMAD.SHL.U32 R2, R2, 0x4, RZ ;  /* 0x000000040202a824 */ /* 0x000fe800078e00ff */
[----:B------:R1:W-:Y:S04]  /*3010*/  LDGSTS.E.BYPASS.LTC128B.128 [R0+0x3000], [R28.64+0x80], !P5 ;  /* 0x030000801c007fae */ /* 0x0003e8000e901d48 */
[----:B------:R1:W-:Y:S02]  /*3020*/  @!P2 LDGSTS.E.BYPASS.LTC128B.128 [R2+0x12080], [R32.64] ;  /* 0x120800002002afae */ /* 0x0003e4000b901d48 */
.L_x_804:
[-C--:B-1234-:R-:W-:Y:S01]  /*3030*/  HMMA.16816.F32.BF16 R28, R44, R156.reuse, RZ ;  /* 0x0000009c2c1c723c */ /* 0x09efe200000418ff */
[----:B------:R-:W2:Y:S03]  /*3040*/  LDL R208, [R1+0x8] ;  /* 0x0000080001d07983 */ /* 0x000ea60000100800 */
[----:B------:R-:W-:Y:S01]  /*3050*/  IMAD.MOV.U32 R0, RZ, RZ, -0x40 ;  /* 0xffffffc0ff007424 */ /* 0x000fe200078e00ff */
[----:B------:R-:W3:Y:S03]  /*3060*/  LDL R3, [R1+0xc] ;  /* 0x00000c0001037983 */ /* 0x000ee60000100800 */
[C---:B------:R-:W-:Y:S01]  /*3070*/  HMMA.16816.F32.BF16 R32, R48.reuse, R156, RZ ;  /* 0x0000009c3020723c */ /* 0x040fe200000418ff */
[----:B------:R-:W0:Y:S03]  /*3080*/  LDGDEPBAR ;  /* 0x00000000000079af */ /* 0x000e260000000000 */
[----:B------:R-:W-:Y:S04]  /*3090*/  SEL R0, R0, 0x40, P0 ;  /* 0x0000004000007807 */ /* 0x000fe80000000000 */
[-C--:B------:R-:W-:Y:S01]  /*30a0*/  HMMA.16816.F32.BF16 R36, R48, R158.reuse, RZ ;  /* 0x0000009e3024723c */ /* 0x080fe200000418ff */
[----:B------:R-:W-:Y:S03]  /*30b0*/  IMAD.IADD R2, R224, 0x1, R0 ;  /* 0x00000001e0027824 */ /* 0x000fe600078e0200 */
[----:B------:R-:W-:Y:S04]  /*30c0*/  IMAD.IADD R0, R0, 0x1, R225 ;  /* 0x0000000100007824 */ /* 0x000fe800078e02e1 */
        /* <DEDUP_REMOVED lines=10> */
[----:B------:R-:W4:Y:S07]  /*3170*/  LDSM.16.M88.4 R152, [R2+0xf080] ;  /* 0x00f080000298783b */ /* 0x000f2e0000000200 */
[-C--:B-1----:R-:W-:Y:S08]  /*3180*/  HMMA.16816.F32.BF16 R28, R148, R168.reuse, R28 ;  /* 0x000000a8941c723c */ /* 0x082ff0000004181c */
[C---:B----4-:R-:W-:Y:S08]  /*3190*/  HMMA.16816.F32.BF16 R32, R152.reuse, R168, R32 ;  /* 0x000000a89820723c */ /* 0x050ff00000041820 */
        /* <DEDUP_REMOVED lines=29> */
[----:B------:R4:W5:Y:S03]  /*3370*/  LDSM.16.M88.4 R152, [R2+0x11080] ;  /* 0x011080000298783b */ /* 0x0009660000000200 */
[----:B----4-:R-:W-:Y:S04]  /*3380*/  IMAD.MOV.U32 R2, RZ, RZ, 0x1 ;  /* 0x00000001ff027424 */ /* 0x010fe800078e00ff */
[-C--:B-1----:R-:W-:Y:S08]  /*3390*/  HMMA.16816.F32.BF16 R28, R148, R192.reuse, R28 ;  /* 0x000000c0941c723c */ /* 0x082ff0000004181c */
[C---:B-----5:R-:W-:Y:S08]  /*33a0*/  HMMA.16816.F32.BF16 R32, R152.reuse, R192, R32 ;  /* 0x000000c09820723c */ /* 0x060ff00000041820 */
[-C--:B------:R-:W-:Y:S08]  /*33b0*/  HMMA.16816.F32.BF16 R36, R152, R194.reuse, R36 ;  /* 0x000000c29824723c */ /* 0x080ff00000041824 */
[C---:B------:R-:W-:Y:S08]  /*33c0*/  HMMA.16816.F32.BF16 R40, R148.reuse, R194, R40 ;  /* 0x000000c29428723c */ /* 0x040ff00000041828 */
[-C--:B------:R-:W-:Y:S01]  /*33d0*/  HMMA.16816.F32.BF16 R44, R148, R196.reuse, R44 ;  /* 0x000000c4942c723c */ /* 0x080fe2000004182c */
[----:B------:R-:W1:Y:S07]  /*33e0*/  LDSM.16.M88.4 R148, [R0+0x10080] ;  /* 0x010080000094783b */ /* 0x000e6e0000000200 */
[----:B------:R-:W-:Y:S01]  /*33f0*/  HMMA.16816.F32.BF16 R48, R152, R196, R48 ;  /* 0x000000c49830723c */ /* 0x000fe20000041830 */
[----:B------:R4:W5:Y:S03]  /*3400*/  LDSM.16.M88.4 R152, [R0+0x11080] ;  /* 0x011080000098783b */ /* 0x0009660000000200 */
[----:B----4-:R-:W-:Y:S04]  /*3410*/  IMAD.MOV.U32 R0, RZ, RZ, -0x60 ;  /* 0xffffffa0ff007424 */ /* 0x010fe800078e00ff */
[----:B--2---:R-:W-:Y:S04]  /*3420*/  IMAD R0, R208, R0, c[0x0][0x198] ;  /* 0x00006600d0007624 */ /* 0x004fe800078e0200 */
[C---:B------:R-:W-:Y:S01]  /*3430*/  IMAD R0, R233.reuse, 0x40, R0 ;  /* 0x00000040e9007824 */ /* 0x040fe200078e0200 */
[-C--:B-1----:R-:W-:Y:S05]  /*3440*/  HMMA.16816.F32.BF16 R28, R148, R198.reuse, R28 ;  /* 0x000000c6941c723c */ /* 0x082fea000004181c */
[----:B------:R-:W-:Y:S02]  /*3450*/  IADD3 R0, R0, -c[0x0][0x168], R2 ;  /* 0x80005a0000007a10 */ /* 0x000fe40007ffe002 */
[----:B------:R-:W-:Y:S01]  /*3460*/  IADD3 R233, R233, 0x1, RZ ;  /* 0x00000001e9e97810 */ /* 0x000fe20007ffe0ff */
[C---:B-----5:R-:W-:Y:S08]  /*3470*/  HMMA.16816.F32.BF16 R32, R152.reuse, R198, R32 ;  /* 0x000000c69820723c */ /* 0x060ff00000041820 */
[-C--:B------:R-:W-:Y:S08]  /*3480*/  HMMA.16816.F32.BF16 R36, R152, R200.reuse, R36 ;  /* 0x000000c89824723c */ /* 0x080ff00000041824 */
[C---:B------:R-:W-:Y:S08]  /*3490*/  HMMA.16816.F32.BF16 R40, R148.reuse, R200, R40 ;  /* 0x000000c89428723c */ /* 0x040ff00000041828 */
[-C--:B------:R-:W-:Y:S07]  /*34a0*/  HMMA.16816.F32.BF16 R44, R148, R202.reuse, R44 ;  /* 0x000000ca942c723c */ /* 0x080fee000004182c */
[----:B---3--:R-:W-:Y:S01]  /*34b0*/  IADD3 R148, -R3, R237, R0 ;  /* 0x000000ed03947210 */ /* 0x008fe20007ffe100 */
[----:B------:R-:W-:Y:S01]  /*34c0*/  HMMA.16816.F32.BF16 R48, R152, R202, R48 ;  /* 0x000000ca9830723c */ /* 0x000fe20000041830 */
[----:B------:R-:W1:Y:S03]  /*34d0*/  LDS R3, [R237.X4+0x12280] ;  /* 0x01228000ed037984 */ /* 0x000e660000004800 */
[----:B------:R-:W-:Y:S02]  /*34e0*/  IMNMX R0, R238, R148, PT ;  /* 0x00000094ee007217 */ /* 0x000fe40003800200 */
[----:B------:R-:W-:Y:S02]  /*34f0*/  IADD3 R2, R148, 0x20, RZ ;  /* 0x0000002094027810 */ /* 0x000fe40007ffe0ff */
[----:B------:R-:W-:Y:S04]  /*3500*/  ISETP.GT.AND P5, PT, R0, RZ, PT ;  /* 0x000000ff0000720c */ /* 0x000fe80003fa4270 */
[----:B------:R-:W-:Y:S02]  /*3510*/  FSEL R4, R4, -INF , P5 ;  /* 0xff80000004047808 */ /* 0x000fe40002800000 */
[----:B------:R-:W-:Y:S02]  /*3520*/  ISETP.GT.AND P5, PT, R0, 0x1, PT ;  /* 0x000000010000780c */ /* 0x000fe40003fa4270 */
[----:B------:R-:W-:Y:S01]  /*3530*/  IMNMX R2, R238, R2, PT ;  /* 0x00000002ee027217 */ /* 0x000fe20003800200 */
[--C-:B------:R-:W-:Y:S01]  /*3540*/  FFMA.FTZ R151, R4, c[0x0][0x29c], -R204.reuse ;  /* 0x0000a70004977a23 */ /* 0x100fe200000108cc */
[----:B------:R-:W-:Y:S01]  /*3550*/  FSEL R5, R5, -INF , P5 ;  /* 0xff80000005057808 */ /* 0x000fe20002800000 */
[----:B------:R-:W2:Y:S01]  /*3560*/  LDS R4, [R237.X4+0x122a0] ;  /* 0x0122a000ed047984 */ /* 0x000ea20000004800 */
[----:B------:R-:W-:Y:S03]  /*3570*/  ISETP.GT.AND P5, PT, R0, 0x20, PT ;  /* 0x000000200000780c */ /* 0x000fe60003fa4270 */
[--C-:B------:R-:W-:Y:S01]  /*3580*/  FFMA.FTZ R150, R5, c[0x0][0x29c], -R204.reuse ;  /* 0x0000a70005967a23 */ /* 0x100fe200000108cc */
[----:B------:R-:W-:Y:S01]  /*3590*/  FSEL R16, R16, -INF , P5 ;  /* 0xff80000010107808 */ /* 0x000fe20002800000 */
[----:B------:R-:W-:Y:S01]  /*35a0*/  MUFU.EX2 R151, R151 ;  /* 0x0000009700977308 */ /* 0x000fe20000000800 */
[----:B------:R-:W-:Y:S03]  /*35b0*/  ISETP.GT.AND P5, PT, R0, 0x21, PT ;  /* 0x000000210000780c */ /* 0x000fe60003fa4270 */
[--C-:B------:R-:W-:Y:S01]  /*35c0*/  FFMA.FTZ R149, R16, c[0x0][0x29c], -R204.reuse ;  /* 0x0000a70010957a23 */ /* 0x100fe200000108cc */
[----:B------:R-:W-:Y:S02]  /*35d0*/  FSEL R17, R17, -INF , P5 ;  /* 0xff80000011117808 */ /* 0x000fe40002800000 */
[----:B------:R-:W-:Y:S03]  /*35e0*/  ISETP.GT.AND P5, PT, R0, 0x40, PT ;  /* 0x000000400000780c */ /* 0x000fe60003fa4270 */
[--C-:B------:R-:W-:Y:S01]  /*35f0*/  FFMA.FTZ R17, R17, c[0x0][0x29c], -R204.reuse ;  /* 0x0000a70011117a23 */ /* 0x100fe200000108cc */
[----:B------:R-:W-:Y:S01]  /*3600*/  FSEL R16, R20, -INF , P5 ;  /* 0xff80000014107808 */ /* 0x000fe20002800000 */
[----:B------:R-:W-:Y:S01]  /*3610*/  MUFU.EX2 R150, R150 ;  /* 0x0000009600967308 */ /* 0x000fe20000000800 */
[----:B------:R-:W-:Y:S02]  /*3620*/  ISETP.GT.AND P5, PT, R0, 0x41, PT ;  /* 0x000000410000780c */ /* 0x000fe40003fa4270 */
[----:B------:R-:W-:Y:S01]  /*3630*/  IADD3 R0, R148, 0x8, RZ ;  /* 0x0000000894007810 */ /* 0x000fe20007ffe0ff */
[--C-:B------:R-:W-:Y:S01]  /*3640*/  FFMA.FTZ R16, R16, c[0x0][0x29c], -R204.reuse ;  /* 0x0000a70010107a23 */ /* 0x100fe200000108cc */
[----:B------:R-:W-:Y:S01]  /*3650*/  FSEL R21, R21, -INF , P5 ;  /* 0xff80000015157808 */ /* 0x000fe20002800000 */
[--C-:B-1----:R-:W-:Y:S01]  /*3660*/  FADD.FTZ R44, R44, -R3.reuse ;  /* 0x800000032c2c7221 */ /* 0x102fe20000010000 */
[----:B------:R-:W-:Y:S01]  /*3670*/  IMNMX R0, R238, R0, PT ;  /* 0x00000000ee007217 */ /* 0x000fe20003800200 */
[--C-:B------:R-:W-:Y:S02]  /*3680*/  FADD.FTZ R41, R41, -R3.reuse ;  /* 0x8000000329297221 */ /* 0x100fe40000010000 */
[----:B------:R-:W-:Y:S01]  /*3690*/  FFMA.FTZ R204, R21, c[0x0][0x29c], -R204 ;  /* 0x0000a70015cc7a23 */ /* 0x000fe200000108cc */
[----:B------:R-:W-:Y:S01]  /*36a0*/  ISETP.GT.AND P5, PT, R0, RZ, PT ;  /* 0x000000ff0000720c */ /* 0x000fe20003fa4270 */
[----:B------:R-:W1:Y:S01]  /*36b0*/  MUFU.EX2 R16, R16 ;  /* 0x0000001000107308 */ /* 0x000e620000000800 */
[--C-:B------:R-:W-:Y:S02]  /*36c0*/  FADD.FTZ R45, R45, -R3.reuse ;  /* 0x800000032d2d7221 */ /* 0x100fe40000010000 */
[----:B------:R-:W-:Y:S01]  /*36d0*/  FSEL R6, R6, -INF , P5 ;  /* 0xff80000006067808 */ /* 0x000fe20002800000 */
[--C-:B------:R-:W-:Y:S01]  /*36e0*/  FADD.FTZ R28, R28, -R3.reuse ;  /* 0x800000031c1c7221 */ /* 0x100fe20000010000 */
[----:B------:R-:W-:Y:S01]  /*36f0*/  ISETP.GT.AND P5, PT, R0, 0x1, PT ;  /* 0x000000010000780c */ /* 0x000fe20003fa4270 */
[----:B------:R-:W-:Y:S02]  /*3700*/  FADD.FTZ R29, R29, -R3 ;  /* 0x800000031d1d7221 */ /* 0x000fe40000010000 */
[--C-:B------:R-:W-:Y:S01]  /*3710*/  FFMA.FTZ R21, R6, c[0x0][0x29c], -R205.reuse ;  /* 0x0000a70006157a23 */ /* 0x100fe200000108cd */
[----:B------:R-:W-:Y:S01]  /*3720*/  FSEL R5, R7, -INF , P5 ;  /* 0xff80000007057808 */ /* 0x000fe20002800000 */
[----:B------:R-:W-:Y:S01]  /*3730*/  MUFU.EX2 R204, R204 ;  /* 0x000000cc00cc7308 */ /* 0x000fe20000000800 */
[----:B------:R-:W-:Y:S01]  /*3740*/  ISETP.GT.AND P5, PT, R0, 0x20, PT ;  /* 0x000000200000780c */ /* 0x000fe20003fa4270 */
[--C-:B--2---:R-:W-:Y:S02]  /*3750*/  FADD.FTZ R30, R30, -R4.reuse ;  /* 0x800000041e1e7221 */ /* 0x104fe40000010000 */
[----:B------:R-:W-:Y:S01]  /*3760*/  FFMA.FTZ R5, R5, c[0x0][0x29c], -R205 ;  /* 0x0000a70005057a23 */ /* 0x000fe200000108cd */
[----:B------:R-:W-:Y:S01]  /*3770*/  FSEL R18, R18, -INF , P5 ;  /* 0xff80000012127808 */ /* 0x000fe20002800000 */
[----:B------:R-:W-:Y:S01]  /*3780*/  FADD.FTZ R40, R40, -R3 ;  /* 0x8000000328287221 */ /* 0x000fe20000010000 */
[----:B------:R-:W-:Y:S01]  /*3790*/  ISETP.GT.AND P5, PT, R0, 0x21, PT ;  /* 0x000000210000780c */ /* 0x000fe20003fa4270 */
[--C-:B------:R-:W-:Y:S02]  /*37a0*/  FADD.FTZ R31, R31, -R4.reuse ;  /* 0x800000041f1f7221 */ /* 0x100fe40000010000 */
[--C-:B------:R-:W-:Y:S01]  /*37b0*/  FFMA.FTZ R211, R18, c[0x0][0x29c], -R205.reuse ;  /* 0x0000a70012d37a23 */ /* 0x100fe200000108cd */
[----:B------:R-:W-:Y:S01]  /*37c0*/  FSEL R19, R19, -INF , P5 ;  /* 0xff80000013137808 */ /* 0x000fe20002800000 */
[----:B------:R-:W2:Y:S01]  /*37d0*/  MUFU.EX2 R21, R21 ;  /* 0x0000001500157308 */ /* 0x000ea20000000800 */
[----:B------:R-:W-:Y:S01]  /*37e0*/  ISETP.GT.AND P5, PT, R0, 0x40, PT ;  /* 0x000000400000780c */ /* 0x000fe20003fa4270 */
[----:B-1----:R-:W-:Y:S02]  /*37f0*/  FMUL.FTZ R44, R16, R44 ;  /* 0x0000002c102c7220 */ /* 0x002fe40000410000 */
[--C-:B------:R-:W-:Y:S01]  /*3800*/  FFMA.FTZ R210, R19, c[0x0][0x29c], -R205.reuse ;  /* 0x0000a70013d27a23 */ /* 0x100fe200000108cd */
[----:B------:R-:W-:Y:S01]  /*3810*/  FSEL R22, R22, -INF , P5 ;  /* 0xff80000016167808 */ /* 0x000fe20002800000 */
[--C-:B------:R-:W-:Y:S01]  /*3820*/  FADD.FTZ R43, R43, -R4.reuse ;  /* 0x800000042b2b7221 */ /* 0x100fe20000010000 */
[----:B------:R-:W-:Y:S01]  /*3830*/  ISETP.GT.AND P5, PT, R0, 0x41, PT ;  /* 0x000000410000780c */ /* 0x000fe20003fa4270 */
[--C-:B------:R-:W-:Y:S01]  /*3840*/  FADD.FTZ R47, R47, -R4.reuse ;  /* 0x800000042f2f7221 */ /* 0x100fe20000010000 */
[----:B------:R-:W-:Y:S01]  /*3850*/  IADD3 R0, R148, 0x28, RZ ;  /* 0x0000002894007810 */ /* 0x000fe20007ffe0ff */
[--C-:B------:R-:W-:Y:S01]  /*3860*/  FFMA.FTZ R209, R22, c[0x0][0x29c], -R205.reuse ;  /* 0x0000a70016d17a23 */ /* 0x100fe200000108cd */
[----:B------:R-:W-:Y:S01]  /*3870*/  FSEL R23, R23, -INF , P5 ;  /* 0xff80000017177808 */ /* 0x000fe20002800000 */
[----:B------:R-:W1:Y:S01]  /*3880*/  MUFU.EX2 R5, R5 ;  /* 0x0000000500057308 */ /* 0x000e620000000800 */
[----:B------:R-:W-:Y:S01]  /*3890*/  ISETP.GT.AND P5, PT, R2, RZ, PT ;  /* 0x000000ff0200720c */ /* 0x000fe20003fa4270 */
[--C-:B------:R-:W-:Y:S01]  /*38a0*/  FADD.FTZ R42, R42, -R4.reuse ;  /* 0x800000042a2a7221 */ /* 0x100fe20000010000 */
[----:B------:R-:W-:Y:S01]  /*38b0*/  IMNMX R0, R238, R0, PT ;  /* 0x00000000ee007217 */ /* 0x000fe20003800200 */
[----:B------:R-:W-:Y:S01]  /*38c0*/  FFMA.FTZ R205, R23, c[0x0][0x29c], -R205 ;  /* 0x0000a70017cd7a23 */ /* 0x000fe200000108cd */
[----:B------:R-:W-:Y:S01]  /*38d0*/  FSEL R8, R8, -INF , P5 ;  /* 0xff80000008087808 */ /* 0x000fe20002800000 */
[----:B------:R-:W-:Y:S01]  /*38e0*/  FADD.FTZ R46, R46, -R4 ;  /* 0x800000042e2e7221 */ /* 0x000fe20000010000 */
[----:B------:R-:W-:Y:S01]  /*38f0*/  ISETP.GT.AND P5, PT, R2, 0x1, PT ;  /* 0x000000010200780c */ /* 0x000fe20003fa4270 */
[----:B------:R-:W-:Y:S01]  /*3900*/  FMUL.FTZ R28, R151, R28 ;  /* 0x0000001c971c7220 */ /* 0x000fe20000410000 */
[----:B------:R-:W-:Y:S01]  /*3910*/  ISETP.GT.AND P6, PT, R0, RZ, PT ;  /* 0x000000ff0000720c */ /* 0x000fe20003fc4270 */
[----:B------:R3:W4:Y:S01]  /*3920*/  MUFU.EX2 R208, R205 ;  /* 0x000000cd00d07308 */ /* 0x0007220000000800 */
[----:B------:R-:W-:Y:S01]  /*3930*/  FSEL R9, R9, -INF , P5 ;  /* 0xff80000009097808 */ /* 0x000fe20002800000 */
[--C-:B------:R-:W-:Y:S01]  /*3940*/  FFMA.FTZ R8, R8, c[0x0][0x29c], -R207.reuse ;  /* 0x0000a70008087a23 */ /* 0x100fe200000108cf */
[----:B------:R-:W-:Y:S01]  /*3950*/  ISETP.GT.AND P5, PT, R2, 0x20, PT ;  /* 0x000000200200780c */ /* 0x000fe20003fa4270 */
[----:B--2---:R-:W-:Y:S01]  /*3960*/  FMUL.FTZ R30, R21, R30 ;  /* 0x0000001e151e7220 */ /* 0x004fe20000410000 */
[----:B------:R-:W-:Y:S01]  /*3970*/  FSEL R10, R10, -INF , P6 ;  /* 0xff8000000a0a7808 */ /* 0x000fe20003000000 */
[----:B------:R-:W-:Y:S01]  /*3980*/  FMUL.FTZ R29, R150, R29 ;  /* 0x0000001d961d7220 */ /* 0x000fe20000410000 */
[----:B------:R-:W-:Y:S01]  /*3990*/  FSEL R7, R12, -INF , P5 ;  /* 0xff8000000c077808 */ /* 0x000fe20002800000 */
[----:B------:R-:W-:Y:S01]  /*39a0*/  FMUL.FTZ R19, R204, R45 ;  /* 0x0000002dcc137220 */ /* 0x000fe20000410000 */
[----:B------:R-:W-:Y:S01]  /*39b0*/  ISETP.GT.AND P5, PT, R2, 0x21, PT ;  /* 0x000000210200780c */ /* 0x000fe20003fa4270 */
[----:B------:R-:W-:Y:S01]  /*39c0*/  MUFU.EX2 R8, R8 ;  /* 0x0000000800087308 */ /* 0x000fe20000000800 */
[----:B------:R-:W-:Y:S01]  /*39d0*/  ISETP.GT.AND P6, PT, R0, 0x20, PT ;  /* 0x000000200000780c */ /* 0x000fe20003fc4270 */
[--C-:B------:R-:W-:Y:S01]  /*39e0*/  FFMA.FTZ R7, R7, c[0x0][0x29c], -R207.reuse ;  /* 0x0000a70007077a23 */ /* 0x100fe200000108cf */
[----:B------:R-:W-:Y:S01]  /*39f0*/  F2FP.BF16.PACK_AB R23, R204, R16 ;  /* 0x00000010cc17723e */ /* 0x000fe200000010ff */
[C---:B-1----:R-:W-:Y:S01]  /*3a00*/  FMUL.FTZ R18, R5.reuse, R31 ;  /* 0x0000001f05127220 */ /* 0x042fe20000410000 */
[----:B------:R-:W-:Y:S02]  /*3a10*/  FSEL R14, R14, -INF , P6 ;  /* 0xff8000000e0e7808 */ /* 0x000fe40003000000 */
[----:B------:R-:W-:Y:S02]  /*3a20*/  ISETP.GT.AND P6, PT, R0, 0x40, PT ;  /* 0x000000400000780c */ /* 0x000fe40003fc4270 */
[----:B------:R-:W-:Y:S01]  /*3a30*/  F2FP.BF16.PACK_AB R21, R5, R21 ;  /* 0x000000150515723e */ /* 0x000fe200000010ff */
[----:B------:R-:W1:Y:S01]  /*3a40*/  MUFU.EX2 R149, R149 ;  /* 0x0000009500957308 */ /* 0x000e620000000800 */
[----:B------:R-:W-:Y:S01]  /*3a50*/  FSEL R26, R26, -INF , P6 ;  /* 0xff8000001a1a7808 */ /* 0x000fe20003000000 */
[--C-:B------:R-:W-:Y:S01]  /*3a60*/  FFMA.FTZ R14, R14, c[0x0][0x29c], -R206.reuse ;  /* 0x0000a7000e0e7a23 */ /* 0x100fe200000108ce */
[----:B------:R-:W-:Y:S01]  /*3a70*/  F2FP.BF16.PACK_AB R18, R18, R30 ;  /* 0x0000001e1212723e */ /* 0x000fe200000010ff */
[--C-:B---3--:R-:W-:Y:S01]  /*3a80*/  FFMA.FTZ R205, R9, c[0x0][0x29c], -R207.reuse ;  /* 0x0000a70009cd7a23 */ /* 0x108fe200000108cf */
[----:B------:R-:W-:Y:S01]  /*3a90*/  FSEL R9, R13, -INF , P5 ;  /* 0xff8000000d097808 */ /* 0x000fe20002800000 */
[--C-:B------:R-:W-:Y:S01]  /*3aa0*/  FFMA.FTZ R148, R26, c[0x0][0x29c], -R206.reuse ;  /* 0x0000a7001a947a23 */ /* 0x100fe200000108ce */
[----:B------:R-:W-:Y:S01]  /*3ab0*/  ISETP.GT.AND P5, PT, R2, 0x40, PT ;  /* 0x000000400200780c */ /* 0x000fe20003fa4270 */
[----:B----4-:R-:W-:Y:S01]  /*3ac0*/  FMUL.FTZ R12, R208, R47 ;  /* 0x0000002fd00c7220 */ /* 0x010fe20000410000 */
[----:B------:R-:W-:Y:S01]  /*3ad0*/  F2FP.BF16.PACK_AB R19, R19, R44 ;  /* 0x0000002c1313723e */ /* 0x000fe200000010ff */
[----:B------:R-:W-:Y:S01]  /*3ae0*/  MUFU.EX2 R205, R205 ;  /* 0x000000cd00cd7308 */ /* 0x000fe20000000800 */
[----:B------:R-:W-:Y:S01]  /*3af0*/  FSEL R24, R24, -INF , P5 ;  /* 0xff80000018187808 */ /* 0x000fe20002800000 */
[--C-:B------:R-:W-:Y:S01]  /*3b00*/  FFMA.FTZ R9, R9, c[0x0][0x29c], -R207.reuse ;  /* 0x0000a70009097a23 */ /* 0x100fe200000108cf */
[----:B------:R-:W-:Y:S02]  /*3b10*/  ISETP.GT.AND P5, PT, R2, 0x41, PT ;  /* 0x000000410200780c */ /* 0x000fe40003fa4270 */
[----:B------:R-:W2:Y:S01]  /*3b20*/  LDS R2, [R237.X4+0x12300] ;  /* 0x01230000ed027984 */ /* 0x000ea20000004800 */
[--C-:B------:R-:W-:Y:S01]  /*3b30*/  FFMA.FTZ R6, R24, c[0x0][0x29c], -R207.reuse ;  /* 0x0000a70018067a23 */ /* 0x100fe200000108cf */
[----:B------:R-:W-:Y:S02]  /*3b40*/  FSEL R25, R25, -INF , P5 ;  /* 0xff80000019197808 */ /* 0x000fe40002800000 */
[C---:B------:R-:W-:Y:S01]  /*3b50*/  ISETP.GT.AND P5, PT, R0.reuse, 0x1, PT ;  /* 0x000000010000780c */ /* 0x040fe20003fa4270 */
[----:B------:R-:W3:Y:S02]  /*3b60*/  MUFU.EX2 R17, R17 ;  /* 0x0000001100117308 */ /* 0x000ee40000000800 */
[----:B------:R-:W-:Y:S01]  /*3b70*/  FFMA.FTZ R207, R25, c[0x0][0x29c], -R207 ;  /* 0x0000a70019cf7a23 */ /* 0x000fe200000108cf */
[----:B------:R-:W-:Y:S01]  /*3b80*/  FSEL R11, R11, -INF , P5 ;  /* 0xff8000000b0b7808 */ /* 0x000fe20002800000 */
[----:B-1----:R-:W-:Y:S01]  /*3b90*/  FMUL.FTZ R40, R149, R40 ;  /* 0x0000002895287220 */ /* 0x002fe20000410000 */
[----:B------:R-:W-:Y:S02]  /*3ba0*/  ISETP.GT.AND P5, PT, R0, 0x21, PT ;  /* 0x000000210000780c */ /* 0x000fe40003fa4270 */
[----:B------:R-:W-:Y:S01]  /*3bb0*/  F2FP.BF16.PACK_AB R25, R150, R151 ;  /* 0x000000979619723e */ /* 0x000fe200000010ff */
[--C-:B------:R-:W-:Y:S01]  /*3bc0*/  FFMA.FTZ R11, R11, c[0x0][0x29c], -R206.reuse ;  /* 0x0000a7000b0b7a23 */ /* 0x100fe200000108ce */
[----:B------:R-:W-:Y:S01]  /*3bd0*/  FSEL R15, R15, -INF , P5 ;  /* 0xff8000000f0f7808 */ /* 0x000fe20002800000 */
[----:B------:R-:W1:Y:S01]  /*3be0*/  MUFU.EX2 R211, R211 ;  /* 0x000000d300d37308 */ /* 0x000e620000000800 */
[----:B------:R-:W-:Y:S01]  /*3bf0*/  ISETP.GT.AND P5, PT, R0, 0x41, PT ;  /* 0x000000410000780c */ /* 0x000fe20003fa4270 */
[--C-:B------:R-:W-:Y:S02]  /*3c00*/  FFMA.FTZ R0, R10, c[0x0][0x29c], -R206.reuse ;  /* 0x0000a7000a007a23 */ /* 0x100fe400000108ce */
[--C-:B------:R-:W-:Y:S01]  /*3c10*/  FFMA.FTZ R15, R15, c[0x0][0x29c], -R206.reuse ;  /* 0x0000a7000f0f7a23 */ /* 0x100fe200000108ce */
[----:B------:R-:W-:Y:S05]  /*3c20*/  FSEL R10, R27, -INF , P5 ;  /* 0xff8000001b0a7808 */ /* 0x000fea0002800000 */
[----:B------:R4:W-:Y:S01]  /*3c30*/  MUFU.EX2 R27, R0 ;  /* 0x00000000001b7308 */ /* 0x0009e20000000800 */
[----:B------:R-:W-:Y:S01]  /*3c40*/  FFMA.FTZ R206, R10, c[0x0][0x29c], -R206 ;  /* 0x0000a7000ace7a23 */ /* 0x000fe200000108ce */
[C---:B---3--:R-:W-:Y:S01]  /*3c50*/  F2FP.BF16.PACK_AB R24, R17.reuse, R149 ;  /* 0x000000951118723e */ /* 0x048fe200000010ff */
[----:B------:R-:W-:Y:S01]  /*3c60*/  FMUL.FTZ R20, R17, R41 ;  /* 0x0000002911147220 */ /* 0x000fe20000410000 */
[----:B------:R-:W-:Y:S06]  /*3c70*/  F2FP.BF16.PACK_AB R17, R29, R28 ;  /* 0x0000001c1d11723e */ /* 0x000fec00000010ff */
[----:B------:R-:W3:Y:S01]  /*3c80*/  MUFU.EX2 R26, R11 ;  /* 0x0000000b001a7308 */ /* 0x000ee20000000800 */
[----:B------:R-:W-:Y:S01]  /*3c90*/  F2FP.BF16.PACK_AB R20, R20, R40 ;  /* 0x000000281414723e */ /* 0x000fe200000010ff */
[----:B-1----:R-:W-:Y:S02]  /*3ca0*/  FMUL.FTZ R42, R211, R42 ;  /* 0x0000002ad32a7220 */ /* 0x002fe40000410000 */
[--C-:B--2---:R-:W-:Y:S02]  /*3cb0*/  FADD.FTZ R32, R32, -R2.reuse ;  /* 0x8000000220207221 */ /* 0x104fe40000010000 */
[--C-:B------:R-:W-:Y:S04]  /*3cc0*/  FADD.FTZ R36, R36, -R2.reuse ;  /* 0x8000000224247221 */ /* 0x100fe80000010000 */
[----:B------:R-:W1:Y:S01]  /*3cd0*/  MUFU.EX2 R210, R210 ;  /* 0x000000d200d27308 */ /* 0x000e620000000800 */
[----:B------:R-:W-:Y:S01]  /*3ce0*/  FMUL.FTZ R32, R8, R32 ;  /* 0x0000002008207220 */ /* 0x000fe20000410000 */
[----:B------:R-:W-:Y:S01]  /*3cf0*/  F2FP.BF16.PACK_AB R8, R205, R8 ;  /* 0x00000008cd08723e */ /* 0x000fe200000010ff */
[--C-:B------:R-:W-:Y:S01]  /*3d00*/  FADD.FTZ R37, R37, -R2.reuse ;  /* 0x8000000225257221 */ /* 0x100fe20000010000 */
[----:B----4-:R-:W2:Y:S01]  /*3d10*/  LDS R0, [R237.X4+0x12320] ;  /* 0x01232000ed007984 */ /* 0x010ea20000004800 */
[--C-:B------:R-:W-:Y:S02]  /*3d20*/  FADD.FTZ R49, R49, -R2.reuse ;  /* 0x8000000231317221 */ /* 0x100fe40000010000 */
[--C-:B------:R-:W-:Y:S01]  /*3d30*/  FADD.FTZ R33, R33, -R2.reuse ;  /* 0x8000000221217221 */ /* 0x100fe20000010000 */
[----:B------:R-:W-:Y:S01]  /*3d40*/  STS [R234+0x12480], R25 ;  /* 0x01248019ea007388 */ /* 0x000fe20000000800 */
[----:B------:R-:W-:Y:S01]  /*3d50*/  FADD.FTZ R48, R48, -R2 ;  /* 0x8000000230307221 */ /* 0x000fe20000010000 */
[----:B------:R4:W-:Y:S01]  /*3d60*/  MUFU.EX2 R22, R14 ;  /* 0x0000000e00167308 */ /* 0x0009e20000000800 */
[----:B------:R-:W-:Y:S01]  /*3d70*/  FMUL.FTZ R33, R205, R33 ;  /* 0x00000021cd217220 */ /* 0x000fe20000410000 */
[----:B------:R-:W-:Y:S01]  /*3d80*/  STS [R235], R21 ;  /* 0x00000015eb007388 */ /* 0x000fe20000000800 */
[----:B---3--:R-:W-:Y:S03]  /*3d90*/  F2FP.BF16.PACK_AB R3, R26, R27 ;  /* 0x0000001b1a03723e */ /* 0x008fe600000010ff */
[----:B------:R-:W-:Y:S04]  /*3da0*/  STS [R234+0x12c80], R8 ;  /* 0x012c8008ea007388 */ /* 0x000fe80000000800 */
[----:B------:R-:W3:Y:S01]  /*3db0*/  MUFU.EX2 R7, R7 ;  /* 0x0000000700077308 */ /* 0x000ee20000000800 */
[----:B------:R-:W-:Y:S01]  /*3dc0*/  STS [R235+0x800], R3 ;  /* 0x00080003eb007388 */ /* 0x000fe20000000800 */
[----:B-1----:R-:W-:Y:S03]  /*3dd0*/  FMUL.FTZ R10, R210, R43 ;  /* 0x0000002bd20a7220 */ /* 0x002fe60000410000 */
[----:B------:R-:W-:Y:S02]  /*3de0*/  STS [R234+0x13480], R24 ;  /* 0x01348018ea007388 */ /* 0x000fe40000000800 */
[----:B------:R-:W-:Y:S03]  /*3df0*/  F2FP.BF16.PACK_AB R10, R10, R42 ;  /* 0x0000002a0a0a723e */ /* 0x000fe600000010ff */
[----:B------:R-:W1:Y:S01]  /*3e00*/  MUFU.EX2 R9, R9 ;  /* 0x0000000900097308 */ /* 0x000e620000000800 */
[----:B----4-:R-:W-:Y:S05]  /*3e10*/  F2FP.BF16.PACK_AB R14, R210, R211 ;  /* 0x000000d3d20e723e */ /* 0x010fea00000010ff */
[----:B------:R-:W-:Y:S04]  /*3e20*/  STS [R235+0x1000], R14 ;  /* 0x0010000eeb007388 */ /* 0x000fe80000000800 */
[----:B------:R-:W4:Y:S01]  /*3e30*/  MUFU.EX2 R16, R15 ;  /* 0x0000000f00107308 */ /* 0x000f220000000800 */
[----:B---3--:R-:W-:Y:S02]  /*3e40*/  FMUL.FTZ R36, R7, R36 ;  /* 0x0000002407247220 */ /* 0x008fe40000410000 */
[--C-:B--2---:R-:W-:Y:S02]  /*3e50*/  FADD.FTZ R34, R34, -R0.reuse ;  /* 0x8000000022227221 */ /* 0x104fe40000010000 */
[--C-:B------:R-:W-:Y:S05]  /*3e60*/  FADD.FTZ R35, R35, -R0.reuse ;  /* 0x8000000023237221 */ /* 0x100fea0000010000 */
[----:B------:R-:W2:Y:S01]  /*3e70*/  MUFU.EX2 R209, R209 ;  /* 0x000000d100d17308 */ /* 0x000ea20000000800 */
[----:B------:R-:W-:Y:S02]  /*3e80*/  FMUL.FTZ R34, R27, R34 ;  /* 0x000000221b227220 */ /* 0x000fe40000410000 */
[----:B------:R-:W-:Y:S01]  /*3e90*/  FMUL.FTZ R35, R26, R35 ;  /* 0x000000231a237220 */ /* 0x000fe20000410000 */
[C---:B-1----:R-:W-:Y:S01]  /*3ea0*/  F2FP.BF16.PACK_AB R7, R9.reuse, R7 ;  /* 0x000000070907723e */ /* 0x042fe200000010ff */
[----:B------:R-:W-:Y:S02]  /*3eb0*/  FMUL.FTZ R9, R9, R37 ;  /* 0x0000002509097220 */ /* 0x000fe40000410000 */
[--C-:B------:R-:W-:Y:S02]  /*3ec0*/  FADD.FTZ R38, R38, -R0.reuse ;  /* 0x8000000026267221 */ /* 0x100fe40000010000 */
[----:B------:R-:W-:Y:S01]  /*3ed0*/  STS [R234+0x13c80], R7 ;  /* 0x013c8007ea007388 */ /* 0x000fe20000000800 */
[----:B------:R-:W1:Y:S01]  /*3ee0*/  MUFU.EX2 R207, R207 ;  /* 0x000000cf00cf7308 */ /* 0x000e620000000800 */
[--C-:B------:R-:W-:Y:S01]  /*3ef0*/  FADD.FTZ R39, R39, -R0.reuse ;  /* 0x8000000027277221 */ /* 0x100fe20000010000 */
[----:B------:R-:W-:Y:S01]  /*3f00*/  F2FP.BF16.PACK_AB R9, R9, R36 ;  /* 0x000000240909723e */ /* 0x000fe200000010ff */
[----:B------:R-:W-:Y:S01]  /*3f10*/  FMUL.FTZ R38, R22, R38 ;  /* 0x0000002616267220 */ /* 0x000fe20000410000 */
[C---:B----4-:R-:W-:Y:S01]  /*3f20*/  F2FP.BF16.PACK_AB R2, R16.reuse, R22 ;  /* 0x000000161002723e */ /* 0x050fe200000010ff */
[----:B------:R-:W-:Y:S02]  /*3f30*/  FMUL.FTZ R39, R16, R39 ;  /* 0x0000002710277220 */ /* 0x000fe40000410000 */
[--C-:B------:R-:W-:Y:S02]  /*3f40*/  FADD.FTZ R50, R50, -R0.reuse ;  /* 0x8000000032327221 */ /* 0x100fe40000010000 */
[----:B------:R3:W-:Y:S01]  /*3f50*/  STS [R235+0x1800], R2 ;  /* 0x00180002eb007388 */ /* 0x0007e20000000800 */
[----:B------:R-:W4:Y:S01]  /*3f60*/  MUFU.EX2 R6, R6 ;  /* 0x0000000600067308 */ /* 0x000f220000000800 */
[----:B------:R-:W-:Y:S01]  /*3f70*/  FADD.FTZ R51, R51, -R0 ;  /* 0x8000000033337221 */ /* 0x000fe20000010000 */
[----:B------:R-:W-:Y:S01]  /*3f80*/  F2FP.BF16.PACK_AB R0, R39, R38 ;  /* 0x000000262700723e */ /* 0x000fe200000010ff */
[----:B------:R-:W-:Y:S01]  /*3f90*/  STS [R234+0x14480], R23 ;  /* 0x01448017ea007388 */ /* 0x000fe20000000800 */
[----:B--2---:R-:W-:Y:S01]  /*3fa0*/  F2FP.BF16.PACK_AB R13, R208, R209 ;  /* 0x000000d1d00d723e */ /* 0x004fe200000010ff */
[----:B------:R-:W-:Y:S04]  /*3fb0*/  FMUL.FTZ R46, R209, R46 ;  /* 0x0000002ed12e7220 */ /* 0x000fe80000410000 */
[----:B------:R-:W-:Y:S01]  /*3fc0*/  STS [R235+0x2000], R13 ;  /* 0x0020000deb007388 */ /* 0x000fe20000000800 */
[----:B------:R-:W-:Y:S01]  /*3fd0*/  MUFU.EX2 R15, R148 ;  /* 0x00000094000f7308 */ /* 0x000fe20000000800 */
[----:B------:R-:W-:Y:S01]  /*3fe0*/  F2FP.BF16.PACK_AB R12, R12, R46 ;  /* 0x0000002e0c0c723e */ /* 0x000fe200000010ff */
[C---:B-1----:R-:W-:Y:S08]  /*3ff0*/  FMUL.FTZ R11, R207.reuse, R49 ;  /* 0x00000031cf0b7220 */ /* 0x042ff00000410000 */
[----:B------:R-:W3:Y:S01]  /*4000*/  MUFU.EX2 R5, R206 ;  /* 0x000000ce00057308 */ /* 0x000ee20000000800 */
[----:B----4-:R-:W-:Y:S01]  /*4010*/  F2FP.BF16.PACK_AB R4, R207, R6 ;  /* 0x00000006cf04723e */ /* 0x010fe200000010ff */
[----:B------:R-:W-:Y:S01]  /*4020*/  FMUL.FTZ R48, R6, R48 ;  /* 0x0000003006307220 */ /* 0x000fe20000410000 */
[----:B------:R-:W-:Y:S03]  /*4030*/  F2FP.BF16.PACK_AB R6, R33, R32 ;  /* 0x000000202106723e */ /* 0x000fe600000010ff */
[----:B------:R-:W-:Y:S01]  /*4040*/  STS [R234+0x14c80], R4 ;  /* 0x014c8004ea007388 */ /* 0x000fe20000000800 */
[----:B------:R-:W-:Y:S02]  /*4050*/  F2FP.BF16.PACK_AB R11, R11, R48 ;  /* 0x000000300b0b723e */ /* 0x000fe400000010ff */
[----:B---3--:R-:W-:Y:S01]  /*4060*/  F2FP.BF16.PACK_AB R2, R5, R15 ;  /* 0x0000000f0502723e */ /* 0x008fe200000010ff */
        /* <DEDUP_REMOVED lines=99> */
[C---:B------:R-:W-:Y:S03]  /*46a0*/  IMAD.SHL.U32 R5, R233.reuse, 0x40, RZ ;  /* 0x00000040e9057824 */ /* 0x040fe600078e00ff */
[----:B------:R-:W3:Y:S01]  /*46b0*/  LDL.64 R20, [R1] ;  /* 0x0000000001147983 */ /* 0x000ee20000100a00 */
[----:B------:R-:W-:Y:S02]  /*46c0*/  IMAD R4, R2, c[0x0][0x208], RZ ;  /* 0x0000820002047a24 */ /* 0x000fe400078e02ff */
[C---:B------:R-:W-:Y:S01]  /*46d0*/  IMAD.WIDE.U32 R2, R233.reuse, c[0x0][0x208], RZ ;  /* 0x00008200e9027a25 */ /* 0x040fe200078e00ff */
[----:B------:R-:W4:Y:S03]  /*46e0*/  LDL R9, [R1+0x20] ;  /* 0x0000200001097983 */ /* 0x000f260000100800 */
[----:B------:R-:W-:Y:S02]  /*46f0*/  IMAD R4, R233, c[0x0][0x20c], R4 ;  /* 0x00008300e9047a24 */ /* 0x000fe400078e0204 */
[C---:B------:R-:W-:Y:S02]  /*4700*/  IMAD.SHL.U32 R6, R2.reuse, 0x40, RZ ;  /* 0x0000004002067824 */ /* 0x040fe400078e00ff */
[----:B------:R-:W-:Y:S05]  /*4710*/  IMAD.IADD R3, R3, 0x1, R4 ;  /* 0x0000000103037824 */ /* 0x000fea00078e0204 */
[----:B------:R-:W-:Y:S02]  /*4720*/  SHF.L.U64.HI R3, R2, 0x6, R3 ;  /* 0x0000000602037819 */ /* 0x000fe40000010203 */
[----:B------:R-:W-:Y:S02]  /*4730*/  IADD3 R2, -R244, c[0x0][0x168], -R5 ;  /* 0x00005a00f4027a10 */ /* 0x000fe40007ffe905 */
[C---:B--2---:R-:W-:Y:S02]  /*4740*/  IADD3 R4, P1, R5.reuse, R10, RZ ;  /* 0x0000000a05047210 */ /* 0x044fe40007f3e0ff */
[----:B---3--:R-:W-:Y:S02]  /*4750*/  IADD3 R10, P6, P5, R20, UR6, R6 ;  /* 0x00000006140a7c10 */ /* 0x008fe4000fdde006 */
[----:B----4-:R-:W-:Y:S02]  /*4760*/  LEA.HI.X.SX32 R7, R5, R9, 0x1, P1 ;  /* 0x0000000905077211 */ /* 0x010fe400008f0eff */
[----:B------:R-:W-:Y:S02]  /*4770*/  IADD3.X R11, R249, UR7, R3, P6, P5 ;  /* 0x00000007f90b7c10 */ /* 0x000fe4000b7ea403 */
[----:B------:R-:W-:Y:S02]  /*4780*/  IADD3 R5, P6, R6, R20, RZ ;  /* 0x0000001406057210 */ /* 0x000fe40007fde0ff */
[----:B------:R-:W-:Y:S02]  /*4790*/  LOP3.LUT P1, RZ, R246, 0x1, RZ, 0xc0, !PT ;  /* 0x00000001f6ff7812 */ /* 0x000fe4000782c0ff */
[C---:B------:R-:W-:Y:S01]  /*47a0*/  LEA R8, P5, R4.reuse, c[0x0][0x280], 0x2 ;  /* 0x0000a00004087a11 */ /* 0x040fe200078a10ff */
[----:B------:R-:W-:Y:S01]  /*47b0*/  IMAD.X R3, R3, 0x1, R249, P6 ;  /* 0x0000000103037824 */ /* 0x000fe200030e06f9 */
[C---:B------:R-:W-:Y:S02]  /*47c0*/  LEA R6, P6, R5.reuse, c[0x0][0x1f0], 0x1 ;  /* 0x00007c0005067a11 */ /* 0x040fe400078c08ff */
[----:B------:R-:W-:Y:S02]  /*47d0*/  LEA.HI.X R9, R4, c[0x0][0x284], R7, 0x2, P5 ;  /* 0x0000a10004097a11 */ /* 0x000fe400028f1407 */
[----:B------:R-:W-:Y:S02]  /*47e0*/  ISETP.LT.OR P5, PT, R2, 0x1, !P1 ;  /* 0x000000010200780c */ /* 0x000fe40004fa1670 */
[----:B------:R-:W-:Y:S02]  /*47f0*/  LEA.HI.X R7, R5, c[0x0][0x1f4], R3, 0x1, P6 ;  /* 0x00007d0005077a11 */ /* 0x000fe400030f0c03 */
[----:B------:R-:W-:Y:S02]  /*4800*/  LEA R4, P6, R10, c[0x0][0x1f0], 0x1 ;  /* 0x00007c000a047a11 */ /* 0x000fe400078c08ff */
[----:B------:R-:W-:Y:S02]  /*4810*/  ISETP.LT.OR P1, PT, R2, 0x21, !P1 ;  /* 0x000000210200780c */ /* 0x000fe40004f21670 */
[----:B------:R-:W-:Y:S02]  /*4820*/  LEA.HI.X R5, R10, c[0x0][0x1f4], R11, 0x1, P6 ;  /* 0x00007d000a057a11 */ /* 0x000fe400030f0c0b */
[----:B------:R-:W-:Y:S03]  /*4830*/  LOP3.LUT P6, RZ, R246, 0x2, RZ, 0xc0, !PT ;  /* 0x00000002f6ff7812 */ /* 0x000fe600078cc0ff */
[----:B------:R-:W-:Y:S01]  /*4840*/  @!PT LDS RZ, [RZ] ;  /* 0x00000000fffff984 */ /* 0x000fe20000000800 */
[----:B------:R-:W-:Y:S01]  /*4850*/  @!PT LDS RZ, [RZ] ;  /* 0x00000000fffff984 */ /* 0x000fe20000000800 */
[----:B------:R-:W-:Y:S01]  /*4860*/  @!PT LDS RZ, [RZ] ;  /* 0x00000000fffff984 */ /* 0x000fe20000000800 */
[----:B------:R1:W-:Y:S01]  /*4870*/  LDGSTS.E.BYPASS.LTC128B.128 [R236+0xe080], [R6.64], !P5 ;  /* 0x0e08000006ec7fae */ /* 0x0003e2000e901d48 */
[C---:B------:R-:W-:Y:S02]  /*4880*/  ISETP.LT.OR P5, PT, R2.reuse, 0x1, !P6 ;  /* 0x000000010200780c */ /* 0x040fe400077a1670 */
[----:B------:R-:W-:Y:S01]  /*4890*/  ISETP.LT.OR P6, PT, R2, 0x21, !P6 ;  /* 0x000000210200780c */ /* 0x000fe200077c1670 */
[----:B------:R-:W-:Y:S10]  /*48a0*/  @!P2 IMAD.SHL.U32 R2, R240, 0x10, RZ ;  /* 0x00000010f002a824 */ /* 0x000ff400078e00ff */
[----:B------:R1:W-:Y:S04]  /*48b0*/  LDGSTS.E.BYPASS.LTC128B.128 [R236+0x10080], [R6.64+0x80], !P5 ;  /* 0x1008008006ec7fae */ /* 0x0003e8000e901d48 */
[----:B------:R1:W-:Y:S04]  /*48c0*/  LDGSTS.E.BYPASS.LTC128B.128 [R236+0xf080], [R4.64], !P1 ;  /* 0x0f08000004ec7fae */ /* 0x0003e8000c901d48 */
[----:B------:R1:W-:Y:S04]  /*48d0*/  LDGSTS.E.BYPASS.LTC128B.128 [R236+0x11080], [R4.64+0x80], !P6 ;  /* 0x1108008004ec7fae */ /* 0x0003e8000f101d48 */
[----:B------:R1:W-:Y:S02]  /*48e0*/  @!P2 LDGSTS.E.BYPASS.LTC128B.128 [R2+0x12280], [R8.64] ;  /* 0x122800000802afae */ /* 0x0003e4000b901d48 */
.L_x_805:
[-C--:B-1-34-:R-:W-:Y:S01]  /*48f0*/  HMMA.16816.F32.BF16 R4, R32, R16.reuse, RZ ;  /* 0x000000102004723c */ /* 0x09afe200000418ff */
[----:B------:R-:W-:Y:S01]  /*4900*/  LDSM.16.M88.4 R44, [R220+0x1800] ;  /* 0x00180000dc2c783b */ /* 0x000fe20000000200 */
[----:B------:R-:W-:Y:S02]  /*4910*/  UIADD3 UR12, UR4, 0x1, URZ ;  /* 0x00000001040c7890 */ /* 0x000fe4000fffe03f */
[----:B------:R-:W-:Y:S01]  /*4920*/  IMAD.WIDE.U32 R2, R242, c[0x0][0x238], R240 ;  /* 0x00008e00f2027a25 */ /* 0x000fe200078e00f0 */
[----:B------:R-:W-:Y:S01]  /*4930*/  UISETP.GE.AND UP1, UPT, UR4, 0x1, UPT ;  /* 0x000000010400788c */ /* 0x000fe2000bf26270 */
[----:B------:R-:W-:Y:S01]  /*4940*/  LDSM.16.MT88.4 R48, [R0+0x4080] ;  /* 0x004080000030783b */ /* 0x000fe20000004200 */
[----:B------:R-:W-:Y:S01]  /*4950*/  UIADD3 UR11, UR13, 0x1, URZ ;  /* 0x000000010d0b7890 */ /* 0x000fe2000fffe03f */
[C---:B------:R-:W-:Y:S01]  /*4960*/  HMMA.16816.F32.BF16 R8, R36.reuse, R16, RZ ;  /* 0x000000102408723c */ /* 0x040fe200000418ff */
[----:B------:R-:W-:Y:S02]  /*4970*/  UISETP.GE.AND UP0, UPT, UR13, 0x1, UPT ;  /* 0x000000010d00788c */ /* 0x000fe4000bf06270 */
[----:B------:R-:W-:Y:S02]  /*4980*/  LDSM.16.M88.4 R148, [R222+0x1000] ;  /* 0x00100000de94783b */ /* 0x000fe40000000200 */
[----:B------:R-:W-:Y:S03]  /*4990*/  USEL UR13, UR11, URZ, !UP0 ;  /* 0x0000003f0b0d7287 */ /* 0x000fe6000c000000 */
        /* <DEDUP_REMOVED lines=45> */
[----:B------:R-:W-:Y:S01]  /*4c70*/  SHF.R.S32.HI R44, RZ, 0x1f, R239 ;  /* 0x0000001fff2c7819 */ /* 0x000fe200000114ef */
[-C--:B------:R-:W-:Y:S04]  /*4c80*/  HMMA.16816.F32.BF16 R12, R48, R46.reuse, R12 ;  /* 0x0000002e300c723c */ /* 0x080fe8000004180c */
[----:B------:R-:W-:Y:S04]  /*4c90*/  IMAD R44, R44, c[0x0][0x240], RZ ;  /* 0x000090002c2c7a24 */ /* 0x000fe800078e02ff */
[C---:B------:R-:W-:Y:S04]  /*4ca0*/  HMMA.16816.F32.BF16 R16, R36.reuse, R46, R16 ;  /* 0x0000002e2410723c */ /* 0x040fe80000041810 */
[----:B------:R-:W-:Y:S04]  /*4cb0*/  IMAD R44, R239, c[0x0][0x244], R44 ;  /* 0x00009100ef2c7a24 */ /* 0x000fe800078e022c */
        /* <DEDUP_REMOVED lines=14> */
[----:B------:R-:W-:Y:S03]  /*4da0*/  SHF.L.U32 R0, R243, 0xd, RZ ;  /* 0x0000000df3007819 */ /* 0x000fe600000006ff */
        /* <DEDUP_REMOVED lines=10> */
[----:B------:R-:W-:Y:S01]  /*4e50*/  IMAD.U32 R0, RZ, RZ, UR4 ;  /* 0x00000004ff007e24 */ /* 0x000fe2000f8e00ff */
[----:B------:R-:W-:Y:S01]  /*4e60*/  LDSM.16.MT88.4 R44, [R216+0x18080] ;  /* 0x01808000d82c783b */ /* 0x000fe20000004200 */
[----:B------:R-:W-:Y:S01]  /*4e70*/  ISETP.GE.AND P1, PT, R233, R252, PT ;  /* 0x000000fce900720c */ /* 0x000fe20003f26270 */
[----:B------:R-:W-:Y:S03]  /*4e80*/  USEL UR4, UR12, URZ, !UP1 ;  /* 0x0000003f0c047287 */ /* 0x000fe6000c800000 */
[----:B------:R-:W-:Y:S01]  /*4e90*/  RED.E.ADD.F32.FTZ.RN.STRONG.GPU [R2.64], R4 ;  /* 0x000000040200798e */ /* 0x000fe2000c10e788 */
[----:B------:R-:W-:Y:S04]  /*4ea0*/  LEA R0, R0, R227, 0xd ;  /* 0x000000e300007211 */ /* 0x000fe800078e68ff */
[----:B------:R-:W-:Y:S01]  /*4eb0*/  RED.E.ADD.F32.FTZ.RN.STRONG.GPU [R2.64+0x400], R5 ;  /* 0x000400050200798e */ /* 0x000fe2000c10e788 */
[----:B------:R-:W-:Y:S04]  /*4ec0*/  IMAD.SHL.U32 R0, R0, 0x2, RZ ;  /* 0x0000000200007824 */ /* 0x000fe800078e00ff */
        /* <DEDUP_REMOVED lines=146> */
.L_x_803:
[----:B------:R-:W-:Y:S05]  /*57f0*/  @P1 EXIT ;  /* 0x000000000000194d */ /* 0x000fea0003800000 */
[----:B------:R-:W2:Y:S01]  /*5800*/  LDL R2, [R1+0x8] ;  /* 0x0000080001027983 */ /* 0x000ea20000100800 */
[----:B------:R-:W-:Y:S01]  /*5810*/  IMAD.MOV.U32 R0, RZ, RZ, 0x1 ;  /* 0x00000001ff007424 */ /* 0x000fe200078e00ff */
[----:B------:R-:W-:Y:S01]  /*5820*/  BSSY B0, `(.L_x_807) ;  /* 0x000001c000007945 */ /* 0x000fe20003800000 */
[----:B------:R-:W-:Y:S01]  /*5830*/  IMAD.MOV.U32 R7, RZ, RZ, R242 ;  /* 0x000000ffff077224 */ /* 0x000fe200078e00f2 */
[----:B------:R-:W-:Y:S01]  /*5840*/  SHF.R.S32.HI R15, RZ, 0x1f, R239 ;  /* 0x0000001fff0f7819 */ /* 0x000fe200000114ef */
[----:B------:R-:W-:Y:S01]  /*5850*/  BAR.SYNC.DEFER_BLOCKING 0x1, 0x100 ;  /* 0x0044000000007b1d */ /* 0x000fe20000010000 */
[----:B------:R-:W-:Y:S01]  /*5860*/  ISETP.NE.AND P0, PT, R0, c[0x0][0x338], PT ;  /* 0x0000ce0000007a0c */ /* 0x000fe20003f05270 */
[----:B------:R-:W-:-:S12]  /*5870*/  IMAD R0, R239, c[0x0][0x2f4], RZ ;  /* 0x0000bd00ef007a24 */ /* 0x000fd800078e02ff */
[----:B------:R-:W-:-:S05]  /*5880*/  @P0 IMAD.HI.U32 R3, R242, c[0x0][0x33c], RZ ;  /* 0x0000cf00f2030a27 */ /* 0x000fca00078e00ff */
[----:B------:R-:W-:Y:S02]  /*5890*/  @P0 SHF.R.U32.HI R7, RZ, c[0x0][0x340], R3 ;  /* 0x0000d000ff070a19 */ /* 0x000fe40000011603 */
[----:B------:R-:W-:Y:S02]  /*58a0*/  SHF.R.S32.HI R3, RZ, 0x1f, R0 ;  /* 0x0000001fff037819 */ /* 0x000fe40000011400 */
[--C-:B------:R-:W-:Y:S01]  /*58b0*/  SHF.R.S32.HI R12, RZ, 0x1f, R7.reuse ;  /* 0x0000001fff0c7819 */ /* 0x100fe20000011407 */
[----:B------:R-:W-:-:S04]  /*58c0*/  IMAD.MOV R6, RZ, RZ, -R7 ;  /* 0x000000ffff067224 */ /* 0x000fc800078e0a07 */
[----:B------:R-:W-:Y:S02]  /*58d0*/  IMAD R6, R6, c[0x0][0x338], R242 ;  /* 0x0000ce0006067a24 */ /* 0x000fe400078e02f2 */
[----:B--2---:R-:W-:-:S04]  /*58e0*/  IMAD R2, R2, c[0x0][0x358], RZ ;  /* 0x0000d60002027a24 */ /* 0x004fc800078e02ff */
[----:B------:R-:W-:-:S05]  /*58f0*/  IMAD R2, R2, c[0x0][0x2f4], RZ ;  /* 0x0000bd0002027a24 */ /* 0x000fca00078e02ff */
[----:B------:R-:W-:Y:S02]  /*5900*/  IADD3 R0, P1, P0, R2, R0, R7 ;  /* 0x0000000002007210 */ /* 0x000fe4000783e007 */
[----:B------:R-:W-:-:S03]  /*5910*/  SHF.R.S32.HI R2, RZ, 0x1f, R2 ;  /* 0x0000001fff027819 */ /* 0x000fc60000011402 */
[----:B------:R-:W-:Y:S01]  /*5920*/  IMAD.SHL.U32 R13, R0, 0x4, RZ ;  /* 0x00000004000d7824 */ /* 0x000fe200078e00ff */
[----:B------:R-:W-:Y:S02]  /*5930*/  IADD3.X R2, R2, R3, R12, P1, P0 ;  /* 0x0000000302027210 */ /* 0x000fe40000fe040c */
[----:B------:R-:W-:Y:S02]  /*5940*/  ISETP.NE.AND P1, PT, R240, RZ, PT ;  /* 0x000000fff000720c */ /* 0x000fe40003f25270 */
[----:B------:R-:W-:Y:S02]  /*5950*/  SHF.L.U64.HI R14, R0, 0x2, R2 ;  /* 0x00000002000e7819 */ /* 0x000fe40000010202 */
[----:B------:R-:W-:-:S04]  /*5960*/  IADD3 R4, P0, R13, c[0x0][0x350], RZ ;  /* 0x0000d4000d047a10 */ /* 0x000fc80007f1e0ff */
[----:B------:R-:W-:-:S05]  /*5970*/  IADD3.X R5, R14, c[0x0][0x354], RZ, P0, !PT ;  /* 0x0000d5000e057a10 */ /* 0x000fca00007fe4ff */
[----:B------:R-:W-:Y:S05]  /*5980*/  @P1 BRA `(.L_x_808) ;  /* 0x0000005000001947 */ /* 0x000fea0003800000 */
.L_x_809:
[----:B------:R-:W2:Y:S01]  /*5990*/  LDG.E.STRONG.GPU R0, [R4.64] ;  /* 0x0000000804007981 */ /* 0x000ea2000c1ef900 */
[----:B------:R-:W-:Y:S01]  /*59a0*/  YIELD ;  /* 0x0000000000007946 */ /* 0x000fe20003800000 */
[----:B--2---:R-:W-:Y:S01]  /*59b0*/  ISETP.NE.AND P0, PT, R0, R6, PT ;  /* 0x000000060000720c */ /* 0x004fe20003f05270 */
[----:B------:R-:W-:-:S12]  /*59c0*/  CCTL.IVALL ;  /* 0x00000000ff00798f */ /* 0x000fd80002000000 */
[----:B------:R-:W-:Y:S05]  /*59d0*/  @P0 BRA `(.L_x_809) ;  /* 0xffffffb000000947 */ /* 0x000fea000383ffff */
.L_x_808:
[----:B------:R-:W-:Y:S05]  /*59e0*/  BSYNC B0 ;  /* 0x0000000000007941 */ /* 0x000fea0003800000 */
.L_x_807:
[----:B------:R-:W-:Y:S01]  /*59f0*/  MOV R16, 0xffffffff ;  /* 0xffffffff00107802 */ /* 0x000fe20000000f00 */
[----:B------:R-:W-:Y:S05]  /*5a00*/  BRA.CONV ~URZ, `(.L_x_810) ;  /* 0x000000237f007947 */ /* 0x000fea000b800000 */
[----:B------:R-:W-:Y:S02]  /*5a10*/  MOV R2, 0x5a30 ;  /* 0x00005a3000027802 */ /* 0x000fe40000000f00 */
[----:B------:R-:W-:Y:S05]  /*5a20*/  CALL.REL.NOINC `($__internal_4_$__cuda_sm70_warpsync) ;  /* 0x00000a9000007944 */ /* 0x000fea0003c00000 */
.L_x_810:
[----:B------:R-:W2:Y:S01]  /*5a30*/  LDL.LU R0, [R1+0x8] ;  /* 0x0000080001007983 */ /* 0x000ea20000300800 */
[----:B------:R-:W-:Y:S01]  /*5a40*/  IMAD R8, R15, c[0x0][0x330], RZ ;  /* 0x0000cc000f087a24 */ /* 0x000fe200078e02ff */
[----:B------:R-:W-:-:S06]  /*5a50*/  NOP ;  /* 0x0000000000007918 */ /* 0x000fcc0000000000 */
[----:B--2---:R-:W-:Y:S02]  /*5a60*/  IMAD R10, R0, 0x3000, RZ ;  /* 0x00003000000a7824 */ /* 0x004fe400078e02ff */
[----:B------:R-:W-:-:S03]  /*5a70*/  IMAD R0, R12, c[0x0][0x328], RZ ;  /* 0x0000ca000c007a24 */ /* 0x000fc600078e02ff */
[----:B------:R-:W-:Y:S01]  /*5a80*/  SHF.R.S32.HI R2, RZ, 0x1f, R10 ;  /* 0x0000001fff027819 */ /* 0x000fe2000001140a */
[----:B------:R-:W-:Y:S01]  /*5a90*/  IMAD R0, R7, c[0x0][0x32c], R0 ;  /* 0x0000cb0007007a24 */ /* 0x000fe200078e0200 */
[----:B------:R-:W-:-:S04]  /*5aa0*/  IADD3 R10, P0, R10, R240, RZ ;  /* 0x000000f00a0a7210 */ /* 0x000fc80007f1e0ff */
[----:B------:R-:W-:-:S05]  /*5ab0*/  LEA.HI.X.SX32 R11, R240, R2, 0x1, P0 ;  /* 0x00000002f00b7211 */ /* 0x000fca00000f0eff */
        /* <DEDUP_REMOVED lines=57> */
[----:B------:R-:W-:Y:S05]  /*5e50*/  CALL.REL.NOINC `($__internal_4_$__cuda_sm70_warpsync) ;  /* 0x0000066000007944 */ /* 0x000fea0003c00000 */
.L_x_811:
        /* <DEDUP_REMOVED lines=12> */
.L_x_813:
[----:B------:R-:W-:Y:S05]  /*5f20*/  BSYNC B0 ;  /* 0x0000000000007941 */ /* 0x000fea0003800000 */
.L_x_812:
[----:B--2---:R-:W-:Y:S01]  /*5f30*/  IADD3 R4, P0, R13, c[0x0][0x348], RZ ;  /* 0x0000d2000d047a10 */ /* 0x004fe20007f1e0ff */
[----:B------:R-:W-:Y:S03]  /*5f40*/  BSSY B0, `(.L_x_814) ;  /* 0x0000008000007945 */ /* 0x000fe60003800000 */
[----:B------:R-:W-:Y:S01]  /*5f50*/  IADD3.X R5, R14, c[0x0][0x34c], RZ, P0, !PT ;  /* 0x0000d3000e057a10 */ /* 0x000fe200007fe4ff */
[----:B------:R-:W-:Y:S05]  /*5f60*/  @P1 BRA `(.L_x_815) ;  /* 0x0000005000001947 */ /* 0x000fea0003800000 */
.L_x_816:
[----:B------:R-:W2:Y:S01]  /*5f70*/  LDG.E.STRONG.GPU R0, [R4.64] ;  /* 0x0000000804007981 */ /* 0x000ea2000c1ef900 */
[----:B------:R-:W-:Y:S01]  /*5f80*/  YIELD ;  /* 0x0000000000007946 */ /* 0x000fe20003800000 */
[----:B--2---:R-:W-:Y:S01]  /*5f90*/  ISETP.NE.AND P0, PT, R0, R6, PT ;  /* 0x000000060000720c */ /* 0x004fe20003f05270 */
[----:B------:R-:W-:-:S12]  /*5fa0*/  CCTL.IVALL ;  /* 0x00000000ff00798f */ /* 0x000fd80002000000 */
[----:B------:R-:W-:Y:S05]  /*5fb0*/  @P0 BRA `(.L_x_816) ;  /* 0xffffffb000000947 */ /* 0x000fea000383ffff */
.L_x_815:
[----:B------:R-:W-:Y:S05]  /*5fc0*/  BSYNC B0 ;  /* 0x0000000000007941 */ /* 0x000fea0003800000 */
.L_x_814:
[----:B------:R-:W-:Y:S05]  /*5fd0*/  BRA.CONV ~URZ, `(.L_x_817) ;  /* 0x000000237f007947 */ /* 0x000fea000b800000 */
[----:B-1----:R-:W-:Y:S02]  /*5fe0*/  MOV R2, 0x6000 ;  /* 0x0000600000027802 */ /* 0x002fe40000000f00 */
[----:B------:R-:W-:Y:S05]  /*5ff0*/  CALL.REL.NOINC `($__internal_4_$__cuda_sm70_warpsync) ;  /* 0x000004c000007944 */ /* 0x000fea0003c00000 */
.L_x_817:
        /* <DEDUP_REMOVED lines=64> */
.L_x_818:
        /* <DEDUP_REMOVED lines=12> */
        .weak           $__internal_4_$__cuda_sm70_warpsync
        .type           $__internal_4_$__cuda_sm70_warpsync,@function
        .size           $__internal_4_$__cuda_sm70_warpsync,(.L_x_2308 - $__internal_4_$__cuda_sm70_warpsync)
$__internal_4_$__cuda_sm70_warpsync:
[----:B------:R-:W-:Y:S01]  /*64c0*/  MOV R3, 0x0 ;  /* 0x0000000000037802 */ /* 0x000fe20000000f00 */
[----:B------:R-:W-:Y:S04]  /*64d0*/  WARPSYNC R16 ;  /* 0x0000001000007348 */ /* 0x000fe80003800000 */
[----:B------:R-:W-:Y:S05]  /*64e0*/  RET.REL.NODEC R2 `(_ZN7cutlass13device_kernelIN5flash19enable_sm80_to_sm89INS1_16FlashAttnBwdSm80INS1_25CollectiveMainloopBwdSm80ILi2ELi1EN4cute5tupleIJNS5_1CILi64EEENS7_ILi96EEENS7_ILi128EEEEEENS_10bfloat16_tEfNS_4arch4Sm80ELb1ELb0ELb0ELb0ELb1ELb0ELb0ELb0ELi2ELi2ELi2ELi2ELb1EEENS1_24CollectiveEpilogueBwdGQAISB_fSE_Li256ELb0ELb1EEENS1_25SingleTileBwdLPTSchedulerILb0ELi96ELb1EEEEEEEEEvNT_6ParamsE) ;  /* 0xffff9b1002007950 */ /* 0x000fea0003c3ffff */
.L_x_819:
        /* <DEDUP_REMOVED lines=9> */
.L_x_2308:


//--------------------- .text._ZN7cutlass13device_kernelIN5flash19enable_sm80_to_sm89INS1_16FlashAttnBwdSm80INS1_25CollectiveMainloopBwdSm80ILi2ELi1EN4cute5tupleIJNS5_1CILi64EEENS7_ILi96EEENS7_ILi128EEEEEENS_10bfloat16_tEfNS_4arch4Sm80ELb1ELb0ELb0ELb1ELb0ELb0ELb0ELb0ELi2ELi2ELi2ELi2ELb1EEENS1_21CollectiveEpilogueBwdISB_SC_SE_Li256ELb1ELb0ELi4EEENS1_25SingleTileBwdLPTSchedulerILb1ELi96ELb0EEEEEEEEEvNT_6ParamsE --------------------------
	.section	.text._ZN7cutlass13device_kernelIN5flash19enable_sm80_to_sm89INS1_16FlashAttnBwdSm80INS1_25CollectiveMainloopBwdSm80ILi2ELi1EN4cute5tupleIJNS5_1CILi64EEENS7_ILi96EEENS7_ILi128EEEEEENS_10bfloat16_tEfNS_4arch4Sm80ELb1ELb0ELb0ELb1ELb0ELb0ELb0ELb0ELi2ELi2ELi2ELi2ELb1EEENS1_21CollectiveEpilogueBwdISB_SC_SE_Li256ELb1ELb0ELi4EEENS1_25SingleTileBwdLPTSchedulerILb1ELi96ELb0EEEEEEEEEvNT_6ParamsE,"ax",@progbits
	.sectioninfo	@"SHI_REGISTERS=255"
	.align	128
.text._ZN7cutlass13device_kernelIN5flash19enable_sm80_to_sm89INS1_16FlashAttnBwdSm80INS1_25CollectiveMainloopBwdSm80ILi2ELi1EN4cute5tupleIJNS5_1CILi64EEENS7_ILi96EEENS7_ILi128EEEEEENS_10bfloat16_tEfNS_4arch4Sm80ELb1ELb0ELb0ELb1ELb0ELb0ELb0ELb0ELi2ELi2ELi2ELi2ELb1EEENS1_21CollectiveEpilogueBwdISB_SC_SE_Li256ELb1ELb0ELi4EEENS1_25SingleTileBwdLPTSchedulerILb1ELi96ELb0EEEEEEEEEvNT_6ParamsE:
        .type           _ZN7cutlass13device_kernelIN5flash19enable_sm80_to_sm89INS1_16FlashAttnBwdSm80INS1_25CollectiveMainloopBwdSm80ILi2ELi1EN4cute5tupleIJNS5_1CILi64EEENS7_ILi96EEENS7_ILi128EEEEEENS_10bfloat16_tEfNS_4arch4Sm80ELb1ELb0ELb0ELb1ELb0ELb0ELb0ELb0ELi2ELi2ELi2ELi2ELb1EEENS1_21CollectiveEpilogueBwdISB_SC_SE_Li256ELb1ELb0ELi4EEENS1_25SingleTileBwdLPTSchedulerILb1ELi96ELb0EEEEEEEEEvNT_6ParamsE,@function
        .size           _ZN7cutlass13device_kernelIN5flash19enable_sm80_to_sm89INS1_16FlashAttnBwdSm80INS1_25CollectiveMainloopBwdSm80ILi2ELi1EN4cute5tupleIJNS5_1CILi64EEENS7_ILi96EEENS7_ILi128EEEEEENS_10bfloat16_tEfNS_4arch4Sm80ELb1ELb0ELb0ELb1ELb0ELb0ELb0ELb0ELi2ELi2ELi2ELi2ELb1EEENS1_21CollectiveEpilogueBwdISB_SC_SE_Li256ELb1ELb0ELi4EEENS1_25SingleTileBwdLPTSchedulerILb1ELi96ELb0EEEEEEEEEvNT_6ParamsE,(.L_x_2310 - _ZN7cutlass13device_kernelIN5flash19enable_sm80_to_sm89INS1_16FlashAttnBwdSm80INS1_25CollectiveMainloopBwdSm80ILi2ELi1EN4cute5tupleIJNS5_1CILi64EEENS7_ILi96EEENS7_ILi128EEEEEENS_10bfloat16_tEfNS_4arch4Sm80ELb1ELb0ELb0ELb1ELb0ELb0ELb0ELb0ELi2ELi2ELi2ELi2ELb1EEENS1_21CollectiveEpilogueBwdISB_SC_SE_Li256ELb1ELb0ELi4EEENS1_25SingleTileBwdLPTSchedulerILb1ELi96ELb0EEEEEEEEEvNT_6ParamsE)
        .other          _ZN7cutlass13device_kernelIN5flash19enable_sm80_to_sm89INS1_16FlashAttnBwdSm80INS1_25CollectiveMainloopBwdSm80ILi2ELi1EN4cute5tupleIJNS5_1CILi64EEENS7_ILi96EEENS7_ILi128EEEEEENS_10bfloat16_tEfNS_4arch4Sm80ELb1ELb0ELb0ELb1ELb0ELb0ELb0ELb0ELi2ELi2ELi2ELi2ELb1EEENS1_21CollectiveEpilogueBwdISB_SC_SE_Li256ELb1ELb0ELi4EEENS1_25SingleTileBwdLPTSchedulerILb1ELi96ELb0EEEEEEEEEvNT_6ParamsE,@"STO_CUDA_ENTRY STV_DEFAULT"
_ZN7cutlass13device_kernelIN5flash19enable_sm80_to_sm89INS1_16FlashAttnBwdSm80INS1_25CollectiveMainloopBwdSm80ILi2ELi1EN4cute5tupleIJNS5_1CILi64EEENS7_ILi96EEENS7_ILi128EEEEEENS_10bfloat16_tEfNS_4arch4Sm80ELb1ELb0ELb0ELb1ELb0ELb0ELb0ELb0ELi2ELi2ELi2ELi2ELb1EEENS1_21CollectiveEpilogueBwdISB_SC_SE_Li256ELb1ELb0ELi4EEENS1_25SingleTileBwdLPTSchedulerILb1ELi96ELb0EEEEEEEEEvNT_6ParamsE:
[----:B------:R-:W-:Y:S02]  /*0000*/  MOV R1, c[0x0][0x28] ;  /* 0x00000a0000017a02 */ /* 0x000fe40000000f00 */
[----:B------:R-:W1:Y:S01]  /*0010*/  S2R R81, SR_TID.X ;  /* 0x0000000000517919 */ /* 0x000e620000002100 */
[----:B------:R-:W-:Y:S01]  /*0020*/  ULDC.64 UR14, c[0x0][0x118] ;  /* 0x00004600000e7ab9 */ /* 0x000fe20000000a00 */
[----:B------:R-:W-:Y:S02]  /*0030*/  IADD3 R1, R1, -0x40, RZ ;  /* 0xffffffc001017810 */ /* 0x000fe40007ffe0ff */
        /* <DEDUP_REMOVED lines=19> */
[----:B------:R1:W-:Y:S01]  /*0170*/  STL [R1+0x38], R4 ;  /* 0x0000380401007387 */ /* 0x0003e20000100800 */
[----:B------:R-:W-:Y:S01]  /*0180*/  IMAD R3, R4, c[0x0][0x3c4], RZ ;  /* 0x0000f10004037a24 */ /* 0x000fe200078e02ff */
[----:B------:R-:W-:Y:S05]  /*0190*/  BRA `(.L_x_822) ;  /* 0x0000007000007947 */ /* 0x000fea0003800000 */
.L_x_821:
[----:B------:R-:W-:Y:S02]  /*01a0*/  MOV R3, c[0x0][0x3ac] ;  /* 0x0000eb0000037a02 */ /* 0x000fe40000000f00 */
[----:B------:R-:W-:Y:S02]  /*01b0*/  MOV R4, R0 ;  /* 0x0000000000047202 */ /* 0x000fe40000000f00 */
[----:B------:R-:W-:-:S13]  /*01c0*/  ISETP.NE.AND P0, PT, R3, 0x1, PT ;  /* 0x000000010300780c */ /* 0x000fda0003f05270 */
[----:B------:R-:W-:-:S05]  /*01d0*/  @P0 IMAD.HI.U32 R3, R0, c[0x0][0x3b0], RZ ;  /* 0x0000ec0000030a27 */ /* 0x000fca00078e00ff */
[----:B------:R-:W-:-:S05]  /*01e0*/  @P0 SHF.R.U32.HI R4, RZ, c[0x0][0x3b4], R3 ;  /* 0x0000ed00ff040a19 */ /* 0x000fca0000011603 */
[----:B------:R1:W-:Y:S01]  /*01f0*/  STL [R1+0x38], R4 ;  /* 0x0000380401007387 */ /* 0x0003e20000100800 */
[----:B------:R-:W-:-:S03]  /*0200*/  IMAD R3, R4, c[0x0][0x3ac], RZ ;  /* 0x0000eb0004037a24 */ /* 0x000fc600078e02ff */
.L_x_822:
[----:B-1----:R-:W-:Y:S01]  /*0210*/  IMAD.MOV.U32 R4, RZ, RZ, c[0x0][0x3a0] ;  /* 0x0000e800ff047624 */ /* 0x002fe200078e00ff */
[----:B------:R-:W-:Y:S01]  /*0220*/  ISETP.NE.U32.AND P0, PT, RZ, c[0x0][0x3e0], PT ;  /* 0x0000f800ff007a0c */ /* 0x000fe20003f05070 */
[----:B------:R-:W-:-:S03]  /*0230*/  IMAD.IADD R0, R0, 0x1, -R3 ;  /* 0x0000000100007824 */ /* 0x000fc600078e0a03 */
[----:B------:R-:W-:Y:S01]  /*0240*/  ISETP.NE.AND P1, PT, R4, 0x1, PT ;  /* 0x000000010400780c */ /* 0x000fe20003f25270 */
[----:B------:R-:W-:Y:S01]  /*0250*/  IMAD R0, R2, c[0x0][0x3ac], R0 ;  /* 0x0000eb0002007a24 */ /* 0x000fe200078e0200 */
[----:B------:R-:W-:-:S04]  /*0260*/  ISETP.NE.AND.EX P0, PT, RZ, c[0x0][0x3e4], PT, P0 ;  /* 0x0000f900ff007a0c */ /* 0x000fc80003f05300 */
[----:B------:R-:W-:-:S07]  /*0270*/  MOV R4, R0 ;  /* 0x0000000000047202 */ /* 0x000fce0000000f00 */
[----:B------:R-:W-:-:S05]  /*0280*/  @P1 IMAD.HI.U32 R2, R0, c[0x0][0x3a4], RZ ;  /* 0x0000e90000021a27 */ /* 0x000fca00078e00ff */
[----:B------:R-:W-:-:S04]  /*0290*/  @P1 SHF.R.U32.HI R4, RZ, c[0x0][0x3a8], R2 ;  /* 0x0000ea00ff041a19 */ /* 0x000fc80000011602 */
[----:B------:R-:W-:-:S05]  /*02a0*/  IADD3 R2, -R4, RZ, RZ ;  /* 0x000000ff04027210 */ /* 0x000fca0007ffe1ff */
[----:B------:R-:W-:-:S05]  /*02b0*/  IMAD R0, R2, c[0x0][0x3a0], R0 ;  /* 0x0000e80002007a24 */ /* 0x000fca00078e0200 */
[----:B------:R1:W-:Y:S01]  /*02c0*/  STL [R1+0x18], R0 ;  /* 0x0000180001007387 */ /* 0x0003e20000100800 */
[----:B------:R-:W-:Y:S05]  /*02d0*/  @!P0 BRA `(.L_x_823) ;  /* 0x0000004000008947 */ /* 0x000fea0003800000 */
[----:B------:R-:W-:-:S05]  /*02e0*/  MOV R2, 0x4 ;  /* 0x0000000400027802 */ /* 0x000fca0000000f00 */
[----:B------:R-:W-:-:S05]  /*02f0*/  IMAD.WIDE R2, R4, R2, c[0x0][0x3e0] ;  /* 0x0000f80004027625 */ /* 0x000fca00078e0202 */
[----:B-1----:R1:W5:Y:S01]  /*0300*/  LDG.E R0, [R2.64] ;  /* 0x0000000e02007981 */ /* 0x002362000c1e1900 */
[----:B------:R-:W-:Y:S05]  /*0310*/  BRA `(.L_x_824) ;  /* 0x000000a000007947 */ /* 0x000fea0003800000 */
.L_x_823:
[----:B------:R-:W-:-:S04]  /*0320*/  ISETP.NE.U32.AND P0, PT, RZ, c[0x0][0x3d8], PT ;  /* 0x0000f600ff007a0c */ /* 0x000fc80003f05070 */
[----:B------:R-:W-:-:S13]  /*0330*/  ISETP.NE.AND.EX P0, PT, RZ, c[0x0][0x3dc], PT, P0 ;  /* 0x0000f700ff007a0c */ /* 0x000fda0003f05300 */
[----:B------:R-:W-:Y:S05]  /*0340*/  @!P0 BRA `(.L_x_825) ;  /* 0x0000006000008947 */ /* 0x000fea0003800000 */
[----:B------:R-:W-:-:S05]  /*0350*/  MOV R2, 0x4 ;  /* 0x0000000400027802 */ /* 0x000fca0000000f00 */
[----:B------:R-:W-:-:S05]  /*0360*/  IMAD.WIDE R2, R4, R2, c[0x0][0x3d8] ;  /* 0x0000f60004027625 */ /* 0x000fca00078e0202 */
[----:B------:R-:W2:Y:S04]  /*0370*/  LDG.E R5, [R2.64] ;  /* 0x0000000e02057981 */ /* 0x000ea8000c1e1900 */
[----:B-1----:R-:W2:Y:S02]  /*0380*/  LDG.E R0, [R2.64+0x4] ;  /* 0x0000040e02007981 */ /* 0x002ea4000c1e1900 */
[----:B--2---:R-:W-:Y:S01]  /*0390*/  IADD3 R0, -R5, R0, RZ ;  /* 0x0000000005007210 */ /* 0x004fe20007ffe1ff */
[----:B------:R-:W-:Y:S05]  /*03a0*/  BRA `(.L_x_824) ;  /* 0x0000001000007947 */ /* 0x000fea0003800000 */
.L_x_825:
[----:B-1----:R-:W-:-:S03]  /*03b0*/  MOV R0, c[0x0][0x3d4] ;  /* 0x0000f50000007a02 */ /* 0x002fc60000000f00 */
.L_x_824:
[----:B-1----:R-:W2:Y:S01]  /*03c0*/  LDL R3, [R1+0x38] ;  /* 0x0000380001037983 */ /* 0x002ea20000100800 */
[----:B-----5:R-:W-:-:S05]  /*03d0*/  IADD3 R0, R0, 0x5f, RZ ;  /* 0x0000005f00007810 */ /* 0x020fca0007ffe0ff */
[----:B------:R-:W-:-:S05]  /*03e0*/  IMAD.HI R0, R0, 0x2aaaaaab, RZ ;  /* 0x2aaaaaab00007827 */ /* 0x000fca00078e02ff */
[----:B------:R-:W-:-:S04]  /*03f0*/  SHF.R.U32.HI R2, RZ, 0x1f, R0 ;  /* 0x0000001fff027819 */ /* 0x000fc80000011600 */
[----:B------:R-:W-:-:S04]  /*0400*/  LEA.HI.SX32 R0, R0, R2, 0x1c ;  /* 0x0000000200007211 */ /* 0x000fc800078fe2ff */
[----:B--2---:R-:W-:-:S04]  /*0410*/  ISETP.GE.AND P0, PT, R3, R0, PT ;  /* 0x000000000300720c */ /* 0x004fc80003f06270 */
[----:B------:R-:W-:-:S05]  /*0420*/  SEL R0, R4, 0xffffffff, !P0 ;  /* 0xffffffff04007807 */ /* 0x000fca0004000000 */
[----:B------:R1:W-:Y:S01]  /*0430*/  STL [R1+0x3c], R0 ;  /* 0x00003c0001007387 */ /* 0x0003e20000100800 */
[----:B------:R-:W-:Y:S05]  /*0440*/  BRA `(.L_x_826) ;  /* 0x000003b000007947 */ /* 0x000fea0003800000 */
.L_x_820:
        /* <DEDUP_REMOVED lines=17> */
.L_x_827:
[----:B------:R-:W-:Y:S02]  /*0560*/  MOV R3, c[0x0][0x3ac] ;  /* 0x0000eb0000037a02 */ /* 0x000fe40000000f00 */
[----:B------:R-:W-:Y:S02]  /*0570*/  MOV R4, R0 ;  /* 0x0000000000047202 */ /* 0x000fe40000000f00 */
[----:B------:R-:W-:-:S13]  /*0580*/  ISETP.NE.AND P0, PT, R3, 0x1, PT ;  /* 0x000000010300780c */ /* 0x000fda0003f05270 */
[----:B------:R-:W-:-:S05]  /*0590*/  @P0 IMAD.HI.U32 R3, R0, c[0x0][0x3b0], RZ ;  /* 0x0000ec0000030a27 */ /* 0x000fca00078e00ff */
[----:B------:R-:W-:-:S05]  /*05a0*/  @P0 SHF.R.U32.HI R4, RZ, c[0x0][0x3b4], R3 ;  /* 0x0000ed00ff040a19 */ /* 0x000fca0000011603 */
[----:B------:R1:W-:Y:S01]  /*05b0*/  STL [R1+0x38], R4 ;  /* 0x0000380401007387 */ /* 0x0003e20000100800 */
[----:B------:R-:W-:-:S03]  /*05c0*/  IMAD R3, R4, c[0x0][0x3ac], RZ ;  /* 0x0000eb0004037a24 */ /* 0x000fc600078e02ff */
.L_x_828:
        /* <DEDUP_REMOVED lines=17> */
.L_x_829:
        /* <DEDUP_REMOVED lines=9> */
.L_x_831:
[----:B-1----:R-:W-:-:S03]  /*0770*/  MOV R0, c[0x0][0x3d4] ;  /* 0x0000f50000007a02 */ /* 0x002fc60000000f00 */
.L_x_830:
[----:B-1----:R-:W2:Y:S01]  /*0780*/  LDL R3, [R1+0x38] ;  /* 0x0000380001037983 */ /* 0x002ea20000100800 */
[----:B-----5:R-:W-:-:S05]  /*0790*/  IADD3 R0, R0, 0x5f, RZ ;  /* 0x0000005f00007810 */ /* 0x020fca0007ffe0ff */
[----:B------:R-:W-:-:S05]  /*07a0*/  IMAD.HI R0, R0, 0x2aaaaaab, RZ ;  /* 0x2aaaaaab00007827 */ /* 0x000fca00078e02ff */
[----:B------:R-:W-:-:S04]  /*07b0*/  SHF.R.U32.HI R2, RZ, 0x1f, R0 ;  /* 0x0000001fff027819 */ /* 0x000fc80000011600 */
[----:B------:R-:W-:-:S04]  /*07c0*/  LEA.HI.SX32 R0, R0, R2, 0x1c ;  /* 0x0000000200007211 */ /* 0x000fc800078fe2ff */
[----:B--2---:R-:W-:-:S04]  /*07d0*/  ISETP.GE.AND P0, PT, R3, R0, PT ;  /* 0x000000000300720c */ /* 0x004fc80003f06270 */
[----:B------:R-:W-:-:S05]  /*07e0*/  SEL R0, R4, 0xffffffff, !P0 ;  /* 0xffffffff04007807 */ /* 0x000fca0004000000 */
[----:B------:R1:W-:Y:S04]  /*07f0*/  STL [R1+0x3c], R0 ;  /* 0x00003c0001007387 */ /* 0x0003e80000100800 */
.L_x_826:
[----:B------:R-:W2:Y:S02]  /*0800*/  LDL R27, [R1+0x3c] ;  /* 0x00003c00011b7983 */ /* 0x000ea40000100800 */
[----:B--2---:R-:W-:-:S13]  /*0810*/  ISETP.GE.AND P0, PT, R27, RZ, PT ;  /* 0x000000ff1b00720c */ /* 0x004fda0003f06270 */
[----:B------:R-:W-:Y:S05]  /*0820*/  @!P0 EXIT ;  /* 0x000000000000894d */ /* 0x000fea0003800000 */
[----:B------:R-:W-:Y:S01]  /*0830*/  ISETP.NE.U32.AND P4, PT, RZ, c[0x0][0x2c8], PT ;  /* 0x0000b200ff007a0c */ /* 0x000fe20003f85070 */
[----:B------:R-:W-:Y:S01]  /*0840*/  IMAD.MOV.U32 R10, RZ, RZ, 0x4 ;  /* 0x00000004ff0a7424 */ /* 0x000fe200078e00ff */
[----:B------:R-:W-:Y:S02]  /*0850*/  ISETP.NE.U32.AND P0, PT, RZ, c[0x0][0x2d8], PT ;  /* 0x0000b600ff007a0c */ /* 0x000fe40003f05070 */
[----:B------:R-:W-:Y:S01]  /*0860*/  ISETP.NE.AND.EX P4, PT, RZ, c[0x0][0x2cc], PT, P4 ;  /* 0x0000b300ff007a0c */ /* 0x000fe20003f85340 */
[----:B------:R-:W-:Y:S01]  /*0870*/  IMAD.WIDE R4, R27, R10, c[0x0][0x2c8] ;  /* 0x0000b2001b047625 */ /* 0x000fe200078e020a */
[----:B------:R-:W-:-:S04]  /*0880*/  ISETP.NE.U32.AND P3, PT, RZ, c[0x0][0x2d0], PT ;  /* 0x0000b400ff007a0c */ /* 0x000fc80003f65070 */
[----:B------:R-:W-:-:S07]  /*0890*/  ISETP.NE.AND.EX P3, PT, RZ, c[0x0][0x2d4], PT, P3 ;  /* 0x0000b500ff007a0c */ /* 0x000fce0003f65330 */
[----:B-1----:R-:W2:Y:S01]  /*08a0*/  @P4 LDG.E R0, [R4.64] ;  /* 0x0000000e04004981 */ /* 0x002ea2000c1e1900 */
[----:B------:R-:W-:Y:S01]  /*08b0*/  CS2R R8, SRZ ;  /* 0x0000000000087805 */ /* 0x000fe2000001ff00 */
[----:B------:R-:W-:Y:S01]  /*08c0*/  IMAD.WIDE R2, R27, R10, c[0x0][0x2d0] ;  /* 0x0000b4001b027625 */ /* 0x000fe200078e020a */
[----:B------:R-:W-:-:S03]  /*08d0*/  ISETP.NE.AND.EX P0, PT, RZ, c[0x0][0x2dc], PT, P0 ;  /* 0x0000b700ff007a0c */ /* 0x000fc60003f05300 */
[----:B------:R-:W-:Y:S01]  /*08e0*/  IMAD.MOV.U32 R244, RZ, RZ, c[0x0][0x168] ;  /* 0x00005a00fff47624 */ /* 0x000fe200078e00ff */
[----:B------:R1:W5:Y:S04]  /*08f0*/  @P4 LDG.E R8, [R4.64] ;  /* 0x0000000e04084981 */ /* 0x000368000c1e1900 */
[----:B------:R1:W5:Y:S05]  /*0900*/  @P3 LDG.E R9, [R2.64] ;  /* 0x0000000e02093981 */ /* 0x00036a000c1e1900 */
[----:B------:R-:W-:-:S05]  /*0910*/  @P0 IMAD.WIDE R6, R27, R10, c[0x0][0x2d8] ;  /* 0x0000b6001b060625 */ /* 0x000fca00078e020a */
[----:B------:R3:W5:Y:S01]  /*0920*/  @P0 LDG.E R244, [R6.64] ;  /* 0x0000000e06f40981 */ /* 0x000762000c1e1900 */
[----:B------:R-:W-:Y:S02]  /*0930*/  IMAD.MOV.U32 R22, RZ, RZ, RZ ;  /* 0x000000ffff167224 */ /* 0x000fe400078e00ff */
[----:B------:R-:W-:Y:S02]  /*0940*/  IMAD.MOV.U32 R245, RZ, RZ, c[0x0][0x198] ;  /* 0x00006600fff57624 */ /* 0x000fe400078e00ff */
[----:B--2---:R-:W-:-:S05]  /*0950*/  @P4 IMAD R0, R27, 0x40, R0 ;  /* 0x000000401b004824 */ /* 0x004fca00078e0200 */
[----:B---3--:R-:W-:-:S04]  /*0960*/  @P4 SHF.R.S32.HI R6, RZ, 0x1f, R0 ;  /* 0x0000001fff064819 */ /* 0x008fc80000011400 */
[----:B------:R-:W-:-:S04]  /*0970*/  @P4 LEA.HI R0, R6, R0, RZ, 0x6 ;  /* 0x0000000006004211 */ /* 0x000fc800078f30ff */
[----:B------:R-:W-:Y:S01]  /*0980*/  @P4 LOP3.LUT R22, R0, 0xffffffc0, RZ, 0xc0, !PT ;  /* 0xffffffc000164812 */ /* 0x000fe200078ec0ff */
[----:B------:R-:W-:Y:S05]  /*0990*/  @P0 BRA `(.L_x_832) ;  /* 0x0000004000000947 */ /* 0x000fea0003800000 */
[----:B-1----:R-:W-:Y:S05]  /*09a0*/  @!P4 BRA `(.L_x_832) ;  /* 0x000000300000c947 */ /* 0x002fea0003800000 */
[----:B------:R1:W2:Y:S04]  /*09b0*/  LDG.E R0, [R4.64] ;  /* 0x0000000e04007981 */ /* 0x0002a8000c1e1900 */
[----:B-1----:R-:W2:Y:S02]  /*09c0*/  LDG.E R4, [R4.64+0x4] ;  /* 0x0000040e04047981 */ /* 0x002ea4000c1e1900 */
[----:B--2--5:R-:W-:Y:S02]  /*09d0*/  IADD3 R244, -R0, R4, RZ ;  /* 0x0000000400f47210 */ /* 0x024fe40007ffe1ff */
.L_x_832:
[----:B-1----:R-:W-:-:S04]  /*09e0*/  ISETP.NE.U32.AND P0, PT, RZ, c[0x0][0x2e0], PT ;  /* 0x0000b800ff007a0c */ /* 0x002fc80003f05070 */
[----:B------:R-:W-:-:S13]  /*09f0*/  ISETP.NE.AND.EX P0, PT, RZ, c[0x0][0x2e4], PT, P0 ;  /* 0x0000b900ff007a0c */ /* 0x000fda0003f05300 */
[----:B------:R-:W-:Y:S05]  /*0a00*/  @!P0 BRA `(.L_x_833) ;  /* 0x0000003000008947 */ /* 0x000fea0003800000 */
[----:B------:R-:W-:-:S05]  /*0a10*/  IMAD.WIDE R2, R27, R10, c[0x0][0x2e0] ;  /* 0x0000b8001b027625 */ /* 0x000fca00078e020a */
[----:B------:R1:W5:Y:S01]  /*0a20*/  LDG.E R245, [R2.64] ;  /* 0x0000000e02f57981 */ /* 0x000362000c1e1900 */
[----:B------:R-:W-:Y:S05]  /*0a30*/  BRA `(.L_x_834) ;  /* 0x0000004000007947 */ /* 0x000fea0003800000 */
.L_x_833:
[----:B------:R-:W-:Y:S05]  /*0a40*/  @!P3 BRA `(.L_x_834) ;  /* 0x000000300000b947 */ /* 0x000fea0003800000 */
[----:B------:R1:W2:Y:S04]  /*0a50*/  LDG.E R0, [R2.64] ;  /* 0x0000000e02007981 */ /* 0x0002a8000c1e1900 */
[----:B-1----:R-:W2:Y:S02]  /*0a60*/  LDG.E R2, [R2.64+0x4] ;  /* 0x0000040e02027981 */ /* 0x002ea4000c1e1900 */
[----:B--2---:R-:W-:-:S04]  /*0a70*/  IADD3 R245, -R0, R2, RZ ;  /* 0x0000000200f57210 */ /* 0x004fc80007ffe1ff */
.L_x_834:
[----:B------:R-:W2:Y:S01]  /*0a80*/  LDL R80, [R1+0x38] ;  /* 0x0000380001507983 */ /* 0x000ea20000100800 */
[----:B-----5:R-:W-:Y:S01]  /*0a90*/  IMAD.IADD R0, R244, 0x1, -R245 ;  /* 0x00000001f4007824 */ /* 0x020fe200078e0af5 */
[----:B------:R-:W-:Y:S01]  /*0aa0*/  PLOP3.LUT P1, PT, PT, PT, PT, 0x80, 0x0 ;  /* 0x000000000000781c */ /* 0x000fe20003f2f070 */
[----:B------:R-:W-:Y:S01]  /*0ab0*/  CS2R R10, SRZ ;  /* 0x00000000000a7805 */ /* 0x000fe2000001ff00 */
[----:B------:R-:W-:Y:S01]  /*0ac0*/  IMAD.MOV.U32 R122, RZ, RZ, RZ ;  /* 0x000000ffff7a7224 */ /* 0x000fe200078e00ff */
[----:B------:R-:W-:Y:S01]  /*0ad0*/  CS2R R126, SRZ ;  /* 0x00000000007e7805 */ /* 0x000fe2000001ff00 */
[----:B------:R-:W-:Y:S01]  /*0ae0*/  IMAD.MOV.U32 R120, RZ, RZ, RZ ;  /* 0x000000ffff787224 */ /* 0x000fe200078e00ff */
[----:B------:R-:W-:Y:S01]  /*0af0*/  CS2R R124, SRZ ;  /* 0x00000000007c7805 */ /* 0x000fe2000001ff00 */
[----:B------:R-:W-:Y:S01]  /*0b00*/  CS2R R130, SRZ ;  /* 0x0000000000827805 */ /* 0x000fe2000001ff00 */
[----:B------:R-:W-:Y:S01]  /*0b10*/  CS2R R128, SRZ ;  /* 0x0000000000807805 */ /* 0x000fe2000001ff00 */
[----:B------:R-:W-:Y:S01]  /*0b20*/  CS2R R12, SRZ ;  /* 0x00000000000c7805 */ /* 0x000fe2000001ff00 */
[----:B------:R-:W-:Y:S01]  /*0b30*/  MOV R118, RZ ;  /* 0x000000ff00767202 */ /* 0x000fe20000000f00 */
[----:B------:R-:W-:Y:S01]  /*0b40*/  IMAD.MOV.U32 R7, RZ, RZ, RZ ;  /* 0x000000ffff077224 */ /* 0x000fe200078e00ff */
[----:B------:R-:W-:Y:S01]  /*0b50*/  CS2R R114, SRZ ;  /* 0x0000000000727805 */ /* 0x000fe2000001ff00 */
[----:B------:R-:W-:Y:S01]  /*0b60*/  IMAD.MOV.U32 R116, RZ, RZ, RZ ;  /* 0x000000ffff747224 */ /* 0x000fe200078e00ff */
[----:B------:R-:W-:Y:S01]  /*0b70*/  CS2R R112, SRZ ;  /* 0x0000000000707805 */ /* 0x000fe2000001ff00 */
        /* <DEDUP_REMOVED lines=20> */
[----:B------:R-:W-:Y:S01]  /*0cc0*/  MOV R84, RZ ;  /* 0x000000ff00547202 */ /* 0x000fe20000000f00 */
        /* <DEDUP_REMOVED lines=24> */
[----:B--2---:R-:W-:-:S05]  /*0e50*/  IMAD R0, R80, 0x60, R0 ;  /* 0x0000006050007824 */ /* 0x004fca00078e0200 */
[----:B-1----:R-:W-:Y:S02]  /*0e60*/  IADD3 R2, R0, -c[0x0][0x2a4], RZ ;  /* 0x8000a90000027a10 */ /* 0x002fe40007ffe0ff */
[----:B------:R-:W-:Y:S02]  /*0e70*/  IADD3 R0, R244, 0x3f, RZ ;  /* 0x0000003ff4007810 */ /* 0x000fe40007ffe0ff */
[----:B------:R-:W-:-:S04]  /*0e80*/  SHF.R.S32.HI R3, RZ, 0x1f, R2 ;  /* 0x0000001fff037819 */ /* 0x000fc80000011402 */
[----:B------:R-:W-:Y:S02]  /*0e90*/  LEA.HI R3, R3, R2, RZ, 0x6 ;  /* 0x0000000203037211 */ /* 0x000fe400078f30ff */
[----:B------:R-:W-:Y:S02]  /*0ea0*/  SHF.R.S32.HI R2, RZ, 0x1f, R0 ;  /* 0x0000001fff027819 */ /* 0x000fe40000011400 */
[----:B------:R-:W-:Y:S02]  /*0eb0*/  SHF.R.S32.HI R3, RZ, 0x6, R3 ;  /* 0x00000006ff037819 */ /* 0x000fe40000011403 */
[----:B------:R-:W-:Y:S02]  /*0ec0*/  LEA.HI R2, R2, R0, RZ, 0x6 ;  /* 0x0000000002027211 */ /* 0x000fe400078f30ff */
[----:B------:R-:W1:Y:S02]  /*0ed0*/  R2UR UR4, R3 ;  /* 0x00000000030473c2 */ /* 0x000e6400000e0000 */
[----:B------:R-:W-:-:S05]  /*0ee0*/  SHF.R.S32.HI R4, RZ, 0x6, R2 ;  /* 0x00000006ff047819 */ /* 0x000fca0000011402 */
[----:B------:R2:W-:Y:S01]  /*0ef0*/  STL [R1+0xc], R4 ;  /* 0x00000c0401007387 */ /* 0x0005e20000100800 */
[----:B-1----:R-:W-:-:S04]  /*0f00*/  UISETP.LT.AND UP0, UPT, URZ, UR4, UPT ;  /* 0x000000043f00728c */ /* 0x002fc8000bf01270 */
[----:B------:R-:W-:-:S06]  /*0f10*/  USEL UR12, URZ, UR4, !UP0 ;  /* 0x000000043f0c7287 */ /* 0x000fcc000c000000 */
[----:B------:R-:W-:-:S13]  /*0f20*/  ISETP.GT.AND P0, PT, R4, UR12, PT ;  /* 0x0000000c04007c0c */ /* 0x000fda000bf04270 */
[----:B------:R-:W-:Y:S05]  /*0f30*/  @!P0 BRA `(.L_x_835) ;  /* 0x0000508000008947 */ /* 0x000fea0003800000 */
[----:B--2---:R-:W2:Y:S01]  /*0f40*/  LDL R82, [R1+0x18] ;  /* 0x0000180001527983 */ /* 0x004ea20000100800 */
[----:B------:R-:W-:Y:S01]  /*0f50*/  IMAD.MOV.U32 R0, RZ, RZ, c[0x0][0x248] ;  /* 0x00009200ff007624 */ /* 0x000fe200078e00ff */
[----:B------:R-:W-:Y:S01]  /*0f60*/  SHF.R.S32.HI R34, RZ, 0x1f, R81 ;  /* 0x0000001fff227819 */ /* 0x000fe20000011451 */
[----:B------:R-:W-:Y:S01]  /*0f70*/  IMAD.SHL.U32 R10, R81, 0x4, RZ ;  /* 0x00000004510a7824 */ /* 0x000fe200078e00ff */
[----:B------:R-:W-:Y:S01]  /*0f80*/  SHF.R.S32.HI R5, RZ, 0x1f, R22 ;  /* 0x0000001fff057819 */ /* 0x000fe20000011416 */
[----:B------:R-:W-:Y:S01]  /*0f90*/  USHF.R.S32.HI UR13, URZ, 0x1f, UR12 ;  /* 0x0000001f3f0d7899 */ /* 0x000fe2000801140c */
[----:B------:R-:W-:Y:S01]  /*0fa0*/  ISETP.NE.AND P0, PT, R0, 0x1, PT ;  /* 0x000000010000780c */ /* 0x000fe20003f05270 */
[----:B------:R-:W-:Y:S01]  /*0fb0*/  ULDC.64 UR4, c[0x0][0x178] ;  /* 0x00005e0000047ab9 */ /* 0x000fe20000000a00 */
[----:B------:R-:W-:Y:S01]  /*0fc0*/  LEA.HI R216, R34, R81, RZ, 0x3 ;  /* 0x0000005122d87211 */ /* 0x000fe200078f18ff */
[----:B------:R-:W-:Y:S01]  /*0fd0*/  UIMAD UR6, UR13, UR4, URZ ;  /* 0x000000040d0672a4 */ /* 0x000fe2000f8e023f */
[----:B------:R-:W-:Y:S01]  /*0fe0*/  IADD3 R28, P1, R10, R22, RZ ;  /* 0x000000160a1c7210 */ /* 0x000fe20007f3e0ff */
[----:B------:R-:W-:Y:S01]  /*0ff0*/  UIMAD.WIDE.U32 UR10, UR12, UR4, URZ ;  /* 0x000000040c0a72a5 */ /* 0x000fe2000f8e003f */
[----:B------:R-:W-:Y:S01]  /*1000*/  SHF.R.S32.HI R35, RZ, 0x3, R216 ;  /* 0x00000003ff237819 */ /* 0x000fe200000114d8 */
[----:B------:R-:W-:Y:S01]  /*1010*/  UIMAD UR6, UR12, UR5, UR6 ;  /* 0x000000050c0672a4 */ /* 0x000fe2000f8e0206 */
[----:B------:R-:W-:Y:S01]  /*1020*/  LOP3.LUT R3, R216, 0xfffffff8, RZ, 0xc0, !PT ;  /* 0xfffffff8d8037812 */ /* 0x000fe200078ec0ff */
[----:B------:R-:W-:Y:S01]  /*1030*/  ULDC.64 UR8, c[0x0][0x208] ;  /* 0x0000820000087ab9 */ /* 0x000fe20000000a00 */
[----:B------:R-:W-:Y:S01]  /*1040*/  SHF.R.S32.HI R6, RZ, 0x1f, R35 ;  /* 0x0000001fff067819 */ /* 0x000fe20000011423 */
[----:B------:R-:W-:Y:S01]  /*1050*/  USHF.L.U32 UR17, UR8, 0x6, URZ ;  /* 0x0000000608117899 */ /* 0x000fe2000800063f */
[----:B------:R-:W-:Y:S01]  /*1060*/  IADD3 R7, P2, R35, R8, RZ ;  /* 0x0000000823077210 */ /* 0x000fe20007f5e0ff */
[----:B------:R-:W-:Y:S01]  /*1070*/  IMAD.IADD R24, R81, 0x1, -R3 ;  /* 0x0000000151187824 */ /* 0x000fe200078e0a03 */
[----:B------:R-:W-:Y:S01]  /*1080*/  LEA.HI.X.SX32 R29, R10, R5, 0x1, P1 ;  /* 0x000000050a1d7211 */ /* 0x000fe200008f0eff */
[----:B------:R-:W-:Y:S01]  /*1090*/  IMAD.MOV.U32 R222, RZ, RZ, 0x40 ;  /* 0x00000040ffde7424 */ /* 0x000fe200078e00ff */
[----:B------:R-:W-:Y:S01]  /*10a0*/  SHF.R.S32.HI R20, RZ, 0x1f, R27 ;  /* 0x0000001fff147819 */ /* 0x000fe2000001141b */
[----:B------:R-:W-:Y:S01]  /*10b0*/  IMAD.SHL.U32 R16, R24, 0x8, RZ ;  /* 0x0000000818107824 */ /* 0x000fe200078e00ff */
[----:B------:R-:W-:Y:S01]  /*10c0*/  SEL R25, R27, RZ, !P4 ;  /* 0x000000ff1b197207 */ /* 0x000fe20006000000 */
[----:B------:R-:W-:Y:S01]  /*10d0*/  IMAD.MOV.U32 R227, RZ, RZ, 0x20 ;  /* 0x00000020ffe37424 */ /* 0x000fe200078e00ff */
[----:B------:R-:W-:Y:S01]  /*10e0*/  LEA.HI R33, R34, R81, RZ, 0x2 ;  /* 0x0000005122217211 */ /* 0x000fe200078f10ff */
[----:B------:R-:W-:Y:S01]  /*10f0*/  IMAD.MOV.U32 R223, RZ, RZ, 0x10 ;  /* 0x00000010ffdf7424 */ /* 0x000fe200078e00ff */
[----:B------:R-:W-:Y:S01]  /*1100*/  SHF.R.S32.HI R17, RZ, 0x1f, R16 ;  /* 0x0000001fff117819 */ /* 0x000fe20000011410 */
[----:B------:R-:W-:Y:S01]  /*1110*/  IMAD.MOV.U32 R229, RZ, RZ, 0x10 ;  /* 0x00000010ffe57424 */ /* 0x000fe200078e00ff */
[C---:B------:R-:W-:Y:S01]  /*1120*/  IADD3 R31, R16.reuse, 0x40, RZ ;  /* 0x00000040101f7810 */ /* 0x040fe20007ffe0ff */
[----:B------:R-:W-:Y:S01]  /*1130*/  IMAD.MOV.U32 R217, RZ, RZ, RZ ;  /* 0x000000ffffd97224 */ /* 0x000fe200078e00ff */
        /* <DEDUP_REMOVED lines=46> */
[----:B--2---:R-:W-:Y:S01]  /*1420*/  @P0 IMAD.HI.U32 R2, R82, c[0x0][0x24c], RZ ;  /* 0x0000930052020a27 */ /* 0x004fe200078e00ff */
[----:B------:R-:W-:-:S03]  /*1430*/  SHF.R.S32.HI R32, RZ, 0x1f, R82 ;  /* 0x0000001fff207819 */ /* 0x000fc60000011452 */
[----:B------:R-:W-:Y:S01]  /*1440*/  IMAD.MOV.U32 R0, RZ, RZ, R82 ;  /* 0x000000ffff007224 */ /* 0x000fe200078e0052 */
[----:B------:R-:W-:Y:S01]  /*1450*/  @P0 SHF.R.U32.HI R0, RZ, c[0x0][0x250], R2 ;  /* 0x00009400ff000a19 */ /* 0x000fe20000011602 */
[----:B------:R-:W-:Y:S01]  /*1460*/  IMAD R13, R32, c[0x0][0x180], RZ ;  /* 0x00006000200d7a24 */ /* 0x000fe200078e02ff */
[----:B------:R-:W-:Y:S02]  /*1470*/  LEA.HI R2, R34, R81, RZ, 0x6 ;  /* 0x0000005122027211 */ /* 0x000fe400078f30ff */
[C---:B------:R-:W-:Y:S02]  /*1480*/  IADD3 R18, P0, R35.reuse, R9, RZ ;  /* 0x0000000923127210 */ /* 0x040fe40007f1e0ff */
[----:B------:R-:W-:Y:S01]  /*1490*/  SHF.R.S32.HI R21, RZ, 0x6, R2 ;  /* 0x00000006ff157819 */ /* 0x000fe20000011402 */
[----:B------:R-:W-:Y:S01]  /*14a0*/  IMAD.SHL.U32 R2, R35, 0x40, RZ ;  /* 0x0000004023027824 */ /* 0x000fe200078e00ff */
[----:B------:R-:W-:Y:S02]  /*14b0*/  SHF.R.S32.HI R3, RZ, 0x1f, R0 ;  /* 0x0000001fff037819 */ /* 0x000fe40000011400 */
[----:B------:R-:W-:Y:S01]  /*14c0*/  LEA.HI.X.SX32 R19, R9, R6, 0x1, P0 ;  /* 0x0000000609137211 */ /* 0x000fe200000f0eff */
[----:B------:R-:W-:Y:S01]  /*14d0*/  IMAD.SHL.U32 R30, R21, 0x200, RZ ;  /* 0x00000200151e7824 */ /* 0x000fe200078e00ff */
[----:B------:R-:W-:-:S02]  /*14e0*/  LOP3.LUT R2, R2, 0x1c0, RZ, 0xc0, !PT ;  /* 0x000001c002027812 */ /* 0x000fc400078ec0ff */
[----:B------:R-:W-:Y:S02]  /*14f0*/  LEA.HI.X.SX32 R6, R8, R6, 0x1, P2 ;  /* 0x0000000608067211 */ /* 0x000fe400010f0eff */
[----:B------:R-:W-:Y:S02]  /*1500*/  LOP3.LUT R4, R2, 0x38, R16, 0xf8, !PT ;  /* 0x0000003802047812 */ /* 0x000fe400078ef810 */
[----:B------:R-:W-:Y:S01]  /*1510*/  SHF.R.U32.HI R2, RZ, 0x3, R2 ;  /* 0x00000003ff027819 */ /* 0x000fe20000011602 */
[C---:B------:R-:W-:Y:S02]  /*1520*/  IMAD R9, R6.reuse, c[0x0][0x178], RZ ;  /* 0x00005e0006097a24 */ /* 0x040fe400078e02ff */
[----:B------:R-:W-:Y:S01]  /*1530*/  IMAD R6, R6, c[0x0][0x208], RZ ;  /* 0x0000820006067a24 */ /* 0x000fe200078e02ff */
[----:B------:R-:W-:Y:S01]  /*1540*/  LOP3.LUT R242, R30, R4, R2, 0xf6, !PT ;  /* 0x000000041ef27212 */ /* 0x000fe200078ef602 */
[C---:B------:R-:W-:Y:S02]  /*1550*/  IMAD R2, R3.reuse, c[0x0][0x1e0], RZ ;  /* 0x0000780003027a24 */ /* 0x040fe400078e02ff */
[----:B------:R-:W-:-:S02]  /*1560*/  IMAD R3, R3, c[0x0][0x1b0], RZ ;  /* 0x00006c0003037a24 */ /* 0x000fc400078e02ff */
[C---:B------:R-:W-:Y:S02]  /*1570*/  IMAD R8, R0.reuse, c[0x0][0x1e4], R2 ;  /* 0x0000790000087a24 */ /* 0x040fe400078e0202 */
[----:B------:R-:W-:-:S04]  /*1580*/  IMAD.WIDE.U32 R4, R0, c[0x0][0x1e0], R16 ;  /* 0x0000780000047a25 */ /* 0x000fc800078e0010 */
[C---:B------:R-:W-:Y:S02]  /*1590*/  IMAD R10, R0.reuse, c[0x0][0x1b4], R3 ;  /* 0x00006d00000a7a24 */ /* 0x040fe400078e0203 */
[----:B------:R-:W-:Y:S01]  /*15a0*/  IMAD.WIDE.U32 R2, R0, c[0x0][0x1b0], R16 ;  /* 0x00006c0000027a25 */ /* 0x000fe200078e0010 */
[C---:B------:R-:W-:Y:S02]  /*15b0*/  SEL R0, R20.reuse, RZ, !P3 ;  /* 0x000000ff14007207 */ /* 0x040fe40005800000 */
[----:B------:R-:W-:Y:S01]  /*15c0*/  SEL R20, R20, RZ, !P4 ;  /* 0x000000ff14147207 */ /* 0x000fe20006000000 */
[----:B------:R-:W-:Y:S02]  /*15d0*/  IMAD R11, R7, c[0x0][0x17c], R9 ;  /* 0x00005f00070b7a24 */ /* 0x000fe400078e0209 */
[----:B------:R-:W-:Y:S02]  /*15e0*/  IMAD.IADD R5, R5, 0x1, R8 ;  /* 0x0000000105057824 */ /* 0x000fe400078e0208 */
[----:B------:R-:W-:-:S04]  /*15f0*/  IMAD.WIDE.U32 R8, R7, c[0x0][0x178], R16 ;  /* 0x00005e0007087a25 */ /* 0x000fc800078e0010 */
[----:B------:R-:W-:Y:S01]  /*1600*/  IMAD.IADD R3, R3, 0x1, R10 ;  /* 0x0000000103037824 */ /* 0x000fe200078e020a */
[----:B------:R-:W-:Y:S01]  /*1610*/  SEL R10, R27, RZ, !P3 ;  /* 0x000000ff1b0a7207 */ /* 0x000fe20005800000 */
[----:B------:R-:W-:Y:S02]  /*1620*/  IMAD.IADD R9, R9, 0x1, R11 ;  /* 0x0000000109097824 */ /* 0x000fe400078e020b */
[C---:B------:R-:W-:Y:S02]  /*1630*/  IMAD R11, R0.reuse, c[0x0][0x1e8], RZ ;  /* 0x00007a00000b7a24 */ /* 0x040fe400078e02ff */
[----:B------:R-:W-:Y:S02]  /*1640*/  IMAD R0, R0, c[0x0][0x1b8], RZ ;  /* 0x00006e0000007a24 */ /* 0x000fe400078e02ff */
[----:B------:R-:W-:Y:S02]  /*1650*/  IMAD R12, R7, c[0x0][0x20c], R6 ;  /* 0x00008300070c7a24 */ /* 0x000fe400078e0206 */
[----:B------:R-:W-:-:S02]  /*1660*/  IMAD R11, R10, c[0x0][0x1ec], R11 ;  /* 0x00007b000a0b7a24 */ /* 0x000fc400078e020b */
[----:B------:R-:W-:-:S04]  /*1670*/  IMAD.WIDE.U32 R4, R10, c[0x0][0x1e8], R4 ;  /* 0x00007a000a047a25 */ /* 0x000fc800078e0004 */
[----:B------:R-:W-:-:S04]  /*1680*/  IMAD.WIDE.U32 R6, R7, c[0x0][0x208], R16 ;  /* 0x0000820007067a25 */ /* 0x000fc800078e0010 */
[C---:B------:R-:W-:Y:S02]  /*1690*/  IMAD R0, R10.reuse, c[0x0][0x1bc], R0 ;  /* 0x00006f000a007a24 */ /* 0x040fe400078e0200 */
[----:B------:R-:W-:-:S04]  /*16a0*/  IMAD.WIDE.U32 R2, R10, c[0x0][0x1b8], R2 ;  /* 0x00006e000a027a25 */ /* 0x000fc800078e0002 */
[----:B------:R-:W-:Y:S02]  /*16b0*/  IMAD.IADD R15, R5, 0x1, R11 ;  /* 0x00000001050f7824 */ /* 0x000fe400078e020b */
[----:B------:R-:W-:Y:S02]  /*16c0*/  IMAD.MOV.U32 R14, RZ, RZ, R4 ;  /* 0x000000ffff0e7224 */ /* 0x000fe400078e0004 */
[----:B------:R-:W-:Y:S02]  /*16d0*/  IMAD.IADD R7, R7, 0x1, R12 ;  /* 0x0000000107077824 */ /* 0x000fe400078e020c */
[----:B------:R-:W-:Y:S02]  /*16e0*/  IMAD R10, R32, c[0x0][0x210], RZ ;  /* 0x00008400200a7a24 */ /* 0x000fe400078e02ff */
[----:B------:R-:W-:Y:S02]  /*16f0*/  IMAD.IADD R5, R3, 0x1, R0 ;  /* 0x0000000103057824 */ /* 0x000fe400078e0200 */
[----:B------:R-:W-:-:S02]  /*1700*/  IMAD.MOV.U32 R4, RZ, RZ, R2 ;  /* 0x000000ffff047224 */ /* 0x000fc400078e0002 */
[----:B------:R-:W-:-:S04]  /*1710*/  IMAD.WIDE R2, R80, 0x60, R18 ;  /* 0x0000006050027825 */ /* 0x000fc800078e0212 */
[C---:B------:R-:W-:Y:S02]  /*1720*/  IMAD R10, R82.reuse, c[0x0][0x214], R10 ;  /* 0x00008500520a7a24 */ /* 0x040fe400078e020a */
[----:B------:R-:W-:-:S04]  /*1730*/  IMAD.WIDE.U32 R6, R82, c[0x0][0x210], R6 ;  /* 0x0000840052067a25 */ /* 0x000fc800078e0006 */
[C---:B------:R-:W-:Y:S02]  /*1740*/  IMAD R12, R82.reuse, c[0x0][0x184], R13 ;  /* 0x00006100520c7a24 */ /* 0x040fe400078e020d */
[----:B------:R-:W-:-:S04]  /*1750*/  IMAD.WIDE.U32 R8, R82, c[0x0][0x180], R8 ;  /* 0x0000600052087a25 */ /* 0x000fc800078e0008 */
[----:B------:R-:W-:Y:S02]  /*1760*/  IMAD R0, R3, c[0x0][0x1a8], RZ ;  /* 0x00006a0003007a24 */ /* 0x000fe400078e02ff */
[----:B------:R-:W-:Y:S02]  /*1770*/  IMAD.IADD R11, R7, 0x1, R10 ;  /* 0x00000001070b7824 */ /* 0x000fe400078e020a */
[----:B------:R-:W-:Y:S02]  /*1780*/  IMAD.IADD R13, R9, 0x1, R12 ;  /* 0x00000001090d7824 */ /* 0x000fe400078e020c */
[----:B------:R-:W-:Y:S02]  /*1790*/  IMAD.MOV.U32 R10, RZ, RZ, R6 ;  /* 0x000000ffff0a7224 */ /* 0x000fe400078e0006 */
[----:B------:R-:W-:Y:S02]  /*17a0*/  IMAD R17, R2, c[0x0][0x1ac], R0 ;  /* 0x00006b0002117a24 */ /* 0x000fe400078e0200 */
[----:B------:R-:W-:-:S02]  /*17b0*/  IMAD.MOV.U32 R12, RZ, RZ, R8 ;  /* 0x000000ffff0c7224 */ /* 0x000fc400078e0008 */
[----:B------:R-:W-:Y:S02]  /*17c0*/  IMAD R6, R3, c[0x0][0x1d8], RZ ;  /* 0x0000760003067a24 */ /* 0x000fe400078e02ff */
[----:B------:R-:W-:Y:S02]  /*17d0*/  IMAD R0, R20, c[0x0][0x188], RZ ;  /* 0x0000620014007a24 */ /* 0x000fe400078e02ff */
[----:B------:R-:W-:Y:S02]  /*17e0*/  IMAD.U32 R9, RZ, RZ, UR11 ;  /* 0x0000000bff097e24 */ /* 0x000fe4000f8e00ff */
[C---:B------:R-:W-:Y:S02]  /*17f0*/  IMAD R3, R2.reuse, c[0x0][0x1dc], R6 ;  /* 0x0000770002037a24 */ /* 0x040fe400078e0206 */
[----:B------:R-:W-:-:S04]  /*1800*/  IMAD.WIDE.U32 R14, R2, c[0x0][0x1d8], R14 ;  /* 0x00007600020e7a25 */ /* 0x000fc800078e000e */
[----:B------:R-:W-:Y:S01]  /*1810*/  IMAD.U32 R8, RZ, RZ, UR10 ;  /* 0x0000000aff087e24 */ /* 0x000fe2000f8e00ff */
[----:B------:R-:W-:Y:S01]  /*1820*/  UMOV UR10, 0x6 ;  /* 0x00000006000a7882 */ /* 0x000fe20000000000 */
[----:B------:R-:W-:Y:S01]  /*1830*/  IMAD.U32 R9, RZ, RZ, UR6 ;  /* 0x00000006ff097e24 */ /* 0x000fe2000f8e00ff */
[----:B------:R-:W-:Y:S01]  /*1840*/  USHF.L.U64.HI UR16, UR8, UR10, UR9 ;  /* 0x0000000a08107299 */ /* 0x000fe20008010209 */
[C---:B------:R-:W-:Y:S01]  /*1850*/  IMAD R0, R25.reuse, c[0x0][0x18c], R0 ;  /* 0x0000630019007a24 */ /* 0x040fe200078e0200 */
[----:B------:R-:W-:Y:S01]  /*1860*/  ULDC.64 UR6, c[0x0][0x1d8] ;  /* 0x0000760000067ab9 */ /* 0x000fe20000000a00 */
[----:B------:R-:W-:Y:S01]  /*1870*/  IMAD.WIDE.U32 R18, R25, c[0x0][0x188], R12 ;  /* 0x0000620019127a25 */ /* 0x000fe200078e000c */
[----:B------:R-:W-:Y:S01]  /*1880*/  IADD3 R9, R9, UR11, RZ ;  /* 0x0000000b09097c10 */ /* 0x000fe2000fffe0ff */
[----:B------:R-:W-:Y:S02]  /*1890*/  USHF.L.U32 UR11, UR6, 0x6, URZ ;  /* 0x00000006060b7899 */ /* 0x000fe4000800063f */
[----:B------:R-:W-:Y:S01]  /*18a0*/  IMAD.WIDE.U32 R6, R2, c[0x0][0x1a8], R4 ;  /* 0x00006a0002067a25 */ /* 0x000fe200078e0004 */
[----:B------:R-:W-:Y:S01]  /*18b0*/  LEA R4, P2, R14, c[0x0][0x1c0], 0x1 ;  /* 0x000070000e047a11 */ /* 0x000fe200078408ff */
[----:B------:R1:W-:Y:S01]  /*18c0*/  STL.64 [R1], R18 ;  /* 0x0000001201007387 */ /* 0x0003e20000100a00 */
[----:B------:R-:W-:Y:S01]  /*18d0*/  UIMAD UR16, UR16, UR12, URZ ;  /* 0x0000000c101072a4 */ /* 0x000fe2000f8e023f */
[----:B------:R-:W-:Y:S01]  /*18e0*/  IMAD R2, R20, c[0x0][0x218], RZ ;  /* 0x0000860014027a24 */ /* 0x000fe200078e02ff */
[----:B------:R-:W-:Y:S01]  /*18f0*/  USHF.L.U64.HI UR18, UR6, UR10, UR7 ;  /* 0x0000000a06127299 */ /* 0x000fe20008010207 */
[----:B------:R-:W-:Y:S01]  /*1900*/  IMAD.IADD R3, R15, 0x1, R3 ;  /* 0x000000010f037824 */ /* 0x000fe200078e0203 */
[----:B------:R-:W-:Y:S01]  /*1910*/  UIMAD UR16, UR13, UR17, UR16 ;  /* 0x000000110d1072a4 */ /* 0x000fe2000f8e0210 */
[----:B------:R-:W-:Y:S01]  /*1920*/  IMAD.IADD R252, R19, 0x1, R0 ;  /* 0x0000000113fc7824 */ /* 0x000fe200078e0200 */
[----:B------:R-:W-:Y:S01]  /*1930*/  LEA R0, P0, R8, R18, 0x6 ;  /* 0x0000001208007211 */ /* 0x000fe200078030ff */
[----:B------:R-:W-:Y:S01]  /*1940*/  IMAD R12, R25, c[0x0][0x21c], R2 ;  /* 0x00008700190c7a24 */ /* 0x000fe200078e0202 */
[----:B------:R-:W-:Y:S01]  /*1950*/  LEA R2, P1, R6, c[0x0][0x190], 0x1 ;  /* 0x0000640006027a11 */ /* 0x000fe200078208ff */
[----:B------:R-:W-:Y:S01]  /*1960*/  IMAD.IADD R7, R7, 0x1, R17 ;  /* 0x0000000107077824 */ /* 0x000fe200078e0211 */
[----:B------:R-:W-:Y:S01]  /*1970*/  LEA.HI.X R5, R14, c[0x0][0x1c4], R3, 0x1, P2 ;  /* 0x000071000e057a11 */ /* 0x000fe200010f0c03 */
[----:B------:R-:W-:Y:S01]  /*1980*/  IMAD.WIDE.U32 R250, R25, c[0x0][0x218], R10 ;  /* 0x0000860019fa7a25 */ /* 0x000fe200078e000a */
[----:B------:R-:W-:Y:S01]  /*1990*/  LEA.HI.X R8, R8, R252, R9, 0x6, P0 ;  /* 0x000000fc08087211 */ /* 0x000fe200000f3409 */
[----:B------:R-:W-:Y:S01]  /*19a0*/  USHF.L.U32 UR13, UR8, 0x5, URZ ;  /* 0x00000005080d7899 */ /* 0x000fe2000800063f */
[----:B------:R-:W-:Y:S01]  /*19b0*/  LEA R14, P0, R0, c[0x0][0x160], 0x1 ;  /* 0x00005800000e7a11 */ /* 0x000fe200078008ff */
[----:B------:R-:W-:Y:S01]  /*19c0*/  IMAD.IADD R249, R251, 0x1, R12 ;  /* 0x00000001fbf97824 */ /* 0x000fe200078e020c */
[----:B------:R-:W-:Y:S01]  /*19d0*/  LEA.HI.X R3, R6, c[0x0][0x194], R7, 0x1, P1 ;  /* 0x0000650006037a11 */ /* 0x000fe200008f0c07 */
[----:B------:R-:W-:Y:S01]  /*19e0*/  IMAD.U32 R6, RZ, RZ, UR4 ;  /* 0x00000004ff067e24 */ /* 0x000fe2000f8e00ff */
[----:B------:R-:W-:Y:S01]  /*19f0*/  LEA.HI.X R15, R0, c[0x0][0x164], R8, 0x1, P0 ;  /* 0x00005900000f7a11 */ /* 0x000fe200000f0c08 */
[----:B------:R-:W-:Y:S01]  /*1a00*/  IMAD.IADD R0, R245, 0x1, -R35 ;  /* 0x00000001f5007824 */ /* 0x000fe200078e0a23 */
[----:B------:R-:W-:Y:S01]  /*1a10*/  ISETP.GE.AND P2, PT, R31, c[0x0][0x1cc], PT ;  /* 0x000073001f007a0c */ /* 0x000fe20003f46270 */
[----:B------:R-:W-:Y:S01]  /*1a20*/  IMAD.U32 R7, RZ, RZ, UR5 ;  /* 0x00000005ff077e24 */ /* 0x000fe2000f8e00ff */
[----:B------:R-:W-:Y:S01]  /*1a30*/  UMOV UR6, 0x5 ;  /* 0x0000000500067882 */ /* 0x000fe20000000000 */
[----:B------:R-:W-:Y:S01]  /*1a40*/  IMAD R0, R80, -0x60, R0 ;  /* 0xffffffa050007824 */ /* 0x000fe200078e0200 */
[----:B------:R-:W-:Y:S01]  /*1a50*/  USHF.L.U64.HI UR8, UR8, UR6, UR9 ;  /* 0x0000000608087299 */ /* 0x000fe20008010209 */
[----:B------:R-:W-:Y:S01]  /*1a60*/  IMAD.U32 R9, RZ, RZ, UR17 ;  /* 0x00000011ff097e24 */ /* 0x000fe2000f8e00ff */
[----:B-1----:R-:W-:Y:S01]  /*1a70*/  LEA R18, P0, R6, R14, 0x6 ;  /* 0x0000000e06127211 */ /* 0x002fe200078030ff */
[----:B------:R-:W-:Y:S01]  /*1a80*/  IMAD.MOV.U32 R248, RZ, RZ, R250 ;  /* 0x000000fffff87224 */ /* 0x000fe200078e00fa */
[----:B------:R-:W-:Y:S01]  /*1a90*/  ISETP.LT.OR P4, PT, R0, 0x1, P5 ;  /* 0x000000010000780c */ /* 0x000fe20002f81670 */
[----:B------:R-:W-:Y:S01]  /*1aa0*/  IMAD.SHL.U32 R242, R242, 0x2, RZ ;  /* 0x00000002f2f27824 */ /* 0x000fe200078e00ff */
[----:B------:R-:W-:Y:S01]  /*1ab0*/  LEA.HI.X R19, R6, R15, R7, 0x6, P0 ;  /* 0x0000000f06137211 */ /* 0x000fe200000f3407 */
[----:B------:R-:W-:Y:S01]  /*1ac0*/  IMAD.WIDE.U32 R8, R9, UR12, R248 ;  /* 0x0000000c09087c25 */ /* 0x000fe2000f8e00f8 */
[----:B------:R-:W-:Y:S01]  /*1ad0*/  IADD3 R6, P0, R4, UR11, RZ ;  /* 0x0000000b04067c10 */ /* 0x000fe2000ff1e0ff */
[----:B------:R-:W-:Y:S01]  /*1ae0*/  ULDC.64 UR6, c[0x0][0x1a8] ;  /* 0x00006a0000067ab9 */ /* 0x000fe20000000a00 */
[C---:B------:R-:W-:Y:S01]  /*1af0*/  ISETP.LT.OR P3, PT, R0.reuse, 0x1, P2 ;  /* 0x000000010000780c */ /* 0x040fe20001761670 */
[----:B------:R-:W-:Y:S01]  /*1b00*/  IMAD.U32 R11, RZ, RZ, UR11 ;  /* 0x0000000bff0b7e24 */ /* 0x000fe2000f8e00ff */
[----:B------:R-:W-:Y:S01]  /*1b10*/  ISETP.LT.OR P1, PT, R0, 0x21, P5 ;  /* 0x000000210000780c */ /* 0x000fe20002f21670 */
[----:B------:R-:W-:Y:S01]  /*1b20*/  IMAD.U32 R10, RZ, RZ, UR13 ;  /* 0x0000000dff0a7e24 */ /* 0x000fe2000f8e00ff */
[----:B------:R-:W-:Y:S01]  /*1b30*/  IADD3.X R7, R5, UR18, RZ, P0, !PT ;  /* 0x0000001205077c10 */ /* 0x000fe200087fe4ff */
[----:B------:R-:W-:Y:S01]  /*1b40*/  USHF.L.U32 UR9, UR6, 0x6, URZ ;  /* 0x0000000606097899 */ /* 0x000fe2000800063f */
[----:B------:R-:W-:Y:S01]  /*1b50*/  IADD3 R9, R9, UR16, RZ ;  /* 0x0000001009097c10 */ /* 0x000fe2000fffe0ff */
[----:B------:R-:W-:Y:S01]  /*1b60*/  @!PT LDS RZ, [RZ] ;  /* 0x00000000fffff984 */ /* 0x000fe20000000800 */
[----:B------:R-:W-:Y:S01]  /*1b70*/  @!PT LDS RZ, [RZ] ;  /* 0x00000000fffff984 */ /* 0x000fe20000000800 */
[----:B------:R-:W-:Y:S01]  /*1b80*/  @!PT LDS RZ, [RZ] ;  /* 0x00000000fffff984 */ /* 0x000fe20000000800 */
[----:B------:R1:W-:Y:S01]  /*1b90*/  LDGSTS.E.BYPASS.LTC128B.128 [R242+0x6080], [R4.64], !P4 ;  /* 0x0608000004f27fae */ /* 0x0003e2000e101d4e */
[----:B------:R-:W-:Y:S01]  /*1ba0*/  LEA R12, P0, R8, c[0x0][0x1f0], 0x1 ;  /* 0x00007c00080c7a11 */ /* 0x000fe200078008ff */
[----:B------:R-:W-:Y:S01]  /*1bb0*/  USHF.L.U64.HI UR7, UR6, UR10, UR7 ;  /* 0x0000000a06077299 */ /* 0x000fe20008010207 */
[----:B------:R-:W-:Y:S01]  /*1bc0*/  LEA.HI R17, R34, R81, RZ, 0x4 ;  /* 0x0000005122117211 */ /* 0x000fe200078f20ff */
[----:B------:R-:W-:Y:S01]  /*1bd0*/  IMAD R245, R80, -0x60, R245 ;  /* 0xffffffa050f57824 */ /* 0x000fe200078e02f5 */
[----:B------:R-:W-:Y:S01]  /*1be0*/  LEA.HI.X R13, R8, c[0x0][0x1f4], R9, 0x1, P0 ;  /* 0x00007d00080d7a11 */ /* 0x000fe200000f0c09 */
[----:B------:R-:W-:Y:S01]  /*1bf0*/  IMAD.U32 R8, RZ, RZ, UR13 ;  /* 0x0000000dff087e24 */ /* 0x000fe2000f8e00ff */
[----:B------:R1:W-:Y:S01]  /*1c00*/  LDGSTS.E.BYPASS.LTC128B.128 [R242+0x9080], [R4.64+0x80], !P3 ;  /* 0x0908008004f27fae */ /* 0x0003e2000d901d4e */
[----:B------:R-:W-:Y:S01]  /*1c10*/  IMAD.U32 R9, RZ, RZ, UR8 ;  /* 0x00000008ff097e24 */ /* 0x000fe2000f8e00ff */
[----:B------:R-:W-:-:S02]  /*1c20*/  ISETP.LT.OR P3, PT, R0, 0x21, P2 ;  /* 0x000000210000780c */ /* 0x000fc40001761670 */
[----:B------:R2:W-:Y:S01]  /*1c30*/  LDGSTS.E.BYPASS.LTC128B.128 [R242+0x7080], [R6.64], !P1 ;  /* 0x0708000006f27fae */ /* 0x0005e2000c901d4e */
[----:B------:R-:W-:-:S04]  /*1c40*/  LEA R26, P4, R8, R12, 0x1 ;  /* 0x0000000c081a7211 */ /* 0x000fc800078808ff */
[----:B------:R-:W-:Y:S02]  /*1c50*/  LEA.HI.X R27, R10, R13, R9, 0x1, P4 ;  /* 0x0000000d0a1b7211 */ /* 0x000fe400020f0c09 */
[----:B------:R-:W-:Y:S02]  /*1c60*/  ISETP.LT.OR P4, PT, R0, 0x41, P5 ;  /* 0x000000410000780c */ /* 0x000fe40002f81670 */
[----:B------:R-:W-:Y:S02]  /*1c70*/  ISETP.GE.AND P5, PT, R16, c[0x0][0x19c], PT ;  /* 0x0000670010007a0c */ /* 0x000fe40003fa6270 */
[----:B------:R-:W-:Y:S02]  /*1c80*/  SHF.R.S32.HI R10, RZ, 0x1f, R81 ;  /* 0x0000001fff0a7819 */ /* 0x000fe40000011451 */
[----:B-1----:R-:W-:-:S04]  /*1c90*/  IADD3 R4, P1, P0, R11, 0x80, R4 ;  /* 0x000000800b047810 */ /* 0x002fc8000783e004 */
[----:B------:R-:W-:Y:S02]  /*1ca0*/  IADD3.X R5, RZ, UR18, R5, P1, P0 ;  /* 0x00000012ff057c10 */ /* 0x000fe40008fe0405 */
[----:B------:R-:W-:Y:S02]  /*1cb0*/  ISETP.LT.OR P1, PT, R0, 0x41, P2 ;  /* 0x000000410000780c */ /* 0x000fe40001721670 */
[----:B--2---:R-:W-:Y:S01]  /*1cc0*/  IADD3 R6, P0, R6, UR11, RZ ;  /* 0x0000000b06067c10 */ /* 0x004fe2000ff1e0ff */
[----:B------:R1:W-:Y:S01]  /*1cd0*/  LDGSTS.E.BYPASS.LTC128B.128 [R242+0xa080], [R4.64], !P3 ;  /* 0x0a08000004f27fae */ /* 0x0003e2000d901d4e */
[----:B------:R-:W-:Y:S02]  /*1ce0*/  ISETP.GE.AND P2, PT, R31, c[0x0][0x19c], PT ;  /* 0x000067001f007a0c */ /* 0x000fe40003f46270 */
[----:B------:R-:W-:Y:S02]  /*1cf0*/  IADD3.X R7, R7, UR18, RZ, P0, !PT ;  /* 0x0000001207077c10 */ /* 0x000fe400087fe4ff */
[----:B------:R-:W-:-:S02]  /*1d00*/  ISETP.LT.OR P3, PT, R0, 0x1, P5 ;  /* 0x000000010000780c */ /* 0x000fc40002f61670 */
[C---:B------:R-:W-:Y:S01]  /*1d10*/  ISETP.LT.OR P0, PT, R0.reuse, 0x1, P2 ;  /* 0x000000010000780c */ /* 0x040fe20001701670 */
[----:B------:R2:W-:Y:S01]  /*1d20*/  LDGSTS.E.BYPASS.LTC128B.128 [R242+0x8080], [R6.64], !P4 ;  /* 0x0808000006f27fae */ /* 0x0005e2000e101d4e */
[C---:B------:R-:W-:Y:S02]  /*1d30*/  ISETP.LT.OR P6, PT, R0.reuse, 0x21, P2 ;  /* 0x000000210000780c */ /* 0x040fe400017c1670 */
[C---:B------:R-:W-:Y:S01]  /*1d40*/  ISETP.LT.OR P2, PT, R0.reuse, 0x41, P2 ;  /* 0x000000410000780c */ /* 0x040fe20001741670 */
[----:B------:R2:W-:Y:S01]  /*1d50*/  LDGSTS.E.BYPASS.LTC128B.128 [R242+0xb080], [R6.64+0x80], !P1 ;  /* 0x0b08008006f27fae */ /* 0x0005e2000c901d4e */
[C---:B------:R-:W-:Y:S02]  /*1d60*/  ISETP.LT.OR P1, PT, R0.reuse, 0x21, P5 ;  /* 0x000000210000780c */ /* 0x040fe40002f21670 */
[----:B------:R-:W-:Y:S01]  /*1d70*/  ISETP.LT.OR P5, PT, R0, 0x41, P5 ;  /* 0x000000410000780c */ /* 0x000fe20002fa1670 */
[----:B------:R-:W0:Y:S01]  /*1d80*/  LDGDEPBAR ;  /* 0x00000000000079af */ /* 0x000e220000000000 */
[----:B------:R-:W-:-:S03]  /*1d90*/  IMAD.SHL.U32 R0, R24, 0x40, RZ ;  /* 0x0000004018007824 */ /* 0x000fc600078e00ff */
[----:B------:R3:W-:Y:S02]  /*1da0*/  LDGSTS.E.BYPASS.LTC128B.128 [R242+0x80], [R2.64], !P3 ;  /* 0x0008000002f27fae */ /* 0x0007e4000d901d4e */
[----:B------:R-:W-:Y:S02]  /*1db0*/  LOP3.LUT R0, R0, 0x1c0, RZ, 0xc0, !PT ;  /* 0x000001c000007812 */ /* 0x000fe400078ec0ff */
[----:B------:R3:W-:Y:S02]  /*1dc0*/  LDGSTS.E.BYPASS.LTC128B.128 [R242+0x3080], [R2.64+0x80], !P0 ;  /* 0x0308008002f27fae */ /* 0x0007e4000c101d4e */
[----:B------:R-:W-:Y:S02]  /*1dd0*/  LOP3.LUT R9, R0, 0x8, R216, 0xf8, !PT ;  /* 0x0000000800097812 */ /* 0x000fe400078ef8d8 */
[----:B-1----:R-:W-:Y:S02]  /*1de0*/  IADD3 R4, P4, R2, UR9, RZ ;  /* 0x0000000902047c10 */ /* 0x002fe4000ff9e0ff */
[----:B------:R-:W-:-:S02]  /*1df0*/  SHF.R.U32.HI R0, RZ, 0x3, R0 ;  /* 0x00000003ff007819 */ /* 0x000fc40000011600 */
[----:B------:R-:W-:Y:S02]  /*1e00*/  IADD3.X R5, R3, UR7, RZ, P4, !PT ;  /* 0x0000000703057c10 */ /* 0x000fe4000a7fe4ff */
[----:B------:R-:W-:-:S03]  /*1e10*/  ISETP.GE.AND P4, PT, R16, c[0x0][0x16c], PT ;  /* 0x00005b0010007a0c */ /* 0x000fc60003f86270 */
[----:B------:R1:W-:Y:S01]  /*1e20*/  LDGSTS.E.BYPASS.LTC128B.128 [R242+0x1080], [R4.64], !P1 ;  /* 0x0108000004f27fae */ /* 0x0003e2000c901d4e */
[----:B--2---:R-:W-:-:S05]  /*1e30*/  IMAD.U32 R6, RZ, RZ, UR9 ;  /* 0x00000009ff067e24 */ /* 0x004fca000f8e00ff */
[----:B------:R-:W-:-:S04]  /*1e40*/  IADD3 R6, P3, P0, R6, 0x80, R2 ;  /* 0x0000008006067810 */ /* 0x000fc8000787e002 */
[----:B------:R-:W-:Y:S02]  /*1e50*/  IADD3.X R7, RZ, UR7, R3, P3, P0 ;  /* 0x00000007ff077c10 */ /* 0x000fe40009fe0403 */
[----:B------:R-:W-:Y:S01]  /*1e60*/  ISETP.GE.AND P3, PT, R31, c[0x0][0x16c], PT ;  /* 0x00005b001f007a0c */ /* 0x000fe20003f66270 */
[----:B---3--:R-:W-:Y:S01]  /*1e70*/  IMAD.SHL.U32 R2, R22, 0x80, RZ ;  /* 0x0000008016027824 */ /* 0x008fe200078e00ff */
[----:B------:R-:W-:Y:S01]  /*1e80*/  SEL R3, RZ, 0x1, P4 ;  /* 0x00000001ff037807 */ /* 0x000fe20002000000 */
[----:B------:R2:W-:Y:S01]  /*1e90*/  LDGSTS.E.BYPASS.LTC128B.128 [R242+0x4080], [R6.64], !P6 ;  /* 0x0408000006f27fae */ /* 0x0005e2000f101d4e */
[----:B------:R-:W-:Y:S02]  /*1ea0*/  SEL R8, RZ, 0x2, P3 ;  /* 0x00000002ff087807 */ /* 0x000fe40001800000 */
[----:B------:R-:W-:-:S04]  /*1eb0*/  IADD3 R22, P1, R2, R81, RZ ;  /* 0x0000005102167210 */ /* 0x000fc80007f3e0ff */
[----:B------:R-:W-:Y:S02]  /*1ec0*/  LEA.HI.X.SX32 R23, R2, R10, 0x1, P1 ;  /* 0x0000000a02177211 */ /* 0x000fe400008f0eff */
[----:B------:R-:W-:Y:S01]  /*1ed0*/  LOP3.LUT R2, R30, R9, R0, 0xf6, !PT ;  /* 0x000000091e027212 */ /* 0x000fe200078ef600 */
[----:B------:R-:W-:Y:S01]  /*1ee0*/  IMAD.IADD R0, R8, 0x1, R3 ;  /* 0x0000000108007824 */ /* 0x000fe200078e0203 */
[----:B-1----:R-:W-:Y:S01]  /*1ef0*/  IADD3 R4, P0, R4, UR9, RZ ;  /* 0x0000000904047c10 */ /* 0x002fe2000ff1e0ff */
[----:B------:R-:W-:Y:S01]  /*1f00*/  UMOV UR9, 0x1 ;  /* 0x0000000100097882 */ /* 0x000fe20000000000 */
[----:B------:R-:W-:Y:S01]  /*1f10*/  SHF.R.S32.HI R9, RZ, 0x2, R33 ;  /* 0x00000002ff097819 */ /* 0x000fe20000011421 */
[----:B------:R-:W-:Y:S01]  /*1f20*/  IMAD.SHL.U32 R218, R2, 0x2, RZ ;  /* 0x0000000202da7824 */ /* 0x000fe200078e00ff */
[----:B------:R-:W-:Y:S01]  /*1f30*/  IADD3.X R5, R5, UR7, RZ, P0, !PT ;  /* 0x0000000705057c10 */ /* 0x000fe200087fe4ff */
[----:B------:R-:W-:Y:S01]  /*1f40*/  USHF.L.U32 UR7, UR12, 0x6, URZ ;  /* 0x000000060c077899 */ /* 0x000fe2000800063f */
[----:B------:R-:W-:-:S02]  /*1f50*/  LOP3.LUT P1, RZ, R0, 0x1, RZ, 0xc0, !PT ;  /* 0x0000000100ff7812 */ /* 0x000fc4000782c0ff */
[----:B------:R-:W-:Y:S01]  /*1f60*/  LOP3.LUT P6, RZ, R0, 0x2, RZ, 0xc0, !PT ;  /* 0x0000000200ff7812 */ /* 0x000fe200078cc0ff */
[----:B------:R1:W-:Y:S01]  /*1f70*/  LDGSTS.E.BYPASS.LTC128B.128 [R242+0x2080], [R4.64], !P5 ;  /* 0x0208000004f27fae */ /* 0x0003e2000e901d4e */
[----:B------:R-:W-:Y:S01]  /*1f80*/  IMAD R0, R32, c[0x0][0x270], RZ ;  /* 0x00009c0020007a24 */ /* 0x000fe200078e02ff */
[C---:B------:R-:W-:Y:S01]  /*1f90*/  LOP3.LUT P0, RZ, R24.reuse, 0x4, RZ, 0xc0, !PT ;  /* 0x0000000418ff7812 */ /* 0x040fe2000780c0ff */
[----:B------:R-:W-:Y:S01]  /*1fa0*/  USHF.R.S32.HI UR6, URZ, 0x1f, UR7 ;  /* 0x0000001f3f067899 */ /* 0x000fe20008011407 */
[----:B------:R1:W-:Y:S01]  /*1fb0*/  LDGSTS.E.BYPASS.LTC128B.128 [R242+0x5080], [R4.64+0x80], !P2 ;  /* 0x0508008004f27fae */ /* 0x0003e2000d101d4e */
[----:B------:R-:W-:Y:S01]  /*1fc0*/  LOP3.LUT P2, RZ, R24, 0x2, RZ, 0xc0, !PT ;  /* 0x0000000218ff7812 */ /* 0x000fe2000784c0ff */
[----:B--2---:R-:W-:Y:S02]  /*1fd0*/  IMAD R6, R82, c[0x0][0x274], R0 ;  /* 0x00009d0052067a24 */ /* 0x004fe400078e0200 */
[----:B------:R-:W0:Y:S01]  /*1fe0*/  LDGDEPBAR ;  /* 0x00000000000079af */ /* 0x000e220000000000 */
[----:B------:R-:W-:-:S02]  /*1ff0*/  SHF.R.S32.HI R0, RZ, 0x1f, R33 ;  /* 0x0000001fff007819 */ /* 0x000fc40000011421 */
[----:B------:R-:W-:Y:S02]  /*2000*/  SEL R222, R222, 0xffffffc0, !P0 ;  /* 0xffffffc0dede7807 */ /* 0x000fe40004000000 */
[----:B------:R-:W-:Y:S02]  /*2010*/  LEA.HI R7, R0, R9, RZ, 0x3 ;  /* 0x0000000900077211 */ /* 0x000fe400078f18ff */
[----:B------:R-:W-:Y:S01]  /*2020*/  IADD3 R3, R244, -UR7, -R35 ;  /* 0x80000007f4037c10 */ /* 0x000fe2000fffe823 */
[----:B------:R-:W-:Y:S01]  /*2030*/  IMAD.IADD R219, R218, 0x1, R222 ;  /* 0x00000001dadb7824 */ /* 0x000fe200078e02de */
[----:B------:R-:W-:Y:S02]  /*2040*/  LEA.HI R30, R34, R81, RZ, 0x5 ;  /* 0x00000051221e7211 */ /* 0x000fe400078f28ff */
[----:B------:R-:W-:Y:S02]  /*2050*/  ISETP.LT.OR P0, PT, R3, 0x1, !P1 ;  /* 0x000000010300780c */ /* 0x000fe40004f01670 */
[----:B------:R-:W-:-:S02]  /*2060*/  SHF.R.S32.HI R8, RZ, 0x5, R30 ;  /* 0x00000005ff087819 */ /* 0x000fc4000001141e */
[----:B------:R-:W-:Y:S02]  /*2070*/  ISETP.LT.OR P1, PT, R3, 0x21, !P1 ;  /* 0x000000210300780c */ /* 0x000fe40004f21670 */
[----:B------:R-:W-:Y:S02]  /*2080*/  LEA.HI R10, R30, R8, RZ, 0x1 ;  /* 0x000000081e0a7211 */ /* 0x000fe400078f08ff */
[----:B------:R-:W-:Y:S02]  /*2090*/  LOP3.LUT R7, R7, 0xfffffff8, RZ, 0xc0, !PT ;  /* 0xfffffff807077812 */ /* 0x000fe400078ec0ff */
[----:B------:R-:W-:Y:S01]  /*20a0*/  LOP3.LUT R10, R10, 0xfffffffe, RZ, 0xc0, !PT ;  /* 0xfffffffe0a0a7812 */ /* 0x000fe200078ec0ff */
[----:B-1----:R-:W-:Y:S01]  /*20b0*/  IMAD.MOV.U32 R4, RZ, RZ, 0x20 ;  /* 0x00000020ff047424 */ /* 0x002fe200078e00ff */
[----:B------:R-:W-:-:S04]  /*20c0*/  DEPBAR.LE SB0, 0x1 ;  /* 0x000080400000791a */ /* 0x000fc80000000000 */
[----:B------:R-:W-:Y:S01]  /*20d0*/  BAR.SYNC.DEFER_BLOCKING 0x0 ;  /* 0x0000000000007b1d */ /* 0x000fe20000010000 */
[----:B------:R-:W-:Y:S01]  /*20e0*/  SEL R0, R4, 0xffffffe0, !P2 ;  /* 0xffffffe004007807 */ /* 0x000fe20005000000 */
[----:B------:R-:W-:Y:S01]  /*20f0*/  IMAD.WIDE.U32 R4, R82, c[0x0][0x270], R28 ;  /* 0x00009c0052047a25 */ /* 0x000fe200078e001c */
[C---:B------:R-:W-:Y:S02]  /*2100*/  ISETP.LT.OR P2, PT, R3.reuse, 0x1, !P6 ;  /* 0x000000010300780c */ /* 0x040fe40007741670 */
[----:B------:R-:W-:Y:S01]  /*2110*/  ISETP.LT.OR P6, PT, R3, 0x21, !P6 ;  /* 0x000000210300780c */ /* 0x000fe200077c1670 */
[----:B------:R-:W-:Y:S01]  /*2120*/  IMAD.IADD R220, R218, 0x1, R0 ;  /* 0x00000001dadc7824 */ /* 0x000fe200078e0200 */
[----:B------:R-:W-:Y:S01]  /*2130*/  ISETP.GE.AND P5, PT, R16, c[0x0][0x1fc], PT ;  /* 0x00007f0010007a0c */ /* 0x000fe20003fa6270 */
[----:B------:R-:W-:Y:S02]  /*2140*/  IMAD.IADD R0, R0, 0x1, R219 ;  /* 0x0000000100007824 */ /* 0x000fe400078e02db */
[----:B------:R-:W-:Y:S01]  /*2150*/  IMAD.IADD R5, R5, 0x1, R6 ;  /* 0x0000000105057824 */ /* 0x000fe200078e0206 */
[----:B------:R-:W-:Y:S01]  /*2160*/  SEL R246, RZ, 0x1, P5 ;  /* 0x00000001fff67807 */ /* 0x000fe20002800000 */
[----:B------:R-:W-:-:S02]  /*2170*/  IMAD.IADD R10, R8, 0x1, -R10 ;  /* 0x00000001080a7824 */ /* 0x000fc400078e0a0a */
[----:B------:R-:W-:-:S04]  /*2180*/  IMAD.WIDE.U32 R36, R25, c[0x0][0x278], R4 ;  /* 0x00009e0019247a25 */ /* 0x000fc800078e0004 */
[----:B------:R-:W-:Y:S01]  /*2190*/  IMAD R8, R32, c[0x0][0x288], RZ ;  /* 0x0000a20020087a24 */ /* 0x000fe200078e02ff */
[----:B------:R-:W-:Y:S01]  /*21a0*/  STL.64 [R1+0x20], R36 ;  /* 0x0000202401007387 */ /* 0x000fe20000100a00 */
[----:B------:R-:W-:Y:S02]  /*21b0*/  IMAD.IADD R7, R9, 0x1, -R7 ;  /* 0x0000000109077824 */ /* 0x000fe400078e0a07 */
[C---:B------:R-:W-:Y:S01]  /*21c0*/  IMAD R8, R82.reuse, c[0x0][0x28c], R8 ;  /* 0x0000a30052087a24 */ /* 0x040fe200078e0208 */
[----:B------:R-:W1:Y:S01]  /*21d0*/  LDSM.16.M88.2 R174, [R0+0x6080] ;  /* 0x0060800000ae783b */ /* 0x000e620000000100 */
[----:B------:R-:W-:-:S03]  /*21e0*/  IMAD.WIDE.U32 R4, R82, c[0x0][0x288], R28 ;  /* 0x0000a20052047a25 */ /* 0x000fc600078e001c */
[----:B------:R-:W2:Y:S01]  /*21f0*/  LDSM.16.M88.2 R176, [R0+0x7080] ;  /* 0x0070800000b0783b */ /* 0x000ea20000000100 */
[----:B------:R-:W-:Y:S02]  /*2200*/  IMAD R6, R32, c[0x0][0x238], RZ ;  /* 0x00008e0020067a24 */ /* 0x000fe400078e02ff */
[----:B------:R-:W-:Y:S01]  /*2210*/  IMAD.IADD R5, R5, 0x1, R8 ;  /* 0x0000000105057824 */ /* 0x000fe200078e0208 */
[----:B------:R-:W3:Y:S01]  /*2220*/  LDSM.16.M88.2 R178, [R0+0x8080] ;  /* 0x0080800000b2783b */ /* 0x000ee20000000100 */
[C---:B------:R-:W-:Y:S02]  /*2230*/  IMAD R6, R82.reuse, c[0x0][0x23c], R6 ;  /* 0x00008f0052067a24 */ /* 0x040fe400078e0206 */
[----:B------:R-:W-:Y:S01]  /*2240*/  IMAD.WIDE.U32 R2, R82, c[0x0][0x238], R22 ;  /* 0x00008e0052027a25 */ /* 0x000fe200078e0016 */
[----:B------:R-:W4:Y:S03]  /*2250*/  LDSM.16.M88.2 R198, [R0+0x9080] ;  /* 0x0090800000c6783b */ /* 0x000f260000000100 */
[----:B------:R-:W-:Y:S01]  /*2260*/  IMAD.IADD R3, R3, 0x1, R6 ;  /* 0x0000000103037824 */ /* 0x000fe200078e0206 */
[----:B------:R-:W1:Y:S01]  /*2270*/  LDSM.16.M88.2 R200, [R0+0xa080] ;  /* 0x00a0800000c8783b */ /* 0x000e620000000100 */
[----:B------:R-:W-:-:S03]  /*2280*/  IMAD.WIDE.U32 R28, R25, c[0x0][0x290], R4 ;  /* 0x0000a400191c7a25 */ /* 0x000fc600078e0004 */
[----:B------:R5:W1:Y:S01]  /*2290*/  LDSM.16.M88.2 R202, [R0+0xb080] ;  /* 0x00b0800000ca783b */ /* 0x000a620000000100 */
[----:B------:R-:W-:-:S03]  /*22a0*/  IMAD.WIDE.U32 R22, R25, c[0x0][0x240], R2 ;  /* 0x0000900019167a25 */ /* 0x000fc600078e0002 */
[----:B------:R-:W1:Y:S01]  /*22b0*/  LDSM.16.M88.2 R152, [R218+0x6080] ;  /* 0x00608000da98783b */ /* 0x000e620000000100 */
[----:B------:R-:W-:Y:S02]  /*22c0*/  IMAD.SHL.U32 R221, R10, 0x200, RZ ;  /* 0x000002000add7824 */ /* 0x000fe400078e00ff */
[----:B------:R-:W-:Y:S01]  /*22d0*/  IMAD.IADD R222, R222, 0x1, R220 ;  /* 0x00000001dede7824 */ /* 0x000fe200078e02dc */
[----:B------:R-:W1:Y:S04]  /*22e0*/  LDSM.16.M88.2 R154, [R218+0x7080] ;  /* 0x00708000da9a783b */ /* 0x000e680000000100 */
[----:B------:R-:W1:Y:S04]  /*22f0*/  LDSM.16.M88.2 R156, [R218+0x8080] ;  /* 0x00808000da9c783b */ /* 0x000e680000000100 */
[----:B------:R-:W1:Y:S04]  /*2300*/  LDSM.16.M88.2 R158, [R220+0x6080] ;  /* 0x00608000dc9e783b */ /* 0x000e680000000100 */
[----:B------:R-:W1:Y:S01]  /*2310*/  LDSM.16.M88.2 R164, [R220+0x7080] ;  /* 0x00708000dca4783b */ /* 0x000e620000000100 */
[----:B-----5:R-:W-:-:S03]  /*2320*/  IMAD R0, R20, c[0x0][0x278], RZ ;  /* 0x00009e0014007a24 */ /* 0x020fc600078e02ff */
[----:B------:R-:W1:Y:S01]  /*2330*/  LDSM.16.M88.2 R166, [R220+0x8080] ;  /* 0x00808000dca6783b */ /* 0x000e620000000100 */
[----:B------:R-:W-:-:S03]  /*2340*/  IMAD R0, R25, c[0x0][0x27c], R0 ;  /* 0x00009f0019007a24 */ /* 0x000fc600078e0200 */
[----:B------:R-:W1:Y:S01]  /*2350*/  LDSM.16.M88.2 R180, [R218+0x9080] ;  /* 0x00908000dab4783b */ /* 0x000e620000000100 */
[----:B------:R-:W-:-:S03]  /*2360*/  IMAD.IADD R9, R37, 0x1, R0 ;  /* 0x0000000125097824 */ /* 0x000fc600078e0200 */
        /* <DEDUP_REMOVED lines=12> */
[----:B------:R5:W-:Y:S04]  /*2430*/  STL [R1+0x30], R9 ;  /* 0x0000300901007387 */ /* 0x000be80000100800 */
[----:B------:R-:W-:Y:S04]  /*2440*/  STL.64 [R1+0x28], R22 ;  /* 0x0000281601007387 */ /* 0x000fe80000100a00 */
[----:B------:R-:W-:Y:S04]  /*2450*/  STL.64 [R1+0x10], R28 ;  /* 0x0000101c01007387 */ /* 0x000fe80000100a00 */
[----:B------:R-:W-:Y:S01]  /*2460*/  @!PT LDS RZ, [RZ] ;  /* 0x00000000fffff984 */ /* 0x000fe20000000800 */
[----:B------:R-:W-:Y:S01]  /*2470*/  @!PT LDS RZ, [RZ] ;  /* 0x00000000fffff984 */ /* 0x000fe20000000800 */
[----:B------:R-:W-:Y:S01]  /*2480*/  @!PT LDS RZ, [RZ] ;  /* 0x00000000fffff984 */ /* 0x000fe20000000800 */
[----:B------:R1:W-:Y:S01]  /*2490*/  LDGSTS.E.BYPASS.LTC128B.128 [R242+0x6080], [R14.64], !P0 ;  /* 0x060800000ef27fae */ /* 0x0003e2000c101d4e */
[----:B------:R-:W-:-:S03]  /*24a0*/  ISETP.GE.AND P0, PT, R16, c[0x0][0x1fc], PT ;  /* 0x00007f0010007a0c */ /* 0x000fc60003f06270 */
[----:B------:R1:W-:Y:S01]  /*24b0*/  LDGSTS.E.BYPASS.LTC128B.128 [R242+0x8080], [R14.64+0x80], !P2 ;  /* 0x080800800ef27fae */ /* 0x0003e2000d101d4e */
[----:B------:R-:W-:-:S03]  /*24c0*/  ISETP.GT.AND P2, PT, R81, 0xf, PT ;  /* 0x0000000f5100780c */ /* 0x000fc60003f44270 */
[----:B------:R2:W-:Y:S04]  /*24d0*/  LDGSTS.E.BYPASS.LTC128B.128 [R242+0x7080], [R18.64], !P1 ;  /* 0x0708000012f27fae */ /* 0x0005e8000c901d4e */
[----:B------:R2:W-:Y:S01]  /*24e0*/  LDGSTS.E.BYPASS.LTC128B.128 [R242+0x9080], [R18.64+0x80], !P6 ;  /* 0x0908008012f27fae */ /* 0x0005e2000f101d4e */
[----:B------:R-:W-:-:S05]  /*24f0*/  ISETP.GE.AND P6, PT, R31, c[0x0][0x1fc], PT ;  /* 0x00007f001f007a0c */ /* 0x000fca0003fc6270 */
[----:B------:R-:W-:Y:S01]  /*2500*/  @!P2 IADD3 R0, P1, R36, UR7, RZ ;  /* 0x000000072400ac10 */ /* 0x000fe2000ff3e0ff */
[----:B------:R-:W-:Y:S01]  /*2510*/  @!P2 IMAD.SHL.U32 R4, R81, 0x10, RZ ;  /* 0x000000105104a824 */ /* 0x000fe200078e00ff */
[----:B------:R-:W-:Y:S02]  /*2520*/  CS2R R36, SRZ ;  /* 0x0000000000247805 */ /* 0x000fe4000001ff00 */
[----:B-----5:R-:W-:Y:S02]  /*2530*/  @!P2 IADD3.X R9, R9, UR6, RZ, P1, !PT ;  /* 0x000000060909ac10 */ /* 0x020fe40008ffe4ff */
[----:B------:R-:W-:-:S04]  /*2540*/  @!P2 LEA R8, P1, R0, c[0x0][0x258], 0x2 ;  /* 0x000096000008aa11 */ /* 0x000fc800078210ff */
[----:B------:R-:W-:Y:S01]  /*2550*/  @!P2 LEA.HI.X R9, R0, c[0x0][0x25c], R9, 0x2, P1 ;  /* 0x000097000009aa11 */ /* 0x000fe200008f1409 */
[C---:B------:R-:W-:Y:S01]  /*2560*/  IMAD R0, R20.reuse, c[0x0][0x290], RZ ;  /* 0x0000a40014007a24 */ /* 0x040fe200078e02ff */
[----:B------:R-:W-:Y:S01]  /*2570*/  ISETP.GE.AND P1, PT, R31, c[0x0][0x1fc], PT ;  /* 0x00007f001f007a0c */ /* 0x000fe20003f26270 */
[----:B------:R-:W-:Y:S01]  /*2580*/  IMAD R20, R20, c[0x0][0x240], RZ ;  /* 0x0000900014147a24 */ /* 0x000fe200078e02ff */
[----:B-1----:R-:W-:Y:S01]  /*2590*/  SHF.R.S32.HI R14, RZ, 0x4, R17 ;  /* 0x00000004ff0e7819 */ /* 0x002fe20000011411 */
[C---:B------:R-:W-:Y:S01]  /*25a0*/  IMAD R15, R25.reuse, c[0x0][0x294], R0 ;  /* 0x0000a500190f7a24 */ /* 0x040fe200078e0200 */
[----:B------:R1:W-:Y:S01]  /*25b0*/  @!P2 LDGSTS.E.BYPASS.LTC128B.128 [R4+0x12080], [R8.64] ;  /* 0x120800000804afae */ /* 0x0003e2000b901d4e */
[----:B------:R-:W-:Y:S01]  /*25c0*/  IMAD R20, R25, c[0x0][0x244], R20 ;  /* 0x0000910019147a24 */ /* 0x000fe200078e0214 */
[----:B------:R-:W-:Y:S01]  /*25d0*/  LEA.HI R11, R17, R14, RZ, 0x1 ;  /* 0x0000000e110b7211 */ /* 0x000fe200078f08ff */
[----:B------:R-:W-:Y:S01]  /*25e0*/  IMAD.IADD R15, R29, 0x1, R15 ;  /* 0x000000011d0f7824 */ /* 0x000fe200078e020f */
[----:B------:R-:W0:Y:S01]  /*25f0*/  LDGDEPBAR ;  /* 0x00000000000079af */ /* 0x000e220000000000 */
[----:B--2---:R-:W-:-:S02]  /*2600*/  SEL R18, RZ, 0xffffffff, P1 ;  /* 0xffffffffff127807 */ /* 0x004fc40000800000 */
[----:B------:R-:W-:Y:S01]  /*2610*/  LOP3.LUT R11, R11, 0xfffffffe, RZ, 0xc0, !PT ;  /* 0xfffffffe0b0b7812 */ /* 0x000fe200078ec0ff */
[----:B------:R-:W-:Y:S01]  /*2620*/  STL [R1+0x1c], R15 ;  /* 0x00001c0f01007387 */ /* 0x000fe20000100800 */
[----:B------:R-:W-:-:S03]  /*2630*/  LOP3.LUT P1, RZ, R7, 0x1, RZ, 0xc0, !PT ;  /* 0x0000000107ff7812 */ /* 0x000fc6000782c0ff */
[----:B------:R-:W-:Y:S01]  /*2640*/  IMAD.IADD R6, R14, 0x1, -R11 ;  /* 0x000000010e067824 */ /* 0x000fe200078e0a0b */
[----:B------:R-:W-:Y:S02]  /*2650*/  SHF.R.S32.HI R14, RZ, 0x1f, R21 ;  /* 0x0000001fff0e7819 */ /* 0x000fe40000011415 */
[----:B------:R-:W-:Y:S01]  /*2660*/  LOP3.LUT R11, R30, 0xffffffe0, RZ, 0xc0, !PT ;  /* 0xffffffe01e0b7812 */ /* 0x000fe200078ec0ff */
[----:B------:R-:W-:Y:S01]  /*2670*/  IMAD.SHL.U32 R5, R6, 0x20, RZ ;  /* 0x0000002006057824 */ /* 0x000fe200078e00ff */
[----:B------:R-:W-:Y:S01]  /*2680*/  LEA.HI R0, R14, R21, RZ, 0x2 ;  /* 0x000000150e007211 */ /* 0x000fe200078f10ff */
[----:B------:R-:W-:Y:S02]  /*2690*/  IMAD.SHL.U32 R224, R6, 0x8, RZ ;  /* 0x0000000806e07824 */ /* 0x000fe400078e00ff */
[----:B------:R-:W-:Y:S01]  /*26a0*/  IMAD.IADD R2, R81, 0x1, -R11 ;  /* 0x0000000151027824 */ /* 0x000fe200078e0a0b */
[----:B------:R-:W-:Y:S02]  /*26b0*/  LOP3.LUT R3, R0, 0x1ffffffc, RZ, 0xc0, !PT ;  /* 0x1ffffffc00037812 */ /* 0x000fe400078ec0ff */
[----:B------:R-:W-:-:S02]  /*26c0*/  IADD3 R0, R244, -UR7, -R35 ;  /* 0x80000007f4007c10 */ /* 0x000fc4000fffe823 */
[----:B------:R-:W-:Y:S01]  /*26d0*/  SHF.R.S32.HI R243, RZ, 0x1f, R2 ;  /* 0x0000001ffff37819 */ /* 0x000fe20000011402 */
[C---:B------:R-:W-:Y:S01]  /*26e0*/  IMAD.IADD R14, R21.reuse, 0x1, -R3 ;  /* 0x00000001150e7824 */ /* 0x040fe200078e0a03 */
[C---:B------:R-:W-:Y:S01]  /*26f0*/  ISETP.LT.OR P5, PT, R0.reuse, 0x1, P0 ;  /* 0x000000010000780c */ /* 0x040fe200007a1670 */
[----:B------:R-:W-:Y:S01]  /*2700*/  IMAD.SHL.U32 R3, R21, 0x8, RZ ;  /* 0x0000000815037824 */ /* 0x000fe200078e00ff */
[----:B------:R-:W-:Y:S01]  /*2710*/  LEA.HI R243, R243, R2, RZ, 0x2 ;  /* 0x00000002f3f37211 */ /* 0x000fe200078f10ff */
[C---:B-1----:R-:W-:Y:S01]  /*2720*/  IMAD.SHL.U32 R8, R7.reuse, 0x20, RZ ;  /* 0x0000002007087824 */ /* 0x042fe200078e00ff */
[----:B------:R-:W-:Y:S01]  /*2730*/  ISETP.LT.OR P0, PT, R0, 0x21, P0 ;  /* 0x000000210000780c */ /* 0x000fe20000701670 */
[----:B------:R-:W-:Y:S01]  /*2740*/  IMAD.SHL.U32 R9, R7, 0x4, RZ ;  /* 0x0000000407097824 */ /* 0x000fe200078e00ff */
[----:B------:R-:W-:Y:S01]  /*2750*/  LOP3.LUT R3, R3, 0x18, RZ, 0xc0, !PT ;  /* 0x0000001803037812 */ /* 0x000fe200078ec0ff */
[----:B------:R-:W-:Y:S01]  /*2760*/  CS2R R34, SRZ ;  /* 0x0000000000227805 */ /* 0x000fe2000001ff00 */
[----:B------:R-:W-:-:S02]  /*2770*/  LOP3.LUT R4, R243, 0x7ffffffc, RZ, 0xc0, !PT ;  /* 0x7ffffffcf3047812 */ /* 0x000fc400078ec0ff */
[C---:B------:R-:W-:Y:S02]  /*2780*/  LOP3.LUT R7, R3.reuse, 0xe0, R8, 0xf8, !PT ;  /* 0x000000e003077812 */ /* 0x040fe400078ef808 */
[----:B------:R-:W-:Y:S01]  /*2790*/  LOP3.LUT R16, R3, 0x20, R5, 0xf8, !PT ;  /* 0x0000002003107812 */ /* 0x000fe200078ef805 */
[----:B------:R1:W-:Y:S01]  /*27a0*/  LDGSTS.E.BYPASS.LTC128B.128 [R242+0xe080], [R12.64], !P5 ;  /* 0x0e0800000cf27fae */ /* 0x0003e2000e901d4e */
[----:B------:R-:W-:Y:S01]  /*27b0*/  ISETP.LT.OR P5, PT, R0, 0x1, P6 ;  /* 0x000000010000780c */ /* 0x000fe200037a1670 */
[----:B------:R-:W-:Y:S01]  /*27c0*/  IMAD.IADD R8, R2, 0x1, -R4 ;  /* 0x0000000102087824 */ /* 0x000fe200078e0a04 */
[----:B------:R-:W-:Y:S01]  /*27d0*/  ISETP.LT.OR P6, PT, R0, 0x21, P6 ;  /* 0x000000210000780c */ /* 0x000fe200037c1670 */
[----:B------:R-:W-:Y:S01]  /*27e0*/  IMAD.SHL.U32 R0, R10, 0x10, RZ ;  /* 0x000000100a007824 */ /* 0x000fe200078e00ff */
[----:B------:R-:W-:Y:S01]  /*27f0*/  LOP3.LUT R4, R17, 0xfffffff0, RZ, 0xc0, !PT ;  /* 0xfffffff011047812 */ /* 0x000fe200078ec0ff */
[----:B------:R-:W-:Y:S01]  /*2800*/  IMAD.SHL.U32 R5, R24, 0x20, RZ ;  /* 0x0000002018057824 */ /* 0x000fe200078e00ff */
[----:B------:R-:W-:Y:S01]  /*2810*/  LOP3.LUT R2, R33, 0x3ffffffc, RZ, 0xc0, !PT ;  /* 0x3ffffffc21027812 */ /* 0x000fe200078ec0ff */
[----:B------:R-:W-:Y:S01]  /*2820*/  IMAD R14, R14, 0x4, R8 ;  /* 0x000000040e0e7824 */ /* 0x000fe200078e0208 */
[----:B------:R-:W-:Y:S01]  /*2830*/  LEA.HI.SX32 R243, R243, R0, 0x1e ;  /* 0x00000000f3f37211 */ /* 0x000fe200078ff2ff */
[----:B------:R-:W-:Y:S01]  /*2840*/  CS2R R32, SRZ ;  /* 0x0000000000207805 */ /* 0x000fe2000001ff00 */
[----:B------:R-:W-:Y:S01]  /*2850*/  LOP3.LUT R3, R0, 0x10, RZ, 0xc0, !PT ;  /* 0x0000001000037812 */ /* 0x000fe200078ec0ff */
[----:B------:R-:W-:Y:S01]  /*2860*/  IMAD.IADD R0, R81, 0x1, -R4 ;  /* 0x0000000151007824 */ /* 0x000fe200078e0a04 */
[----:B------:R-:W-:Y:S01]  /*2870*/  LOP3.LUT R7, R7, 0x18, R9, 0x78, !PT ;  /* 0x0000001807077812 */ /* 0x000fe200078e7809 */
[----:B------:R-:W-:Y:S01]  /*2880*/  IMAD.IADD R2, R81, 0x1, -R2 ;  /* 0x0000000151027824 */ /* 0x000fe200078e0a02 */
[----:B------:R-:W-:Y:S01]  /*2890*/  LOP3.LUT R11, R3, 0xe0, R5, 0xf8, !PT ;  /* 0x000000e0030b7812 */ /* 0x000fe200078ef805 */
[----:B------:R-:W-:Y:S01]  /*28a0*/  IMAD.SHL.U32 R3, R18, 0x2, RZ ;  /* 0x0000000212037824 */ /* 0x000fe200078e00ff */
[----:B------:R-:W-:Y:S01]  /*28b0*/  SHF.R.S32.HI R5, RZ, 0x1f, R0 ;  /* 0x0000001fff057819 */ /* 0x000fe20000011400 */
[----:B------:R-:W-:Y:S01]  /*28c0*/  IMAD R2, R2, 0x2, R221 ;  /* 0x0000000202027824 */ /* 0x000fe200078e02dd */
[----:B------:R-:W-:Y:S01]  /*28d0*/  LOP3.LUT R224, R224, 0x8, RZ, 0xc0, !PT ;  /* 0x00000008e0e07812 */ /* 0x000fe200078ec0ff */
[----:B------:R1:W-:Y:S01]  /*28e0*/  LDGSTS.E.BYPASS.LTC128B.128 [R242+0x10080], [R12.64+0x80], !P5 ;  /* 0x100800800cf27fae */ /* 0x0003e2000e901d4e */
[----:B------:R-:W-:Y:S01]  /*28f0*/  LEA.HI R5, R5, R0, RZ, 0x3 ;  /* 0x0000000005057211 */ /* 0x000fe200078f18ff */
[----:B------:R-:W-:Y:S01]  /*2900*/  IMAD.IADD R234, R2, 0x1, R7 ;  /* 0x0000000102ea7824 */ /* 0x000fe200078e0207 */
[----:B------:R-:W-:Y:S01]  /*2910*/  LOP3.LUT R246, R3, 0x2, R246, 0xe2, !PT ;  /* 0x0000000203f67812 */ /* 0x000fe200078ee2f6 */
[C---:B------:R-:W-:Y:S01]  /*2920*/  IMAD.SHL.U32 R3, R0.reuse, 0x20, RZ ;  /* 0x0000002000037824 */ /* 0x040fe200078e00ff */
[C---:B------:R-:W-:Y:S01]  /*2930*/  LOP3.LUT R4, R5.reuse, 0xfffffff8, RZ, 0xc0, !PT ;  /* 0xfffffff805047812 */ /* 0x040fe200078ec0ff */
[----:B------:R1:W-:Y:S01]  /*2940*/  LDGSTS.E.BYPASS.LTC128B.128 [R242+0xf080], [R26.64], !P0 ;  /* 0x0f0800001af27fae */ /* 0x0003e2000c101d4e */
[----:B------:R-:W-:Y:S01]  /*2950*/  IMAD.SHL.U32 R7, R0, 0x4, RZ ;  /* 0x0000000400077824 */ /* 0x000fe200078e00ff */
[----:B------:R-:W-:Y:S01]  /*2960*/  IADD3 R2, P0, R28, UR7, RZ ;  /* 0x000000071c027c10 */ /* 0x000fe2000ff1e0ff */
[----:B------:R-:W-:Y:S01]  /*2970*/  IMAD.SHL.U32 R5, R5, 0x40, RZ ;  /* 0x0000004005057824 */ /* 0x000fe200078e00ff */
[----:B------:R-:W-:Y:S01]  /*2980*/  LOP3.LUT R3, R224, 0x1e0, R3, 0xf8, !PT ;  /* 0x000001e0e0037812 */ /* 0x000fe200078ef803 */
[C---:B------:R-:W-:Y:S01]  /*2990*/  IMAD.IADD R4, R0.reuse, 0x1, -R4 ;  /* 0x0000000100047824 */ /* 0x040fe200078e0a04 */
[----:B------:R-:W-:Y:S01]  /*29a0*/  LOP3.LUT P5, RZ, R0, 0x4, RZ, 0xc0, !PT ;  /* 0x0000000400ff7812 */ /* 0x000fe200078ac0ff */
[----:B------:R-:W-:Y:S01]  /*29b0*/  IMAD.SHL.U32 R0, R6, 0x100, RZ ;  /* 0x0000010006007824 */ /* 0x000fe200078e00ff */
[----:B------:R-:W-:Y:S01]  /*29c0*/  IADD3.X R9, R15, UR6, RZ, P0, !PT ;  /* 0x000000060f097c10 */ /* 0x000fe200087fe4ff */
[----:B------:R-:W-:Y:S01]  /*29d0*/  IMAD.SHL.U32 R8, R4, 0x40, RZ ;  /* 0x0000004004087824 */ /* 0x000fe200078e00ff */
[----:B------:R-:W-:Y:S01]  /*29e0*/  LOP3.LUT R3, R3, 0x38, R7, 0x78, !PT ;  /* 0x0000003803037812 */ /* 0x000fe200078e7807 */
[----:B------:R-:W-:Y:S01]  /*29f0*/  IMAD.SHL.U32 R234, R234, 0x2, RZ ;  /* 0x00000002eaea7824 */ /* 0x000fe200078e00ff */
[----:B------:R-:W-:Y:S01]  /*2a00*/  LEA R6, P0, R2, c[0x0][0x280], 0x2 ;  /* 0x0000a00002067a11 */ /* 0x000fe200078010ff */
[----:B------:R1:W-:Y:S01]  /*2a10*/  LDGSTS.E.BYPASS.LTC128B.128 [R242+0x11080], [R26.64+0x80], !P6 ;  /* 0x110800801af27fae */ /* 0x0003e2000f101d4e */
[----:B------:R-:W-:Y:S01]  /*2a20*/  LOP3.LUT R221, R3, R221, RZ, 0xfc, !PT ;  /* 0x000000dd03dd7212 */ /* 0x000fe200078efcff */
[----:B------:R-:W-:Y:S01]  /*2a30*/  IMAD.SHL.U32 R247, R14, 0x2, RZ ;  /* 0x000000020ef77824 */ /* 0x000fe200078e00ff */
[----:B------:R-:W-:Y:S01]  /*2a40*/  LEA.HI.X R7, R2, c[0x0][0x284], R9, 0x2, P0 ;  /* 0x0000a10002077a11 */ /* 0x000fe200000f1409 */
[----:B------:R-:W-:Y:S01]  /*2a50*/  USHF.L.U64.HI UR6, UR4, 0x5, UR5 ;  /* 0x0000000504067899 */ /* 0x000fe20008010205 */
[----:B------:R-:W-:Y:S01]  /*2a60*/  LOP3.LUT R3, R8, 0x1c0, RZ, 0xc0, !PT ;  /* 0x000001c008037812 */ /* 0x000fe200078ec0ff */
[----:B------:R-:W-:Y:S01]  /*2a70*/  USHF.L.U32 UR7, UR4, 0x5, URZ ;  /* 0x0000000504077899 */ /* 0x000fe2000800063f */
[----:B------:R-:W-:-:S02]  /*2a80*/  ISETP.GE.AND P0, PT, R81, 0x10, PT ;  /* 0x000000105100780c */ /* 0x000fc40003f06270 */
[----:B------:R-:W-:Y:S02]  /*2a90*/  LOP3.LUT R0, R11, 0x100, R0, 0xf8, !PT ;  /* 0x000001000b007812 */ /* 0x000fe400078ef800 */
[----:B------:R-:W-:Y:S02]  /*2aa0*/  SHF.R.U32.HI R2, RZ, 0x3, R3 ;  /* 0x00000003ff027819 */ /* 0x000fe40000011603 */
[C---:B------:R-:W-:Y:S02]  /*2ab0*/  LOP3.LUT R216, R0.reuse, 0x8, R216, 0xf8, !PT ;  /* 0x0000000800d87812 */ /* 0x040fe400078ef8d8 */
[----:B------:R-:W-:Y:S02]  /*2ac0*/  LOP3.LUT R8, R0, 0x1c0, RZ, 0xc0, !PT ;  /* 0x000001c000087812 */ /* 0x000fe400078ec0ff */
[----:B------:R-:W-:Y:S02]  /*2ad0*/  LOP3.LUT R0, R5, 0xfffffe00, RZ, 0xc0, !PT ;  /* 0xfffffe0005007812 */ /* 0x000fe400078ec0ff */
[----:B------:R-:W-:-:S02]  /*2ae0*/  LOP3.LUT R224, R2, R3, R224, 0x1e, !PT ;  /* 0x0000000302e07212 */ /* 0x000fc400078e1ee0 */
[----:B------:R-:W-:Y:S01]  /*2af0*/  LOP3.LUT R3, R2, R16, R3, 0x1e, !PT ;  /* 0x0000001002037212 */ /* 0x000fe200078e1e03 */
[----:B------:R-:W-:Y:S01]  /*2b00*/  IMAD R2, R10, 0x400, R0 ;  /* 0x000004000a027824 */ /* 0x000fe200078e0200 */
[C---:B------:R-:W-:Y:S02]  /*2b10*/  IADD3 R5, R234.reuse, 0x12480, RZ ;  /* 0x00012480ea057810 */ /* 0x040fe40007ffe0ff */
[----:B------:R-:W-:Y:S01]  /*2b20*/  LOP3.LUT R228, R3, R0, RZ, 0xfc, !PT ;  /* 0x0000000003e47212 */ /* 0x000fe200078efcff */
[----:B------:R-:W-:Y:S01]  /*2b30*/  @!P0 IMAD.SHL.U32 R0, R81, 0x10, RZ ;  /* 0x0000001051008824 */ /* 0x000fe200078e00ff */
[----:B------:R-:W-:Y:S01]  /*2b40*/  IADD3 R235, R234, 0x126c0, RZ ;  /* 0x000126c0eaeb7810 */ /* 0x000fe20007ffe0ff */
[----:B------:R-:W-:Y:S01]  /*2b50*/  IMAD.IADD R224, R2, 0x1, R224 ;  /* 0x0000000102e07824 */ /* 0x000fe200078e02e0 */
[----:B------:R-:W-:Y:S02]  /*2b60*/  @P1 IADD3 R235, R5, 0x1c0, RZ ;  /* 0x000001c005eb1810 */ /* 0x000fe40007ffe0ff */
[----:B------:R2:W-:Y:S01]  /*2b70*/  @!P0 LDGSTS.E.BYPASS.LTC128B.128 [R0+0x12280], [R6.64] ;  /* 0x1228000006008fae */ /* 0x0005e2000b901d4e */
[----:B------:R-:W-:Y:S01]  /*2b80*/  LOP3.LUT P1, RZ, R4, 0x2, RZ, 0xc0, !PT ;  /* 0x0000000204ff7812 */ /* 0x000fe2000782c0ff */
[----:B------:R-:W-:Y:S01]  /*2b90*/  IMAD.SHL.U32 R225, R224, 0x2, RZ ;  /* 0x00000002e0e17824 */ /* 0x000fe200078e00ff */
[----:B------:R-:W-:Y:S01]  /*2ba0*/  LOP3.LUT P0, RZ, R4, 0x4, RZ, 0xc0, !PT ;  /* 0x0000000404ff7812 */ /* 0x000fe2000780c0ff */
[----:B------:R-:W0:Y:S01]  /*2bb0*/  LDGDEPBAR ;  /* 0x00000000000079af */ /* 0x000e220000000000 */
[----:B------:R-:W-:-:S02]  /*2bc0*/  SEL R226, R227, 0xffffffe0, !P1 ;  /* 0xffffffe0e3e27807 */ /* 0x000fc40004800000 */
[----:B------:R-:W-:Y:S01]  /*2bd0*/  SHF.R.U32.HI R8, RZ, 0x3, R8 ;  /* 0x00000003ff087819 */ /* 0x000fe20000011608 */
[----:B------:R-:W0:Y:S01]  /*2be0*/  LDGDEPBAR ;  /* 0x00000000000079af */ /* 0x000e220000000000 */
[----:B------:R-:W-:Y:S02]  /*2bf0*/  SEL R227, R227, 0xffffffe0, !P0 ;  /* 0xffffffe0e3e37807 */ /* 0x000fe40004000000 */
[----:B------:R-:W-:Y:S02]  /*2c00*/  LOP3.LUT R216, R8, R216, RZ, 0x3c, !PT ;  /* 0x000000d808d87212 */ /* 0x000fe400078e3cff */
[----:B------:R-:W-:Y:S01]  /*2c10*/  SEL R223, R223, 0xfffffff0, !P5 ;  /* 0xfffffff0dfdf7807 */ /* 0x000fe20006800000 */
[----:B------:R-:W-:Y:S01]  /*2c20*/  IMAD.IADD R230, R224, 0x1, R227 ;  /* 0x00000001e0e67824 */ /* 0x000fe200078e02e3 */
[----:B------:R-:W-:Y:S01]  /*2c30*/  LEA R221, R221, 0x15480, 0x1 ;  /* 0x00015480dddd7811 */ /* 0x000fe200078e08ff */
[----:B------:R-:W-:Y:S01]  /*2c40*/  IMAD.SHL.U32 R216, R216, 0x2, RZ ;  /* 0x00000002d8d87824 */ /* 0x000fe200078e00ff */
[----:B------:R-:W-:-:S03]  /*2c50*/  SEL R229, R229, 0xfffffff0, !P1 ;  /* 0xfffffff0e5e57807 */ /* 0x000fc60004800000 */
[----:B------:R-:W-:Y:S02]  /*2c60*/  IMAD R223, R223, 0x2, R221 ;  /* 0x00000002dfdf7824 */ /* 0x000fe400078e02dd */
[C---:B------:R-:W-:Y:S02]  /*2c70*/  IMAD.IADD R233, R229.reuse, 0x1, R227 ;  /* 0x00000001e5e97824 */ /* 0x040fe400078e02e3 */
[----:B------:R-:W-:Y:S02]  /*2c80*/  IMAD.IADD R232, R224, 0x1, R229 ;  /* 0x00000001e0e87824 */ /* 0x000fe400078e02e5 */
[----:B------:R-:W-:Y:S02]  /*2c90*/  IMAD.IADD R231, R229, 0x1, R230 ;  /* 0x00000001e5e77824 */ /* 0x000fe400078e02e6 */
[----:B--2---:R-:W-:-:S05]  /*2ca0*/  IMAD.IADD R0, R23, 0x1, R20 ;  /* 0x0000000117007824 */ /* 0x004fca00078e0214 */
[----:B------:R2:W-:Y:S02]  /*2cb0*/  STL [R1+0x34], R0 ;  /* 0x0000340001007387 */ /* 0x0005e40000100800 */
[----:B--2---:R-:W-:-:S04]  /*2cc0*/  IMAD.SHL.U32 R0, R224, 0x2, RZ ;  /* 0x00000002e0007824 */ /* 0x004fc800078e00ff */
[----:B-1-34-:R-:W-:Y:S02]  /*2cd0*/  IMAD.IADD R226, R0, 0x1, R226 ;  /* 0x0000000100e27824 */ /* 0x01afe400078e02e2 */
.L_x_838:
[----:B------:R-:W-:Y:S04]  /*2ce0*/  DEPBAR.LE SB0, 0x1 ;  /* 0x000080400000791a */ /* 0x000fe80000000000 */
[----:B------:R-:W-:Y:S01]  /*2cf0*/  BAR.SYNC.DEFER_BLOCKING 0x0 ;  /* 0x0000000000007b1d */ /* 0x000fe20000010000 */
[C---:B------:R-:W-:Y:S01]  /*2d00*/  IMAD R0, R217.reuse, 0x2000, R224 ;  /* 0x00002000d9007824 */ /* 0x040fe200078e02e0 */
[C---:B------:R-:W-:Y:S01]  /*2d10*/  LEA R150, R217.reuse, R227, 0xd ;  /* 0x000000e3d9967211 */ /* 0x040fe200078e68ff */
[----:B------:R-:W-:Y:S01]  /*2d20*/  IMAD R148, R217, 0x2000, R229 ;  /* 0x00002000d9947824 */ /* 0x000fe200078e02e5 */
[----:B------:R-:W-:Y:S02]  /*2d30*/  UIADD3 UR16, UR12, 0x1, URZ ;  /* 0x000000010c107890 */ /* 0x000fe4000fffe03f */
[----:B------:R-:W-:Y:S01]  /*2d40*/  SHF.L.U32 R0, R0, 0x1, RZ ;  /* 0x0000000100007819 */ /* 0x000fe200000006ff */
[C---:B------:R-:W-:Y:S01]  /*2d50*/  IMAD.IADD R150, R224.reuse, 0x1, R150 ;  /* 0x00000001e0967824 */ /* 0x040fe200078e0296 */
[CC--:B------:R-:W-:Y:S02]  /*2d60*/  IADD3 R149, R224.reuse, R148.reuse, RZ ;  /* 0x00000094e0957210 */ /* 0x0c0fe40007ffe0ff */
[----:B------:R-:W-:Y:S02]  /*2d70*/  IADD3 R148, R224, R148, R227 ;  /* 0x00000094e0947210 */ /* 0x000fe40007ffe0e3 */
[----:B------:R-:W-:Y:S01]  /*2d80*/  SHF.L.U32 R150, R150, 0x1, RZ ;  /* 0x0000000196967819 */ /* 0x000fe200000006ff */
[----:B------:R-:W-:Y:S01]  /*2d90*/  IMAD.SHL.U32 R149, R149, 0x2, RZ ;  /* 0x0000000295957824 */ /* 0x000fe200078e00ff */
[----:B------:R-:W-:Y:S01]  /*2da0*/  LDSM.16.M88.2 R2, [R218+0x80] ;  /* 0x00008000da02783b */ /* 0x000fe20000000100 */
[----:B------:R-:W-:Y:S03]  /*2db0*/  UMOV UR10, UR12 ;  /* 0x0000000c000a7c82 */ /* 0x000fe60008000000 */
        /* <DEDUP_REMOVED lines=27> */
[----:B------:R-:W-:Y:S01]  /*2f70*/  SHF.L.U32 R80, R148, 0x1, RZ ;  /* 0x0000000194507819 */ /* 0x000fe200000006ff */
[----:B------:R-:W-:Y:S01]  /*2f80*/  HMMA.16816.F32.BF16 R24, R132, R136, R24 ;  /* 0x000000888418723c */ /* 0x000fe20000041818 */
[----:B------:R-:W-:Y:S04]  /*2f90*/  LDSM.16.M88.2 R136, [R222+0x1080] ;  /* 0x00108000de88783b */ /* 0x000fe80000000100 */
[----:B------:R-:W3:Y:S02]  /*2fa0*/  LDSM.16.M88.4 R80, [R80+0x6080] ;  /* 0x006080005050783b */ /* 0x000ee40000000200 */
[C---:B------:R-:W-:Y:S01]  /*2fb0*/  IMAD R132, R217.reuse, 0x2000, R233 ;  /* 0x00002000d9847824 */ /* 0x040fe200078e02e9 */
[-C--:B------:R-:W-:Y:S05]  /*2fc0*/  HMMA.16816.F32.BF16 R4, R140, R138.reuse, R4 ;  /* 0x0000008a8c04723c */ /* 0x080fea0000041804 */
[----:B------:R-:W-:Y:S03]  /*2fd0*/  IMAD.IADD R132, R224, 0x1, R132 ;  /* 0x00000001e0847824 */ /* 0x000fe600078e0284 */
[C---:B------:R-:W-:Y:S01]  /*2fe0*/  HMMA.16816.F32.BF16 R8, R144.reuse, R138, R8 ;  /* 0x0000008a9008723c */ /* 0x040fe20000041808 */
[----:B------:R-:W-:Y:S03]  /*2ff0*/  LDSM.16.M88.2 R138, [R218+0x3080] ;  /* 0x00308000da8a783b */ /* 0x000fe60000000100 */
[----:B------:R-:W-:Y:S04]  /*3000*/  SHF.L.U32 R160, R132, 0x1, RZ ;  /* 0x0000000184a07819 */ /* 0x000fe800000006ff */
        /* <DEDUP_REMOVED lines=12> */
[C---:B----4-:R-:W-:Y:S04]  /*30d0*/  IMAD R0, R217.reuse, 0x2000, R232 ;  /* 0x00002000d9007824 */ /* 0x050fe800078e02e8 */
[-C--:B------:R-:W-:Y:S04]  /*30e0*/  HMMA.16816.F32.BF16 R12, R132, R136.reuse, R12 ;  /* 0x00000088840c723c */ /* 0x080fe8000004180c */
[----:B------:R-:W-:Y:S04]  /*30f0*/  SHF.L.U32 R0, R0, 0x1, RZ ;  /* 0x0000000100007819 */ /* 0x000fe800000006ff */
        /* <DEDUP_REMOVED lines=11> */
[C---:B---3--:R-:W-:Y:S04]  /*31b0*/  IMAD R0, R217.reuse, 0x2000, R230 ;  /* 0x00002000d9007824 */ /* 0x048fe800078e02e6 */
[-C--:B------:R-:W-:Y:S04]  /*31c0*/  HMMA.16816.F32.BF16 R12, R144, R2.reuse, R12 ;  /* 0x00000002900c723c */ /* 0x080fe8000004180c */
[----:B------:R-:W-:Y:S04]  /*31d0*/  SHF.L.U32 R0, R0, 0x1, RZ ;  /* 0x0000000100007819 */ /* 0x000fe800000006ff */
        /* <DEDUP_REMOVED lines=9> */
[C---:B--2---:R-:W-:Y:S04]  /*3270*/  IMAD R0, R217.reuse, 0x2000, R231 ;  /* 0x00002000d9007824 */ /* 0x044fe800078e02e7 */
[-C--:B------:R-:W-:Y:S04]  /*3280*/  HMMA.16816.F32.BF16 R12, R132, R136.reuse, R12 ;  /* 0x00000088840c723c */ /* 0x080fe8000004180c */
[----:B------:R-:W-:Y:S04]  /*3290*/  SHF.L.U32 R0, R0, 0x1, RZ ;  /* 0x0000000100007819 */ /* 0x000fe800000006ff */
[C---:B------:R-:W-:Y:S01]  /*32a0*/  HMMA.16816.F32.BF16 R16, R80.reuse, R136, R16 ;  /* 0x000000885010723c */ /* 0x040fe20000041810 */
[----:B------:R-:W-:Y:S07]  /*32b0*/  LDSM.16.M88.2 R136, [R222+0x4080] ;  /* 0x00408000de88783b */ /* 0x000fee0000000100 */
[-C--:B-1----:R-:W-:Y:S01]  /*32c0*/  HMMA.16816.F32.BF16 R20, R80, R2.reuse, R20 ;  /* 0x000000025014723c */ /* 0x082fe20000041814 */
[----:B------:R-:W-:Y:S02]  /*32d0*/  LDSM.16.M88.4 R80, [R0+0x8080] ;  /* 0x008080000050783b */ /* 0x000fe40000000200 */
[----:B-----5:R-:W-:Y:S05]  /*32e0*/  ISETP.LE.AND P1, PT, R204, UR16, PT ;  /* 0x00000010cc007c0c */ /* 0x020fea000bf23270 */
[----:B------:R-:W-:Y:S01]  /*32f0*/  HMMA.16816.F32.BF16 R24, R132, R2, R24 ;  /* 0x000000028418723c */ /* 0x000fe20000041818 */
[----:B------:R-:W1:Y:S04]  /*3300*/  LDSM.16.M88.2 R2, [R222+0x3080] ;  /* 0x00308000de02783b */ /* 0x000e680000000100 */
[----:B------:R-:W2:Y:S03]  /*3310*/  LDSM.16.M88.4 R132, [R160+0x9080] ;  /* 0x00908000a084783b */ /* 0x000ea60000000200 */
[-C--:B---3--:R-:W-:Y:S08]  /*3320*/  HMMA.16816.F32.BF16 R4, R140, R138.reuse, R4 ;  /* 0x0000008a8c04723c */ /* 0x088ff00000041804 */
[C---:B------:R-:W-:Y:S07]  /*3330*/  HMMA.16816.F32.BF16 R8, R148.reuse, R138, R8 ;  /* 0x0000008a9408723c */ /* 0x040fee0000041808 */
[----:B------:R-:W-:Y:S01]  /*3340*/  IMAD R139, R217, 0x40, R243 ;  /* 0x00000040d98b7824 */ /* 0x000fe200078e02f3 */
        /* <DEDUP_REMOVED lines=23> */
[----:B------:R-:W-:Y:S01]  /*34c0*/  IMAD.U32 R2, RZ, RZ, UR12 ;  /* 0x0000000cff027e24 */ /* 0x000fe2000f8e00ff */
[----:B------:R-:W-:Y:S01]  /*34d0*/  USHF.R.S32.HI UR11, URZ, 0x1f, UR16 ;  /* 0x0000001f3f0b7899 */ /* 0x000fe20008011410 */
[----:B------:R-:W-:Y:S01]  /*34e0*/  IMAD.U32 R31, RZ, RZ, UR7 ;  /* 0x00000007ff1f7e24 */ /* 0x000fe2000f8e00ff */
[----:B------:R-:W5:Y:S01]  /*34f0*/  LDL R204, [R1+0x30] ;  /* 0x0000300001cc7983 */ /* 0x000f620000100800 */
[----:B------:R-:W-:Y:S01]  /*3500*/  ULDC.64 UR4, c[0x0][0x178] ;  /* 0x00005e0000047ab9 */ /* 0x000fe20000000a00 */
[----:B------:R-:W-:Y:S01]  /*3510*/  @!P2 LEA R2, R2, 0x40, 0x6 ;  /* 0x000000400202a811 */ /* 0x000fe200078e30ff */
[----:B------:R-:W-:Y:S01]  /*3520*/  UIMAD UR11, UR11, UR4, URZ ;  /* 0x000000040b0b72a4 */ /* 0x000fe2000f8e023f */
[----:B--2---:R-:W2:Y:S01]  /*3530*/  LDL.64 R206, [R1] ;  /* 0x0000000001ce7983 */ /* 0x004ea20000100a00 */
[----:B------:R-:W-:Y:S01]  /*3540*/  UIMAD.WIDE.U32 UR18, UR16, UR4, URZ ;  /* 0x00000004101272a5 */ /* 0x000fe2000f8e003f */
[----:B------:R-:W-:Y:S01]  /*3550*/  IMAD.U32 R132, RZ, RZ, UR6 ;  /* 0x00000006ff847e24 */ /* 0x000fe2000f8e00ff */
[----:B------:R-:W-:Y:S01]  /*3560*/  UIMAD UR11, UR16, UR5, UR11 ;  /* 0x00000005100b72a4 */ /* 0x000fe2000f8e020b */
[----:B------:R-:W3:Y:S01]  /*3570*/  S2R R205, SR_TID.X ;  /* 0x0000000000cd7919 */ /* 0x000ee20000002100 */
[----:B------:R-:W-:Y:S01]  /*3580*/  USHF.L.U32 UR4, UR18, 0x6, URZ ;  /* 0x0000000612047899 */ /* 0x000fe2000800063f */
[----:B------:R-:W-:Y:S01]  /*3590*/  IMAD.U32 R81, RZ, RZ, UR16 ;  /* 0x00000010ff517e24 */ /* 0x000fe2000f8e00ff */
[----:B------:R-:W-:Y:S01]  /*35a0*/  UIADD3 UR11, UR19, UR11, URZ ;  /* 0x0000000b130b7290 */ /* 0x000fe2000fffe03f */
[----:B------:R-:W1:Y:S02]  /*35b0*/  S2R R133, SR_TID.X ;  /* 0x0000000000857919 */ /* 0x000e640000002100 */
[----:B------:R-:W-:Y:S01]  /*35c0*/  IMAD R81, R81, -0x40, R244 ;  /* 0xffffffc051517824 */ /* 0x000fe200078e02f4 */
[----:B------:R-:W-:Y:S01]  /*35d0*/  USHF.L.U64.HI UR11, UR18, 0x6, UR11 ;  /* 0x00000006120b7899 */ /* 0x000fe2000801020b */
[C---:B----4-:R-:W-:Y:S04]  /*35e0*/  @!P2 IADD3 R0, P5, R2.reuse, R208, RZ ;  /* 0x000000d00200a210 */ /* 0x050fe80007fbe0ff */
[----:B-----5:R-:W-:Y:S02]  /*35f0*/  @!P2 LEA.HI.X.SX32 R2, R2, R204, 0x1, P5 ;  /* 0x000000cc0202a211 */ /* 0x020fe400028f0eff */
[----:B---3--:R-:W-:Y:S02]  /*3600*/  SHF.R.S32.HI R204, RZ, 0x1f, R205 ;  /* 0x0000001fffcc7819 */ /* 0x008fe400000114cd */
[----:B--2---:R-:W-:Y:S02]  /*3610*/  IADD3 R31, P6, P5, R206, UR4, R31 ;  /* 0x00000004ce1f7c10 */ /* 0x004fe4000fdde01f */
[----:B------:R-:W-:Y:S02]  /*3620*/  LEA.HI R204, R204, R205, RZ, 0x3 ;  /* 0x000000cdcccc7211 */ /* 0x000fe400078f18ff */
[----:B------:R-:W-:Y:S02]  /*3630*/  IADD3.X R132, R252, UR11, R132, P6, P5 ;  /* 0x0000000bfc847c10 */ /* 0x000fe4000b7ea484 */
[----:B------:R-:W-:Y:S02]  /*3640*/  SHF.R.S32.HI R204, RZ, 0x3, R204 ;  /* 0x00000003ffcc7819 */ /* 0x000fe400000114cc */
[----:B------:R-:W-:Y:S02]  /*3650*/  @!P2 LEA R82, P5, R0, c[0x0][0x258], 0x2 ;  /* 0x000096000052aa11 */ /* 0x000fe400078a10ff */
[----:B------:R-:W-:Y:S02]  /*3660*/  IADD3 R3, P6, R206, UR4, RZ ;  /* 0x00000004ce037c10 */ /* 0x000fe4000ffde0ff */
[----:B------:R-:W-:Y:S01]  /*3670*/  @!P2 LEA.HI.X R83, R0, c[0x0][0x25c], R2, 0x2, P5 ;  /* 0x000097000053aa11 */ /* 0x000fe200028f1402 */
[----:B------:R-:W-:Y:S01]  /*3680*/  IMAD.IADD R2, R81, 0x1, -R204 ;  /* 0x0000000151027824 */ /* 0x000fe200078e0acc */
[----:B------:R-:W-:Y:S02]  /*3690*/  IADD3.X R0, R252, UR11, RZ, P6, !PT ;  /* 0x0000000bfc007c10 */ /* 0x000fe4000b7fe4ff */
[----:B------:R-:W-:Y:S02]  /*36a0*/  LEA R30, P6, R31, c[0x0][0x160], 0x1 ;  /* 0x000058001f1e7a11 */ /* 0x000fe400078c08ff */
        /* <DEDUP_REMOVED lines=8> */
[----:B-1----:R-:W-:Y:S03]  /*3730*/  IMAD.SHL.U32 R3, R133, 0x4, RZ ;  /* 0x0000000485037824 */ /* 0x002fe600078e00ff */
        /* <DEDUP_REMOVED lines=13> */
.L_x_836:
[----:B-1--4-:R-:W-:Y:S01]  /*3810*/  IMAD.U32 R0, RZ, RZ, UR12 ;  /* 0x0000000cff007e24 */ /* 0x012fe2000f8e00ff */
[----:B------:R-:W0:Y:S01]  /*3820*/  LDGDEPBAR ;  /* 0x00000000000079af */ /* 0x000e220000000000 */
[----:B------:R-:W-:Y:S01]  /*3830*/  IMAD.IADD R30, R245, 0x1, -R247 ;  /* 0x00000001f51e7824 */ /* 0x000fe200078e0af7 */
[----:B------:R-:W-:Y:S01]  /*3840*/  UIADD3 UR12, UR12, 0x1, URZ ;  /* 0x000000010c0c7890 */ /* 0x000fe2000fffe03f */
[----:B------:R-:W-:Y:S05]  /*3850*/  IMAD R0, R0, 0x40, R245 ;  /* 0x0000004000007824 */ /* 0x000fea00078e02f5 */
[----:B------:R-:W-:Y:S04]  /*3860*/  IADD3 R0, -R244, 0x1, R0 ;  /* 0x00000001f4007810 */ /* 0x000fe80007ffe100 */
[----:B------:R-:W-:Y:S04]  /*3870*/  IADD3 R2, -R247, R243, R0 ;  /* 0x000000f3f7027210 */ /* 0x000fe80007ffe100 */
[----:B------:R-:W-:Y:S02]  /*3880*/  IMNMX R0, R30, R2, PT ;  /* 0x000000021e007217 */ /* 0x000fe40003800200 */
[----:B------:R-:W-:Y:S02]  /*3890*/  IADD3 R3, R2, 0x8, RZ ;  /* 0x0000000802037810 */ /* 0x000fe40007ffe0ff */
[----:B------:R-:W-:Y:S02]  /*38a0*/  ISETP.GT.AND P6, PT, R0, RZ, PT ;  /* 0x000000ff0000720c */ /* 0x000fe40003fc4270 */
[----:B------:R-:W-:Y:S02]  /*38b0*/  IMNMX R3, R30, R3, PT ;  /* 0x000000031e037217 */ /* 0x000fe40003800200 */
[----:B------:R-:W-:Y:S02]  /*38c0*/  ISETP.GT.AND P5, PT, R0, 0x1, PT ;  /* 0x000000010000780c */ /* 0x000fe40003fa4270 */
        /* <DEDUP_REMOVED lines=13> */
[----:B------:R-:W-:Y:S02]  /*39a0*/  ISETP.GT.AND P6, PT, R3, 0x20, PT ;  /* 0x000000200300780c */ /* 0x000fe40003fc4270 */
[----:B------:R-:W-:Y:S01]  /*39b0*/  FSEL R17, R17, -INF , P5 ;  /* 0xff80000011117808 */ /* 0x000fe20002800000 */
[--C-:B------:R-:W-:Y:S01]  /*39c0*/  FFMA.FTZ R236, R16, c[0x0][0x29c], -R29.reuse ;  /* 0x0000a70010ec7a23 */ /* 0x100fe2000001081d */
[----:B------:R-:W-:Y:S02]  /*39d0*/  ISETP.GT.AND P5, PT, R3, 0x21, PT ;  /* 0x000000210300780c */ /* 0x000fe40003fa4270 */
[----:B------:R-:W-:Y:S01]  /*39e0*/  FSEL R18, R18, -INF , P6 ;  /* 0xff80000012127808 */ /* 0x000fe20003000000 */
[--C-:B------:R-:W-:Y:S01]  /*39f0*/  FFMA.FTZ R215, R17, c[0x0][0x29c], -R29.reuse ;  /* 0x0000a70011d77a23 */ /* 0x100fe2000001081d */
[----:B------:R-:W-:Y:S02]  /*3a00*/  FSEL R19, R19, -INF , P5 ;  /* 0xff80000013137808 */ /* 0x000fe40002800000 */
[----:B------:R-:W-:Y:S01]  /*3a10*/  IADD3 R4, R2, 0x20, RZ ;  /* 0x0000002002047810 */ /* 0x000fe20007ffe0ff */
[--C-:B------:R-:W-:Y:S01]  /*3a20*/  FFMA.FTZ R213, R18, c[0x0][0x29c], -R28.reuse ;  /* 0x0000a70012d57a23 */ /* 0x100fe2000001081c */
[C---:B------:R-:W-:Y:S01]  /*3a30*/  ISETP.GT.AND P6, PT, R0.reuse, 0x40, PT ;  /* 0x000000400000780c */ /* 0x040fe20003fc4270 */
[--C-:B------:R-:W-:Y:S01]  /*3a40*/  FFMA.FTZ R212, R19, c[0x0][0x29c], -R28.reuse ;  /* 0x0000a70013d47a23 */ /* 0x100fe2000001081c */
[----:B------:R-:W-:Y:S02]  /*3a50*/  ISETP.GT.AND P5, PT, R0, 0x41, PT ;  /* 0x000000410000780c */ /* 0x000fe40003fa4270 */
[----:B------:R-:W-:Y:S02]  /*3a60*/  FSEL R20, R20, -INF , P6 ;  /* 0xff80000014147808 */ /* 0x000fe40003000000 */
[----:B------:R-:W-:Y:S02]  /*3a70*/  ISETP.GT.AND P6, PT, R3, 0x40, PT ;  /* 0x000000400300780c */ /* 0x000fe40003fc4270 */
[----:B------:R-:W-:Y:S01]  /*3a80*/  FSEL R21, R21, -INF , P5 ;  /* 0xff80000015157808 */ /* 0x000fe20002800000 */
[--C-:B------:R-:W-:Y:S01]  /*3a90*/  FFMA.FTZ R214, R20, c[0x0][0x29c], -R29.reuse ;  /* 0x0000a70014d67a23 */ /* 0x100fe2000001081d */
[----:B------:R-:W-:Y:S02]  /*3aa0*/  ISETP.GT.AND P5, PT, R3, 0x41, PT ;  /* 0x000000410300780c */ /* 0x000fe40003fa4270 */
[----:B------:R-:W-:Y:S01]  /*3ab0*/  IADD3 R0, R2, 0x28, RZ ;  /* 0x0000002802007810 */ /* 0x000fe20007ffe0ff */
[----:B------:R-:W-:Y:S01]  /*3ac0*/  FFMA.FTZ R208, R21, c[0x0][0x29c], -R29 ;  /* 0x0000a70015d07a23 */ /* 0x000fe2000001081d */
[----:B------:R-:W-:Y:S02]  /*3ad0*/  IMNMX R2, R30, R4, PT ;  /* 0x000000041e027217 */ /* 0x000fe40003800200 */
[-C--:B------:R-:W-:Y:S03]  /*3ae0*/  HMMA.16816.F32.BF16 R4, R140, R152.reuse, RZ ;  /* 0x000000988c04723c */ /* 0x080fe600000418ff */
[----:B------:R-:W-:Y:S02]  /*3af0*/  FSEL R22, R22, -INF , P6 ;  /* 0xff80000016167808 */ /* 0x000fe40003000000 */
[----:B------:R-:W-:Y:S02]  /*3b00*/  ISETP.GT.AND P6, PT, R2, RZ, PT ;  /* 0x000000ff0200720c */ /* 0x000fe40003fc4270 */
[----:B------:R-:W-:Y:S01]  /*3b10*/  FSEL R23, R23, -INF , P5 ;  /* 0xff80000017177808 */ /* 0x000fe20002800000 */
[--C-:B------:R-:W-:Y:S01]  /*3b20*/  FFMA.FTZ R211, R22, c[0x0][0x29c], -R28.reuse ;  /* 0x0000a70016d37a23 */ /* 0x100fe2000001081c */
[----:B------:R-:W-:Y:S03]  /*3b30*/  ISETP.GT.AND P5, PT, R2, 0x1, PT ;  /* 0x000000010200780c */ /* 0x000fe60003fa4270 */
[----:B------:R-:W-:Y:S01]  /*3b40*/  IMNMX R0, R30, R0, PT ;  /* 0x000000001e007217 */ /* 0x000fe20003800200 */
[----:B------:R-:W-:Y:S01]  /*3b50*/  FFMA.FTZ R205, R23, c[0x0][0x29c], -R28 ;  /* 0x0000a70017cd7a23 */ /* 0x000fe2000001081c */
[----:B------:R-:W-:Y:S02]  /*3b60*/  FSEL R133, R8, -INF , P6 ;  /* 0xff80000008857808 */ /* 0x000fe40003000000 */
[C---:B------:R-:W-:Y:S02]  /*3b70*/  ISETP.GT.AND P6, PT, R0.reuse, RZ, PT ;  /* 0x000000ff0000720c */ /* 0x040fe40003fc4270 */
[----:B------:R-:W-:Y:S02]  /*3b80*/  FSEL R132, R9, -INF , P5 ;  /* 0xff80000009847808 */ /* 0x000fe40002800000 */
[----:B------:R-:W-:Y:S02]  /*3b90*/  ISETP.GT.AND P5, PT, R0, 0x1, PT ;  /* 0x000000010000780c */ /* 0x000fe40003fa4270 */
[----:B------:R-:W-:Y:S01]  /*3ba0*/  FSEL R137, R10, -INF , P6 ;  /* 0xff8000000a897808 */ /* 0x000fe20003000000 */
[--C-:B------:R-:W-:Y:S01]  /*3bb0*/  FFMA.FTZ R132, R132, c[0x0][0x29c], -R138.reuse ;  /* 0x0000a70084847a23 */ /* 0x100fe2000001088a */
[C---:B------:R-:W-:Y:S02]  /*3bc0*/  ISETP.GT.AND P6, PT, R2.reuse, 0x20, PT ;  /* 0x000000200200780c */ /* 0x040fe40003fc4270 */
[----:B------:R-:W-:Y:S01]  /*3bd0*/  FSEL R136, R11, -INF , P5 ;  /* 0xff8000000b887808 */ /* 0x000fe20002800000 */
[--C-:B------:R-:W-:Y:S01]  /*3be0*/  FFMA.FTZ R137, R137, c[0x0][0x29c], -R139.reuse ;  /* 0x0000a70089897a23 */ /* 0x100fe2000001088b */
[C---:B---3--:R-:W-:Y:S02]  /*3bf0*/  HMMA.16816.F32.BF16 R8, R144.reuse, R152, RZ ;  /* 0x000000989008723c */ /* 0x048fe400000418ff */
[----:B------:R-:W-:Y:S01]  /*3c00*/  ISETP.GT.AND P5, PT, R2, 0x21, PT ;  /* 0x000000210200780c */ /* 0x000fe20003fa4270 */
[--C-:B------:R-:W-:Y:S01]  /*3c10*/  FFMA.FTZ R204, R136, c[0x0][0x29c], -R139.reuse ;  /* 0x0000a70088cc7a23 */ /* 0x100fe2000001088b */
[----:B------:R-:W-:Y:S01]  /*3c20*/  FSEL R83, R12, -INF , P6 ;  /* 0xff8000000c537808 */ /* 0x000fe20003000000 */
[----:B------:R-:W-:Y:S01]  /*3c30*/  MUFU.EX2 R136, R236 ;  /* 0x000000ec00887308 */ /* 0x000fe20000000800 */
[----:B------:R-:W-:Y:S02]  /*3c40*/  FSEL R3, R13, -INF , P5 ;  /* 0xff8000000d037808 */ /* 0x000fe40002800000 */
[C---:B------:R-:W-:Y:S01]  /*3c50*/  ISETP.GT.AND P6, PT, R0.reuse, 0x20, PT ;  /* 0x000000200000780c */ /* 0x040fe20003fc4270 */
[--C-:B------:R-:W-:Y:S01]  /*3c60*/  FFMA.FTZ R210, R83, c[0x0][0x29c], -R138.reuse ;  /* 0x0000a70053d27a23 */ /* 0x100fe2000001088a */
[----:B------:R-:W-:Y:S02]  /*3c70*/  ISETP.GT.AND P5, PT, R0, 0x21, PT ;  /* 0x000000210000780c */ /* 0x000fe40003fa4270 */
[----:B------:R-:W-:Y:S01]  /*3c80*/  FSEL R135, R14, -INF , P6 ;  /* 0xff8000000e877808 */ /* 0x000fe20003000000 */
[----:B------:R-:W-:Y:S01]  /*3c90*/  FFMA.FTZ R209, R3, c[0x0][0x29c], -R138 ;  /* 0x0000a70003d17a23 */ /* 0x000fe2000001088a */
[----:B------:R-:W-:Y:S01]  /*3ca0*/  FSEL R134, R15, -INF , P5 ;  /* 0xff8000000f867808 */ /* 0x000fe20002800000 */
[----:B------:R-:W-:Y:S01]  /*3cb0*/  LDS R3, [R243.X4+0x12280] ;  /* 0x01228000f3037984 */ /* 0x000fe20000004800 */
[-C--:B------:R-:W-:Y:S01]  /*3cc0*/  HMMA.16816.F32.BF16 R12, R144, R154.reuse, RZ ;  /* 0x0000009a900c723c */ /* 0x080fe200000418ff */
[C---:B------:R-:W-:Y:S01]  /*3cd0*/  ISETP.GT.AND P6, PT, R2.reuse, 0x40, PT ;  /* 0x000000400200780c */ /* 0x040fe20003fc4270 */
[--C-:B------:R-:W-:Y:S01]  /*3ce0*/  FFMA.FTZ R239, R135, c[0x0][0x29c], -R139.reuse ;  /* 0x0000a70087ef7a23 */ /* 0x100fe2000001088b */
[----:B------:R-:W-:Y:S01]  /*3cf0*/  ISETP.GT.AND P5, PT, R2, 0x41, PT ;  /* 0x000000410200780c */ /* 0x000fe20003fa4270 */
[--C-:B------:R-:W-:Y:S01]  /*3d00*/  FFMA.FTZ R240, R134, c[0x0][0x29c], -R139.reuse ;  /* 0x0000a70086f07a23 */ /* 0x100fe2000001088b */
[----:B------:R-:W-:Y:S01]  /*3d10*/  FSEL R24, R24, -INF , P6 ;  /* 0xff80000018187808 */ /* 0x000fe20003000000 */
[----:B------:R-:W-:Y:S01]  /*3d20*/  MUFU.EX2 R135, R237 ;  /* 0x000000ed00877308 */ /* 0x000fe20000000800 */
[----:B------:R-:W-:Y:S01]  /*3d30*/  FSEL R25, R25, -INF , P5 ;  /* 0xff80000019197808 */ /* 0x000fe20002800000 */
[C---:B------:R-:W-:Y:S02]  /*3d40*/  HMMA.16816.F32.BF16 R16, R140.reuse, R154, RZ ;  /* 0x0000009a8c10723c */ /* 0x040fe400000418ff */
[C---:B------:R-:W-:Y:S02]  /*3d50*/  ISETP.GT.AND P6, PT, R0.reuse, 0x40, PT ;  /* 0x000000400000780c */ /* 0x040fe40003fc4270 */
[----:B------:R-:W-:Y:S01]  /*3d60*/  ISETP.GT.AND P5, PT, R0, 0x41, PT ;  /* 0x000000410000780c */ /* 0x000fe20003fa4270 */
[----:B------:R-:W-:Y:S01]  /*3d70*/  IMAD.MOV.U32 R0, RZ, RZ, 0x40 ;  /* 0x00000040ff007424 */ /* 0x000fe200078e00ff */
[----:B------:R-:W-:Y:S02]  /*3d80*/  FSEL R26, R26, -INF , P6 ;  /* 0xff8000001a1a7808 */ /* 0x000fe40003000000 */
[-C--:B------:R-:W-:Y:S01]  /*3d90*/  HMMA.16816.F32.BF16 R20, R140, R156.reuse, RZ ;  /* 0x0000009c8c14723c */ /* 0x080fe200000418ff */
[----:B------:R-:W-:Y:S01]  /*3da0*/  FSEL R27, R27, -INF , P5 ;  /* 0xff8000001b1b7808 */ /* 0x000fe20002800000 */
[----:B------:R-:W-:Y:S02]  /*3db0*/  MUFU.EX2 R142, R215 ;  /* 0x000000d7008e7308 */ /* 0x000fe40000000800 */
[--C-:B------:R-:W-:Y:S01]  /*3dc0*/  FFMA.FTZ R241, R26, c[0x0][0x29c], -R139.reuse ;  /* 0x0000a7001af17a23 */ /* 0x100fe2000001088b */
[----:B------:R-:W-:Y:S01]  /*3dd0*/  SEL R0, R0, 0xffffffc0, !P0 ;  /* 0xffffffc000007807 */ /* 0x000fe20004000000 */
[----:B------:R-:W-:Y:S02]  /*3de0*/  FFMA.FTZ R139, R27, c[0x0][0x29c], -R139 ;  /* 0x0000a7001b8b7a23 */ /* 0x000fe4000001088b */
[----:B------:R-:W-:Y:S04]  /*3df0*/  HMMA.16816.F32.BF16 R28, R144, R156, RZ ;  /* 0x0000009c901c723c */ /* 0x000fe800000418ff */
[----:B------:R-:W-:Y:S01]  /*3e00*/  IMAD.IADD R2, R225, 0x1, R0 ;  /* 0x00000001e1027824 */ /* 0x000fe200078e0200 */
[----:B------:R-:W-:Y:S01]  /*3e10*/  MUFU.EX2 R141, R214 ;  /* 0x000000d6008d7308 */ /* 0x000fe20000000800 */
[----:B------:R-:W-:Y:S02]  /*3e20*/  IMAD.IADD R0, R0, 0x1, R226 ;  /* 0x0000000100007824 */ /* 0x000fe400078e02e2 */
[-C--:B------:R-:W-:Y:S01]  /*3e30*/  HMMA.16816.F32.BF16 R4, R148, R158.reuse, R4 ;  /* 0x0000009e9404723c */ /* 0x080fe20000041804 */
[----:B------:R-:W-:Y:S04]  /*3e40*/  LDSM.16.M88.4 R80, [R2+0xf080] ;  /* 0x00f080000250783b */ /* 0x000fe80000000200 */
[--C-:B------:R-:W-:Y:S02]  /*3e50*/  FFMA.FTZ R146, R24, c[0x0][0x29c], -R138.reuse ;  /* 0x0000a70018927a23 */ /* 0x100fe4000001088a */
[--C-:B------:R-:W-:Y:S01]  /*3e60*/  FFMA.FTZ R140, R133, c[0x0][0x29c], -R138.reuse ;  /* 0x0000a700858c7a23 */ /* 0x100fe2000001088a */
[C---:B------:R-:W-:Y:S01]  /*3e70*/  HMMA.16816.F32.BF16 R8, R160.reuse, R158, R8 ;  /* 0x0000009ea008723c */ /* 0x040fe20000041808 */
[----:B------:R-:W-:Y:S03]  /*3e80*/  MUFU.EX2 R134, R146 ;  /* 0x0000009200867308 */ /* 0x000fe60000000800 */
[----:B------:R-:W-:Y:S02]  /*3e90*/  FFMA.FTZ R138, R25, c[0x0][0x29c], -R138 ;  /* 0x0000a700198a7a23 */ /* 0x000fe4000001088a */
[----:B------:R-:W1:Y:S02]  /*3ea0*/  LDSM.16.M88.4 R24, [R2+0xe080] ;  /* 0x00e080000218783b */ /* 0x000e640000000200 */
        /* <DEDUP_REMOVED lines=35> */
[----:B-1----:R-:W-:Y:S04]  /*40e0*/  F2FP.BF16.PACK_AB R137, R135, R133 ;  /* 0x000000858789723e */ /* 0x002fe800000010ff */
[-C--:B---3--:R-:W-:Y:S08]  /*40f0*/  HMMA.16816.F32.BF16 R4, R24, R180.reuse, R4 ;  /* 0x000000b41804723c */ /* 0x088ff00000041804 */
        /* <DEDUP_REMOVED lines=212> */
[----:B------:R-:W-:Y:S01]  /*4e40*/  USHF.L.U32 UR16, UR12, 0x6, URZ ;  /* 0x000000060c107899 */ /* 0x000fe2000800063f */
[----:B------:R-:W-:Y:S01]  /*4e50*/  IMAD.U32 R5, RZ, RZ, UR13 ;  /* 0x0000000dff057e24 */ /* 0x000fe2000f8e00ff */
[----:B------:R-:W-:Y:S01]  /*4e60*/  USHF.R.S32.HI UR11, URZ, 0x1f, UR12 ;  /* 0x0000001f3f0b7899 */ /* 0x000fe2000801140c */
[----:B------:R-:W3:Y:S01]  /*4e70*/  LDL R238, [R1+0x1c] ;  /* 0x00001c0001ee7983 */ /* 0x000ee20000100800 */
[----:B------:R-:W-:Y:S01]  /*4e80*/  ULDC.64 UR4, c[0x0][0x208] ;  /* 0x0000820000047ab9 */ /* 0x000fe20000000a00 */
[----:B------:R-:W-:Y:S01]  /*4e90*/  IMAD.U32 R10, RZ, RZ, UR8 ;  /* 0x00000008ff0a7e24 */ /* 0x000fe2000f8e00ff */
[----:B------:R-:W-:Y:S01]  /*4ea0*/  UIMAD UR11, UR11, UR4, URZ ;  /* 0x000000040b0b72a4 */ /* 0x000fe2000f8e023f */
[----:B------:R-:W-:Y:S01]  /*4eb0*/  IMAD.U32 R6, RZ, RZ, UR16 ;  /* 0x00000010ff067e24 */ /* 0x000fe2000f8e00ff */
[----:B------:R-:W-:Y:S02]  /*4ec0*/  UIMAD.WIDE.U32 UR18, UR12, UR4, URZ ;  /* 0x000000040c1272a5 */ /* 0x000fe4000f8e003f */
[----:B------:R-:W-:Y:S02]  /*4ed0*/  UIMAD UR11, UR12, UR5, UR11 ;  /* 0x000000050c0b72a4 */ /* 0x000fe4000f8e020b */
[----:B------:R-:W-:Y:S02]  /*4ee0*/  USHF.L.U32 UR4, UR18, 0x6, URZ ;  /* 0x0000000612047899 */ /* 0x000fe4000800063f */
[----:B------:R-:W-:Y:S04]  /*4ef0*/  UIADD3 UR11, UR19, UR11, URZ ;  /* 0x0000000b130b7290 */ /* 0x000fe8000fffe03f */
[C---:B------:R-:W-:Y:S01]  /*4f00*/  IADD3 R5, P6, P5, R250.reuse, UR4, R5 ;  /* 0x00000004fa057c10 */ /* 0x040fe2000fdde005 */
[----:B------:R-:W-:Y:S06]  /*4f10*/  USHF.L.U64.HI UR11, UR18, 0x6, UR11 ;  /* 0x00000006120b7899 */ /* 0x000fec000801020b */
[----:B------:R-:W-:Y:S02]  /*4f20*/  IADD3.X R10, R249, UR11, R10, P6, P5 ;  /* 0x0000000bf90a7c10 */ /* 0x000fe4000b7ea40a */
[----:B------:R-:W-:Y:S02]  /*4f30*/  IADD3 R4, P6, R250, UR4, RZ ;  /* 0x00000004fa047c10 */ /* 0x000fe4000ffde0ff */
[----:B--2---:R-:W-:Y:S01]  /*4f40*/  IADD3 R3, P1, R236, UR16, RZ ;  /* 0x00000010ec037c10 */ /* 0x004fe2000ff3e0ff */
[----:B------:R-:W1:Y:S03]  /*4f50*/  S2R R237, SR_TID.X ;  /* 0x0000000000ed7919 */ /* 0x000e660000002100 */
[----:B---3--:R-:W-:Y:S02]  /*4f60*/  LEA.HI.X.SX32 R6, R6, R238, 0x1, P1 ;  /* 0x000000ee06067211 */ /* 0x008fe400008f0eff */
[----:B------:R-:W-:Y:S02]  /*4f70*/  LOP3.LUT P1, RZ, R246, 0x1, RZ, 0xc0, !PT ;  /* 0x00000001f6ff7812 */ /* 0x000fe4000782c0ff */
[C---:B------:R-:W-:Y:S04]  /*4f80*/  LEA R8, P5, R3.reuse, c[0x0][0x280], 0x2 ;  /* 0x0000a00003087a11 */ /* 0x040fe800078a10ff */
[----:B------:R-:W-:Y:S02]  /*4f90*/  LEA.HI.X R9, R3, c[0x0][0x284], R6, 0x2, P5 ;  /* 0x0000a10003097a11 */ /* 0x000fe400028f1406 */
[----:B------:R-:W-:Y:S02]  /*4fa0*/  IADD3.X R3, R249, UR11, RZ, P6, !PT ;  /* 0x0000000bf9037c10 */ /* 0x000fe4000b7fe4ff */
[C---:B------:R-:W-:Y:S04]  /*4fb0*/  LEA R6, P6, R4.reuse, c[0x0][0x1f0], 0x1 ;  /* 0x00007c0004067a11 */ /* 0x040fe800078c08ff */
[----:B------:R-:W-:Y:S02]  /*4fc0*/  LEA.HI.X R7, R4, c[0x0][0x1f4], R3, 0x1, P6 ;  /* 0x00007d0004077a11 */ /* 0x000fe400030f0c03 */
[C---:B------:R-:W-:Y:S02]  /*4fd0*/  LEA R4, P6, R5.reuse, c[0x0][0x1f0], 0x1 ;  /* 0x00007c0005047a11 */ /* 0x040fe400078c08ff */
[----:B-1----:R-:W-:Y:S02]  /*4fe0*/  SHF.R.S32.HI R238, RZ, 0x1f, R237 ;  /* 0x0000001fffee7819 */ /* 0x002fe400000114ed */
[----:B------:R-:W-:Y:S02]  /*4ff0*/  LEA.HI.X R5, R5, c[0x0][0x1f4], R10, 0x1, P6 ;  /* 0x00007d0005057a11 */ /* 0x000fe400030f0c0a */
[----:B------:R-:W-:Y:S02]  /*5000*/  LEA.HI R238, R238, R237, RZ, 0x3 ;  /* 0x000000edeeee7211 */ /* 0x000fe400078f18ff */
[----:B------:R-:W-:Y:S02]  /*5010*/  LOP3.LUT P6, RZ, R246, 0x2, RZ, 0xc0, !PT ;  /* 0x00000002f6ff7812 */ /* 0x000fe400078cc0ff */
[----:B------:R-:W-:Y:S04]  /*5020*/  SHF.R.S32.HI R238, RZ, 0x3, R238 ;  /* 0x00000003ffee7819 */ /* 0x000fe800000114ee */
[----:B------:R-:W-:Y:S02]  /*5030*/  IADD3 R2, R244, -UR16, -R238 ;  /* 0x80000010f4027c10 */ /* 0x000fe4000fffe8ee */
[----:B------:R-:W1:Y:S02]  /*5040*/  S2R R238, SR_TID.X ;  /* 0x0000000000ee7919 */ /* 0x000e640000002100 */
[C---:B------:R-:W-:Y:S02]  /*5050*/  ISETP.LT.OR P5, PT, R2.reuse, 0x1, !P1 ;  /* 0x000000010200780c */ /* 0x040fe40004fa1670 */
[C---:B------:R-:W-:Y:S11]  /*5060*/  ISETP.LT.OR P1, PT, R2.reuse, 0x21, !P1 ;  /* 0x000000210200780c */ /* 0x040ff60004f21670 */
[----:B------:R-:W-:Y:S01]  /*5070*/  @!PT LDS RZ, [RZ] ;  /* 0x00000000fffff984 */ /* 0x000fe20000000800 */
[----:B------:R-:W-:Y:S01]  /*5080*/  @!PT LDS RZ, [RZ] ;  /* 0x00000000fffff984 */ /* 0x000fe20000000800 */
[----:B------:R-:W-:Y:S01]  /*5090*/  @!PT LDS RZ, [RZ] ;  /* 0x00000000fffff984 */ /* 0x000fe20000000800 */
[----:B------:R2:W-:Y:S01]  /*50a0*/  LDGSTS.E.BYPASS.LTC128B.128 [R242+0xe080], [R6.64], !P5 ;  /* 0x0e08000006f27fae */ /* 0x0005e2000e901d4e */
[C---:B------:R-:W-:Y:S02]  /*50b0*/  ISETP.LT.OR P5, PT, R2.reuse, 0x1, !P6 ;  /* 0x000000010200780c */ /* 0x040fe400077a1670 */
[----:B------:R-:W-:Y:S01]  /*50c0*/  ISETP.LT.OR P6, PT, R2, 0x21, !P6 ;  /* 0x000000210200780c */ /* 0x000fe200077c1670 */
[----:B-1----:R-:W-:Y:S10]  /*50d0*/  @!P2 IMAD.SHL.U32 R2, R238, 0x10, RZ ;  /* 0x00000010ee02a824 */ /* 0x002ff400078e00ff */
[----:B------:R2:W-:Y:S04]  /*50e0*/  LDGSTS.E.BYPASS.LTC128B.128 [R242+0x10080], [R6.64+0x80], !P5 ;  /* 0x1008008006f27fae */ /* 0x0005e8000e901d4e */
[----:B------:R2:W-:Y:S04]  /*50f0*/  LDGSTS.E.BYPASS.LTC128B.128 [R242+0xf080], [R4.64], !P1 ;  /* 0x0f08000004f27fae */ /* 0x0005e8000c901d4e */
[----:B------:R2:W-:Y:S04]  /*5100*/  LDGSTS.E.BYPASS.LTC128B.128 [R242+0x11080], [R4.64+0x80], !P6 ;  /* 0x1108008004f27fae */ /* 0x0005e8000f101d4e */
[----:B------:R2:W-:Y:S02]  /*5110*/  @!P2 LDGSTS.E.BYPASS.LTC128B.128 [R2+0x12280], [R8.64] ;  /* 0x122800000802afae */ /* 0x0005e4000b901d4e */
.L_x_837:
[-C--:B-1234-:R-:W-:Y:S01]  /*5120*/  HMMA.16816.F32.BF16 R4, R80, R16.reuse, RZ ;  /* 0x000000105004723c */ /* 0x09efe200000418ff */
[----:B------:R-:W2:Y:S01]  /*5130*/  LDL.64 R238, [R1+0x28] ;  /* 0x0000280001ee7983 */ /* 0x000ea20000100a00 */
[----:B------:R-:W-:Y:S01]  /*5140*/  USHF.L.U32 UR10, UR10, 0xd, URZ ;  /* 0x0000000d0a0a7899 */ /* 0x000fe2000800063f */
[----:B------:R-:W-:Y:S01]  /*5150*/  ISETP.GE.AND P5, PT, R217, 0x1, PT ;  /* 0x00000001d900780c */ /* 0x000fe20003fa6270 */
[----:B------:R-:W-:Y:S01]  /*5160*/  UIADD3 UR4, UR9, 0x1, URZ ;  /* 0x0000000109047890 */ /* 0x000fe2000fffe03f */
[----:B------:R-:W3:Y:S01]  /*5170*/  LDL R2, [R1+0xc] ;  /* 0x00000c0001027983 */ /* 0x000ee20000100800 */
[----:B------:R-:W-:Y:S02]  /*5180*/  UISETP.GE.AND UP0, UPT, UR9, 0x1, UPT ;  /* 0x000000010900788c */ /* 0x000fe4000bf06270 */
[C---:B------:R-:W-:Y:S01]  /*5190*/  HMMA.16816.F32.BF16 R8, R132.reuse, R16, RZ ;  /* 0x000000108408723c */ /* 0x040fe200000418ff */
[----:B------:R-:W4:Y:S01]  /*51a0*/  LDL R236, [R1+0x34] ;  /* 0x0000340001ec7983 */ /* 0x000f220000100800 */
[----:B------:R-:W-:Y:S02]  /*51b0*/  USEL UR9, UR4, URZ, !UP0 ;  /* 0x0000003f04097287 */ /* 0x000fe4000c000000 */
[----:B------:R-:W-:Y:S01]  /*51c0*/  IMAD.U32 R3, RZ, RZ, UR10 ;  /* 0x0000000aff037e24 */ /* 0x000fe2000f8e00ff */
[----:B------:R-:W-:Y:S03]  /*51d0*/  LDSM.16.M88.4 R140, [R221+0x1800] ;  /* 0x00180000dd8c783b */ /* 0x000fe60000000200 */
[-C--:B------:R-:W-:Y:S01]  /*51e0*/  HMMA.16816.F32.BF16 R12, R132, R18.reuse, RZ ;  /* 0x00000012840c723c */ /* 0x080fe200000418ff */
[----:B------:R-:W-:Y:S04]  /*51f0*/  LDSM.16.MT88.4 R144, [R0+0x4080] ;  /* 0x004080000090783b */ /* 0x000fe80000004200 */
[----:B------:R-:W-:Y:S03]  /*5200*/  LDSM.16.M88.4 R148, [R223+0x1000] ;  /* 0x00100000df94783b */ /* 0x000fe60000000200 */
[C---:B------:R-:W-:Y:S01]  /*5210*/  HMMA.16816.F32.BF16 R16, R80.reuse, R18, RZ ;  /* 0x000000125010723c */ /* 0x040fe200000418ff */
[----:B------:R-:W0:Y:S07]  /*5220*/  LDGDEPBAR ;  /* 0x00000000000079af */ /* 0x000e2e0000000000 */
        /* <DEDUP_REMOVED lines=10> */
[----:B------:R-:W-:Y:S07]  /*52d0*/  LDSM.16.MT88.4 R204, [R0+0x5880] ;  /* 0x0058800000cc783b */ /* 0x000fee0000004200 */
        /* <DEDUP_REMOVED lines=13> */
[----:B------:R-:W5:Y:S07]  /*53b0*/  LDSM.16.MT88.4 R140, [R0+0x4880] ;  /* 0x00488000008c783b */ /* 0x000f6e0000004200 */
[----:B------:R-:W-:Y:S01]  /*53c0*/  HMMA.16816.F32.BF16 R80, R132, R146, R80 ;  /* 0x000000928450723c */ /* 0x000fe20000041850 */
[----:B------:R-:W-:Y:S04]  /*53d0*/  LDSM.16.M88.4 R132, [R221+0x2000] ;  /* 0x00200000dd84783b */ /* 0x000fe80000000200 */
[----:B------:R-:W-:Y:S03]  /*53e0*/  LDSM.16.M88.4 R144, [R221+0x2800] ;  /* 0x00280000dd90783b */ /* 0x000fe60000000200 */
[-C--:B-1----:R-:W-:Y:S08]  /*53f0*/  HMMA.16816.F32.BF16 R4, R148, R136.reuse, R4 ;  /* 0x000000889404723c */ /* 0x082ff00000041804 */
[C---:B------:R-:W-:Y:S08]  /*5400*/  HMMA.16816.F32.BF16 R8, R160.reuse, R136, R8 ;  /* 0x00000088a008723c */ /* 0x040ff00000041808 */
[-C--:B------:R-:W-:Y:S08]  /*5410*/  HMMA.16816.F32.BF16 R12, R160, R138.reuse, R12 ;  /* 0x0000008aa00c723c */ /* 0x080ff0000004180c */
[C---:B------:R-:W-:Y:S01]  /*5420*/  HMMA.16816.F32.BF16 R16, R148.reuse, R138, R16 ;  /* 0x0000008a9410723c */ /* 0x040fe20000041810 */
[----:B------:R-:W1:Y:S07]  /*5430*/  LDSM.16.MT88.4 R136, [R0+0x2080] ;  /* 0x002080000088783b */ /* 0x000e6e0000004200 */
[-C--:B-----5:R-:W-:Y:S08]  /*5440*/  HMMA.16816.F32.BF16 R20, R148, R140.reuse, R20 ;  /* 0x0000008c9414723c */ /* 0x0a0ff00000041814 */
        /* <DEDUP_REMOVED lines=10> */
[----:B------:R2:W1:Y:S07]  /*54f0*/  LDSM.16.MT88.4 R136, [R0+0x2880] ;  /* 0x002880000088783b */ /* 0x00046e0000004200 */
[-C--:B-----5:R-:W-:Y:S08]  /*5500*/  HMMA.16816.F32.BF16 R20, R132, R160.reuse, R20 ;  /* 0x000000a08414723c */ /* 0x0a0ff00000041814 */
[C---:B------:R-:W-:Y:S08]  /*5510*/  HMMA.16816.F32.BF16 R24, R144.reuse, R160, R24 ;  /* 0x000000a09018723c */ /* 0x040ff00000041818 */
[-C--:B------:R-:W-:Y:S04]  /*5520*/  HMMA.16816.F32.BF16 R28, R144, R162.reuse, R28 ;  /* 0x000000a2901c723c */ /* 0x080fe8000004181c */
[----:B--2---:R-:W-:Y:S04]  /*5530*/  IADD3 R0, P1, R238, UR10, RZ ;  /* 0x0000000aee007c10 */ /* 0x004fe8000ff3e0ff */
[----:B------:R-:W-:Y:S01]  /*5540*/  HMMA.16816.F32.BF16 R80, R132, R162, R80 ;  /* 0x000000a28450723c */ /* 0x000fe20000041850 */
[----:B------:R-:W-:Y:S03]  /*5550*/  LDSM.16.MT88.4 R132, [R216+0x17880] ;  /* 0x01788000d884783b */ /* 0x000fe60000004200 */
[----:B----4-:R-:W-:Y:S01]  /*5560*/  LEA.HI.X.SX32 R3, R3, R236, 0x1, P1 ;  /* 0x000000ec03037211 */ /* 0x010fe200008f0eff */
[----:B---3--:R-:W-:Y:S01]  /*5570*/  IMAD.MOV.U32 R236, RZ, RZ, R2 ;  /* 0x000000ffffec7224 */ /* 0x008fe200078e0002 */
[C---:B------:R-:W-:Y:S02]  /*5580*/  LEA R2, P1, R0.reuse, c[0x0][0x220], 0x2 ;  /* 0x0000880000027a11 */ /* 0x040fe400078210ff */
[-C--:B-1----:R-:W-:Y:S05]  /*5590*/  HMMA.16816.F32.BF16 R4, R140, R136.reuse, R4 ;  /* 0x000000888c04723c */ /* 0x082fea0000041804 */
[----:B------:R-:W-:Y:S01]  /*55a0*/  LEA.HI.X R3, R0, c[0x0][0x224], R3, 0x2, P1 ;  /* 0x0000890000037a11 */ /* 0x000fe200008f1403 */
[C---:B------:R-:W-:Y:S01]  /*55b0*/  IMAD R0, R217.reuse, 0x2000, R228 ;  /* 0x00002000d9007824 */ /* 0x040fe200078e02e4 */
[----:B------:R-:W-:Y:S01]  /*55c0*/  ISETP.LE.AND P1, PT, R236, UR12, PT ;  /* 0x0000000cec007c0c */ /* 0x000fe2000bf23270 */
[C---:B------:R-:W-:Y:S04]  /*55d0*/  HMMA.16816.F32.BF16 R8, R148.reuse, R136, R8 ;  /* 0x000000889408723c */ /* 0x040fe80000041808 */
[----:B------:R-:W-:Y:S01]  /*55e0*/  IMAD.SHL.U32 R0, R0, 0x2, RZ ;  /* 0x0000000200007824 */ /* 0x000fe200078e00ff */
[----:B------:R-:W-:Y:S03]  /*55f0*/  IADD3 R217, R217, 0x1, RZ ;  /* 0x00000001d9d97810 */ /* 0x000fe60007ffe0ff */
[-C--:B------:R-:W-:Y:S04]  /*5600*/  HMMA.16816.F32.BF16 R12, R148, R138.reuse, R12 ;  /* 0x0000008a940c723c */ /* 0x080fe8000004180c */
[----:B------:R-:W-:Y:S03]  /*5610*/  SEL R217, R217, RZ, !P5 ;  /* 0x000000ffd9d97207 */ /* 0x000fe60006800000 */
        /* <DEDUP_REMOVED lines=154> */
.L_x_835:
[----:B--2---:R-:W-:Y:S05]  /*5fc0*/  @P1 BRA `(.L_x_839) ;  /* 0x0000184000001947 */ /* 0x004fea0003800000 */
[----:B------:R-:W2:Y:S01]  /*5fd0*/  LDL R80, [R1+0x3c] ;  /* 0x00003c0001507983 */ /* 0x000ea20000100800 */
[----:B------:R-:W-:Y:S02]  /*5fe0*/  F2FP.BF16.PACK_AB R32, R33, R32 ;  /* 0x000000202120723e */ /* 0x000fe400000010ff */
[----:B------:R-:W-:Y:S01]  /*5ff0*/  F2FP.BF16.PACK_AB R34, R35, R34 ;  /* 0x000000222322723e */ /* 0x000fe200000010ff */
[----:B------:R-:W1:Y:S01]  /*6000*/  S2R R28, SR_TID.X ;  /* 0x00000000001c7919 */ /* 0x000e620000002100 */
        /* <DEDUP_REMOVED lines=12> */
[----:B-1----:R-:W-:-:S02]  /*60d0*/  SHF.R.S32.HI R27, RZ, 0x1f, R28 ;  /* 0x0000001fff1b7819 */ /* 0x002fc4000001141c */
[----:B------:R-:W-:Y:S02]  /*60e0*/  F2FP.BF16.PACK_AB R76, R77, R76 ;  /* 0x0000004c4d4c723e */ /* 0x000fe400000010ff */
[CC--:B------:R-:W-:Y:S02]  /*60f0*/  LEA.HI R4, R27.reuse, R28.reuse, RZ, 0x2 ;  /* 0x0000001c1b047211 */ /* 0x0c0fe400078f10ff */
[----:B------:R-:W-:Y:S02]  /*6100*/  LEA.HI R2, R27, R28, RZ, 0x5 ;  /* 0x0000001c1b027211 */ /* 0x000fe400078f28ff */
        /* <DEDUP_REMOVED lines=125> */
.L_x_840:
[----:B-1----:R-:W2:Y:S04]  /*68e0*/  LDL.LU R9, [R1+0x38] ;  /* 0x0000380001097983 */ /* 0x002ea80000300800 */
[----:B------:R-:W3:Y:S01]  /*68f0*/  LDL R68, [R1+0x18] ;  /* 0x0000180001447983 */ /* 0x000ee20000100800 */
[----:B------:R-:W-:Y:S01]  /*6900*/  LEA.HI R2, R27, R28, RZ, 0x4 ;  /* 0x0000001c1b027211 */ /* 0x000fe200078f20ff */
[----:B------:R-:W-:Y:S01]  /*6910*/  BSSY B0, `(.L_x_841) ;  /* 0x000003c000007945 */ /* 0x000fe20003800000 */
[----:B------:R-:W-:-:S02]  /*6920*/  SEL R24, R80, RZ, !P1 ;  /* 0x000000ff50187207 */ /* 0x000fc40004800000 */
[----:B------:R-:W-:Y:S02]  /*6930*/  LOP3.LUT R0, R2, 0xfffffff0, RZ, 0xc0, !PT ;  /* 0xfffffff002007812 */ /* 0x000fe400078ec0ff */
[----:B------:R-:W-:Y:S02]  /*6940*/  SHF.R.S32.HI R14, RZ, 0x4, R2 ;  /* 0x00000004ff0e7819 */ /* 0x000fe40000011402 */
[----:B------:R-:W-:Y:S01]  /*6950*/  LEA.HI R2, R27, R28, RZ, 0x7 ;  /* 0x0000001c1b027211 */ /* 0x000fe200078f38ff */
[----:B------:R-:W-:Y:S01]  /*6960*/  IMAD.IADD R0, R28, 0x1, -R0 ;  /* 0x000000011c007824 */ /* 0x000fe200078e0a00 */
[C---:B------:R-:W-:Y:S01]  /*6970*/  IADD3 R6, P0, R14.reuse, R6, RZ ;  /* 0x000000060e067210 */ /* 0x040fe20007f1e0ff */
[----:B------:R-:W-:Y:S02]  /*6980*/  IMAD.SHL.U32 R5, R14, 0x40, RZ ;  /* 0x000000400e057824 */ /* 0x000fe400078e00ff */
[----:B------:R-:W-:Y:S01]  /*6990*/  IMAD.SHL.U32 R3, R2, 0x4, RZ ;  /* 0x0000000402037824 */ /* 0x000fe200078e00ff */
[----:B------:R-:W-:Y:S01]  /*69a0*/  SHF.R.S32.HI R4, RZ, 0x1f, R0 ;  /* 0x0000001fff047819 */ /* 0x000fe20000011400 */
[----:B------:R-:W-:Y:S01]  /*69b0*/  IMAD.SHL.U32 R12, R0, 0x8, RZ ;  /* 0x00000008000c7824 */ /* 0x000fe200078e00ff */
[----:B------:R-:W-:-:S02]  /*69c0*/  LEA.HI.X.SX32 R7, R14, R7, 0x1, P0 ;  /* 0x000000070e077211 */ /* 0x000fc400000f0eff */
[----:B------:R-:W-:Y:S02]  /*69d0*/  LEA.HI R2, R4, R0, RZ, 0x3 ;  /* 0x0000000004027211 */ /* 0x000fe400078f18ff */
[----:B------:R-:W-:Y:S02]  /*69e0*/  LOP3.LUT R0, R5, 0x1c0, RZ, 0xc0, !PT ;  /* 0x000001c005007812 */ /* 0x000fe400078ec0ff */
[----:B------:R-:W-:Y:S02]  /*69f0*/  LOP3.LUT R3, R3, 0xfffffe00, RZ, 0xc0, !PT ;  /* 0xfffffe0003037812 */ /* 0x000fe400078ec0ff */
[----:B------:R-:W-:Y:S02]  /*6a00*/  LOP3.LUT R4, R0, 0x38, R12, 0xf8, !PT ;  /* 0x0000003800047812 */ /* 0x000fe400078ef80c */
[----:B------:R-:W-:Y:S02]  /*6a10*/  SHF.R.S32.HI R2, RZ, 0x3, R2 ;  /* 0x00000003ff027819 */ /* 0x000fe40000011402 */
[----:B------:R-:W-:-:S02]  /*6a20*/  SHF.R.U32.HI R0, RZ, 0x3, R0 ;  /* 0x00000003ff007819 */ /* 0x000fc40000011600 */
[----:B------:R-:W-:Y:S01]  /*6a30*/  SHF.R.S32.HI R13, RZ, 0x1f, R12 ;  /* 0x0000001fff0d7819 */ /* 0x000fe2000001140c */
[----:B------:R-:W-:Y:S01]  /*6a40*/  IMAD R2, R2, 0x1800, R3 ;  /* 0x0000180002027824 */ /* 0x000fe200078e0203 */
[----:B------:R-:W-:Y:S02]  /*6a50*/  LOP3.LUT R0, R4, R0, RZ, 0x3c, !PT ;  /* 0x0000000004007212 */ /* 0x000fe400078e3cff */
[----:B------:R-:W-:-:S03]  /*6a60*/  SHF.R.S32.HI R4, RZ, 0x1f, R80 ;  /* 0x0000001fff047819 */ /* 0x000fc60000011450 */
[----:B------:R-:W-:Y:S01]  /*6a70*/  IMAD.IADD R0, R2, 0x1, R0 ;  /* 0x0000000102007824 */ /* 0x000fe200078e0200 */
[----:B------:R-:W-:-:S03]  /*6a80*/  SEL R26, R4, RZ, !P1 ;  /* 0x000000ff041a7207 */ /* 0x000fc60004800000 */
[----:B------:R-:W-:Y:S02]  /*6a90*/  IMAD.SHL.U32 R0, R0, 0x2, RZ ;  /* 0x0000000200007824 */ /* 0x000fe400078e00ff */
[----:B------:R-:W-:-:S03]  /*6aa0*/  IMAD R4, R26, c[0x0][0x340], RZ ;  /* 0x0000d0001a047a24 */ /* 0x000fc600078e02ff */
[----:B------:R1:W4:Y:S01]  /*6ab0*/  LDS.128 R20, [R0+0x6880] ;  /* 0x0068800000147984 */ /* 0x0003220000000c00 */
[----:B------:R-:W-:-:S03]  /*6ac0*/  IMAD R4, R24, c[0x0][0x344], R4 ;  /* 0x0000d10018047a24 */ /* 0x000fc600078e0204 */
[----:B------:R1:W1:Y:S04]  /*6ad0*/  LDS.128 R28, [R0+0x7080] ;  /* 0x00708000001c7984 */ /* 0x0002680000000c00 */
        /* <DEDUP_REMOVED lines=9> */
[----:B--2--5:R-:W-:-:S02]  /*6b70*/  IMAD R5, R9, -0x60, R8 ;  /* 0xffffffa009057824 */ /* 0x024fc400078e0208 */
[----:B------:R-:W-:Y:S01]  /*6b80*/  IMAD.WIDE R6, R9, 0x60, R6 ;  /* 0x0000006009067825 */ /* 0x000fe200078e0206 */
[----:B---3--:R-:W-:Y:S02]  /*6b90*/  SHF.R.S32.HI R25, RZ, 0x1f, R68 ;  /* 0x0000001fff197819 */ /* 0x008fe40000011444 */
[----:B------:R-:W-:-:S03]  /*6ba0*/  IMNMX R15, R5, 0x60, PT ;  /* 0x00000060050f7817 */ /* 0x000fc60003800200 */
[----:B------:R-:W-:Y:S01]  /*6bb0*/  IMAD R2, R25, c[0x0][0x338], RZ ;  /* 0x0000ce0019027a24 */ /* 0x000fe200078e02ff */
[----:B------:R-:W-:-:S03]  /*6bc0*/  ISETP.GE.AND P5, PT, R14, R15, PT ;  /* 0x0000000f0e00720c */ /* 0x000fc60003fa6270 */
[----:B------:R-:W-:Y:S01]  /*6bd0*/  IMAD R8, R68, c[0x0][0x33c], R2 ;  /* 0x0000cf0044087a24 */ /* 0x000fe200078e0202 */
[----:B------:R-:W-:Y:S01]  /*6be0*/  ISETP.GE.OR P0, PT, R12, c[0x0][0x324], P5 ;  /* 0x0000c9000c007a0c */ /* 0x000fe20002f06670 */
[----:B------:R-:W-:-:S04]  /*6bf0*/  IMAD.WIDE.U32 R2, R68, c[0x0][0x338], R12 ;  /* 0x0000ce0044027a25 */ /* 0x000fc800078e000c */
[----:B------:R-:W-:-:S04]  /*6c00*/  IMAD.IADD R3, R3, 0x1, R8 ;  /* 0x0000000103037824 */ /* 0x000fc800078e0208 */
[----:B------:R-:W-:-:S04]  /*6c10*/  IMAD.WIDE.U32 R10, R24, c[0x0][0x340], R2 ;  /* 0x0000d000180a7a25 */ /* 0x000fc800078e0002 */
[----:B------:R-:W-:Y:S01]  /*6c20*/  IMAD.IADD R9, R11, 0x1, R4 ;  /* 0x000000010b097824 */ /* 0x000fe200078e0204 */
[----:B------:R-:W-:Y:S05]  /*6c30*/  @P0 BRA `(.L_x_842) ;  /* 0x0000009000000947 */ /* 0x000fea0003800000 */
[----:B-1--4-:R1:W2:Y:S01]  /*6c40*/  LDS.128 R16, [R0+0x6080] ;  /* 0x0060800000107984 */ /* 0x0122a20000000c00 */
[----:B------:R-:W-:-:S05]  /*6c50*/  MOV R8, R10 ;  /* 0x0000000a00087202 */ /* 0x000fca0000000f00 */
[----:B------:R-:W-:-:S05]  /*6c60*/  IMAD.WIDE.U32 R2, R6, c[0x0][0x330], R8 ;  /* 0x0000cc0006027a25 */ /* 0x000fca00078e0008 */
[----:B------:R-:W-:Y:S01]  /*6c70*/  LEA R4, P0, R2, c[0x0][0x318], 0x1 ;  /* 0x0000c60002047a11 */ /* 0x000fe200078008ff */
[----:B-1----:R-:W-:-:S04]  /*6c80*/  IMAD R0, R7, c[0x0][0x330], RZ ;  /* 0x0000cc0007007a24 */ /* 0x002fc800078e02ff */
[----:B------:R-:W-:-:S05]  /*6c90*/  IMAD R0, R6, c[0x0][0x334], R0 ;  /* 0x0000cd0006007a24 */ /* 0x000fca00078e0200 */
[----:B------:R-:W-:-:S04]  /*6ca0*/  IADD3 R0, R3, R0, RZ ;  /* 0x0000000003007210 */ /* 0x000fc80007ffe0ff */
[----:B------:R-:W-:-:S05]  /*6cb0*/  LEA.HI.X R5, R2, c[0x0][0x31c], R0, 0x1, P0 ;  /* 0x0000c70002057a11 */ /* 0x000fca00000f0c00 */
[----:B--2---:R1:W-:Y:S02]  /*6cc0*/  STG.E.128 [R4.64], R16 ;  /* 0x0000001004007986 */ /* 0x0043e4000c101d0e */
.L_x_842:
[----:B-1--4-:R-:W-:Y:S05]  /*6cd0*/  BSYNC B0 ;  /* 0x0000000000007941 */ /* 0x012fea0003800000 */
.L_x_841:
        /* <DEDUP_REMOVED lines=16> */
.L_x_844:
[----:B------:R-:W-:Y:S05]  /*6de0*/  BSYNC B0 ;  /* 0x0000000000007941 */ /* 0x000fea0003800000 */
.L_x_843:
        /* <DEDUP_REMOVED lines=16> */
.L_x_846:
[----:B------:R-:W-:Y:S05]  /*6ef0*/  BSYNC B0 ;  /* 0x0000000000007941 */ /* 0x000fea0003800000 */
.L_x_845:
        /* <DEDUP_REMOVED lines=16> */
.L_x_848:
[----:B------:R-:W-:Y:S05]  /*7000*/  BSYNC B0 ;  /* 0x0000000000007941 */ /* 0x000fea0003800000 */
.L_x_847:
        /* <DEDUP_REMOVED lines=16> */
.L_x_850:
[----:B------:R-:W-:Y:S05]  /*7110*/  BSYNC B0 ;  /* 0x0000000000007941 */ /* 0x000fea0003800000 */
.L_x_849:
        /* <DEDUP_REMOVED lines=16> */
.L_x_852:
[----:B------:R-:W-:Y:S05]  /*7220*/  BSYNC B0 ;  /* 0x0000000000007941 */ /* 0x000fea0003800000 */
.L_x_851:
        /* <DEDUP_REMOVED lines=19> */
.L_x_854:
[----:B------:R-:W-:Y:S05]  /*7360*/  BSYNC B0 ;  /* 0x0000000000007941 */ /* 0x000fea0003800000 */
.L_x_853:
        /* <DEDUP_REMOVED lines=14> */
.L_x_856:
[----:B------:R-:W-:Y:S05]  /*7450*/  BSYNC B0 ;  /* 0x0000000000007941 */ /* 0x000fea0003800000 */
.L_x_855:
        /* <DEDUP_REMOVED lines=14> */
.L_x_858:
[----:B------:R-:W-:Y:S05]  /*7540*/  BSYNC B0 ;  /* 0x0000000000007941 */ /* 0x000fea0003800000 */
.L_x_857:
        /* <DEDUP_REMOVED lines=14> */
.L_x_860:
[----:B------:R-:W-:Y:S05]  /*7630*/  BSYNC B0 ;  /* 0x0000000000007941 */ /* 0x000fea0003800000 */
.L_x_859:
        /* <DEDUP_REMOVED lines=14> */
.L_x_862:
[----:B------:R-:W-:Y:S05]  /*7720*/  BSYNC B0 ;  /* 0x0000000000007941 */ /* 0x000fea0003800000 */
.L_x_861:
        /* <DEDUP_REMOVED lines=14> */
.L_x_839:
[----:B------:R-:W2:Y:S01]  /*7810*/  LDL R8, [R1+0x3c] ;  /* 0x00003c0001087983 */ /* 0x000ea20000100800 */
[----:B------:R-:W-:Y:S01]  /*7820*/  ISETP.NE.U32.AND P1, PT, RZ, c[0x0][0x358], PT ;  /* 0x0000d600ff007a0c */ /* 0x000fe20003f25070 */
[----:B------:R-:W-:Y:S01]  /*7830*/  IMAD.MOV.U32 R2, RZ, RZ, 0x4 ;  /* 0x00000004ff027424 */ /* 0x000fe200078e00ff */
        /* <DEDUP_REMOVED lines=16> */
.L_x_863:
[----:B------:R-:W2:Y:S04]  /*7940*/  LDL.LU R5, [R1+0x38] ;  /* 0x0000380001057983 */ /* 0x000ea80000300800 */
[----:B------:R-:W3:Y:S01]  /*7950*/  LDL R0, [R1+0x18] ;  /* 0x0000180001007983 */ /* 0x000ee20000100800 */
[----:B------:R-:W-:Y:S01]  /*7960*/  SHF.R.S32.HI R7, RZ, 0x1f, R8 ;  /* 0x0000001fff077819 */ /* 0x000fe20000011408 */
[----:B------:R-:W-:Y:S01]  /*7970*/  BSSY B0, `(.L_x_864) ;  /* 0x0000025000007945 */ /* 0x000fe20003800000 */
[----:B------:R-:W-:Y:S01]  /*7980*/  SEL R16, R8, RZ, !P1 ;  /* 0x000000ff08107207 */ /* 0x000fe20004800000 */
[----:B------:R-:W1:Y:S01]  /*7990*/  S2R R4, SR_TID.X ;  /* 0x0000000000047919 */ /* 0x000e620000002100 */
[----:B------:R-:W-:-:S05]  /*79a0*/  SEL R18, R7, RZ, !P1 ;  /* 0x000000ff07127207 */ /* 0x000fca0004800000 */
[----:B------:R-:W-:-:S04]  /*79b0*/  IMAD R8, R18, c[0x0][0x310], RZ ;  /* 0x0000c40012087a24 */ /* 0x000fc800078e02ff */
[----:B------:R-:W-:Y:S01]  /*79c0*/  IMAD R8, R16, c[0x0][0x314], R8 ;  /* 0x0000c50010087a24 */ /* 0x000fe200078e0208 */
[----:B-1----:R-:W-:-:S04]  /*79d0*/  SHF.R.S32.HI R14, RZ, 0x1f, R4 ;  /* 0x0000001fff0e7819 */ /* 0x002fc80000011404 */
[----:B------:R-:W-:Y:S01]  /*79e0*/  LEA.HI R14, R14, R4, RZ, 0x4 ;  /* 0x000000040e0e7211 */ /* 0x000fe200078f20ff */
[----:B--2---:R-:W-:Y:S02]  /*79f0*/  IMAD.MOV.U32 R9, RZ, RZ, R5 ;  /* 0x000000ffff097224 */ /* 0x004fe400078e0005 */
[----:B---3--:R-:W-:Y:S01]  /*7a00*/  IMAD.MOV.U32 R19, RZ, RZ, R0 ;  /* 0x000000ffff137224 */ /* 0x008fe200078e0000 */
[----:B------:R-:W-:Y:S01]  /*7a10*/  LOP3.LUT R0, R14, 0x1ffffff0, RZ, 0xc0, !PT ;  /* 0x1ffffff00e007812 */ /* 0x000fe200078ec0ff */
[----:B-----5:R-:W-:Y:S01]  /*7a20*/  IMAD R15, R9, -0x60, R6 ;  /* 0xffffffa0090f7824 */ /* 0x020fe200078e0206 */
[----:B------:R-:W-:Y:S02]  /*7a30*/  SHF.R.S32.HI R14, RZ, 0x4, R14 ;  /* 0x00000004ff0e7819 */ /* 0x000fe4000001140e */
[----:B------:R-:W-:Y:S01]  /*7a40*/  SHF.R.S32.HI R17, RZ, 0x1f, R19 ;  /* 0x0000001fff117819 */ /* 0x000fe20000011413 */
[----:B------:R-:W-:Y:S01]  /*7a50*/  IMAD.IADD R0, R4, 0x1, -R0 ;  /* 0x0000000104007824 */ /* 0x000fe200078e0a00 */
[----:B------:R-:W-:-:S02]  /*7a60*/  IADD3 R2, P0, R14, R2, RZ ;  /* 0x000000020e027210 */ /* 0x000fc40007f1e0ff */
[----:B------:R-:W-:Y:S02]  /*7a70*/  ISETP.GE.AND P5, PT, R14, R15, PT ;  /* 0x0000000f0e00720c */ /* 0x000fe40003fa6270 */
[----:B------:R-:W-:Y:S01]  /*7a80*/  SHF.L.U32 R12, R0, 0x3, RZ ;  /* 0x00000003000c7819 */ /* 0x000fe200000006ff */
[----:B------:R-:W-:Y:S01]  /*7a90*/  IMAD R0, R17, c[0x0][0x308], RZ ;  /* 0x0000c20011007a24 */ /* 0x000fe200078e02ff */
[----:B------:R-:W-:Y:S02]  /*7aa0*/  LEA.HI.X.SX32 R3, R14, R3, 0x1, P0 ;  /* 0x000000030e037211 */ /* 0x000fe400000f0eff */
[----:B------:R-:W-:Y:S01]  /*7ab0*/  SHF.R.S32.HI R13, RZ, 0x1f, R12 ;  /* 0x0000001fff0d7819 */ /* 0x000fe2000001140c */
[----:B------:R-:W-:Y:S01]  /*7ac0*/  IMAD R0, R19, c[0x0][0x30c], R0 ;  /* 0x0000c30013007a24 */ /* 0x000fe200078e0200 */
[----:B------:R-:W-:Y:S01]  /*7ad0*/  ISETP.GE.OR P0, PT, R12, c[0x0][0x2f4], P5 ;  /* 0x0000bd000c007a0c */ /* 0x000fe20002f06670 */
[----:B------:R-:W-:-:S04]  /*7ae0*/  IMAD.WIDE R6, R9, 0x60, R2 ;  /* 0x0000006009067825 */ /* 0x000fc800078e0202 */
[----:B------:R-:W-:-:S04]  /*7af0*/  IMAD.WIDE.U32 R4, R19, c[0x0][0x308], R12 ;  /* 0x0000c20013047a25 */ /* 0x000fc800078e000c */
[----:B------:R-:W-:-:S04]  /*7b00*/  IMAD.IADD R5, R5, 0x1, R0 ;  /* 0x0000000105057824 */ /* 0x000fc800078e0200 */
        /* <DEDUP_REMOVED lines=11> */
.L_x_865:
[----:B------:R-:W-:Y:S05]  /*7bc0*/  BSYNC B0 ;  /* 0x0000000000007941 */ /* 0x000fea0003800000 */
.L_x_864:
        /* <DEDUP_REMOVED lines=16> */
.L_x_867:
[----:B------:R-:W-:Y:S05]  /*7cd0*/  BSYNC B0 ;  /* 0x0000000000007941 */ /* 0x000fea0003800000 */
.L_x_866:
        /* <DEDUP_REMOVED lines=16> */
.L_x_869:
[----:B------:R-:W-:Y:S05]  /*7de0*/  BSYNC B0 ;  /* 0x0000000000007941 */ /* 0x000fea0003800000 */
.L_x_868:
        /* <DEDUP_REMOVED lines=16> */
.L_x_871:
[----:B------:R-:W-:Y:S05]  /*7ef0*/  BSYNC B0 ;  /* 0x0000000000007941 */ /* 0x000fea0003800000 */
.L_x_870:
        /* <DEDUP_REMOVED lines=16> */
.L_x_873:
[----:B------:R-:W-:Y:S05]  /*8000*/  BSYNC B0 ;  /* 0x0000000000007941 */ /* 0x000fea0003800000 */
.L_x_872:
        /* <DEDUP_REMOVED lines=15> */
[----:B------:R1:W-:Y:S02]  /*8100*/  STG.E.128 [R2.64], RZ ;  /* 0x000000ff02007986 */ /* 0x0003e4000c101d0e */
.L_x_875:
[----:B------:R-:W-:Y:S05]  /*8110*/  BSYNC B0 ;  /* 0x0000000000007941 */ /* 0x000fea0003800000 */
.L_x_874:
        /* <DEDUP_REMOVED lines=19> */
.L_x_877:
[----:B------:R-:W-:Y:S05]  /*8250*/  BSYNC B0 ;  /* 0x0000000000007941 */ /* 0x000fea0003800000 */
.L_x_876:
        /* <DEDUP_REMOVED lines=14> */
.L_x_879:
[----:B------:R-:W-:Y:S05]  /*8340*/  BSYNC B0 ;  /* 0x0000000000007941 */ /* 0x000fea0003800000 */
.L_x_878:
        /* <DEDUP_REMOVED lines=14> */
.L_x_881:
[----:B------:R-:W-:Y:S05]  /*8430*/  BSYNC B0 ;  /* 0x0000000000007941 */ /* 0x000fea0003800000 */
.L_x_880:
        /* <DEDUP_REMOVED lines=14> */
.L_x_883:
[----:B------:R-:W-:Y:S05]  /*8520*/  BSYNC B0 ;  /* 0x0000000000007941 */ /* 0x000fea0003800000 */
.L_x_882:
        /* <DEDUP_REMOVED lines=14> */
.L_x_885:
[----:B------:R-:W-:Y:S05]  /*8610*/  BSYNC B0 ;  /* 0x0000000000007941 */ /* 0x000fea0003800000 */
.L_x_884:
        /* <DEDUP_REMOVED lines=12> */
[----:B------:R-:W-:Y:S01]  /*86e0*/  STG.E.128 [R2.64], RZ ;  /* 0x000000ff02007986 */ /* 0x000fe2000c101d0e */
[----:B------:R-:W-:Y:S05]  /*86f0*/  EXIT ;  /* 0x000000000000794d */ /* 0x000fea0003800000 */
.L_x_886:
        /* <DEDUP_REMOVED lines=16> */
.L_x_2310:


//--------------------- .text._ZN7cutlass13device_kernelIN5flash19enable_sm80_to_sm89INS1_16FlashAttnBwdSm80INS1_25CollectiveMainloopBwdSm80ILi2ELi1EN4cute5tupleIJNS5_1CILi64EEENS7_ILi96EEENS7_ILi128EEEEEENS_10bfloat16_tEfNS_4arch4Sm80ELb1ELb0ELb0ELb1ELb1ELb0ELb0ELb0ELi2ELi2ELi2ELi2ELb1EEENS1_21CollectiveEpilogueBwdISB_SC_SE_Li256ELb1ELb0ELi4EEENS1_25SingleTileBwdLPTSchedulerILb1ELi96ELb1EEEEEEEEEvNT_6ParamsE --------------------------
	.section	.text._ZN7cutlass13device_kernelIN5flash19enable_sm80_to_sm89INS1_16FlashAttnBwdSm80INS1_25CollectiveMainloopBwdSm80ILi2ELi1EN4cute5tupleIJNS5_1CILi64EEENS7_ILi96EEENS7_ILi128EEEEEENS_10bfloat16_tEfNS_4arch4Sm80ELb1ELb0ELb0ELb1ELb1ELb0ELb0ELb0ELi2ELi2ELi2ELi2ELb1EEENS1_21CollectiveEpilogueBwdISB_SC_SE_Li256ELb1ELb0ELi4EEENS1_25SingleTileBwdLPTSchedulerILb1ELi96ELb1EEEEEEEEEvNT_6ParamsE,"ax",@progbits
	.sectioninfo	@"SHI_REGISTERS=255"
	.align	128
.text._ZN7cutlass13device_kernelIN5flash19enable_sm80_to_sm89INS1_16FlashAttnBwdSm80INS1_25CollectiveMainloopBwdSm80ILi2ELi1EN4cute5tupleIJNS5_1CILi64EEENS7_ILi96EEENS7_ILi128EEEEEENS_10bfloat16_tEfNS_4arch4Sm80ELb1ELb0ELb0ELb1ELb1ELb0ELb0ELb0ELi2ELi2ELi2ELi2ELb1EEENS1_21CollectiveEpilogueBwdISB_SC_SE_Li256ELb1ELb0ELi4EEENS1_25SingleTileBwdLPTSchedulerILb1ELi96ELb1EEEEEEEEEvNT_6ParamsE:
        .type           _ZN7cutlass13device_kernelIN5flash19enable_sm80_to_sm89INS1_16FlashAttnBwdSm80INS1_25CollectiveMainloopBwdSm80ILi2ELi1EN4cute5tupleIJNS5_1CILi64EEENS7_ILi96EEENS7_ILi128EEEEEENS_10bfloat16_tEfNS_4arch4Sm80ELb1ELb0ELb0ELb1ELb1ELb0ELb0ELb0ELi2ELi2ELi2ELi2ELb1EEENS1_21CollectiveEpilogueBwdISB_SC_SE_Li256ELb1ELb0ELi4EEENS1_25SingleTileBwdLPTSchedulerILb1ELi96ELb1EEEEEEEEEvNT_6ParamsE,@function
        .size           _ZN7cutlass13device_kernelIN5flash19enable_sm80_to_sm89INS1_16FlashAttnBwdSm80INS1_25CollectiveMainloopBwdSm80ILi2ELi1EN4cute5tupleIJNS5_1CILi64EEENS7_ILi96EEENS7_ILi128EEEEEENS_10bfloat16_tEfNS_4arch4Sm80ELb1ELb0ELb0ELb1ELb1ELb0ELb0ELb0ELi2ELi2ELi2ELi2ELb1EEENS1_21CollectiveEpilogueBwdISB_SC_SE_Li256ELb1ELb0ELi4EEENS1_25SingleTileBwdLPTSchedulerILb1ELi96ELb1EEEEEEEEEvNT_6ParamsE,(.L_x_2311 - _ZN7cutlass13device_kernelIN5flash19enable_sm80_to_sm89INS1_16FlashAttnBwdSm80INS1_25CollectiveMainloopBwdSm80ILi2ELi1EN4cute5tupleIJNS5_1CILi64EEENS7_ILi96EEENS7_ILi128EEEEEENS_10bfloat16_tEfNS_4arch4Sm80ELb1ELb0ELb0ELb1ELb1ELb0ELb0ELb0ELi2ELi2ELi2ELi2ELb1EEENS1_21CollectiveEpilogueBwdISB_SC_SE_Li256ELb1ELb0ELi4EEENS1_25SingleTileBwdLPTSchedulerILb1ELi96ELb1EEEEEEEEEvNT_6ParamsE)
        .other          _ZN7cutlass13device_kernelIN5flash19enable_sm80_to_sm89INS1_16FlashAttnBwdSm80INS1_25CollectiveMainloopBwdSm80ILi2ELi1EN4cute5tupleIJNS5_1CILi64EEENS7_ILi96EEENS7_ILi128EEEEEENS_10bfloat16_tEfNS_4arch4Sm80ELb1ELb0ELb0ELb1ELb1ELb0ELb0ELb0ELi2ELi2ELi2ELi2ELb1EEENS1_21CollectiveEpilogueBwdISB_SC_SE_Li256ELb1ELb0ELi4EEENS1_25SingleTileBwdLPTSchedulerILb1ELi96ELb1EEEEEEEEEvNT_6ParamsE,@"STO_CUDA_ENTRY STV_DEFAULT"
_ZN7cutlass13device_kernelIN5flash19enable_sm80_to_sm89INS1_16FlashAttnBwdSm80INS1_25CollectiveMainloopBwdSm80ILi2ELi1EN4cute5tupleIJNS5_1CILi64EEENS7_ILi96EEENS7_ILi128EEEEEENS_10bfloat16_tEfNS_4arch4Sm80ELb1ELb0ELb0ELb1ELb1ELb0ELb0ELb0ELi2ELi2ELi2ELi2ELb1EEENS1_21CollectiveEpilogueBwdISB_SC_SE_Li256ELb1ELb0ELi4EEENS1_25SingleTileBwdLPTSchedulerILb1ELi96ELb1EEEEEEEEEvNT_6ParamsE:
        /* <DEDUP_REMOVED lines=25> */
.L_x_888:
[----:B------:R-:W-:Y:S02]  /*0190*/  MOV R3, c[0x0][0x3ac] ;  /* 0x0000eb0000037a02 */ /* 0x000fe40000000f00 */
[----:B------:R-:W-:Y:S02]  /*01a0*/  MOV R5, R0 ;  /* 0x0000000000057202 */ /* 0x000fe40000000f00 */
[----:B------:R-:W-:-:S13]  /*01b0*/  ISETP.NE.AND P0, PT, R3, 0x1, PT ;  /* 0x000000010300780c */ /* 0x000fda0003f05270 */
[----:B------:R-:W-:-:S05]  /*01c0*/  @P0 IMAD.HI.U32 R3, R0, c[0x0][0x3b0], RZ ;  /* 0x0000ec0000030a27 */ /* 0x000fca00078e00ff */
[----:B------:R-:W-:-:S05]  /*01d0*/  @P0 SHF.R.U32.HI R5, RZ, c[0x0][0x3b4], R3 ;  /* 0x0000ed00ff050a19 */ /* 0x000fca0000011603 */
[----:B------:R-:W-:Y:S02]  /*01e0*/  IMAD R3, R5, c[0x0][0x3ac], RZ ;  /* 0x0000eb0005037a24 */ /* 0x000fe400078e02ff */
.L_x_889:
[----:B------:R-:W-:Y:S01]  /*01f0*/  IMAD.MOV.U32 R4, RZ, RZ, c[0x0][0x3a0] ;  /* 0x0000e800ff047624 */ /* 0x000fe200078e00ff */
        /* <DEDUP_REMOVED lines=16> */
.L_x_890:
        /* <DEDUP_REMOVED lines=9> */
.L_x_892:
[----:B-1----:R-:W-:-:S04]  /*0390*/  MOV R0, c[0x0][0x3d4] ;  /* 0x0000f50000007a02 */ /* 0x002fc80000000f00 */
.L_x_891:
[----:B-----5:R-:W-:-:S05]  /*03a0*/  IADD3 R0, R0, 0x5f, RZ ;  /* 0x0000005f00007810 */ /* 0x020fca0007ffe0ff */
[----:B------:R-:W-:-:S05]  /*03b0*/  IMAD.HI R0, R0, 0x2aaaaaab, RZ ;  /* 0x2aaaaaab00007827 */ /* 0x000fca00078e02ff */
[----:B-1----:R-:W-:-:S04]  /*03c0*/  SHF.R.U32.HI R2, RZ, 0x1f, R0 ;  /* 0x0000001fff027819 */ /* 0x002fc80000011600 */
[----:B------:R-:W-:Y:S02]  /*03d0*/  LEA.HI.SX32 R2, R0, R2, 0x1c ;  /* 0x0000000200027211 */ /* 0x000fe400078fe2ff */
[-C--:B------:R-:W-:Y:S02]  /*03e0*/  LOP3.LUT R0, RZ, R5.reuse, RZ, 0x33, !PT ;  /* 0x00000005ff007212 */ /* 0x080fe400078e33ff */
[----:B------:R-:W-:-:S03]  /*03f0*/  ISETP.GT.AND P0, PT, R2, R5, PT ;  /* 0x000000050200720c */ /* 0x000fc60003f04270 */
[----:B------:R-:W-:Y:S01]  /*0400*/  IMAD.IADD R2, R2, 0x1, R0 ;  /* 0x0000000102027824 */ /* 0x000fe200078e0200 */
[----:B------:R-:W-:-:S05]  /*0410*/  SEL R0, R4, 0xffffffff, P0 ;  /* 0xffffffff04007807 */ /* 0x000fca0000000000 */
[----:B------:R1:W-:Y:S04]  /*0420*/  STL [R1+0x40], R0 ;  /* 0x0000400001007387 */ /* 0x0003e80000100800 */
[----:B------:R1:W-:Y:S01]  /*0430*/  STL [R1+0x44], R2 ;  /* 0x0000440201007387 */ /* 0x0003e20000100800 */
[----:B------:R-:W-:Y:S05]  /*0440*/  BRA `(.L_x_893) ;  /* 0x000003b000007947 */ /* 0x000fea0003800000 */
.L_x_887:
        /* <DEDUP_REMOVED lines=16> */
.L_x_894:
[----:B------:R-:W-:Y:S02]  /*0550*/  MOV R3, c[0x0][0x3ac] ;  /* 0x0000eb0000037a02 */ /* 0x000fe40000000f00 */
[----:B------:R-:W-:Y:S02]  /*0560*/  MOV R5, R0 ;  /* 0x0000000000057202 */ /* 0x000fe40000000f00 */
[----:B------:R-:W-:-:S13]  /*0570*/  ISETP.NE.AND P0, PT, R3, 0x1, PT ;  /* 0x000000010300780c */ /* 0x000fda0003f05270 */
[----:B------:R-:W-:-:S05]  /*0580*/  @P0 IMAD.HI.U32 R3, R0, c[0x0][0x3b0], RZ ;  /* 0x0000ec0000030a27 */ /* 0x000fca00078e00ff */
[----:B------:R-:W-:-:S05]  /*0590*/  @P0 SHF.R.U32.HI R5, RZ, c[0x0][0x3b4], R3 ;  /* 0x0000ed00ff050a19 */ /* 0x000fca0000011603 */
[----:B------:R-:W-:Y:S02]  /*05a0*/  IMAD R3, R5, c[0x0][0x3ac], RZ ;  /* 0x0000eb0005037a24 */ /* 0x000fe400078e02ff */
.L_x_895:
        /* <DEDUP_REMOVED lines=17> */
.L_x_896:
        /* <DEDUP_REMOVED lines=9> */
.L_x_898:
[----:B-1----:R-:W-:-:S04]  /*0750*/  MOV R0, c[0x0][0x3d4] ;  /* 0x0000f50000007a02 */ /* 0x002fc80000000f00 */
.L_x_897:
        /* <DEDUP_REMOVED lines=9> */
[----:B------:R1:W-:Y:S02]  /*07f0*/  STL [R1+0x44], R2 ;  /* 0x0000440201007387 */ /* 0x0003e40000100800 */
.L_x_893:
        /* <DEDUP_REMOVED lines=11> */
[----:B------:R-:W-:Y:S01]  /*08b0*/  IMAD.MOV.U32 R9, RZ, RZ, RZ ;  /* 0x000000ffff097224 */ /* 0x000fe200078e00ff */
[----:B------:R-:W-:Y:S01]  /*08c0*/  MOV R10, RZ ;  /* 0x000000ff000a7202 */ /* 0x000fe20000000f00 */
[----:B------:R-:W-:Y:S01]  /*08d0*/  IMAD.WIDE R2, R27, R8, c[0x0][0x2d0] ;  /* 0x0000b4001b027625 */ /* 0x000fe200078e0208 */
[----:B------:R-:W-:-:S03]  /*08e0*/  ISETP.NE.AND.EX P0, PT, RZ, c[0x0][0x2dc], PT, P0 ;  /* 0x0000b700ff007a0c */ /* 0x000fc60003f05300 */
[----:B------:R1:W5:Y:S01]  /*08f0*/  @P4 LDG.E R9, [R4.64] ;  /* 0x0000000a04094981 */ /* 0x000362000c1e1900 */
[----:B------:R-:W-:-:S03]  /*0900*/  IMAD.MOV.U32 R245, RZ, RZ, c[0x0][0x168] ;  /* 0x00005a00fff57624 */ /* 0x000fc600078e00ff */
[----:B------:R1:W5:Y:S06]  /*0910*/  @P3 LDG.E R10, [R2.64] ;  /* 0x0000000a020a3981 */ /* 0x00036c000c1e1900 */
[----:B------:R-:W-:-:S05]  /*0920*/  @P0 IMAD.WIDE R6, R27, R8, c[0x0][0x2d8] ;  /* 0x0000b6001b060625 */ /* 0x000fca00078e0208 */
[----:B------:R3:W5:Y:S01]  /*0930*/  @P0 LDG.E R245, [R6.64] ;  /* 0x0000000a06f50981 */ /* 0x000762000c1e1900 */
[----:B------:R-:W-:Y:S01]  /*0940*/  IMAD.MOV.U32 R26, RZ, RZ, RZ ;  /* 0x000000ffff1a7224 */ /* 0x000fe200078e00ff */
[----:B------:R-:W-:Y:S01]  /*0950*/  MOV R247, c[0x0][0x198] ;  /* 0x0000660000f77a02 */ /* 0x000fe20000000f00 */
        /* <DEDUP_REMOVED lines=9> */
.L_x_899:
[----:B-1----:R-:W-:-:S04]  /*09f0*/  ISETP.NE.U32.AND P0, PT, RZ, c[0x0][0x2e0], PT ;  /* 0x0000b800ff007a0c */ /* 0x002fc80003f05070 */
[----:B------:R-:W-:-:S13]  /*0a00*/  ISETP.NE.AND.EX P0, PT, RZ, c[0x0][0x2e4], PT, P0 ;  /* 0x0000b900ff007a0c */ /* 0x000fda0003f05300 */
[----:B------:R-:W-:Y:S05]  /*0a10*/  @!P0 BRA `(.L_x_900) ;  /* 0x0000003000008947 */ /* 0x000fea0003800000 */
[----:B------:R-:W-:-:S05]  /*0a20*/  IMAD.WIDE R2, R27, R8, c[0x0][0x2e0] ;  /* 0x0000b8001b027625 */ /* 0x000fca00078e0208 */
[----:B------:R1:W5:Y:S01]  /*0a30*/  LDG.E R247, [R2.64] ;  /* 0x0000000a02f77981 */ /* 0x000362000c1e1900 */
[----:B------:R-:W-:Y:S05]  /*0a40*/  BRA `(.L_x_901) ;  /* 0x0000004000007947 */ /* 0x000fea0003800000 */
.L_x_900:
[----:B------:R-:W-:Y:S05]  /*0a50*/  @!P3 BRA `(.L_x_901) ;  /* 0x000000300000b947 */ /* 0x000fea0003800000 */
[----:B------:R1:W2:Y:S04]  /*0a60*/  LDG.E R0, [R2.64] ;  /* 0x0000000a02007981 */ /* 0x0002a8000c1e1900 */
[----:B-1----:R-:W2:Y:S02]  /*0a70*/  LDG.E R2, [R2.64+0x4] ;  /* 0x0000040a02027981 */ /* 0x002ea4000c1e1900 */
[----:B--2---:R-:W-:-:S04]  /*0a80*/  IADD3 R247, -R0, R2, RZ ;  /* 0x0000000200f77210 */ /* 0x004fc80007ffe1ff */
.L_x_901:
[----:B------:R-:W2:Y:S01]  /*0a90*/  LDL R76, [R1+0x44] ;  /* 0x00004400014c7983 */ /* 0x000ea20000100800 */
[C---:B-----5:R-:W-:Y:S01]  /*0aa0*/  IMAD.IADD R0, R245.reuse, 0x1, -R247 ;  /* 0x00000001f5007824 */ /* 0x060fe200078e0af7 */
[----:B-1----:R-:W-:Y:S01]  /*0ab0*/  IADD3 R2, R245, 0x3f, RZ ;  /* 0x0000003ff5027810 */ /* 0x002fe20007ffe0ff */
        /* <DEDUP_REMOVED lines=60> */
[----:B------:R-:W-:Y:S02]  /*0e80*/  IADD3 R3, R0, -c[0x0][0x2a4], RZ ;  /* 0x8000a90000037a10 */ /* 0x000fe40007ffe0ff */
[----:B------:R-:W-:Y:S02]  /*0e90*/  SHF.R.S32.HI R0, RZ, 0x1f, R2 ;  /* 0x0000001fff007819 */ /* 0x000fe40000011402 */
[----:B------:R-:W-:Y:S02]  /*0ea0*/  SHF.R.S32.HI R4, RZ, 0x1f, R3 ;  /* 0x0000001fff047819 */ /* 0x000fe40000011403 */
[----:B------:R-:W-:Y:S02]  /*0eb0*/  LEA.HI R0, R0, R2, RZ, 0x6 ;  /* 0x0000000200007211 */ /* 0x000fe400078f30ff */
[----:B------:R-:W-:Y:S02]  /*0ec0*/  LEA.HI R2, R4, R3, RZ, 0x6 ;  /* 0x0000000304027211 */ /* 0x000fe400078f30ff */
[----:B------:R-:W-:-:S02]  /*0ed0*/  SHF.R.S32.HI R5, RZ, 0x6, R0 ;  /* 0x00000006ff057819 */ /* 0x000fc40000011400 */
[----:B------:R-:W-:-:S03]  /*0ee0*/  SHF.R.S32.HI R2, RZ, 0x6, R2 ;  /* 0x00000006ff027819 */ /* 0x000fc60000011402 */
[----:B------:R1:W-:Y:S01]  /*0ef0*/  STL [R1+0x14], R5 ;  /* 0x0000140501007387 */ /* 0x0003e20000100800 */
[----:B------:R-:W-:-:S04]  /*0f00*/  IMNMX R234, RZ, R2, !PT ;  /* 0x00000002ffea7217 */ /* 0x000fc80007800200 */
[----:B------:R-:W-:-:S13]  /*0f10*/  ISETP.GT.AND P0, PT, R5, R234, PT ;  /* 0x000000ea0500720c */ /* 0x000fda0003f04270 */
[----:B------:R-:W-:Y:S05]  /*0f20*/  @!P0 BRA `(.L_x_902) ;  /* 0x00004fc000008947 */ /* 0x000fea0003800000 */
[----:B------:R-:W2:Y:S01]  /*0f30*/  LDL R78, [R1+0x28] ;  /* 0x00002800014e7983 */ /* 0x000ea20000100800 */
[----:B------:R-:W-:Y:S01]  /*0f40*/  IMAD.MOV.U32 R0, RZ, RZ, c[0x0][0x248] ;  /* 0x00009200ff007624 */ /* 0x000fe200078e00ff */
[----:B------:R-:W-:Y:S01]  /*0f50*/  SHF.R.S32.HI R36, RZ, 0x1f, R77 ;  /* 0x0000001fff247819 */ /* 0x000fe2000001144d */
[----:B-1----:R-:W-:Y:S01]  /*0f60*/  IMAD.SHL.U32 R5, R77, 0x4, RZ ;  /* 0x000000044d057824 */ /* 0x002fe200078e00ff */
[----:B------:R-:W-:Y:S01]  /*0f70*/  SHF.R.S32.HI R17, RZ, 0x1f, R27 ;  /* 0x0000001fff117819 */ /* 0x000fe2000001141b */
[----:B------:R-:W-:Y:S01]  /*0f80*/  UMOV UR8, 0x6 ;  /* 0x0000000600087882 */ /* 0x000fe20000000000 */
[----:B------:R-:W-:Y:S01]  /*0f90*/  ISETP.NE.AND P0, PT, R0, 0x1, PT ;  /* 0x000000010000780c */ /* 0x000fe20003f05270 */
[----:B------:R-:W-:Y:S01]  /*0fa0*/  ULDC.64 UR6, c[0x0][0x208] ;  /* 0x0000820000067ab9 */ /* 0x000fe20000000a00 */
[CC--:B------:R-:W-:Y:S01]  /*0fb0*/  LEA.HI R35, R36.reuse, R77.reuse, RZ, 0x3 ;  /* 0x0000004d24237211 */ /* 0x0c0fe200078f18ff */
[----:B------:R-:W-:Y:S01]  /*0fc0*/  USHF.L.U64.HI UR4, UR6, UR8, UR7 ;  /* 0x0000000806047299 */ /* 0x000fe20008010207 */
[----:B------:R-:W-:Y:S01]  /*0fd0*/  IADD3 R30, P1, R5, R26, RZ ;  /* 0x0000001a051e7210 */ /* 0x000fe20007f3e0ff */
[----:B------:R-:W-:Y:S01]  /*0fe0*/  USHF.L.U32 UR12, UR6, 0x6, URZ ;  /* 0x00000006060c7899 */ /* 0x000fe2000800063f */
[----:B------:R-:W-:Y:S01]  /*0ff0*/  LOP3.LUT R3, R35, 0xfffffff8, RZ, 0xc0, !PT ;  /* 0xfffffff823037812 */ /* 0x000fe200078ec0ff */
[----:B------:R-:W-:Y:S01]  /*1000*/  IMAD.MOV.U32 R222, RZ, RZ, 0x40 ;  /* 0x00000040ffde7424 */ /* 0x000fe200078e00ff */
[----:B------:R-:W-:Y:S01]  /*1010*/  SHF.R.S32.HI R37, RZ, 0x3, R35 ;  /* 0x00000003ff257819 */ /* 0x000fe20000011423 */
[----:B------:R-:W-:Y:S01]  /*1020*/  IMAD.MOV.U32 R227, RZ, RZ, 0x20 ;  /* 0x00000020ffe37424 */ /* 0x000fe200078e00ff */
[----:B------:R-:W-:Y:S01]  /*1030*/  LEA.HI R12, R36, R77, RZ, 0x6 ;  /* 0x0000004d240c7211 */ /* 0x000fe200078f30ff */
[----:B------:R-:W-:Y:S01]  /*1040*/  IMAD.IADD R25, R77, 0x1, -R3 ;  /* 0x000000014d197824 */ /* 0x000fe200078e0a03 */
[----:B------:R-:W-:Y:S01]  /*1050*/  SHF.R.S32.HI R4, RZ, 0x1f, R37 ;  /* 0x0000001fff047819 */ /* 0x000fe20000011425 */
[C---:B------:R-:W-:Y:S01]  /*1060*/  IMAD.SHL.U32 R21, R37.reuse, 0x40, RZ ;  /* 0x0000004025157824 */ /* 0x040fe200078e00ff */
[----:B------:R-:W-:Y:S01]  /*1070*/  IADD3 R8, P2, R37, R9, RZ ;  /* 0x0000000925087210 */ /* 0x000fe20007f5e0ff */
[----:B------:R-:W-:Y:S01]  /*1080*/  IMAD.SHL.U32 R14, R25, 0x8, RZ ;  /* 0x00000008190e7824 */ /* 0x000fe200078e00ff */
[----:B------:R-:W-:Y:S01]  /*1090*/  SHF.R.S32.HI R23, RZ, 0x6, R12 ;  /* 0x00000006ff177819 */ /* 0x000fe2000001140c */
[----:B------:R-:W-:Y:S01]  /*10a0*/  IMAD.MOV.U32 R223, RZ, RZ, 0x10 ;  /* 0x00000010ffdf7424 */ /* 0x000fe200078e00ff */
[----:B------:R-:W-:Y:S01]  /*10b0*/  SEL R22, R17, RZ, !P4 ;  /* 0x000000ff11167207 */ /* 0x000fe20006000000 */
[----:B------:R-:W-:Y:S01]  /*10c0*/  IMAD.MOV.U32 R229, RZ, RZ, 0x10 ;  /* 0x00000010ffe57424 */ /* 0x000fe200078e00ff */
[----:B------:R-:W-:Y:S01]  /*10d0*/  SHF.R.S32.HI R15, RZ, 0x1f, R14 ;  /* 0x0000001fff0f7819 */ /* 0x000fe2000001140e */
[----:B------:R-:W-:Y:S01]  /*10e0*/  IMAD.SHL.U32 R34, R23, 0x200, RZ ;  /* 0x0000020017227824 */ /* 0x000fe200078e00ff */
        /* <DEDUP_REMOVED lines=50> */
[----:B------:R-:W-:Y:S02]  /*1410*/  SHF.R.S32.HI R2, RZ, 0x1f, R26 ;  /* 0x0000001fff027819 */ /* 0x000fe4000001141a */
[----:B------:R-:W-:Y:S01]  /*1420*/  IADD3 R18, P0, R37, R10, RZ ;  /* 0x0000000a25127210 */ /* 0x000fe20007f1e0ff */
[----:B------:R-:W-:Y:S01]  /*1430*/  IMAD R13, R78, c[0x0][0x184], R13 ;  /* 0x000061004e0d7a24 */ /* 0x000fe200078e020d */
[----:B------:R-:W-:Y:S02]  /*1440*/  SHF.R.S32.HI R3, RZ, 0x1f, R0 ;  /* 0x0000001fff037819 */ /* 0x000fe40000011400 */
[----:B------:R-:W-:Y:S02]  /*1450*/  LEA.HI.X.SX32 R31, R5, R2, 0x1, P1 ;  /* 0x00000002051f7211 */ /* 0x000fe400008f0eff */
[----:B------:R-:W-:-:S02]  /*1460*/  LEA.HI.X.SX32 R2, R9, R4, 0x1, P2 ;  /* 0x0000000409027211 */ /* 0x000fc400010f0eff */
[----:B------:R-:W-:Y:S01]  /*1470*/  LEA.HI.X.SX32 R19, R10, R4, 0x1, P0 ;  /* 0x000000040a137211 */ /* 0x000fe200000f0eff */
[C---:B------:R-:W-:Y:S02]  /*1480*/  IMAD R4, R3.reuse, c[0x0][0x1e0], RZ ;  /* 0x0000780003047a24 */ /* 0x040fe400078e02ff */
[----:B------:R-:W-:Y:S02]  /*1490*/  IMAD R3, R3, c[0x0][0x1b0], RZ ;  /* 0x00006c0003037a24 */ /* 0x000fe400078e02ff */
[C---:B------:R-:W-:Y:S02]  /*14a0*/  IMAD R7, R2.reuse, c[0x0][0x178], RZ ;  /* 0x00005e0002077a24 */ /* 0x040fe400078e02ff */
[----:B------:R-:W-:Y:S02]  /*14b0*/  IMAD R6, R2, c[0x0][0x208], RZ ;  /* 0x0000820002067a24 */ /* 0x000fe400078e02ff */
[C---:B------:R-:W-:Y:S02]  /*14c0*/  IMAD R10, R0.reuse, c[0x0][0x1b4], R3 ;  /* 0x00006d00000a7a24 */ /* 0x040fe400078e0203 */
[----:B------:R-:W-:-:S04]  /*14d0*/  IMAD.WIDE.U32 R2, R0, c[0x0][0x1b0], R14 ;  /* 0x00006c0000027a25 */ /* 0x000fc800078e000e */
[C---:B------:R-:W-:Y:S02]  /*14e0*/  IMAD R9, R0.reuse, c[0x0][0x1e4], R4 ;  /* 0x0000790000097a24 */ /* 0x040fe400078e0204 */
[----:B------:R-:W-:-:S04]  /*14f0*/  IMAD.WIDE.U32 R4, R0, c[0x0][0x1e0], R14 ;  /* 0x0000780000047a25 */ /* 0x000fc800078e000e */
[C---:B------:R-:W-:Y:S02]  /*1500*/  IMAD R0, R8.reuse, c[0x0][0x17c], R7 ;  /* 0x00005f0008007a24 */ /* 0x040fe400078e0207 */
[C---:B------:R-:W-:Y:S02]  /*1510*/  IMAD R20, R8.reuse, c[0x0][0x20c], R6 ;  /* 0x0000830008147a24 */ /* 0x040fe400078e0206 */
[----:B------:R-:W-:Y:S01]  /*1520*/  IMAD.IADD R3, R3, 0x1, R10 ;  /* 0x0000000103037824 */ /* 0x000fe200078e020a */
[----:B------:R-:W-:Y:S01]  /*1530*/  SEL R10, R17, RZ, !P3 ;  /* 0x000000ff110a7207 */ /* 0x000fe20005800000 */
[----:B------:R-:W-:-:S04]  /*1540*/  IMAD.WIDE.U32 R6, R8, c[0x0][0x178], R14 ;  /* 0x00005e0008067a25 */ /* 0x000fc800078e000e */
[----:B------:R-:W-:Y:S01]  /*1550*/  IMAD.IADD R7, R7, 0x1, R0 ;  /* 0x0000000107077824 */ /* 0x000fe200078e0200 */
[C---:B------:R-:W-:Y:S01]  /*1560*/  SEL R0, R27.reuse, RZ, !P3 ;  /* 0x000000ff1b007207 */ /* 0x040fe20005800000 */
[C---:B------:R-:W-:Y:S01]  /*1570*/  IMAD R11, R10.reuse, c[0x0][0x1e8], RZ ;  /* 0x00007a000a0b7a24 */ /* 0x040fe200078e02ff */
[----:B------:R-:W-:Y:S01]  /*1580*/  SEL R27, R27, RZ, !P4 ;  /* 0x000000ff1b1b7207 */ /* 0x000fe20006000000 */
[----:B------:R-:W-:Y:S02]  /*1590*/  IMAD R10, R10, c[0x0][0x1b8], RZ ;  /* 0x00006e000a0a7a24 */ /* 0x000fe400078e02ff */
[----:B------:R-:W-:Y:S02]  /*15a0*/  IMAD.IADD R5, R5, 0x1, R9 ;  /* 0x0000000105057824 */ /* 0x000fe400078e0209 */
[----:B------:R-:W-:Y:S01]  /*15b0*/  IMAD R16, R0, c[0x0][0x1bc], R10 ;  /* 0x00006f0000107a24 */ /* 0x000fe200078e020a */
[----:B------:R-:W-:Y:S01]  /*15c0*/  LOP3.LUT R10, R21, 0x1c0, RZ, 0xc0, !PT ;  /* 0x000001c0150a7812 */ /* 0x000fe200078ec0ff */
[----:B------:R-:W-:-:S03]  /*15d0*/  IMAD.WIDE.U32 R8, R8, c[0x0][0x208], R14 ;  /* 0x0000820008087a25 */ /* 0x000fc600078e000e */
[----:B------:R-:W-:Y:S01]  /*15e0*/  LOP3.LUT R12, R10, 0x38, R14, 0xf8, !PT ;  /* 0x000000380a0c7812 */ /* 0x000fe200078ef80e */
[C---:B------:R-:W-:Y:S02]  /*15f0*/  IMAD R15, R0.reuse, c[0x0][0x1ec], R11 ;  /* 0x00007b00000f7a24 */ /* 0x040fe400078e020b */
[----:B------:R-:W-:-:S04]  /*1600*/  IMAD.WIDE.U32 R4, R0, c[0x0][0x1e8], R4 ;  /* 0x00007a0000047a25 */ /* 0x000fc800078e0004 */
[----:B------:R-:W-:Y:S01]  /*1610*/  IMAD.WIDE.U32 R2, R0, c[0x0][0x1b8], R2 ;  /* 0x00006e0000027a25 */ /* 0x000fe200078e0002 */
[----:B------:R-:W-:-:S03]  /*1620*/  SHF.R.U32.HI R0, RZ, 0x3, R10 ;  /* 0x00000003ff007819 */ /* 0x000fc6000001160a */
[----:B------:R-:W-:Y:S01]  /*1630*/  IMAD.WIDE.U32 R10, R78, c[0x0][0x180], R6 ;  /* 0x000060004e0a7a25 */ /* 0x000fe200078e0006 */
[----:B------:R-:W-:Y:S02]  /*1640*/  LOP3.LUT R243, R34, R12, R0, 0xf6, !PT ;  /* 0x0000000c22f37212 */ /* 0x000fe400078ef600 */
[----:B------:R-:W-:Y:S01]  /*1650*/  SHF.R.S32.HI R0, RZ, 0x1f, R234 ;  /* 0x0000001fff007819 */ /* 0x000fe200000114ea */
[----:B------:R-:W-:Y:S02]  /*1660*/  IMAD.MOV.U32 R6, RZ, RZ, R4 ;  /* 0x000000ffff067224 */ /* 0x000fe400078e0004 */
[----:B------:R-:W-:Y:S02]  /*1670*/  IMAD.MOV.U32 R4, RZ, RZ, R2 ;  /* 0x000000ffff047224 */ /* 0x000fe400078e0002 */
[----:B------:R-:W-:Y:S02]  /*1680*/  IMAD.MOV.U32 R2, RZ, RZ, R10 ;  /* 0x000000ffff027224 */ /* 0x000fe400078e000a */
[----:B------:R-:W-:Y:S01]  /*1690*/  IMAD R10, R234, UR4, RZ ;  /* 0x00000004ea0a7c24 */ /* 0x000fe2000f8e02ff */
[----:B------:R-:W-:Y:S01]  /*16a0*/  ULDC.64 UR4, c[0x0][0x1d8] ;  /* 0x0000760000047ab9 */ /* 0x000fe20000000a00 */
[----:B------:R-:W-:Y:S01]  /*16b0*/  IMAD.IADD R7, R5, 0x1, R15 ;  /* 0x0000000105077824 */ /* 0x000fe200078e020f */
[----:B------:R-:W-:Y:S01]  /*16c0*/  USHF.L.U32 UR9, UR4, 0x6, URZ ;  /* 0x0000000604097899 */ /* 0x000fe2000800063f */
[----:B------:R-:W-:Y:S01]  /*16d0*/  IMAD.IADD R5, R3, 0x1, R16 ;  /* 0x0000000103057824 */ /* 0x000fe200078e0210 */
[----:B------:R-:W-:Y:S01]  /*16e0*/  USHF.L.U64.HI UR13, UR4, UR8, UR5 ;  /* 0x00000008040d7299 */ /* 0x000fe20008010205 */
[----:B------:R-:W-:-:S02]  /*16f0*/  IMAD.IADD R9, R9, 0x1, R20 ;  /* 0x0000000109097824 */ /* 0x000fc400078e0214 */
[----:B------:R-:W-:Y:S01]  /*1700*/  IMAD.IADD R3, R11, 0x1, R13 ;  /* 0x000000010b037824 */ /* 0x000fe200078e020d */
[----:B------:R-:W-:Y:S01]  /*1710*/  UMOV UR4, 0x5 ;  /* 0x0000000500047882 */ /* 0x000fe20000000000 */
[----:B------:R-:W-:Y:S02]  /*1720*/  IMAD R15, R33, c[0x0][0x210], RZ ;  /* 0x00008400210f7a24 */ /* 0x000fe400078e02ff */
[----:B------:R-:W-:Y:S02]  /*1730*/  IMAD R24, R0, UR12, R10 ;  /* 0x0000000c00187c24 */ /* 0x000fe4000f8e020a */
[----:B------:R-:W-:Y:S02]  /*1740*/  IMAD R11, R22, c[0x0][0x188], RZ ;  /* 0x00006200160b7a24 */ /* 0x000fe400078e02ff */
[----:B------:R-:W-:Y:S02]  /*1750*/  IMAD R0, R0, c[0x0][0x178], RZ ;  /* 0x00005e0000007a24 */ /* 0x000fe400078e02ff */
[----:B------:R-:W-:-:S02]  /*1760*/  IMAD R10, R78, c[0x0][0x214], R15 ;  /* 0x000085004e0a7a24 */ /* 0x000fc400078e020f */
[----:B------:R-:W-:-:S04]  /*1770*/  IMAD.WIDE.U32 R8, R78, c[0x0][0x210], R8 ;  /* 0x000084004e087a25 */ /* 0x000fc800078e0008 */
[----:B------:R-:W-:-:S04]  /*1780*/  IMAD.WIDE.U32 R12, R234, c[0x0][0x178], RZ ;  /* 0x00005e00ea0c7a25 */ /* 0x000fc800078e00ff */
[C---:B------:R-:W-:Y:S02]  /*1790*/  IMAD R15, R27.reuse, c[0x0][0x18c], R11 ;  /* 0x000063001b0f7a24 */ /* 0x040fe400078e020b */
[----:B------:R-:W-:Y:S02]  /*17a0*/  IMAD R0, R234, c[0x0][0x17c], R0 ;  /* 0x00005f00ea007a24 */ /* 0x000fe400078e0200 */
[----:B------:R-:W-:-:S04]  /*17b0*/  IMAD.WIDE.U32 R20, R27, c[0x0][0x188], R2 ;  /* 0x000062001b147a25 */ /* 0x000fc800078e0002 */
[----:B------:R-:W-:Y:S01]  /*17c0*/  IMAD.WIDE R2, R76, 0x60, R18 ;  /* 0x000000604c027825 */ /* 0x000fe200078e0212 */
[----:B------:R1:W-:Y:S03]  /*17d0*/  STL.64 [R1+0x8], R20 ;  /* 0x0000081401007387 */ /* 0x0003e60000100a00 */
[----:B------:R-:W-:Y:S02]  /*17e0*/  IMAD.IADD R11, R9, 0x1, R10 ;  /* 0x00000001090b7824 */ /* 0x000fe400078e020a */
[----:B------:R-:W-:Y:S01]  /*17f0*/  IMAD.IADD R9, R13, 0x1, R0 ;  /* 0x000000010d097824 */ /* 0x000fe200078e0200 */
[----:B------:R-:W-:Y:S01]  /*1800*/  LEA R0, P0, R12, R20, 0x6 ;  /* 0x000000140c007211 */ /* 0x000fe200078030ff */
[----:B------:R-:W-:Y:S02]  /*1810*/  IMAD.IADD R252, R21, 0x1, R15 ;  /* 0x0000000115fc7824 */ /* 0x000fe400078e020f */
[----:B------:R-:W-:-:S02]  /*1820*/  IMAD R15, R3, c[0x0][0x1d8], RZ ;  /* 0x00007600030f7a24 */ /* 0x000fc400078e02ff */
[----:B------:R-:W-:Y:S01]  /*1830*/  IMAD R13, R3, c[0x0][0x1a8], RZ ;  /* 0x00006a00030d7a24 */ /* 0x000fe200078e02ff */
[----:B------:R-:W-:Y:S01]  /*1840*/  LEA.HI.X R12, R12, R252, R9, 0x6, P0 ;  /* 0x000000fc0c0c7211 */ /* 0x000fe200000f3409 */
[----:B------:R-:W-:Y:S01]  /*1850*/  IMAD.MOV.U32 R10, RZ, RZ, R8 ;  /* 0x000000ffff0a7224 */ /* 0x000fe200078e0008 */
[----:B------:R-:W-:Y:S01]  /*1860*/  LEA R16, P0, R0, c[0x0][0x160], 0x1 ;  /* 0x0000580000107a11 */ /* 0x000fe200078008ff */
[C---:B------:R-:W-:Y:S02]  /*1870*/  IMAD R3, R2.reuse, c[0x0][0x1dc], R15 ;  /* 0x0000770002037a24 */ /* 0x040fe400078e020f */
[----:B------:R-:W-:Y:S01]  /*1880*/  IMAD.WIDE.U32 R8, R2, c[0x0][0x1d8], R6 ;  /* 0x0000760002087a25 */ /* 0x000fe200078e0006 */
[----:B------:R-:W-:-:S03]  /*1890*/  LEA.HI.X R17, R0, c[0x0][0x164], R12, 0x1, P0 ;  /* 0x0000590000117a11 */ /* 0x000fc600000f0c0c */
[C---:B------:R-:W-:Y:S02]  /*18a0*/  IMAD R13, R2.reuse, c[0x0][0x1ac], R13 ;  /* 0x00006b00020d7a24 */ /* 0x040fe400078e020d */
[----:B------:R-:W-:Y:S01]  /*18b0*/  IMAD.WIDE.U32 R6, R2, c[0x0][0x1a8], R4 ;  /* 0x00006a0002067a25 */ /* 0x000fe200078e0004 */
[----:B------:R-:W-:-:S03]  /*18c0*/  LEA R4, P2, R8, c[0x0][0x1c0], 0x1 ;  /* 0x0000700008047a11 */ /* 0x000fc600078408ff */
[----:B------:R-:W-:Y:S01]  /*18d0*/  IMAD.IADD R3, R9, 0x1, R3 ;  /* 0x0000000109037824 */ /* 0x000fe200078e0203 */
[----:B------:R-:W-:Y:S01]  /*18e0*/  LEA R2, P1, R6, c[0x0][0x190], 0x1 ;  /* 0x0000640006027a11 */ /* 0x000fe200078208ff */
[----:B------:R-:W-:Y:S02]  /*18f0*/  IMAD.IADD R7, R7, 0x1, R13 ;  /* 0x0000000107077824 */ /* 0x000fe400078e020d */
[----:B------:R-:W-:Y:S01]  /*1900*/  IMAD R0, R22, c[0x0][0x218], RZ ;  /* 0x0000860016007a24 */ /* 0x000fe200078e02ff */
[----:B------:R-:W-:Y:S01]  /*1910*/  LEA.HI.X R5, R8, c[0x0][0x1c4], R3, 0x1, P2 ;  /* 0x0000710008057a11 */ /* 0x000fe200010f0c03 */
[----:B------:R-:W-:Y:S01]  /*1920*/  IMAD.MOV.U32 R12, RZ, RZ, c[0x0][0x178] ;  /* 0x00005e00ff0c7624 */ /* 0x000fe200078e00ff */
[----:B------:R-:W-:Y:S01]  /*1930*/  LEA.HI.X R3, R6, c[0x0][0x194], R7, 0x1, P1 ;  /* 0x0000650006037a11 */ /* 0x000fe200008f0c07 */
[----:B------:R-:W-:Y:S01]  /*1940*/  IMAD.IADD R9, R247, 0x1, -R37 ;  /* 0x00000001f7097824 */ /* 0x000fe200078e0a25 */
[----:B------:R-:W-:Y:S01]  /*1950*/  ISETP.GE.AND P2, PT, R32, c[0x0][0x1cc], PT ;  /* 0x0000730020007a0c */ /* 0x000fe20003f46270 */
[C---:B------:R-:W-:Y:S01]  /*1960*/  IMAD R6, R27.reuse, c[0x0][0x21c], R0 ;  /* 0x000087001b067a24 */ /* 0x040fe200078e0200 */
[----:B-1----:R-:W-:Y:S01]  /*1970*/  LEA R20, P0, R12, R16, 0x6 ;  /* 0x000000100c147211 */ /* 0x002fe200078030ff */
[----:B------:R-:W-:-:S04]  /*1980*/  IMAD.WIDE.U32 R18, R27, c[0x0][0x218], R10 ;  /* 0x000086001b127a25 */ /* 0x000fc800078e000a */
[----:B------:R-:W-:Y:S01]  /*1990*/  IMAD.MOV.U32 R15, RZ, RZ, c[0x0][0x17c] ;  /* 0x00005f00ff0f7624 */ /* 0x000fe200078e00ff */
[----:B------:R1:W-:Y:S01]  /*19a0*/  STL.64 [R1], R18 ;  /* 0x0000001201007387 */ /* 0x0003e20000100a00 */
[----:B------:R-:W-:Y:S02]  /*19b0*/  IMAD R0, R76, -0x60, R9 ;  /* 0xffffffa04c007824 */ /* 0x000fe400078e0209 */
[----:B------:R-:W-:Y:S01]  /*19c0*/  IMAD.IADD R251, R19, 0x1, R6 ;  /* 0x0000000113fb7824 */ /* 0x000fe200078e0206 */
[----:B------:R-:W-:Y:S01]  /*19d0*/  LEA.HI.X R21, R12, R17, R15, 0x6, P0 ;  /* 0x000000110c157211 */ /* 0x000fe200000f340f */
[----:B------:R-:W-:Y:S01]  /*19e0*/  IMAD.MOV.U32 R250, RZ, RZ, R18 ;  /* 0x000000fffffa7224 */ /* 0x000fe200078e0012 */
[----:B------:R-:W-:Y:S01]  /*19f0*/  ISETP.LT.OR P4, PT, R0, 0x1, P5 ;  /* 0x000000010000780c */ /* 0x000fe20002f81670 */
[----:B------:R-:W-:Y:S01]  /*1a00*/  IMAD.SHL.U32 R243, R243, 0x2, RZ ;  /* 0x00000002f3f37824 */ /* 0x000fe200078e00ff */
[----:B------:R-:W-:Y:S01]  /*1a10*/  IADD3 R6, P0, R4, UR9, RZ ;  /* 0x0000000904067c10 */ /* 0x000fe2000ff1e0ff */
[----:B------:R-:W-:Y:S01]  /*1a20*/  IMAD.WIDE.U32 R8, R234, UR12, R250 ;  /* 0x0000000cea087c25 */ /* 0x000fe2000f8e00fa */
[C---:B------:R-:W-:Y:S01]  /*1a30*/  ISETP.LT.OR P3, PT, R0.reuse, 0x1, P2 ;  /* 0x000000010000780c */ /* 0x040fe20001761670 */
[----:B------:R-:W-:Y:S01]  /*1a40*/  USHF.L.U32 UR12, UR6, 0x5, URZ ;  /* 0x00000005060c7899 */ /* 0x000fe2000800063f */
[----:B------:R-:W-:Y:S01]  /*1a50*/  ISETP.LT.OR P1, PT, R0, 0x21, P5 ;  /* 0x000000210000780c */ /* 0x000fe20002f21670 */
[----:B------:R-:W-:Y:S01]  /*1a60*/  IMAD.IADD R9, R9, 0x1, R24 ;  /* 0x0000000109097824 */ /* 0x000fe200078e0218 */
[----:B------:R-:W-:Y:S01]  /*1a70*/  IADD3.X R7, R5, UR13, RZ, P0, !PT ;  /* 0x0000000d05077c10 */ /* 0x000fe200087fe4ff */
[----:B------:R-:W-:Y:S01]  /*1a80*/  USHF.L.U64.HI UR6, UR6, UR4, UR7 ;  /* 0x0000000406067299 */ /* 0x000fe20008010207 */
[C---:B------:R-:W-:Y:S01]  /*1a90*/  LEA R12, P0, R8.reuse, c[0x0][0x1f0], 0x1 ;  /* 0x00007c00080c7a11 */ /* 0x040fe200078008ff */
[----:B------:R-:W-:Y:S01]  /*1aa0*/  IMAD.U32 R11, RZ, RZ, UR9 ;  /* 0x00000009ff0b7e24 */ /* 0x000fe2000f8e00ff */
[----:B------:R-:W-:Y:S01]  /*1ab0*/  ULDC.64 UR4, c[0x0][0x1a8] ;  /* 0x00006a0000047ab9 */ /* 0x000fe20000000a00 */
[----:B------:R-:W-:Y:S01]  /*1ac0*/  @!PT LDS RZ, [RZ] ;  /* 0x00000000fffff984 */ /* 0x000fe20000000800 */
[----:B------:R-:W-:Y:S01]  /*1ad0*/  @!PT LDS RZ, [RZ] ;  /* 0x00000000fffff984 */ /* 0x000fe20000000800 */
[----:B------:R-:W-:Y:S01]  /*1ae0*/  @!PT LDS RZ, [RZ] ;  /* 0x00000000fffff984 */ /* 0x000fe20000000800 */
[----:B------:R2:W-:Y:S01]  /*1af0*/  LDGSTS.E.BYPASS.LTC128B.128 [R243+0x6080], [R4.64], !P4 ;  /* 0x0608000004f37fae */ /* 0x0005e2000e101d4a */
[----:B------:R-:W-:Y:S01]  /*1b00*/  LEA.HI.X R13, R8, c[0x0][0x1f4], R9, 0x1, P0 ;  /* 0x00007d00080d7a11 */ /* 0x000fe200000f0c09 */
[----:B------:R-:W-:Y:S01]  /*1b10*/  IMAD.U32 R8, RZ, RZ, UR12 ;  /* 0x0000000cff087e24 */ /* 0x000fe2000f8e00ff */
[----:B------:R-:W-:Y:S01]  /*1b20*/  USHF.L.U32 UR7, UR4, 0x6, URZ ;  /* 0x0000000604077899 */ /* 0x000fe2000800063f */
[----:B------:R2:W-:Y:S01]  /*1b30*/  LDGSTS.E.BYPASS.LTC128B.128 [R243+0x9080], [R4.64+0x80], !P3 ;  /* 0x0908008004f37fae */ /* 0x0005e2000d901d4a */
[----:B------:R-:W-:Y:S01]  /*1b40*/  IMAD.U32 R10, RZ, RZ, UR12 ;  /* 0x0000000cff0a7e24 */ /* 0x000fe2000f8e00ff */
[----:B------:R-:W-:Y:S01]  /*1b50*/  ISETP.LT.OR P3, PT, R0, 0x21, P2 ;  /* 0x000000210000780c */ /* 0x000fe20001761670 */
[----:B------:R-:W-:Y:S01]  /*1b60*/  IMAD.U32 R9, RZ, RZ, UR6 ;  /* 0x00000006ff097e24 */ /* 0x000fe2000f8e00ff */
[----:B------:R3:W-:Y:S01]  /*1b70*/  LDGSTS.E.BYPASS.LTC128B.128 [R243+0x7080], [R6.64], !P1 ;  /* 0x0708000006f37fae */ /* 0x0007e2000c901d4a */
[----:B------:R-:W-:Y:S01]  /*1b80*/  LEA R28, P4, R8, R12, 0x1 ;  /* 0x0000000c081c7211 */ /* 0x000fe200078808ff */
[----:B------:R-:W-:Y:S01]  /*1b90*/  USHF.L.U64.HI UR5, UR4, UR8, UR5 ;  /* 0x0000000804057299 */ /* 0x000fe20008010205 */
[----:B------:R-:W-:Y:S01]  /*1ba0*/  IMAD.SHL.U32 R24, R234, 0x40, RZ ;  /* 0x00000040ea187824 */ /* 0x000fe200078e00ff */
[----:B------:R-:W-:Y:S01]  /*1bb0*/  LEA.HI R15, R36, R77, RZ, 0x5 ;  /* 0x0000004d240f7211 */ /* 0x000fe200078f28ff */
[----:B------:R-:W-:Y:S01]  /*1bc0*/  IMAD R247, R76, -0x60, R247 ;  /* 0xffffffa04cf77824 */ /* 0x000fe200078e02f7 */
[----:B------:R-:W-:Y:S01]  /*1bd0*/  LEA.HI.X R29, R10, R13, R9, 0x1, P4 ;  /* 0x0000000d0a1d7211 */ /* 0x000fe200020f0c09 */
[----:B------:R-:W-:Y:S01]  /*1be0*/  UMOV UR8, 0x1 ;  /* 0x0000000100087882 */ /* 0x000fe20000000000 */
[----:B------:R-:W-:-:S02]  /*1bf0*/  ISETP.LT.OR P4, PT, R0, 0x41, P5 ;  /* 0x000000410000780c */ /* 0x000fc40002f81670 */
[----:B------:R-:W-:Y:S02]  /*1c00*/  ISETP.GE.AND P5, PT, R14, c[0x0][0x19c], PT ;  /* 0x000067000e007a0c */ /* 0x000fe40003fa6270 */
[----:B------:R-:W-:Y:S02]  /*1c10*/  SHF.R.S32.HI R10, RZ, 0x1f, R77 ;  /* 0x0000001fff0a7819 */ /* 0x000fe4000001144d */
[----:B--2---:R-:W-:-:S04]  /*1c20*/  IADD3 R4, P1, P0, R11, 0x80, R4 ;  /* 0x000000800b047810 */ /* 0x004fc8000783e004 */
[----:B------:R-:W-:Y:S02]  /*1c30*/  IADD3.X R5, RZ, UR13, R5, P1, P0 ;  /* 0x0000000dff057c10 */ /* 0x000fe40008fe0405 */
[----:B------:R-:W-:Y:S02]  /*1c40*/  ISETP.LT.OR P1, PT, R0, 0x41, P2 ;  /* 0x000000410000780c */ /* 0x000fe40001721670 */
[----:B---3--:R-:W-:Y:S01]  /*1c50*/  IADD3 R6, P0, R6, UR9, RZ ;  /* 0x0000000906067c10 */ /* 0x008fe2000ff1e0ff */
        /* <DEDUP_REMOVED lines=17> */
[----:B--2---:R-:W-:Y:S02]  /*1d70*/  IADD3 R4, P4, R2, UR7, RZ ;  /* 0x0000000702047c10 */ /* 0x004fe4000ff9e0ff */
[----:B------:R-:W-:-:S02]  /*1d80*/  SHF.R.U32.HI R0, RZ, 0x3, R0 ;  /* 0x00000003ff007819 */ /* 0x000fc40000011600 */
[----:B------:R-:W-:Y:S02]  /*1d90*/  IADD3.X R5, R3, UR5, RZ, P4, !PT ;  /* 0x0000000503057c10 */ /* 0x000fe4000a7fe4ff */
[----:B------:R-:W-:-:S03]  /*1da0*/  ISETP.GE.AND P4, PT, R14, c[0x0][0x16c], PT ;  /* 0x00005b000e007a0c */ /* 0x000fc60003f86270 */
[----:B------:R2:W-:Y:S01]  /*1db0*/  LDGSTS.E.BYPASS.LTC128B.128 [R243+0x1080], [R4.64], !P1 ;  /* 0x0108000004f37fae */ /* 0x0005e2000c901d4a */
[----:B---3--:R-:W-:-:S05]  /*1dc0*/  IMAD.U32 R6, RZ, RZ, UR7 ;  /* 0x00000007ff067e24 */ /* 0x008fca000f8e00ff */
[----:B------:R-:W-:-:S04]  /*1dd0*/  IADD3 R6, P3, P0, R6, 0x80, R2 ;  /* 0x0000008006067810 */ /* 0x000fc8000787e002 */
[----:B------:R-:W-:Y:S02]  /*1de0*/  IADD3.X R7, RZ, UR5, R3, P3, P0 ;  /* 0x00000005ff077c10 */ /* 0x000fe40009fe0403 */
[----:B------:R-:W-:Y:S01]  /*1df0*/  ISETP.GE.AND P3, PT, R32, c[0x0][0x16c], PT ;  /* 0x00005b0020007a0c */ /* 0x000fe20003f66270 */
[----:B----4-:R-:W-:Y:S01]  /*1e00*/  IMAD.SHL.U32 R2, R26, 0x80, RZ ;  /* 0x000000801a027824 */ /* 0x010fe200078e00ff */
[----:B------:R-:W-:Y:S01]  /*1e10*/  SEL R3, RZ, 0x1, P4 ;  /* 0x00000001ff037807 */ /* 0x000fe20002000000 */
[----:B------:R3:W-:Y:S01]  /*1e20*/  LDGSTS.E.BYPASS.LTC128B.128 [R243+0x4080], [R6.64], !P6 ;  /* 0x0408000006f37fae */ /* 0x0007e2000f101d4a */
[----:B------:R-:W-:Y:S02]  /*1e30*/  SEL R8, RZ, 0x2, P3 ;  /* 0x00000002ff087807 */ /* 0x000fe40001800000 */
[-C--:B-1----:R-:W-:Y:S02]  /*1e40*/  IADD3 R18, P1, R2, R77.reuse, RZ ;  /* 0x0000004d02127210 */ /* 0x082fe40007f3e0ff */
[----:B------:R-:W-:-:S02]  /*1e50*/  LEA.HI R26, R36, R77, RZ, 0x2 ;  /* 0x0000004d241a7211 */ /* 0x000fc400078f10ff */
[----:B------:R-:W-:Y:S02]  /*1e60*/  LEA.HI.X.SX32 R19, R2, R10, 0x1, P1 ;  /* 0x0000000a02137211 */ /* 0x000fe400008f0eff */
[----:B------:R-:W-:Y:S01]  /*1e70*/  LOP3.LUT R2, R34, R9, R0, 0xf6, !PT ;  /* 0x0000000922027212 */ /* 0x000fe200078ef600 */
[----:B------:R-:W-:Y:S01]  /*1e80*/  IMAD.IADD R0, R8, 0x1, R3 ;  /* 0x0000000108007824 */ /* 0x000fe200078e0203 */
[----:B--2---:R-:W-:Y:S02]  /*1e90*/  IADD3 R4, P0, R4, UR7, RZ ;  /* 0x0000000704047c10 */ /* 0x004fe4000ff1e0ff */
[----:B------:R-:W-:Y:S01]  /*1ea0*/  SHF.R.S32.HI R9, RZ, 0x2, R26 ;  /* 0x00000002ff097819 */ /* 0x000fe2000001141a */
[----:B------:R-:W-:Y:S01]  /*1eb0*/  IMAD.SHL.U32 R218, R2, 0x2, RZ ;  /* 0x0000000202da7824 */ /* 0x000fe200078e00ff */
[----:B------:R-:W-:Y:S01]  /*1ec0*/  IADD3.X R5, R5, UR5, RZ, P0, !PT ;  /* 0x0000000505057c10 */ /* 0x000fe200087fe4ff */
[----:B------:R-:W-:Y:S01]  /*1ed0*/  ULDC.64 UR4, c[0x0][0x178] ;  /* 0x00005e0000047ab9 */ /* 0x000fe20000000a00 */
[C---:B------:R-:W-:Y:S01]  /*1ee0*/  LOP3.LUT P1, RZ, R0.reuse, 0x1, RZ, 0xc0, !PT ;  /* 0x0000000100ff7812 */ /* 0x040fe2000782c0ff */
[----:B------:R-:W-:Y:S01]  /*1ef0*/  USHF.L.U64.HI UR5, UR4, 0x5, UR5 ;  /* 0x0000000504057899 */ /* 0x000fe20008010205 */
[----:B------:R-:W-:Y:S01]  /*1f00*/  LOP3.LUT P6, RZ, R0, 0x2, RZ, 0xc0, !PT ;  /* 0x0000000200ff7812 */ /* 0x000fe200078cc0ff */
[----:B------:R1:W-:Y:S01]  /*1f10*/  LDGSTS.E.BYPASS.LTC128B.128 [R243+0x2080], [R4.64], !P5 ;  /* 0x0208000004f37fae */ /* 0x0003e2000e901d4a */
[----:B------:R-:W-:Y:S01]  /*1f20*/  IMAD R0, R33, c[0x0][0x270], RZ ;  /* 0x00009c0021007a24 */ /* 0x000fe200078e02ff */
[C---:B------:R-:W-:Y:S01]  /*1f30*/  LOP3.LUT P0, RZ, R25.reuse, 0x4, RZ, 0xc0, !PT ;  /* 0x0000000419ff7812 */ /* 0x040fe2000780c0ff */
[----:B------:R-:W-:Y:S01]  /*1f40*/  USHF.L.U32 UR4, UR4, 0x5, URZ ;  /* 0x0000000504047899 */ /* 0x000fe2000800063f */
[----:B------:R1:W-:Y:S01]  /*1f50*/  LDGSTS.E.BYPASS.LTC128B.128 [R243+0x5080], [R4.64+0x80], !P2 ;  /* 0x0508008004f37fae */ /* 0x0003e2000d101d4a */
[----:B------:R-:W-:Y:S01]  /*1f60*/  LOP3.LUT P2, RZ, R25, 0x2, RZ, 0xc0, !PT ;  /* 0x0000000219ff7812 */ /* 0x000fe2000784c0ff */
[----:B---3--:R-:W-:-:S02]  /*1f70*/  IMAD R6, R78, c[0x0][0x274], R0 ;  /* 0x00009d004e067a24 */ /* 0x008fc400078e0200 */
[----:B------:R-:W0:Y:S01]  /*1f80*/  LDGDEPBAR ;  /* 0x00000000000079af */ /* 0x000e220000000000 */
[----:B------:R-:W-:Y:S02]  /*1f90*/  SHF.R.S32.HI R0, RZ, 0x1f, R26 ;  /* 0x0000001fff007819 */ /* 0x000fe4000001141a */
[----:B------:R-:W-:Y:S02]  /*1fa0*/  SEL R222, R222, 0xffffffc0, !P0 ;  /* 0xffffffc0dede7807 */ /* 0x000fe40004000000 */
[----:B------:R-:W-:Y:S02]  /*1fb0*/  LEA.HI R7, R0, R9, RZ, 0x3 ;  /* 0x0000000900077211 */ /* 0x000fe400078f18ff */
[----:B------:R-:W-:Y:S01]  /*1fc0*/  IADD3 R3, -R37, R245, -R24 ;  /* 0x000000f525037210 */ /* 0x000fe20007ffe918 */
[----:B------:R-:W-:Y:S01]  /*1fd0*/  IMAD.IADD R219, R218, 0x1, R222 ;  /* 0x00000001dadb7824 */ /* 0x000fe200078e02de */
[----:B------:R-:W-:Y:S02]  /*1fe0*/  SHF.R.S32.HI R8, RZ, 0x5, R15 ;  /* 0x00000005ff087819 */ /* 0x000fe4000001140f */
[----:B------:R-:W-:-:S02]  /*1ff0*/  ISETP.LT.OR P0, PT, R3, 0x1, !P1 ;  /* 0x000000010300780c */ /* 0x000fc40004f01670 */
[----:B------:R-:W-:Y:S02]  /*2000*/  ISETP.LT.OR P1, PT, R3, 0x21, !P1 ;  /* 0x000000210300780c */ /* 0x000fe40004f21670 */
[----:B------:R-:W-:Y:S02]  /*2010*/  LEA.HI R10, R15, R8, RZ, 0x1 ;  /* 0x000000080f0a7211 */ /* 0x000fe400078f08ff */
[----:B------:R-:W-:Y:S02]  /*2020*/  LOP3.LUT R7, R7, 0xfffffff8, RZ, 0xc0, !PT ;  /* 0xfffffff807077812 */ /* 0x000fe400078ec0ff */
[----:B------:R-:W-:Y:S02]  /*2030*/  LOP3.LUT R10, R10, 0xfffffffe, RZ, 0xc0, !PT ;  /* 0xfffffffe0a0a7812 */ /* 0x000fe400078ec0ff */
[----:B------:R-:W-:Y:S01]  /*2040*/  ISETP.GE.AND P5, PT, R14, c[0x0][0x1fc], PT ;  /* 0x00007f000e007a0c */ /* 0x000fe20003fa6270 */
[----:B------:R-:W-:Y:S01]  /*2050*/  IMAD.IADD R7, R9, 0x1, -R7 ;  /* 0x0000000109077824 */ /* 0x000fe200078e0a07 */
[----:B------:R-:W-:-:S04]  /*2060*/  DEPBAR.LE SB0, 0x1 ;  /* 0x000080400000791a */ /* 0x000fc80000000000 */
[----:B------:R-:W-:Y:S01]  /*2070*/  BAR.SYNC.DEFER_BLOCKING 0x0 ;  /* 0x0000000000007b1d */ /* 0x000fe20000010000 */
[----:B-1----:R-:W-:Y:S01]  /*2080*/  IMAD.MOV.U32 R4, RZ, RZ, 0x20 ;  /* 0x00000020ff047424 */ /* 0x002fe200078e00ff */
[----:B------:R-:W-:Y:S01]  /*2090*/  SEL R248, RZ, 0x1, P5 ;  /* 0x00000001fff87807 */ /* 0x000fe20002800000 */
[----:B------:R-:W-:Y:S02]  /*20a0*/  IMAD.IADD R10, R8, 0x1, -R10 ;  /* 0x00000001080a7824 */ /* 0x000fe400078e0a0a */
[----:B------:R-:W-:Y:S01]  /*20b0*/  IMAD R8, R33, c[0x0][0x288], RZ ;  /* 0x0000a20021087a24 */ /* 0x000fe200078e02ff */
[----:B------:R-:W-:Y:S01]  /*20c0*/  SEL R0, R4, 0xffffffe0, !P2 ;  /* 0xffffffe004007807 */ /* 0x000fe20005000000 */
[----:B------:R-:W-:Y:S01]  /*20d0*/  IMAD.WIDE.U32 R4, R78, c[0x0][0x270], R30 ;  /* 0x00009c004e047a25 */ /* 0x000fe200078e001e */
[C---:B------:R-:W-:Y:S02]  /*20e0*/  ISETP.LT.OR P2, PT, R3.reuse, 0x1, !P6 ;  /* 0x000000010300780c */ /* 0x040fe40007741670 */
[----:B------:R-:W-:Y:S01]  /*20f0*/  ISETP.LT.OR P6, PT, R3, 0x21, !P6 ;  /* 0x000000210300780c */ /* 0x000fe200077c1670 */
[----:B------:R-:W-:-:S02]  /*2100*/  IMAD.IADD R220, R218, 0x1, R0 ;  /* 0x00000001dadc7824 */ /* 0x000fc400078e0200 */
[----:B------:R-:W-:Y:S02]  /*2110*/  IMAD.IADD R0, R0, 0x1, R219 ;  /* 0x0000000100007824 */ /* 0x000fe400078e02db */
[----:B------:R-:W-:Y:S02]  /*2120*/  IMAD.IADD R5, R5, 0x1, R6 ;  /* 0x0000000105057824 */ /* 0x000fe400078e0206 */
[----:B------:R-:W-:Y:S01]  /*2130*/  IMAD R6, R33, c[0x0][0x238], RZ ;  /* 0x00008e0021067a24 */ /* 0x000fe200078e02ff */
[----:B------:R-:W-:Y:S01]  /*2140*/  SHF.R.S32.HI R33, RZ, 0x1f, R24 ;  /* 0x0000001fff217819 */ /* 0x000fe20000011418 */
[----:B------:R-:W-:-:S04]  /*2150*/  IMAD.WIDE.U32 R38, R27, c[0x0][0x278], R4 ;  /* 0x00009e001b267a25 */ /* 0x000fc800078e0004 */
[C---:B------:R-:W-:Y:S01]  /*2160*/  IMAD R8, R78.reuse, c[0x0][0x28c], R8 ;  /* 0x0000a3004e087a24 */ /* 0x040fe200078e0208 */
[----:B------:R-:W1:Y:S01]  /*2170*/  LDSM.16.M88.2 R170, [R0+0x6080] ;  /* 0x0060800000aa783b */ /* 0x000e620000000100 */
[----:B------:R-:W-:-:S03]  /*2180*/  IMAD.WIDE.U32 R4, R78, c[0x0][0x288], R30 ;  /* 0x0000a2004e047a25 */ /* 0x000fc600078e001e */
[----:B------:R-:W2:Y:S01]  /*2190*/  LDSM.16.M88.2 R172, [R0+0x7080] ;  /* 0x0070800000ac783b */ /* 0x000ea20000000100 */
[----:B------:R-:W-:Y:S02]  /*21a0*/  IMAD.IADD R5, R5, 0x1, R8 ;  /* 0x0000000105057824 */ /* 0x000fe400078e0208 */
[C---:B------:R-:W-:Y:S01]  /*21b0*/  IMAD R6, R78.reuse, c[0x0][0x23c], R6 ;  /* 0x00008f004e067a24 */ /* 0x040fe200078e0206 */
[----:B------:R-:W3:Y:S01]  /*21c0*/  LDSM.16.M88.2 R174, [R0+0x8080] ;  /* 0x0080800000ae783b */ /* 0x000ee20000000100 */
[----:B------:R-:W-:-:S03]  /*21d0*/  IMAD.WIDE.U32 R2, R78, c[0x0][0x238], R18 ;  /* 0x00008e004e027a25 */ /* 0x000fc600078e0012 */
[----:B------:R-:W4:Y:S01]  /*21e0*/  LDSM.16.M88.2 R194, [R0+0x9080] ;  /* 0x0090800000c2783b */ /* 0x000f220000000100 */
[----:B------:R-:W-:Y:S02]  /*21f0*/  IMAD.IADD R3, R3, 0x1, R6 ;  /* 0x0000000103037824 */ /* 0x000fe400078e0206 */
[C---:B------:R-:W-:Y:S01]  /*2200*/  IMAD.WIDE.U32 R30, R27.reuse, c[0x0][0x290], R4 ;  /* 0x0000a4001b1e7a25 */ /* 0x040fe200078e0004 */
[----:B------:R-:W1:Y:S03]  /*2210*/  LDSM.16.M88.2 R196, [R0+0xa080] ;  /* 0x00a0800000c4783b */ /* 0x000e660000000100 */
[----:B------:R-:W-:Y:S01]  /*2220*/  IMAD.WIDE.U32 R18, R27, c[0x0][0x240], R2 ;  /* 0x000090001b127a25 */ /* 0x000fe200078e0002 */
[----:B------:R5:W1:Y:S03]  /*2230*/  LDSM.16.M88.2 R198, [R0+0xb080] ;  /* 0x00b0800000c6783b */ /* 0x000a660000000100 */
[----:B------:R-:W-:Y:S01]  /*2240*/  IMAD.SHL.U32 R221, R10, 0x200, RZ ;  /* 0x000002000add7824 */ /* 0x000fe200078e00ff */
[----:B------:R-:W1:Y:S01]  /*2250*/  LDSM.16.M88.2 R148, [R218+0x6080] ;  /* 0x00608000da94783b */ /* 0x000e620000000100 */
[----:B------:R-:W-:-:S03]  /*2260*/  IMAD.IADD R222, R222, 0x1, R220 ;  /* 0x00000001dede7824 */ /* 0x000fc600078e02dc */
        /* <DEDUP_REMOVED lines=21> */
[----:B------:R5:W-:Y:S04]  /*23c0*/  STL.64 [R1+0x20], R38 ;  /* 0x0000202601007387 */ /* 0x000be80000100a00 */
[----:B------:R1:W-:Y:S04]  /*23d0*/  STL [R1+0x38], R9 ;  /* 0x0000380901007387 */ /* 0x0003e80000100800 */
[----:B------:R-:W-:Y:S04]  /*23e0*/  STL.64 [R1+0x30], R18 ;  /* 0x0000301201007387 */ /* 0x000fe80000100a00 */
[----:B------:R1:W-:Y:S04]  /*23f0*/  STL.64 [R1+0x18], R30 ;  /* 0x0000181e01007387 */ /* 0x0003e80000100a00 */
        /* <DEDUP_REMOVED lines=10> */
[----:B------:R-:W-:Y:S01]  /*24a0*/  @!P2 IADD3 R0, P1, R24, R38, RZ ;  /* 0x000000261800a210 */ /* 0x000fe20007f3e0ff */
[----:B------:R-:W-:Y:S01]  /*24b0*/  @!P2 IMAD.SHL.U32 R4, R77, 0x10, RZ ;  /* 0x000000104d04a824 */ /* 0x000fe200078e00ff */
[----:B-----5:R-:W-:-:S03]  /*24c0*/  CS2R R38, SRZ ;  /* 0x0000000000267805 */ /* 0x020fc6000001ff00 */
[----:B-1----:R-:W-:Y:S01]  /*24d0*/  @!P2 IMAD.X R9, R33, 0x1, R9, P1 ;  /* 0x000000012109a824 */ /* 0x002fe200008e0609 */
[----:B------:R-:W-:-:S04]  /*24e0*/  @!P2 LEA R8, P1, R0, c[0x0][0x258], 0x2 ;  /* 0x000096000008aa11 */ /* 0x000fc800078210ff */
[----:B------:R-:W-:Y:S01]  /*24f0*/  @!P2 LEA.HI.X R9, R0, c[0x0][0x25c], R9, 0x2, P1 ;  /* 0x000097000009aa11 */ /* 0x000fe200008f1409 */
[----:B------:R-:W-:Y:S01]  /*2500*/  IMAD R0, R22, c[0x0][0x290], RZ ;  /* 0x0000a40016007a24 */ /* 0x000fe200078e02ff */
[----:B------:R-:W-:Y:S01]  /*2510*/  ISETP.GE.AND P1, PT, R32, c[0x0][0x1fc], PT ;  /* 0x00007f0020007a0c */ /* 0x000fe20003f26270 */
[----:B------:R-:W-:Y:S01]  /*2520*/  IMAD R22, R22, c[0x0][0x240], RZ ;  /* 0x0000900016167a24 */ /* 0x000fe200078e02ff */
[----:B--2---:R-:W-:Y:S01]  /*2530*/  LEA.HI R16, R36, R77, RZ, 0x4 ;  /* 0x0000004d24107211 */ /* 0x004fe200078f20ff */
[----:B------:R1:W-:Y:S01]  /*2540*/  @!P2 LDGSTS.E.BYPASS.LTC128B.128 [R4+0x12080], [R8.64] ;  /* 0x120800000804afae */ /* 0x0003e2000b901d4a */
[----:B------:R-:W-:Y:S01]  /*2550*/  SHF.R.S32.HI R17, RZ, 0x1f, R23 ;  /* 0x0000001fff117819 */ /* 0x000fe20000011417 */
[----:B------:R-:W-:Y:S01]  /*2560*/  IMAD R22, R27, c[0x0][0x244], R22 ;  /* 0x000091001b167a24 */ /* 0x000fe200078e0216 */
[----:B------:R-:W-:Y:S01]  /*2570*/  SHF.R.S32.HI R14, RZ, 0x4, R16 ;  /* 0x00000004ff0e7819 */ /* 0x000fe20000011410 */
[----:B------:R-:W0:Y:S03]  /*2580*/  LDGDEPBAR ;  /* 0x00000000000079af */ /* 0x000e260000000000 */
[----:B------:R-:W-:-:S04]  /*2590*/  LEA.HI R11, R16, R14, RZ, 0x1 ;  /* 0x0000000e100b7211 */ /* 0x000fc800078f08ff */
[----:B------:R-:W-:-:S05]  /*25a0*/  LOP3.LUT R11, R11, 0xfffffffe, RZ, 0xc0, !PT ;  /* 0xfffffffe0b0b7812 */ /* 0x000fca00078ec0ff */
[----:B------:R-:W-:Y:S01]  /*25b0*/  IMAD.IADD R6, R14, 0x1, -R11 ;  /* 0x000000010e067824 */ /* 0x000fe200078e0a0b */
[----:B------:R-:W-:Y:S01]  /*25c0*/  LOP3.LUT R11, R15, 0xffffffe0, RZ, 0xc0, !PT ;  /* 0xffffffe00f0b7812 */ /* 0x000fe200078ec0ff */
[----:B------:R-:W-:Y:S01]  /*25d0*/  IMAD R14, R27, c[0x0][0x294], R0 ;  /* 0x0000a5001b0e7a24 */ /* 0x000fe200078e0200 */
[----:B------:R-:W-:Y:S01]  /*25e0*/  LEA.HI R0, R17, R23, RZ, 0x2 ;  /* 0x0000001711007211 */ /* 0x000fe200078f10ff */
[----:B------:R-:W-:Y:S01]  /*25f0*/  IMAD.SHL.U32 R5, R6, 0x20, RZ ;  /* 0x0000002006057824 */ /* 0x000fe200078e00ff */
[----:B------:R-:W-:Y:S01]  /*2600*/  SEL R17, RZ, 0xffffffff, P1 ;  /* 0xffffffffff117807 */ /* 0x000fe20000800000 */
[----:B------:R-:W-:Y:S01]  /*2610*/  IMAD.IADD R2, R77, 0x1, -R11 ;  /* 0x000000014d027824 */ /* 0x000fe200078e0a0b */
[----:B------:R-:W-:Y:S01]  /*2620*/  LOP3.LUT R3, R0, 0x1ffffffc, RZ, 0xc0, !PT ;  /* 0x1ffffffc00037812 */ /* 0x000fe200078ec0ff */
[----:B------:R-:W-:Y:S01]  /*2630*/  IMAD.SHL.U32 R224, R6, 0x8, RZ ;  /* 0x0000000806e07824 */ /* 0x000fe200078e00ff */
[----:B------:R-:W-:Y:S01]  /*2640*/  IADD3 R0, -R24, R245, -R37 ;  /* 0x000000f518007210 */ /* 0x000fe20007ffe925 */
[----:B------:R-:W-:Y:S01]  /*2650*/  IMAD.IADD R14, R31, 0x1, R14 ;  /* 0x000000011f0e7824 */ /* 0x000fe200078e020e */
[----:B------:R-:W-:Y:S01]  /*2660*/  SHF.R.S32.HI R244, RZ, 0x1f, R2 ;  /* 0x0000001ffff47819 */ /* 0x000fe20000011402 */
[C---:B------:R-:W-:Y:S01]  /*2670*/  IMAD.IADD R11, R23.reuse, 0x1, -R3 ;  /* 0x00000001170b7824 */ /* 0x040fe200078e0a03 */
[----:B------:R-:W-:Y:S01]  /*2680*/  ISETP.LT.OR P5, PT, R0, 0x1, P0 ;  /* 0x000000010000780c */ /* 0x000fe200007a1670 */
[----:B------:R-:W-:Y:S01]  /*2690*/  IMAD.SHL.U32 R3, R23, 0x8, RZ ;  /* 0x0000000817037824 */ /* 0x000fe200078e00ff */
[----:B------:R-:W-:Y:S01]  /*26a0*/  LEA.HI R244, R244, R2, RZ, 0x2 ;  /* 0x00000002f4f47211 */ /* 0x000fe200078f10ff */
[C---:B-1----:R-:W-:Y:S01]  /*26b0*/  IMAD.SHL.U32 R8, R7.reuse, 0x20, RZ ;  /* 0x0000002007087824 */ /* 0x042fe200078e00ff */
[----:B------:R-:W-:Y:S01]  /*26c0*/  ISETP.LT.OR P0, PT, R0, 0x21, P0 ;  /* 0x000000210000780c */ /* 0x000fe20000701670 */
[----:B------:R-:W-:Y:S01]  /*26d0*/  IMAD.SHL.U32 R9, R7, 0x4, RZ ;  /* 0x0000000407097824 */ /* 0x000fe200078e00ff */
[----:B------:R-:W-:Y:S01]  /*26e0*/  LOP3.LUT R3, R3, 0x18, RZ, 0xc0, !PT ;  /* 0x0000001803037812 */ /* 0x000fe200078ec0ff */
[----:B------:R-:W-:Y:S01]  /*26f0*/  STL [R1+0x2c], R14 ;  /* 0x00002c0e01007387 */ /* 0x000fe20000100800 */
[----:B------:R-:W-:Y:S01]  /*2700*/  LOP3.LUT R4, R244, 0x7ffffffc, RZ, 0xc0, !PT ;  /* 0x7ffffffcf4047812 */ /* 0x000fe200078ec0ff */
[----:B------:R-:W-:Y:S01]  /*2710*/  CS2R R36, SRZ ;  /* 0x0000000000247805 */ /* 0x000fe2000001ff00 */
[----:B------:R-:W-:-:S02]  /*2720*/  LOP3.LUT P1, RZ, R7, 0x1, RZ, 0xc0, !PT ;  /* 0x0000000107ff7812 */ /* 0x000fc4000782c0ff */
[----:B------:R-:W-:Y:S01]  /*2730*/  LOP3.LUT R7, R3, 0xe0, R8, 0xf8, !PT ;  /* 0x000000e003077812 */ /* 0x000fe200078ef808 */
[----:B------:R1:W-:Y:S01]  /*2740*/  LDGSTS.E.BYPASS.LTC128B.128 [R243+0xe080], [R12.64], !P5 ;  /* 0x0e0800000cf37fae */ /* 0x0003e2000e901d4a */
[----:B------:R-:W-:Y:S01]  /*2750*/  ISETP.LT.OR P5, PT, R0, 0x1, P6 ;  /* 0x000000010000780c */ /* 0x000fe200037a1670 */
[----:B------:R-:W-:Y:S01]  /*2760*/  IMAD.IADD R8, R2, 0x1, -R4 ;  /* 0x0000000102087824 */ /* 0x000fe200078e0a04 */
[----:B------:R-:W-:Y:S01]  /*2770*/  ISETP.LT.OR P6, PT, R0, 0x21, P6 ;  /* 0x000000210000780c */ /* 0x000fe200037c1670 */
[----:B------:R-:W-:Y:S01]  /*2780*/  IMAD.SHL.U32 R0, R10, 0x10, RZ ;  /* 0x000000100a007824 */ /* 0x000fe200078e00ff */
[----:B------:R-:W-:Y:S01]  /*2790*/  LOP3.LUT R4, R16, 0xfffffff0, RZ, 0xc0, !PT ;  /* 0xfffffff010047812 */ /* 0x000fe200078ec0ff */
[----:B------:R-:W-:Y:S01]  /*27a0*/  IMAD R11, R11, 0x4, R8 ;  /* 0x000000040b0b7824 */ /* 0x000fe200078e0208 */
[----:B------:R-:W-:Y:S01]  /*27b0*/  LOP3.LUT R15, R3, 0x20, R5, 0xf8, !PT ;  /* 0x00000020030f7812 */ /* 0x000fe200078ef805 */
[----:B------:R-:W-:Y:S01]  /*27c0*/  IMAD.SHL.U32 R5, R25, 0x20, RZ ;  /* 0x0000002019057824 */ /* 0x000fe200078e00ff */
[----:B------:R-:W-:Y:S01]  /*27d0*/  LOP3.LUT R3, R0, 0x10, RZ, 0xc0, !PT ;  /* 0x0000001000037812 */ /* 0x000fe200078ec0ff */
[----:B------:R-:W-:Y:S01]  /*27e0*/  IMAD.SHL.U32 R249, R11, 0x2, RZ ;  /* 0x000000020bf97824 */ /* 0x000fe200078e00ff */
[----:B------:R-:W-:Y:S01]  /*27f0*/  LEA.HI.SX32 R244, R244, R0, 0x1e ;  /* 0x00000000f4f47211 */ /* 0x000fe200078ff2ff */
[----:B------:R-:W-:Y:S01]  /*2800*/  IMAD.IADD R0, R77, 0x1, -R4 ;  /* 0x000000014d007824 */ /* 0x000fe200078e0a04 */
[----:B------:R-:W-:Y:S01]  /*2810*/  LOP3.LUT R7, R7, 0x18, R9, 0x78, !PT ;  /* 0x0000001807077812 */ /* 0x000fe200078e7809 */
[----:B------:R1:W-:Y:S01]  /*2820*/  LDGSTS.E.BYPASS.LTC128B.128 [R243+0x10080], [R12.64+0x80], !P5 ;  /* 0x100800800cf37fae */ /* 0x0003e2000e901d4a */
[----:B------:R-:W-:Y:S01]  /*2830*/  LOP3.LUT R2, R26, 0x3ffffffc, RZ, 0xc0, !PT ;  /* 0x3ffffffc1a027812 */ /* 0x000fe200078ec0ff */
[----:B------:R-:W-:Y:S01]  /*2840*/  IMAD.SHL.U32 R8, R0, 0x4, RZ ;  /* 0x0000000400087824 */ /* 0x000fe200078e00ff */
[----:B------:R-:W-:Y:S01]  /*2850*/  LOP3.LUT R9, R3, 0xe0, R5, 0xf8, !PT ;  /* 0x000000e003097812 */ /* 0x000fe200078ef805 */
[----:B------:R-:W-:Y:S01]  /*2860*/  IMAD.SHL.U32 R3, R17, 0x2, RZ ;  /* 0x0000000211037824 */ /* 0x000fe200078e00ff */
[----:B------:R-:W-:Y:S01]  /*2870*/  SHF.R.S32.HI R4, RZ, 0x1f, R0 ;  /* 0x0000001fff047819 */ /* 0x000fe20000011400 */
[----:B------:R-:W-:Y:S01]  /*2880*/  IMAD.IADD R2, R77, 0x1, -R2 ;  /* 0x000000014d027824 */ /* 0x000fe200078e0a02 */
[----:B------:R2:W-:Y:S01]  /*2890*/  LDGSTS.E.BYPASS.LTC128B.128 [R243+0xf080], [R28.64], !P0 ;  /* 0x0f0800001cf37fae */ /* 0x0005e2000c101d4a */
[----:B------:R-:W-:Y:S01]  /*28a0*/  LOP3.LUT R224, R224, 0x8, RZ, 0xc0, !PT ;  /* 0x00000008e0e07812 */ /* 0x000fe200078ec0ff */
[----:B------:R-:W-:Y:S01]  /*28b0*/  IMAD.SHL.U32 R5, R6, 0x100, RZ ;  /* 0x0000010006057824 */ /* 0x000fe200078e00ff */
[----:B------:R-:W-:Y:S01]  /*28c0*/  LOP3.LUT R248, R3, 0x2, R248, 0xe2, !PT ;  /* 0x0000000203f87812 */ /* 0x000fe200078ee2f8 */
[----:B------:R-:W-:Y:S01]  /*28d0*/  IMAD R2, R2, 0x2, R221 ;  /* 0x0000000202027824 */ /* 0x000fe200078e02dd */
[----:B------:R-:W-:Y:S01]  /*28e0*/  LEA.HI R3, R4, R0, RZ, 0x3 ;  /* 0x0000000004037211 */ /* 0x000fe200078f18ff */
[----:B------:R2:W-:Y:S01]  /*28f0*/  LDGSTS.E.BYPASS.LTC128B.128 [R243+0x11080], [R28.64+0x80], !P6 ;  /* 0x110800801cf37fae */ /* 0x0005e2000f101d4a */
[----:B------:R-:W-:Y:S01]  /*2900*/  LOP3.LUT P5, RZ, R0, 0x4, RZ, 0xc0, !PT ;  /* 0x0000000400ff7812 */ /* 0x000fe200078ac0ff */
[----:B------:R-:W-:Y:S01]  /*2910*/  IMAD.IADD R235, R2, 0x1, R7 ;  /* 0x0000000102eb7824 */ /* 0x000fe200078e0207 */
[----:B------:R-:W-:Y:S01]  /*2920*/  LOP3.LUT R4, R3, 0xfffffff8, RZ, 0xc0, !PT ;  /* 0xfffffff803047812 */ /* 0x000fe200078ec0ff */
[----:B------:R-:W-:Y:S01]  /*2930*/  IMAD.SHL.U32 R7, R0, 0x20, RZ ;  /* 0x0000002000077824 */ /* 0x000fe200078e00ff */
[----:B------:R-:W-:Y:S01]  /*2940*/  IADD3 R2, P0, R24, R30, RZ ;  /* 0x0000001e18027210 */ /* 0x000fe20007f1e0ff */
[----:B------:R-:W-:Y:S01]  /*2950*/  IMAD.SHL.U32 R235, R235, 0x2, RZ ;  /* 0x00000002ebeb7824 */ /* 0x000fe200078e00ff */
[----:B------:R-:W-:Y:S01]  /*2960*/  LOP3.LUT R5, R9, 0x100, R5, 0xf8, !PT ;  /* 0x0000010009057812 */ /* 0x000fe200078ef805 */
[----:B------:R-:W-:Y:S01]  /*2970*/  IMAD.IADD R4, R0, 0x1, -R4 ;  /* 0x0000000100047824 */ /* 0x000fe200078e0a04 */
[----:B------:R-:W-:Y:S01]  /*2980*/  LOP3.LUT R7, R224, 0x1e0, R7, 0xf8, !PT ;  /* 0x000001e0e0077812 */ /* 0x000fe200078ef807 */
[----:B------:R-:W-:Y:S01]  /*2990*/  IMAD.X R0, R33, 0x1, R14, P0 ;  /* 0x0000000121007824 */ /* 0x000fe200000e060e */
[----:B------:R-:W-:Y:S01]  /*29a0*/  LEA R6, P0, R2, c[0x0][0x280], 0x2 ;  /* 0x0000a00002067a11 */ /* 0x000fe200078010ff */
[----:B------:R-:W-:Y:S01]  /*29b0*/  IMAD.SHL.U32 R9, R4, 0x40, RZ ;  /* 0x0000004004097824 */ /* 0x000fe200078e00ff */
[----:B------:R-:W-:Y:S01]  /*29c0*/  LOP3.LUT R8, R7, 0x38, R8, 0x78, !PT ;  /* 0x0000003807087812 */ /* 0x000fe200078e7808 */
[----:B------:R-:W-:Y:S01]  /*29d0*/  CS2R R32, SRZ ;  /* 0x0000000000207805 */ /* 0x000fe2000001ff00 */
[----:B------:R-:W-:Y:S01]  /*29e0*/  LEA.HI.X R7, R2, c[0x0][0x284], R0, 0x2, P0 ;  /* 0x0000a10002077a11 */ /* 0x000fe200000f1400 */
[----:B------:R-:W-:Y:S01]  /*29f0*/  IMAD.SHL.U32 R0, R3, 0x40, RZ ;  /* 0x0000004003007824 */ /* 0x000fe200078e00ff */
[----:B------:R-:W-:Y:S01]  /*2a00*/  LOP3.LUT R3, R9, 0x1c0, RZ, 0xc0, !PT ;  /* 0x000001c009037812 */ /* 0x000fe200078ec0ff */
[----:B------:R-:W-:Y:S01]  /*2a10*/  CS2R R30, SRZ ;  /* 0x00000000001e7805 */ /* 0x000fe2000001ff00 */
[----:B------:R-:W-:-:S02]  /*2a20*/  ISETP.GE.AND P0, PT, R77, 0x10, PT ;  /* 0x000000104d00780c */ /* 0x000fc40003f06270 */
[--C-:B------:R-:W-:Y:S02]  /*2a30*/  SHF.R.U32.HI R2, RZ, 0x3, R3.reuse ;  /* 0x00000003ff027819 */ /* 0x100fe40000011603 */
[----:B------:R-:W-:Y:S02]  /*2a40*/  LOP3.LUT R0, R0, 0xfffffe00, RZ, 0xc0, !PT ;  /* 0xfffffe0000007812 */ /* 0x000fe400078ec0ff */
[C---:B------:R-:W-:Y:S02]  /*2a50*/  LOP3.LUT R224, R2.reuse, R3, R224, 0x1e, !PT ;  /* 0x0000000302e07212 */ /* 0x040fe400078e1ee0 */
[----:B------:R-:W-:Y:S01]  /*2a60*/  LOP3.LUT R3, R2, R15, R3, 0x1e, !PT ;  /* 0x0000000f02037212 */ /* 0x000fe200078e1e03 */
[----:B------:R-:W-:Y:S01]  /*2a70*/  IMAD R2, R10, 0x400, R0 ;  /* 0x000004000a027824 */ /* 0x000fe200078e0200 */
[----:B------:R-:W-:Y:S01]  /*2a80*/  LOP3.LUT R221, R8, R221, RZ, 0xfc, !PT ;  /* 0x000000dd08dd7212 */ /* 0x000fe200078efcff */
[----:B--2---:R-:W-:Y:S01]  /*2a90*/  CS2R R28, SRZ ;  /* 0x00000000001c7805 */ /* 0x004fe2000001ff00 */
[----:B------:R-:W-:Y:S01]  /*2aa0*/  LOP3.LUT R228, R3, R0, RZ, 0xfc, !PT ;  /* 0x0000000003e47212 */ /* 0x000fe200078efcff */
[----:B------:R-:W-:Y:S01]  /*2ab0*/  @!P0 IMAD.SHL.U32 R0, R77, 0x10, RZ ;  /* 0x000000104d008824 */ /* 0x000fe200078e00ff */
[C---:B------:R-:W-:Y:S01]  /*2ac0*/  LOP3.LUT R8, R5.reuse, 0x8, R35, 0xf8, !PT ;  /* 0x0000000805087812 */ /* 0x040fe200078ef823 */
[----:B------:R-:W-:Y:S01]  /*2ad0*/  IMAD.IADD R224, R2, 0x1, R224 ;  /* 0x0000000102e07824 */ /* 0x000fe200078e02e0 */
[----:B------:R-:W-:Y:S01]  /*2ae0*/  LOP3.LUT R216, R5, 0x1c0, RZ, 0xc0, !PT ;  /* 0x000001c005d87812 */ /* 0x000fe200078ec0ff */
[----:B------:R-:W-:Y:S01]  /*2af0*/  CS2R R34, SRZ ;  /* 0x0000000000227805 */ /* 0x000fe2000001ff00 */
[----:B------:R2:W-:Y:S01]  /*2b00*/  @!P0 LDGSTS.E.BYPASS.LTC128B.128 [R0+0x12280], [R6.64] ;  /* 0x1228000006008fae */ /* 0x0005e2000b901d4a */
[C---:B------:R-:W-:Y:S01]  /*2b10*/  IADD3 R5, R235.reuse, 0x12480, RZ ;  /* 0x00012480eb057810 */ /* 0x040fe20007ffe0ff */
[----:B------:R-:W-:Y:S01]  /*2b20*/  IMAD.SHL.U32 R225, R224, 0x2, RZ ;  /* 0x00000002e0e17824 */ /* 0x000fe200078e00ff */
[----:B------:R-:W-:Y:S01]  /*2b30*/  IADD3 R236, R235, 0x126c0, RZ ;  /* 0x000126c0ebec7810 */ /* 0x000fe20007ffe0ff */
[----:B------:R-:W0:Y:S01]  /*2b40*/  LDGDEPBAR ;  /* 0x00000000000079af */ /* 0x000e220000000000 */
[----:B------:R-:W-:-:S02]  /*2b50*/  @P1 IADD3 R236, R5, 0x1c0, RZ ;  /* 0x000001c005ec1810 */ /* 0x000fc40007ffe0ff */
[C---:B------:R-:W-:Y:S01]  /*2b60*/  LOP3.LUT P1, RZ, R4.reuse, 0x2, RZ, 0xc0, !PT ;  /* 0x0000000204ff7812 */ /* 0x040fe2000782c0ff */
[----:B------:R-:W0:Y:S01]  /*2b70*/  LDGDEPBAR ;  /* 0x00000000000079af */ /* 0x000e220000000000 */
[----:B------:R-:W-:Y:S02]  /*2b80*/  LOP3.LUT P0, RZ, R4, 0x4, RZ, 0xc0, !PT ;  /* 0x0000000404ff7812 */ /* 0x000fe4000780c0ff */
[C---:B------:R-:W-:Y:S02]  /*2b90*/  SEL R226, R227.reuse, 0xffffffe0, !P1 ;  /* 0xffffffe0e3e27807 */ /* 0x040fe40004800000 */
[----:B------:R-:W-:Y:S02]  /*2ba0*/  SHF.R.U32.HI R216, RZ, 0x3, R216 ;  /* 0x00000003ffd87819 */ /* 0x000fe400000116d8 */
[----:B------:R-:W-:Y:S02]  /*2bb0*/  SEL R227, R227, 0xffffffe0, !P0 ;  /* 0xffffffe0e3e37807 */ /* 0x000fe40004000000 */
[----:B------:R-:W-:-:S02]  /*2bc0*/  LOP3.LUT R216, R216, R8, RZ, 0x3c, !PT ;  /* 0x00000008d8d87212 */ /* 0x000fc400078e3cff */
[----:B------:R-:W-:Y:S01]  /*2bd0*/  SEL R223, R223, 0xfffffff0, !P5 ;  /* 0xfffffff0dfdf7807 */ /* 0x000fe20006800000 */
[----:B------:R-:W-:Y:S01]  /*2be0*/  IMAD.IADD R230, R224, 0x1, R227 ;  /* 0x00000001e0e67824 */ /* 0x000fe200078e02e3 */
[----:B------:R-:W-:Y:S01]  /*2bf0*/  LEA R221, R221, 0x15480, 0x1 ;  /* 0x00015480dddd7811 */ /* 0x000fe200078e08ff */
[----:B------:R-:W-:Y:S01]  /*2c00*/  IMAD.SHL.U32 R216, R216, 0x2, RZ ;  /* 0x00000002d8d87824 */ /* 0x000fe200078e00ff */
[----:B------:R-:W-:-:S03]  /*2c10*/  SEL R229, R229, 0xfffffff0, !P1 ;  /* 0xfffffff0e5e57807 */ /* 0x000fc60004800000 */
[----:B------:R-:W-:Y:S02]  /*2c20*/  IMAD R223, R223, 0x2, R221 ;  /* 0x00000002dfdf7824 */ /* 0x000fe400078e02dd */
[----:B--2---:R-:W-:Y:S02]  /*2c30*/  IMAD.IADD R0, R19, 0x1, R22 ;  /* 0x0000000113007824 */ /* 0x004fe400078e0216 */
[C---:B------:R-:W-:Y:S02]  /*2c40*/  IMAD.IADD R233, R229.reuse, 0x1, R227 ;  /* 0x00000001e5e97824 */ /* 0x040fe400078e02e3 */
[C---:B------:R-:W-:Y:S01]  /*2c50*/  IMAD.IADD R232, R224.reuse, 0x1, R229 ;  /* 0x00000001e0e87824 */ /* 0x040fe200078e02e5 */
[----:B------:R2:W-:Y:S01]  /*2c60*/  STL [R1+0x3c], R0 ;  /* 0x00003c0001007387 */ /* 0x0005e20000100800 */
[----:B------:R-:W-:Y:S02]  /*2c70*/  IMAD.IADD R231, R229, 0x1, R230 ;  /* 0x00000001e5e77824 */ /* 0x000fe400078e02e6 */
[----:B--2---:R-:W-:-:S04]  /*2c80*/  IMAD.SHL.U32 R0, R224, 0x2, RZ ;  /* 0x00000002e0007824 */ /* 0x004fc800078e00ff */
[----:B-1-34-:R-:W-:Y:S02]  /*2c90*/  IMAD.IADD R226, R0, 0x1, R226 ;  /* 0x0000000100e27824 */ /* 0x01afe400078e02e2 */
.L_x_905:
[----:B------:R-:W-:Y:S04]  /*2ca0*/  DEPBAR.LE SB0, 0x1 ;  /* 0x000080400000791a */ /* 0x000fe80000000000 */
[----:B------:R-:W-:Y:S01]  /*2cb0*/  BAR.SYNC.DEFER_BLOCKING 0x0 ;  /* 0x0000000000007b1d */ /* 0x000fe20000010000 */
[C---:B------:R-:W-:Y:S01]  /*2cc0*/  IMAD R0, R217.reuse, 0x2000, R224 ;  /* 0x00002000d9007824 */ /* 0x040fe200078e02e0 */
[C---:B------:R-:W-:Y:S01]  /*2cd0*/  LEA R146, R217.reuse, R229, 0xd ;  /* 0x000000e5d9927211 */ /* 0x040fe200078e68ff */
[C-C-:B------:R-:W-:Y:S01]  /*2ce0*/  IMAD R157, R217.reuse, 0x2000, R227.reuse ;  /* 0x00002000d99d7824 */ /* 0x140fe200078e02e3 */
[C---:B------:R-:W-:Y:S01]  /*2cf0*/  LEA R200, R217.reuse, R244, 0x6 ;  /* 0x000000f4d9c87211 */ /* 0x040fe200078e30ff */
[----:B------:R-:W-:Y:S01]  /*2d00*/  IMAD.SHL.U32 R0, R0, 0x2, RZ ;  /* 0x0000000200007824 */ /* 0x000fe200078e00ff */
[----:B------:R-:W-:Y:S01]  /*2d10*/  LEA R158, R217, R233, 0xd ;  /* 0x000000e9d99e7211 */ /* 0x000fe200078e68ff */
[C---:B------:R-:W-:Y:S01]  /*2d20*/  IMAD.IADD R156, R224.reuse, 0x1, R146 ;  /* 0x00000001e09c7824 */ /* 0x040fe200078e0292 */
[C---:B------:R-:W-:Y:S01]  /*2d30*/  IADD3 R146, R224.reuse, R146, R227 ;  /* 0x00000092e0927210 */ /* 0x040fe20007ffe0e3 */
[----:B------:R-:W-:Y:S01]  /*2d40*/  IMAD.MOV.U32 R246, RZ, RZ, R234 ;  /* 0x000000fffff67224 */ /* 0x000fe200078e00ea */
[----:B------:R-:W-:Y:S02]  /*2d50*/  IADD3 R157, R224, R157, RZ ;  /* 0x0000009de09d7210 */ /* 0x000fe40007ffe0ff */
[----:B------:R-:W-:Y:S01]  /*2d60*/  SHF.L.U32 R156, R156, 0x1, RZ ;  /* 0x000000019c9c7819 */ /* 0x000fe200000006ff */
[----:B------:R-:W-:Y:S01]  /*2d70*/  IMAD.SHL.U32 R159, R146, 0x2, RZ ;  /* 0x00000002929f7824 */ /* 0x000fe200078e00ff */
[----:B------:R-:W-:Y:S01]  /*2d80*/  IADD3 R158, R224, R158, RZ ;  /* 0x0000009ee09e7210 */ /* 0x000fe20007ffe0ff */
[----:B------:R-:W-:Y:S04]  /*2d90*/  IMAD.SHL.U32 R157, R157, 0x2, RZ ;  /* 0x000000029d9d7824 */ /* 0x000fe800078e00ff */
[----:B------:R-:W-:Y:S01]  /*2da0*/  IMAD.SHL.U32 R158, R158, 0x2, RZ ;  /* 0x000000029e9e7824 */ /* 0x000fe200078e00ff */
[----:B------:R-:W-:Y:S04]  /*2db0*/  LDSM.16.M88.2 R2, [R218+0x80] ;  /* 0x00008000da02783b */ /* 0x000fe80000000100 */
[----:B------:R-:W1:Y:S04]  /*2dc0*/  LDSM.16.M88.4 R20, [R0+0x6080] ;  /* 0x006080000014783b */ /* 0x000e680000000200 */
[----:B------:R-:W2:Y:S04]  /*2dd0*/  LDSM.16.M88.4 R24, [R0+0x7080] ;  /* 0x007080000018783b */ /* 0x000ea80000000200 */
[----:B------:R-:W3:Y:S04]  /*2de0*/  LDSM.16.M88.2 R16, [R218+0x1080] ;  /* 0x00108000da10783b */ /* 0x000ee80000000100 */
[----:B------:R-:W4:Y:S04]  /*2df0*/  LDSM.16.M88.2 R76, [R218+0x2080] ;  /* 0x00208000da4c783b */ /* 0x000f280000000100 */
[----:B------:R-:W5:Y:S04]  /*2e00*/  LDL R202, [R1+0x14] ;  /* 0x0000140001ca7983 */ /* 0x000f680000100800 */
[----:B------:R-:W-:Y:S04]  /*2e10*/  LDSM.16.M88.2 R78, [R220+0x80] ;  /* 0x00008000dc4e783b */ /* 0x000fe80000000100 */
[----:B------:R-:W4:Y:S04]  /*2e20*/  LDSM.16.M88.4 R80, [R156+0x6080] ;  /* 0x006080009c50783b */ /* 0x000f280000000200 */
[----:B------:R-:W4:Y:S04]  /*2e30*/  LDSM.16.M88.4 R132, [R156+0x7080] ;  /* 0x007080009c84783b */ /* 0x000f280000000200 */
[----:B------:R-:W4:Y:S04]  /*2e40*/  LDSM.16.M88.2 R136, [R220+0x1080] ;  /* 0x00108000dc88783b */ /* 0x000f280000000100 */
[----:B------:R-:W-:Y:S01]  /*2e50*/  LDSM.16.M88.2 R138, [R219+0x80] ;  /* 0x00008000db8a783b */ /* 0x000fe20000000100 */
[-C--:B-1----:R-:W-:Y:S03]  /*2e60*/  HMMA.16816.F32.BF16 R4, R20, R2.reuse, RZ ;  /* 0x000000021404723c */ /* 0x082fe600000418ff */
[----:B------:R-:W-:Y:S04]  /*2e70*/  LDSM.16.M88.4 R140, [R157+0x7080] ;  /* 0x007080009d8c783b */ /* 0x000fe80000000200 */
[----:B------:R-:W-:Y:S01]  /*2e80*/  LDSM.16.M88.2 R144, [R219+0x1080] ;  /* 0x00108000db90783b */ /* 0x000fe20000000100 */
[C---:B--2---:R-:W-:Y:S03]  /*2e90*/  HMMA.16816.F32.BF16 R8, R24.reuse, R2, RZ ;  /* 0x000000021808723c */ /* 0x044fe600000418ff */
[----:B------:R-:W1:Y:S04]  /*2ea0*/  LDSM.16.M88.2 R2, [R220+0x2080] ;  /* 0x00208000dc02783b */ /* 0x000e680000000100 */
[----:B------:R-:W-:Y:S01]  /*2eb0*/  LDSM.16.M88.2 R146, [R222+0x80] ;  /* 0x00008000de92783b */ /* 0x000fe20000000100 */
[-C--:B---3--:R-:W-:Y:S03]  /*2ec0*/  HMMA.16816.F32.BF16 R12, R24, R16.reuse, RZ ;  /* 0x00000010180c723c */ /* 0x088fe600000418ff */
[----:B------:R-:W-:Y:S05]  /*2ed0*/  LDS R201, [R200.X4+0x12100] ;  /* 0x01210000c8c97984 */ /* 0x000fea0000004800 */
[C---:B------:R-:W-:Y:S08]  /*2ee0*/  HMMA.16816.F32.BF16 R16, R20.reuse, R16, RZ ;  /* 0x000000101410723c */ /* 0x040ff000000418ff */
[-C--:B----4-:R-:W-:Y:S08]  /*2ef0*/  HMMA.16816.F32.BF16 R20, R20, R76.reuse, RZ ;  /* 0x0000004c1414723c */ /* 0x090ff000000418ff */
[----:B------:R-:W-:Y:S08]  /*2f00*/  HMMA.16816.F32.BF16 R24, R24, R76, RZ ;  /* 0x0000004c1818723c */ /* 0x000ff000000418ff */
[-C--:B------:R-:W-:Y:S08]  /*2f10*/  HMMA.16816.F32.BF16 R4, R80, R78.reuse, R4 ;  /* 0x0000004e5004723c */ /* 0x080ff00000041804 */
[C---:B------:R-:W-:Y:S01]  /*2f20*/  HMMA.16816.F32.BF16 R8, R132.reuse, R78, R8 ;  /* 0x0000004e8408723c */ /* 0x040fe20000041808 */
[----:B------:R-:W2:Y:S07]  /*2f30*/  LDSM.16.M88.4 R76, [R157+0x6080] ;  /* 0x006080009d4c783b */ /* 0x000eae0000000200 */
[-C--:B------:R-:W-:Y:S08]  /*2f40*/  HMMA.16816.F32.BF16 R12, R132, R136.reuse, R12 ;  /* 0x00000088840c723c */ /* 0x080ff0000004180c */
[C---:B------:R-:W-:Y:S01]  /*2f50*/  HMMA.16816.F32.BF16 R16, R80.reuse, R136, R16 ;  /* 0x000000885010723c */ /* 0x040fe20000041810 */
[----:B------:R-:W3:Y:S07]  /*2f60*/  LDSM.16.M88.2 R136, [R219+0x2080] ;  /* 0x00208000db88783b */ /* 0x000eee0000000100 */
[-C--:B-1----:R-:W-:Y:S01]  /*2f70*/  HMMA.16816.F32.BF16 R20, R80, R2.reuse, R20 ;  /* 0x000000025014723c */ /* 0x082fe20000041814 */
[----:B------:R-:W1:Y:S07]  /*2f80*/  LDSM.16.M88.4 R80, [R159+0x6080] ;  /* 0x006080009f50783b */ /* 0x000e6e0000000200 */
[----:B------:R-:W-:Y:S01]  /*2f90*/  HMMA.16816.F32.BF16 R24, R132, R2, R24 ;  /* 0x000000028418723c */ /* 0x000fe20000041818 */
[----:B------:R-:W4:Y:S04]  /*2fa0*/  LDSM.16.M88.4 R132, [R158+0x7080] ;  /* 0x007080009e84783b */ /* 0x000f280000000200 */
[----:B------:R-:W1:Y:S03]  /*2fb0*/  LDSM.16.M88.2 R2, [R222+0x1080] ;  /* 0x00108000de02783b */ /* 0x000e660000000100 */
[-C--:B--2---:R-:W-:Y:S08]  /*2fc0*/  HMMA.16816.F32.BF16 R4, R76, R138.reuse, R4 ;  /* 0x0000008a4c04723c */ /* 0x084ff00000041804 */
[C---:B------:R-:W-:Y:S01]  /*2fd0*/  HMMA.16816.F32.BF16 R8, R140.reuse, R138, R8 ;  /* 0x0000008a8c08723c */ /* 0x040fe20000041808 */
[----:B------:R-:W2:Y:S07]  /*2fe0*/  LDSM.16.M88.2 R138, [R222+0x2080] ;  /* 0x00208000de8a783b */ /* 0x000eae0000000100 */
[-C--:B------:R-:W-:Y:S08]  /*2ff0*/  HMMA.16816.F32.BF16 R12, R140, R144.reuse, R12 ;  /* 0x000000908c0c723c */ /* 0x080ff0000004180c */
[C---:B------:R-:W-:Y:S01]  /*3000*/  HMMA.16816.F32.BF16 R16, R76.reuse, R144, R16 ;  /* 0x000000904c10723c */ /* 0x040fe20000041810 */
[----:B------:R-:W-:Y:S07]  /*3010*/  LDSM.16.M88.2 R144, [R218+0x4080] ;  /* 0x00408000da90783b */ /* 0x000fee0000000100 */
[-C--:B---3--:R-:W-:Y:S01]  /*3020*/  HMMA.16816.F32.BF16 R20, R76, R136.reuse, R20 ;  /* 0x000000884c14723c */ /* 0x088fe20000041814 */
[----:B------:R-:W-:Y:S07]  /*3030*/  LDSM.16.M88.4 R76, [R0+0x8080] ;  /* 0x00808000004c783b */ /* 0x000fee0000000200 */
[----:B------:R-:W-:Y:S01]  /*3040*/  HMMA.16816.F32.BF16 R24, R140, R136, R24 ;  /* 0x000000888c18723c */ /* 0x000fe20000041818 */
[----:B------:R-:W3:Y:S04]  /*3050*/  LDSM.16.M88.2 R136, [R218+0x3080] ;  /* 0x00308000da88783b */ /* 0x000ee80000000100 */
[----:B------:R2:W3:Y:S03]  /*3060*/  LDSM.16.M88.4 R140, [R0+0x9080] ;  /* 0x00908000008c783b */ /* 0x0004e60000000200 */
[-C--:B-1----:R-:W-:Y:S08]  /*3070*/  HMMA.16816.F32.BF16 R4, R80, R146.reuse, R4 ;  /* 0x000000925004723c */ /* 0x082ff00000041804 */
[C---:B----4-:R-:W-:Y:S01]  /*3080*/  HMMA.16816.F32.BF16 R8, R132.reuse, R146, R8 ;  /* 0x000000928408723c */ /* 0x050fe20000041808 */
[----:B------:R-:W1:Y:S07]  /*3090*/  LDSM.16.M88.2 R146, [R218+0x5080] ;  /* 0x00508000da92783b */ /* 0x000e6e0000000100 */
[-C--:B------:R-:W-:Y:S04]  /*30a0*/  HMMA.16816.F32.BF16 R12, R132, R2.reuse, R12 ;  /* 0x00000002840c723c */ /* 0x080fe8000004180c */
[C---:B--2---:R-:W-:Y:S04]  /*30b0*/  LEA R0, R217.reuse, R232, 0xd ;  /* 0x000000e8d9007211 */ /* 0x044fe800078e68ff */
[C---:B------:R-:W-:Y:S01]  /*30c0*/  HMMA.16816.F32.BF16 R16, R80.reuse, R2, R16 ;  /* 0x000000025010723c */ /* 0x040fe20000041810 */
[----:B------:R-:W-:Y:S03]  /*30d0*/  LDSM.16.M88.2 R2, [R220+0x3080] ;  /* 0x00308000dc02783b */ /* 0x000fe60000000100 */
[----:B------:R-:W-:Y:S04]  /*30e0*/  IMAD.SHL.U32 R0, R0, 0x2, RZ ;  /* 0x0000000200007824 */ /* 0x000fe800078e00ff */
[-C--:B------:R-:W-:Y:S01]  /*30f0*/  HMMA.16816.F32.BF16 R20, R80, R138.reuse, R20 ;  /* 0x0000008a5014723c */ /* 0x080fe20000041814 */
[----:B------:R2:W4:Y:S07]  /*3100*/  LDSM.16.M88.4 R80, [R0+0x8080] ;  /* 0x008080000050783b */ /* 0x00052e0000000200 */
[----:B------:R-:W-:Y:S01]  /*3110*/  HMMA.16816.F32.BF16 R24, R132, R138, R24 ;  /* 0x0000008a8418723c */ /* 0x000fe20000041818 */
[----:B------:R-:W4:Y:S04]  /*3120*/  LDSM.16.M88.4 R132, [R156+0x9080] ;  /* 0x009080009c84783b */ /* 0x000f280000000200 */
[----:B------:R-:W-:Y:S03]  /*3130*/  LDSM.16.M88.2 R138, [R222+0x3080] ;  /* 0x00308000de8a783b */ /* 0x000fe60000000100 */
[-C--:B---3--:R-:W-:Y:S08]  /*3140*/  HMMA.16816.F32.BF16 R4, R76, R136.reuse, R4 ;  /* 0x000000884c04723c */ /* 0x088ff00000041804 */
[C---:B------:R-:W-:Y:S01]  /*3150*/  HMMA.16816.F32.BF16 R8, R140.reuse, R136, R8 ;  /* 0x000000888c08723c */ /* 0x040fe20000041808 */
[----:B------:R-:W3:Y:S03]  /*3160*/  LDSM.16.M88.2 R136, [R220+0x4080] ;  /* 0x00408000dc88783b */ /* 0x000ee60000000100 */
[C---:B--2---:R-:W-:Y:S04]  /*3170*/  LEA R0, R217.reuse, R230, 0xd ;  /* 0x000000e6d9007211 */ /* 0x044fe800078e68ff */
[-C--:B------:R-:W-:Y:S04]  /*3180*/  HMMA.16816.F32.BF16 R12, R140, R144.reuse, R12 ;  /* 0x000000908c0c723c */ /* 0x080fe8000004180c */
[----:B------:R-:W-:Y:S04]  /*3190*/  IMAD.SHL.U32 R0, R0, 0x2, RZ ;  /* 0x0000000200007824 */ /* 0x000fe800078e00ff */
[C---:B------:R-:W-:Y:S08]  /*31a0*/  HMMA.16816.F32.BF16 R16, R76.reuse, R144, R16 ;  /* 0x000000904c10723c */ /* 0x040ff00000041810 */
[-C--:B-1----:R-:W-:Y:S01]  /*31b0*/  HMMA.16816.F32.BF16 R20, R76, R146.reuse, R20 ;  /* 0x000000924c14723c */ /* 0x082fe20000041814 */
[----:B------:R-:W1:Y:S04]  /*31c0*/  LDSM.16.M88.2 R76, [R220+0x5080] ;  /* 0x00508000dc4c783b */ /* 0x000e680000000100 */
[----:B------:R-:W-:Y:S03]  /*31d0*/  LDSM.16.M88.2 R78, [R219+0x3080] ;  /* 0x00308000db4e783b */ /* 0x000fe60000000100 */
[----:B------:R-:W-:Y:S01]  /*31e0*/  HMMA.16816.F32.BF16 R24, R140, R146, R24 ;  /* 0x000000928c18723c */ /* 0x000fe20000041818 */
[----:B------:R2:W5:Y:S04]  /*31f0*/  LDSM.16.M88.4 R140, [R0+0x8080] ;  /* 0x00808000008c783b */ /* 0x0005680000000200 */
[----:B------:R-:W5:Y:S03]  /*3200*/  LDSM.16.M88.4 R144, [R157+0x9080] ;  /* 0x009080009d90783b */ /* 0x000f660000000200 */
[-C--:B----4-:R-:W-:Y:S08]  /*3210*/  HMMA.16816.F32.BF16 R4, R80, R2.reuse, R4 ;  /* 0x000000025004723c */ /* 0x090ff00000041804 */
[C---:B------:R-:W-:Y:S01]  /*3220*/  HMMA.16816.F32.BF16 R8, R132.reuse, R2, R8 ;  /* 0x000000028408723c */ /* 0x040fe20000041808 */
[----:B------:R-:W4:Y:S07]  /*3230*/  LDSM.16.M88.2 R2, [R219+0x4080] ;  /* 0x00408000db02783b */ /* 0x000f2e0000000100 */
[-C--:B---3--:R-:W-:Y:S04]  /*3240*/  HMMA.16816.F32.BF16 R12, R132, R136.reuse, R12 ;  /* 0x00000088840c723c */ /* 0x088fe8000004180c */
[----:B--2---:R-:W-:Y:S04]  /*3250*/  LEA R0, R217, R231, 0xd ;  /* 0x000000e7d9007211 */ /* 0x004fe800078e68ff */
[C---:B------:R-:W-:Y:S01]  /*3260*/  HMMA.16816.F32.BF16 R16, R80.reuse, R136, R16 ;  /* 0x000000885010723c */ /* 0x040fe20000041810 */
[----:B------:R-:W2:Y:S03]  /*3270*/  LDSM.16.M88.2 R136, [R219+0x5080] ;  /* 0x00508000db88783b */ /* 0x000ea60000000100 */
[----:B------:R-:W-:Y:S04]  /*3280*/  IMAD.SHL.U32 R0, R0, 0x2, RZ ;  /* 0x0000000200007824 */ /* 0x000fe800078e00ff */
[-C--:B-1----:R-:W-:Y:S01]  /*3290*/  HMMA.16816.F32.BF16 R20, R80, R76.reuse, R20 ;  /* 0x0000004c5014723c */ /* 0x082fe20000041814 */
[----:B------:R-:W1:Y:S07]  /*32a0*/  LDSM.16.M88.4 R80, [R0+0x8080] ;  /* 0x008080000050783b */ /* 0x000e6e0000000200 */
[----:B------:R-:W-:Y:S01]  /*32b0*/  HMMA.16816.F32.BF16 R24, R132, R76, R24 ;  /* 0x0000004c8418723c */ /* 0x000fe20000041818 */
[----:B------:R-:W3:Y:S04]  /*32c0*/  LDSM.16.M88.4 R132, [R158+0x9080] ;  /* 0x009080009e84783b */ /* 0x000ee80000000200 */
[----:B------:R-:W-:Y:S03]  /*32d0*/  LDSM.16.M88.2 R76, [R222+0x5080] ;  /* 0x00508000de4c783b */ /* 0x000fe60000000100 */
[-C--:B-----5:R-:W-:Y:S08]  /*32e0*/  HMMA.16816.F32.BF16 R4, R140, R78.reuse, R4 ;  /* 0x0000004e8c04723c */ /* 0x0a0ff00000041804 */
[C---:B------:R-:W-:Y:S01]  /*32f0*/  HMMA.16816.F32.BF16 R8, R144.reuse, R78, R8 ;  /* 0x0000004e9008723c */ /* 0x040fe20000041808 */
[----:B------:R-:W-:Y:S04]  /*3300*/  LDS R78, [R200.X4+0x12080] ;  /* 0x01208000c84e7984 */ /* 0x000fe80000004800 */
[----:B------:R-:W-:Y:S03]  /*3310*/  LDS R79, [R200.X4+0x120a0] ;  /* 0x0120a000c84f7984 */ /* 0x000fe60000004800 */
[-C--:B----4-:R-:W-:Y:S01]  /*3320*/  HMMA.16816.F32.BF16 R12, R144, R2.reuse, R12 ;  /* 0x00000002900c723c */ /* 0x090fe2000004180c */
[----:B------:R-:W-:Y:S07]  /*3330*/  LDS R200, [R200.X4+0x12120] ;  /* 0x01212000c8c87984 */ /* 0x000fee0000004800 */
[C---:B------:R-:W-:Y:S01]  /*3340*/  HMMA.16816.F32.BF16 R16, R140.reuse, R2, R16 ;  /* 0x000000028c10723c */ /* 0x040fe20000041810 */
[----:B------:R-:W4:Y:S01]  /*3350*/  LDSM.16.M88.2 R2, [R222+0x4080] ;  /* 0x00408000de02783b */ /* 0x000f220000000100 */
[----:B------:R-:W-:Y:S04]  /*3360*/  DEPBAR.LE SB0, 0x0 ;  /* 0x000080000000791a */ /* 0x000fe80000000000 */
[----:B------:R-:W-:Y:S02]  /*3370*/  BAR.SYNC.DEFER_BLOCKING 0x0 ;  /* 0x0000000000007b1d */ /* 0x000fe40000010000 */
[-C--:B--2---:R-:W-:Y:S08]  /*3380*/  HMMA.16816.F32.BF16 R20, R140, R136.reuse, R20 ;  /* 0x000000888c14723c */ /* 0x084ff00000041814 */
[----:B------:R-:W-:Y:S08]  /*3390*/  HMMA.16816.F32.BF16 R24, R144, R136, R24 ;  /* 0x000000889018723c */ /* 0x000ff00000041818 */
[-C--:B-1----:R-:W-:Y:S01]  /*33a0*/  HMMA.16816.F32.BF16 R4, R80, R138.reuse, R4 ;  /* 0x0000008a5004723c */ /* 0x082fe20000041804 */
[----:B------:R1:W2:Y:S07]  /*33b0*/  LDSM.16.M88.4 R140, [R225+0xe080] ;  /* 0x00e08000e18c783b */ /* 0x0002ae0000000200 */
[C---:B---3--:R-:W-:Y:S01]  /*33c0*/  HMMA.16816.F32.BF16 R8, R132.reuse, R138, R8 ;  /* 0x0000008a8408723c */ /* 0x048fe20000041808 */
[----:B------:R1:W3:Y:S04]  /*33d0*/  LDSM.16.M88.4 R144, [R225+0xf080] ;  /* 0x00f08000e190783b */ /* 0x0002e80000000200 */
[----:B------:R1:W1:Y:S03]  /*33e0*/  LDSM.16.M88.4 R136, [R226+0xe080] ;  /* 0x00e08000e288783b */ /* 0x0002660000000200 */
[-C--:B----4-:R-:W-:Y:S01]  /*33f0*/  HMMA.16816.F32.BF16 R12, R132, R2.reuse, R12 ;  /* 0x00000002840c723c */ /* 0x090fe2000004180c */
[----:B------:R4:W1:Y:S07]  /*3400*/  LDSM.16.M88.4 R156, [R226+0xf080] ;  /* 0x00f08000e29c783b */ /* 0x00086e0000000200 */
[C---:B------:R-:W-:Y:S08]  /*3410*/  HMMA.16816.F32.BF16 R16, R80.reuse, R2, R16 ;  /* 0x000000025010723c */ /* 0x040ff00000041810 */
[-C--:B------:R-:W-:Y:S08]  /*3420*/  HMMA.16816.F32.BF16 R20, R80, R76.reuse, R20 ;  /* 0x0000004c5014723c */ /* 0x080ff00000041814 */
[----:B------:R-:W-:Y:S07]  /*3430*/  HMMA.16816.F32.BF16 R24, R132, R76, R24 ;  /* 0x0000004c8418723c */ /* 0x000fee0000041818 */
[----:B------:R-:W-:Y:S04]  /*3440*/  IADD3 R76, R234, 0x1, RZ ;  /* 0x00000001ea4c7810 */ /* 0x000fe80007ffe0ff */
[----:B------:R-:W-:Y:S11]  /*3450*/  ISETP.GE.AND P1, PT, R76, R202, PT ;  /* 0x000000ca4c00720c */ /* 0x000ff60003f26270 */
[----:B------:R-:W-:Y:S02]  /*3460*/  @!UPT UIADD3 URZ, URZ, URZ, URZ ;  /* 0x0000003f3f3ff290 */ /* 0x000fe4000fffe03f */
[----:B------:R-:W-:-:S05]  /*3470*/  @P1 BRA `(.L_x_903) ;  /* 0x0000031000001947 */ /* 0x000fca0003800000 */
[----:B-1234-:R-:W-:Y:S01]  /*3480*/  SHF.R.S32.HI R3, RZ, 0x1f, R76 ;  /* 0x0000001fff037819 */ /* 0x01efe2000001144c */
[----:B------:R-:W2:Y:S01]  /*3490*/  LDL.64 R206, [R1+0x20] ;  /* 0x0000200001ce7983 */ /* 0x000ea20000100a00 */
[----:B------:R-:W-:Y:S01]  /*34a0*/  @!P2 LEA R2, R234, 0x40, 0x6 ;  /* 0x00000040ea02a811 */ /* 0x000fe200078e30ff */
[----:B------:R-:W-:Y:S02]  /*34b0*/  IMAD.WIDE.U32 R80, R76, c[0x0][0x178], RZ ;  /* 0x00005e004c507a25 */ /* 0x000fe400078e00ff */
[----:B------:R-:W3:Y:S02]  /*34c0*/  LDL R202, [R1+0x38] ;  /* 0x0000380001ca7983 */ /* 0x000ee40000100800 */
[----:B------:R-:W-:Y:S02]  /*34d0*/  IMAD R3, R3, c[0x0][0x178], RZ ;  /* 0x00005e0003037a24 */ /* 0x000fe400078e02ff */
[----:B------:R-:W4:Y:S01]  /*34e0*/  LDL.64 R204, [R1+0x8] ;  /* 0x0000080001cc7983 */ /* 0x000f220000100a00 */
[----:B------:R-:W-:Y:S02]  /*34f0*/  IMAD.SHL.U32 R83, R80, 0x40, RZ ;  /* 0x0000004050537824 */ /* 0x000fe400078e00ff */
[----:B------:R-:W-:Y:S01]  /*3500*/  IMAD R3, R76, c[0x0][0x17c], R3 ;  /* 0x00005f004c037a24 */ /* 0x000fe200078e0203 */
[----:B------:R-:W1:Y:S03]  /*3510*/  S2R R203, SR_TID.X ;  /* 0x0000000000cb7919 */ /* 0x000e660000002100 */
[----:B------:R-:W-:Y:S01]  /*3520*/  IMAD.IADD R3, R81, 0x1, R3 ;  /* 0x0000000151037824 */ /* 0x000fe200078e0203 */
[----:B------:R-:W5:Y:S01]  /*3530*/  S2R R133, SR_TID.X ;  /* 0x0000000000857919 */ /* 0x000f620000002100 */
[C---:B--2---:R-:W-:Y:S04]  /*3540*/  @!P2 IADD3 R0, P5, R2.reuse, R206, RZ ;  /* 0x000000ce0200a210 */ /* 0x044fe80007fbe0ff */
[----:B---3--:R-:W-:Y:S02]  /*3550*/  @!P2 LEA.HI.X.SX32 R77, R2, R202, 0x1, P5 ;  /* 0x000000ca024da211 */ /* 0x008fe400028f0eff */
[----:B-1----:R-:W-:Y:S02]  /*3560*/  SHF.R.S32.HI R202, RZ, 0x1f, R203 ;  /* 0x0000001fffca7819 */ /* 0x002fe400000114cb */
[----:B----4-:R-:W-:Y:S02]  /*3570*/  IADD3 R81, P6, P5, R204, UR4, R83 ;  /* 0x00000004cc517c10 */ /* 0x010fe4000fdde053 */
[----:B------:R-:W-:Y:S01]  /*3580*/  SHF.L.U64.HI R2, R80, 0x6, R3 ;  /* 0x0000000650027819 */ /* 0x000fe20000010203 */
[----:B------:R-:W-:Y:S01]  /*3590*/  IMAD R80, R76, -0x40, R245 ;  /* 0xffffffc04c507824 */ /* 0x000fe200078e02f5 */
[----:B------:R-:W-:Y:S02]  /*35a0*/  LEA.HI R202, R202, R203, RZ, 0x3 ;  /* 0x000000cbcaca7211 */ /* 0x000fe400078f18ff */
[----:B------:R-:W-:Y:S02]  /*35b0*/  IADD3.X R132, R252, UR5, R2, P6, P5 ;  /* 0x00000005fc847c10 */ /* 0x000fe4000b7ea402 */
[----:B------:R-:W-:Y:S02]  /*35c0*/  IADD3 R3, P6, R83, R204, RZ ;  /* 0x000000cc53037210 */ /* 0x000fe40007fde0ff */
[----:B------:R-:W-:Y:S02]  /*35d0*/  SHF.R.S32.HI R202, RZ, 0x3, R202 ;  /* 0x00000003ffca7819 */ /* 0x000fe400000114ca */
[----:B------:R-:W-:Y:S03]  /*35e0*/  @!P2 LEA R82, P5, R0, c[0x0][0x258], 0x2 ;  /* 0x000096000052aa11 */ /* 0x000fe600078a10ff */
[----:B------:R-:W-:Y:S01]  /*35f0*/  IMAD.IADD R80, R80, 0x1, -R202 ;  /* 0x0000000150507824 */ /* 0x000fe200078e0aca */
[----:B------:R-:W-:Y:S01]  /*3600*/  @!P2 LEA.HI.X R83, R0, c[0x0][0x25c], R77, 0x2, P5 ;  /* 0x000097000053aa11 */ /* 0x000fe200028f144d */
[----:B------:R-:W-:Y:S01]  /*3610*/  IMAD.X R0, R2, 0x1, R252, P6 ;  /* 0x0000000102007824 */ /* 0x000fe200030e06fc */
[----:B------:R-:W-:Y:S02]  /*3620*/  LEA R76, P5, R3, c[0x0][0x160], 0x1 ;  /* 0x00005800034c7a11 */ /* 0x000fe400078a08ff */
[----:B------:R-:W-:Y:S02]  /*3630*/  LEA R2, P6, R81, c[0x0][0x160], 0x1 ;  /* 0x0000580051027a11 */ /* 0x000fe400078c08ff */
[----:B------:R-:W-:Y:S01]  /*3640*/  LEA.HI.X R77, R3, c[0x0][0x164], R0, 0x1, P5 ;  /* 0x00005900034d7a11 */ /* 0x000fe200028f0c00 */
[----:B------:R-:W-:Y:S01]  /*3650*/  IMAD.U32 R0, RZ, RZ, UR8 ;  /* 0x00000008ff007e24 */ /* 0x000fe2000f8e00ff */
[----:B------:R-:W-:Y:S02]  /*3660*/  LEA.HI.X R3, R81, c[0x0][0x164], R132, 0x1, P6 ;  /* 0x0000590051037a11 */ /* 0x000fe400030f0c84 */
[C---:B------:R-:W-:Y:S02]  /*3670*/  ISETP.LT.OR P6, PT, R80.reuse, 0x1, P4 ;  /* 0x000000015000780c */ /* 0x040fe400027c1670 */
[----:B------:R-:W-:Y:S02]  /*3680*/  IADD3 R81, R243, 0x6080, RZ ;  /* 0x00006080f3517810 */ /* 0x000fe40007ffe0ff */
[----:B------:R-:W-:Y:S03]  /*3690*/  ISETP.LT.OR P5, PT, R80, 0x1, P3 ;  /* 0x000000015000780c */ /* 0x000fe60001fa1670 */
        /* <DEDUP_REMOVED lines=10> */
[----:B-----5:R-:W-:Y:S02]  /*3740*/  IMAD.SHL.U32 R77, R133, 0x4, RZ ;  /* 0x00000004854d7824 */ /* 0x020fe400078e00ff */
[----:B------:R-:W-:Y:S04]  /*3750*/  IMAD.U32 R76, RZ, RZ, UR8 ;  /* 0x00000008ff4c7e24 */ /* 0x000fe8000f8e00ff */
[----:B------:R-:W-:Y:S04]  /*3760*/  @!P2 IMAD R76, R76, 0x40, R77 ;  /* 0x000000404c4ca824 */ /* 0x000fe800078e024d */
[----:B------:R-:W-:Y:S05]  /*3770*/  @!P2 IMAD.SHL.U32 R76, R76, 0x4, RZ ;  /* 0x000000044c4ca824 */ /* 0x000fea00078e00ff */
[----:B------:R1:W-:Y:S02]  /*3780*/  @!P2 LDGSTS.E.BYPASS.LTC128B.128 [R76+0x12080], [R82.64] ;  /* 0x12080000524cafae */ /* 0x0003e4000b901d4a */
.L_x_903:
[C---:B-1234-:R-:W-:Y:S01]  /*3790*/  IMAD R0, R234.reuse, 0x40, R247 ;  /* 0x00000040ea007824 */ /* 0x05efe200078e02f7 */
[----:B------:R-:W0:Y:S01]  /*37a0*/  LDGDEPBAR ;  /* 0x00000000000079af */ /* 0x000e220000000000 */
[----:B------:R-:W-:Y:S01]  /*37b0*/  IMAD.IADD R76, R247, 0x1, -R249 ;  /* 0x00000001f74c7824 */ /* 0x000fe200078e0af9 */
[----:B------:R-:W-:Y:S02]  /*37c0*/  IADD3 R234, R234, 0x1, RZ ;  /* 0x00000001eaea7810 */ /* 0x000fe40007ffe0ff */
        /* <DEDUP_REMOVED lines=9> */
[----:B------:R-:W-:Y:S01]  /*3860*/  ISETP.GT.AND P6, PT, R2, RZ, PT ;  /* 0x000000ff0200720c */ /* 0x000fe20003fc4270 */
[--C-:B------:R-:W-:Y:S01]  /*3870*/  FFMA.FTZ R238, R134, c[0x0][0x29c], -R78.reuse ;  /* 0x0000a70086ee7a23 */ /* 0x100fe2000001084e */
[----:B------:R-:W-:Y:S01]  /*3880*/  ISETP.GT.AND P5, PT, R2, 0x1, PT ;  /* 0x000000010200780c */ /* 0x000fe20003fa4270 */
[--C-:B------:R-:W-:Y:S01]  /*3890*/  FFMA.FTZ R134, R132, c[0x0][0x29c], -R78.reuse ;  /* 0x0000a70084867a23 */ /* 0x100fe2000001084e */
[----:B------:R-:W-:Y:S02]  /*38a0*/  FSEL R202, R6, -INF , P6 ;  /* 0xff80000006ca7808 */ /* 0x000fe40003000000 */
[----:B------:R-:W-:Y:S02]  /*38b0*/  ISETP.GT.AND P6, PT, R0, 0x20, PT ;  /* 0x000000200000780c */ /* 0x000fe40003fc4270 */
[----:B------:R-:W-:Y:S01]  /*38c0*/  FSEL R135, R7, -INF , P5 ;  /* 0xff80000007877808 */ /* 0x000fe20002800000 */
[--C-:B------:R-:W-:Y:S01]  /*38d0*/  FFMA.FTZ R213, R202, c[0x0][0x29c], -R79.reuse ;  /* 0x0000a700cad57a23 */ /* 0x100fe2000001084f */
[----:B------:R-:W-:Y:S01]  /*38e0*/  ISETP.GT.AND P5, PT, R0, 0x21, PT ;  /* 0x000000210000780c */ /* 0x000fe20003fa4270 */
[----:B------:R-:W-:Y:S01]  /*38f0*/  MUFU.EX2 R134, R134 ;  /* 0x0000008600867308 */ /* 0x000fe20000000800 */
[----:B------:R-:W-:Y:S01]  /*3900*/  FSEL R82, R16, -INF , P6 ;  /* 0xff80000010527808 */ /* 0x000fe20003000000 */
[--C-:B------:R-:W-:Y:S01]  /*3910*/  FFMA.FTZ R212, R135, c[0x0][0x29c], -R79.reuse ;  /* 0x0000a70087d47a23 */ /* 0x100fe2000001084f */
[----:B------:R-:W-:Y:S02]  /*3920*/  FSEL R81, R17, -INF , P5 ;  /* 0xff80000011517808 */ /* 0x000fe40002800000 */
[----:B------:R-:W-:Y:S01]  /*3930*/  ISETP.GT.AND P5, PT, R2, 0x21, PT ;  /* 0x000000210200780c */ /* 0x000fe20003fa4270 */
[--C-:B------:R-:W-:Y:S01]  /*3940*/  FFMA.FTZ R237, R82, c[0x0][0x29c], -R78.reuse ;  /* 0x0000a70052ed7a23 */ /* 0x100fe2000001084e */
[----:B------:R-:W-:Y:S01]  /*3950*/  ISETP.GT.AND P6, PT, R2, 0x20, PT ;  /* 0x000000200200780c */ /* 0x000fe20003fc4270 */
[--C-:B------:R-:W-:Y:S01]  /*3960*/  FFMA.FTZ R132, R81, c[0x0][0x29c], -R78.reuse ;  /* 0x0000a70051847a23 */ /* 0x100fe2000001084e */
[----:B------:R-:W-:Y:S01]  /*3970*/  FSEL R83, R19, -INF , P5 ;  /* 0xff80000013537808 */ /* 0x000fe20002800000 */
[----:B------:R-:W1:Y:S01]  /*3980*/  MUFU.EX2 R135, R238 ;  /* 0x000000ee00877308 */ /* 0x000e620000000800 */
[----:B------:R-:W-:Y:S02]  /*3990*/  FSEL R133, R18, -INF , P6 ;  /* 0xff80000012857808 */ /* 0x000fe40003000000 */
[----:B------:R-:W-:Y:S01]  /*39a0*/  IADD3 R4, R3, 0x20, RZ ;  /* 0x0000002003047810 */ /* 0x000fe20007ffe0ff */
[--C-:B------:R-:W-:Y:S01]  /*39b0*/  FFMA.FTZ R210, R83, c[0x0][0x29c], -R79.reuse ;  /* 0x0000a70053d27a23 */ /* 0x100fe2000001084f */
[C---:B------:R-:W-:Y:S01]  /*39c0*/  ISETP.GT.AND P6, PT, R0.reuse, 0x40, PT ;  /* 0x000000400000780c */ /* 0x040fe20003fc4270 */
[--C-:B------:R-:W-:Y:S01]  /*39d0*/  FFMA.FTZ R211, R133, c[0x0][0x29c], -R79.reuse ;  /* 0x0000a70085d37a23 */ /* 0x100fe2000001084f */
[----:B------:R-:W-:Y:S02]  /*39e0*/  ISETP.GT.AND P5, PT, R0, 0x41, PT ;  /* 0x000000410000780c */ /* 0x000fe40003fa4270 */
[----:B------:R-:W-:Y:S01]  /*39f0*/  IADD3 R3, R3, 0x28, RZ ;  /* 0x0000002803037810 */ /* 0x000fe20007ffe0ff */
[----:B------:R-:W2:Y:S01]  /*3a00*/  MUFU.EX2 R133, R237 ;  /* 0x000000ed00857308 */ /* 0x000ea20000000800 */
[----:B------:R-:W-:Y:S02]  /*3a10*/  IMNMX R0, R76, R4, PT ;  /* 0x000000044c007217 */ /* 0x000fe40003800200 */
[-C--:B------:R-:W-:Y:S03]  /*3a20*/  HMMA.16816.F32.BF16 R4, R140, R148.reuse, RZ ;  /* 0x000000948c04723c */ /* 0x080fe600000418ff */
[----:B------:R-:W-:Y:S02]  /*3a30*/  FSEL R20, R20, -INF , P6 ;  /* 0xff80000014147808 */ /* 0x000fe40003000000 */
[----:B------:R-:W-:Y:S02]  /*3a40*/  ISETP.GT.AND P6, PT, R2, 0x40, PT ;  /* 0x000000400200780c */ /* 0x000fe40003fc4270 */
[----:B------:R-:W-:Y:S01]  /*3a50*/  FSEL R21, R21, -INF , P5 ;  /* 0xff80000015157808 */ /* 0x000fe20002800000 */
[--C-:B------:R-:W-:Y:S01]  /*3a60*/  FFMA.FTZ R215, R20, c[0x0][0x29c], -R78.reuse ;  /* 0x0000a70014d77a23 */ /* 0x100fe2000001084e */
[----:B------:R-:W-:Y:S01]  /*3a70*/  ISETP.GT.AND P5, PT, R2, 0x41, PT ;  /* 0x000000410200780c */ /* 0x000fe20003fa4270 */
[----:B------:R-:W3:Y:S02]  /*3a80*/  MUFU.EX2 R132, R132 ;  /* 0x0000008400847308 */ /* 0x000ee40000000800 */
[----:B------:R-:W-:Y:S01]  /*3a90*/  IMNMX R2, R76, R3, PT ;  /* 0x000000034c027217 */ /* 0x000fe20003800200 */
[----:B------:R-:W-:Y:S01]  /*3aa0*/  FFMA.FTZ R214, R21, c[0x0][0x29c], -R78 ;  /* 0x0000a70015d67a23 */ /* 0x000fe2000001084e */
[----:B------:R-:W-:Y:S02]  /*3ab0*/  FSEL R76, R22, -INF , P6 ;  /* 0xff800000164c7808 */ /* 0x000fe40003000000 */
[----:B------:R-:W-:Y:S02]  /*3ac0*/  ISETP.GT.AND P6, PT, R0, RZ, PT ;  /* 0x000000ff0000720c */ /* 0x000fe40003fc4270 */
[----:B------:R-:W-:Y:S01]  /*3ad0*/  FSEL R23, R23, -INF , P5 ;  /* 0xff80000017177808 */ /* 0x000fe20002800000 */
[--C-:B------:R-:W-:Y:S01]  /*3ae0*/  FFMA.FTZ R209, R76, c[0x0][0x29c], -R79.reuse ;  /* 0x0000a7004cd17a23 */ /* 0x100fe2000001084f */
[----:B------:R-:W-:Y:S02]  /*3af0*/  ISETP.GT.AND P5, PT, R0, 0x1, PT ;  /* 0x000000010000780c */ /* 0x000fe40003fa4270 */
[----:B------:R-:W-:Y:S01]  /*3b00*/  FSEL R80, R8, -INF , P6 ;  /* 0xff80000008507808 */ /* 0x000fe20003000000 */
[----:B------:R-:W-:Y:S01]  /*3b10*/  FFMA.FTZ R208, R23, c[0x0][0x29c], -R79 ;  /* 0x0000a70017d07a23 */ /* 0x000fe2000001084f */
[----:B------:R-:W-:Y:S02]  /*3b20*/  FSEL R77, R9, -INF , P5 ;  /* 0xff800000094d7808 */ /* 0x000fe40002800000 */
[----:B------:R-:W-:Y:S01]  /*3b30*/  ISETP.GT.AND P6, PT, R2, RZ, PT ;  /* 0x000000ff0200720c */ /* 0x000fe20003fc4270 */
[--C-:B------:R-:W-:Y:S01]  /*3b40*/  FFMA.FTZ R207, R80, c[0x0][0x29c], -R201.reuse ;  /* 0x0000a70050cf7a23 */ /* 0x100fe200000108c9 */
[----:B------:R-:W-:Y:S01]  /*3b50*/  ISETP.GT.AND P5, PT, R2, 0x1, PT ;  /* 0x000000010200780c */ /* 0x000fe20003fa4270 */
[--C-:B------:R-:W-:Y:S01]  /*3b60*/  FFMA.FTZ R206, R77, c[0x0][0x29c], -R201.reuse ;  /* 0x0000a7004dce7a23 */ /* 0x100fe200000108c9 */
[----:B------:R-:W-:Y:S02]  /*3b70*/  FSEL R22, R10, -INF , P6 ;  /* 0xff8000000a167808 */ /* 0x000fe40003000000 */
[----:B------:R-:W-:Y:S02]  /*3b80*/  FSEL R19, R11, -INF , P5 ;  /* 0xff8000000b137808 */ /* 0x000fe40002800000 */
[C---:B------:R-:W-:Y:S02]  /*3b90*/  HMMA.16816.F32.BF16 R8, R144.reuse, R148, RZ ;  /* 0x000000949008723c */ /* 0x040fe400000418ff */
[C---:B------:R-:W-:Y:S01]  /*3ba0*/  ISETP.GT.AND P6, PT, R0.reuse, 0x20, PT ;  /* 0x000000200000780c */ /* 0x040fe20003fc4270 */
[--C-:B------:R-:W-:Y:S01]  /*3bb0*/  FFMA.FTZ R239, R19, c[0x0][0x29c], -R200.reuse ;  /* 0x0000a70013ef7a23 */ /* 0x100fe200000108c8 */
[----:B------:R-:W-:Y:S01]  /*3bc0*/  ISETP.GT.AND P5, PT, R0, 0x21, PT ;  /* 0x000000210000780c */ /* 0x000fe20003fa4270 */
[--C-:B------:R-:W-:Y:S01]  /*3bd0*/  FFMA.FTZ R202, R22, c[0x0][0x29c], -R200.reuse ;  /* 0x0000a70016ca7a23 */ /* 0x100fe200000108c8 */
[----:B------:R-:W-:Y:S02]  /*3be0*/  FSEL R18, R12, -INF , P6 ;  /* 0xff8000000c127808 */ /* 0x000fe40003000000 */
[----:B------:R-:W-:Y:S04]  /*3bf0*/  ISETP.GT.AND P6, PT, R2, 0x20, PT ;  /* 0x000000200200780c */ /* 0x000fe80003fc4270 */
[----:B------:R-:W-:Y:S01]  /*3c00*/  FSEL R17, R13, -INF , P5 ;  /* 0xff8000000d117808 */ /* 0x000fe20002800000 */
[--C-:B------:R-:W-:Y:S01]  /*3c10*/  FFMA.FTZ R205, R18, c[0x0][0x29c], -R201.reuse ;  /* 0x0000a70012cd7a23 */ /* 0x100fe200000108c9 */
[----:B------:R-:W-:Y:S02]  /*3c20*/  ISETP.GT.AND P5, PT, R2, 0x21, PT ;  /* 0x000000210200780c */ /* 0x000fe40003fa4270 */
[----:B------:R-:W-:Y:S01]  /*3c30*/  FSEL R16, R14, -INF , P6 ;  /* 0xff8000000e107808 */ /* 0x000fe20003000000 */
[--C-:B------:R-:W-:Y:S01]  /*3c40*/  FFMA.FTZ R204, R17, c[0x0][0x29c], -R201.reuse ;  /* 0x0000a70011cc7a23 */ /* 0x100fe200000108c9 */
[----:B------:R-:W-:Y:S02]  /*3c50*/  FSEL R3, R15, -INF , P5 ;  /* 0xff8000000f037808 */ /* 0x000fe40002800000 */
[-C--:B------:R-:W-:Y:S01]  /*3c60*/  HMMA.16816.F32.BF16 R12, R144, R150.reuse, RZ ;  /* 0x00000096900c723c */ /* 0x080fe200000418ff */
[--C-:B------:R-:W-:Y:S01]  /*3c70*/  FFMA.FTZ R240, R16, c[0x0][0x29c], -R200.reuse ;  /* 0x0000a70010f07a23 */ /* 0x100fe200000108c8 */
[C---:B------:R-:W-:Y:S01]  /*3c80*/  ISETP.GT.AND P6, PT, R0.reuse, 0x40, PT ;  /* 0x000000400000780c */ /* 0x040fe20003fc4270 */
[--C-:B------:R-:W-:Y:S01]  /*3c90*/  FFMA.FTZ R241, R3, c[0x0][0x29c], -R200.reuse ;  /* 0x0000a70003f17a23 */ /* 0x100fe200000108c8 */
[----:B------:R-:W-:Y:S01]  /*3ca0*/  ISETP.GT.AND P5, PT, R0, 0x41, PT ;  /* 0x000000410000780c */ /* 0x000fe20003fa4270 */
[----:B------:R-:W-:Y:S01]  /*3cb0*/  LDS R3, [R244.X4+0x122a0] ;  /* 0x0122a000f4037984 */ /* 0x000fe20000004800 */
[----:B------:R-:W-:Y:S01]  /*3cc0*/  FSEL R24, R24, -INF , P6 ;  /* 0xff80000018187808 */ /* 0x000fe20003000000 */
[----:B------:R-:W-:Y:S01]  /*3cd0*/  IMAD.MOV.U32 R0, RZ, RZ, 0x40 ;  /* 0x00000040ff007424 */ /* 0x000fe200078e00ff */
[C---:B------:R-:W-:Y:S02]  /*3ce0*/  HMMA.16816.F32.BF16 R16, R140.reuse, R150, RZ ;  /* 0x000000968c10723c */ /* 0x040fe400000418ff */
[----:B------:R-:W-:Y:S02]  /*3cf0*/  ISETP.GT.AND P6, PT, R2, 0x40, PT ;  /* 0x000000400200780c */ /* 0x000fe40003fc4270 */
[----:B------:R-:W-:Y:S01]  /*3d00*/  FSEL R25, R25, -INF , P5 ;  /* 0xff80000019197808 */ /* 0x000fe20002800000 */
[--C-:B------:R-:W-:Y:S01]  /*3d10*/  FFMA.FTZ R203, R24, c[0x0][0x29c], -R201.reuse ;  /* 0x0000a70018cb7a23 */ /* 0x100fe200000108c9 */
[----:B------:R-:W-:Y:S02]  /*3d20*/  ISETP.GT.AND P5, PT, R2, 0x41, PT ;  /* 0x000000410200780c */ /* 0x000fe40003fa4270 */
[-C--:B------:R-:W-:Y:S01]  /*3d30*/  HMMA.16816.F32.BF16 R20, R140, R152.reuse, RZ ;  /* 0x000000988c14723c */ /* 0x080fe200000418ff */
[----:B------:R-:W-:Y:S01]  /*3d40*/  FSEL R26, R26, -INF , P6 ;  /* 0xff8000001a1a7808 */ /* 0x000fe20003000000 */
[----:B------:R-:W-:Y:S02]  /*3d50*/  MUFU.EX2 R140, R207 ;  /* 0x000000cf008c7308 */ /* 0x000fe40000000800 */
[----:B------:R-:W-:Y:S01]  /*3d60*/  FSEL R27, R27, -INF , P5 ;  /* 0xff8000001b1b7808 */ /* 0x000fe20002800000 */
[----:B------:R-:W-:Y:S01]  /*3d70*/  FFMA.FTZ R201, R25, c[0x0][0x29c], -R201 ;  /* 0x0000a70019c97a23 */ /* 0x000fe200000108c9 */
[----:B------:R-:W-:Y:S01]  /*3d80*/  SEL R0, R0, 0xffffffc0, !P0 ;  /* 0xffffffc000007807 */ /* 0x000fe20004000000 */
[--C-:B------:R-:W-:Y:S02]  /*3d90*/  FFMA.FTZ R242, R26, c[0x0][0x29c], -R200.reuse ;  /* 0x0000a7001af27a23 */ /* 0x100fe400000108c8 */
[----:B------:R-:W-:Y:S02]  /*3da0*/  FFMA.FTZ R200, R27, c[0x0][0x29c], -R200 ;  /* 0x0000a7001bc87a23 */ /* 0x000fe400000108c8 */
[----:B------:R-:W-:Y:S01]  /*3db0*/  HMMA.16816.F32.BF16 R24, R144, R152, RZ ;  /* 0x000000989018723c */ /* 0x000fe200000418ff */
[----:B------:R-:W-:Y:S01]  /*3dc0*/  MUFU.EX2 R141, R205 ;  /* 0x000000cd008d7308 */ /* 0x000fe20000000800 */
[----:B------:R-:W-:Y:S02]  /*3dd0*/  IMAD.IADD R2, R225, 0x1, R0 ;  /* 0x00000001e1027824 */ /* 0x000fe400078e0200 */
[----:B------:R-:W-:Y:S03]  /*3de0*/  IMAD.IADD R0, R0, 0x1, R226 ;  /* 0x0000000100007824 */ /* 0x000fe600078e02e2 */
[----:B------:R-:W4:Y:S01]  /*3df0*/  LDSM.16.M88.4 R76, [R2+0xe080] ;  /* 0x00e08000024c783b */ /* 0x000f220000000200 */
[-C--:B------:R-:W-:Y:S03]  /*3e00*/  HMMA.16816.F32.BF16 R4, R136, R154.reuse, R4 ;  /* 0x0000009a8804723c */ /* 0x080fe60000041804 */
[----:B------:R-:W-:Y:S04]  /*3e10*/  MUFU.EX2 R143, R204 ;  /* 0x000000cc008f7308 */ /* 0x000fe80000000800 */
[----:B------:R-:W5:Y:S01]  /*3e20*/  LDSM.16.M88.4 R80, [R2+0xf080] ;  /* 0x00f080000250783b */ /* 0x000f620000000200 */
[C---:B------:R-:W-:Y:S05]  /*3e30*/  HMMA.16816.F32.BF16 R8, R156.reuse, R154, R8 ;  /* 0x0000009a9c08723c */ /* 0x040fea0000041808 */
[----:B------:R-:W-:Y:S03]  /*3e40*/  MUFU.EX2 R142, R206 ;  /* 0x000000ce008e7308 */ /* 0x000fe60000000800 */
[-C--:B------:R-:W-:Y:S07]  /*3e50*/  HMMA.16816.F32.BF16 R12, R156, R160.reuse, R12 ;  /* 0x000000a09c0c723c */ /* 0x080fee000004180c */
[----:B------:R-:W-:Y:S01]  /*3e60*/  MUFU.EX2 R145, R202 ;  /* 0x000000ca00917308 */ /* 0x000fe20000000800 */
[C---:B------:R-:W-:Y:S08]  /*3e70*/  HMMA.16816.F32.BF16 R16, R136.reuse, R160, R16 ;  /* 0x000000a08810723c */ /* 0x040ff00000041810 */
[-C--:B------:R-:W-:Y:S01]  /*3e80*/  HMMA.16816.F32.BF16 R20, R136, R162.reuse, R20 ;  /* 0x000000a28814723c */ /* 0x080fe20000041814 */
[----:B------:R-:W-:Y:S07]  /*3e90*/  MUFU.EX2 R137, R209 ;  /* 0x000000d100897308 */ /* 0x000fee0000000800 */
[----:B------:R-:W-:Y:S03]  /*3ea0*/  HMMA.16816.F32.BF16 R24, R156, R162, R24 ;  /* 0x000000a29c18723c */ /* 0x000fe60000041818 */
[----:B------:R-:W-:Y:S05]  /*3eb0*/  MUFU.EX2 R136, R211 ;  /* 0x000000d300887308 */ /* 0x000fea0000000800 */
[-C--:B----4-:R-:W-:Y:S05]  /*3ec0*/  HMMA.16816.F32.BF16 R4, R76, R164.reuse, R4 ;  /* 0x000000a44c04723c */ /* 0x090fea0000041804 */
[----:B------:R-:W-:Y:S03]  /*3ed0*/  MUFU.EX2 R138, R210 ;  /* 0x000000d2008a7308 */ /* 0x000fe60000000800 */
[C---:B-----5:R-:W-:Y:S07]  /*3ee0*/  HMMA.16816.F32.BF16 R8, R80.reuse, R164, R8 ;  /* 0x000000a45008723c */ /* 0x060fee0000041808 */
[----:B------:R-:W-:Y:S01]  /*3ef0*/  MUFU.EX2 R139, R208 ;  /* 0x000000d0008b7308 */ /* 0x000fe20000000800 */
[-C--:B------:R-:W-:Y:S08]  /*3f00*/  HMMA.16816.F32.BF16 R12, R80, R166.reuse, R12 ;  /* 0x000000a6500c723c */ /* 0x080ff0000004180c */
[C---:B------:R-:W-:Y:S01]  /*3f10*/  HMMA.16816.F32.BF16 R16, R76.reuse, R166, R16 ;  /* 0x000000a64c10723c */ /* 0x040fe20000041810 */
[----:B------:R-:W-:Y:S07]  /*3f20*/  MUFU.EX2 R144, R203 ;  /* 0x000000cb00907308 */ /* 0x000fee0000000800 */
[-C--:B------:R-:W-:Y:S01]  /*3f30*/  HMMA.16816.F32.BF16 R20, R76, R168.reuse, R20 ;  /* 0x000000a84c14723c */ /* 0x080fe20000041814 */
[----:B------:R-:W4:Y:S02]  /*3f40*/  LDSM.16.M88.4 R76, [R0+0xe080] ;  /* 0x00e08000004c783b */ /* 0x000f240000000200 */
[----:B------:R-:W-:Y:S05]  /*3f50*/  MUFU.EX2 R201, R201 ;  /* 0x000000c900c97308 */ /* 0x000fea0000000800 */
[----:B------:R-:W-:Y:S01]  /*3f60*/  HMMA.16816.F32.BF16 R24, R80, R168, R24 ;  /* 0x000000a85018723c */ /* 0x000fe20000041818 */
[----:B------:R-:W5:Y:S04]  /*3f70*/  LDSM.16.M88.4 R80, [R0+0xf080] ;  /* 0x00f080000050783b */ /* 0x000f680000000200 */
[----:B------:R-:W-:Y:S03]  /*3f80*/  MUFU.EX2 R200, R200 ;  /* 0x000000c800c87308 */ /* 0x000fe60000000800 */
        /* <DEDUP_REMOVED lines=33> */
[----:B------:R-:W1:Y:S01]  /*41a0*/  LDS R0, [R244.X4+0x12280] ;  /* 0x01228000f4007984 */ /* 0x000e620000004800 */
[-C--:B----4-:R-:W-:Y:S08]  /*41b0*/  HMMA.16816.F32.BF16 R4, R76, R194.reuse, R4 ;  /* 0x000000c24c04723c */ /* 0x090ff00000041804 */
[C---:B-----5:R-:W-:Y:S08]  /*41c0*/  HMMA.16816.F32.BF16 R8, R80.reuse, R194, R8 ;  /* 0x000000c25008723c */ /* 0x060ff00000041808 */
[-C--:B------:R-:W-:Y:S08]  /*41d0*/  HMMA.16816.F32.BF16 R12, R80, R196.reuse, R12 ;  /* 0x000000c4500c723c */ /* 0x080ff0000004180c */
[C---:B------:R-:W-:Y:S04]  /*41e0*/  HMMA.16816.F32.BF16 R16, R76.reuse, R196, R16 ;  /* 0x000000c44c10723c */ /* 0x040fe80000041810 */
[--C-:B-1----:R-:W-:Y:S02]  /*41f0*/  FADD.FTZ R4, R4, -R0.reuse ;  /* 0x8000000004047221 */ /* 0x102fe40000010000 */
[--C-:B------:R-:W-:Y:S02]  /*4200*/  FADD.FTZ R5, R5, -R0.reuse ;  /* 0x8000000005057221 */ /* 0x100fe40000010000 */
[-C--:B------:R-:W-:Y:S01]  /*4210*/  HMMA.16816.F32.BF16 R20, R76, R198.reuse, R20 ;  /* 0x000000c64c14723c */ /* 0x080fe20000041814 */
[----:B------:R-:W1:Y:S03]  /*4220*/  MUFU.EX2 R79, R215 ;  /* 0x000000d7004f7308 */ /* 0x000e660000000800 */
[----:B------:R-:W-:Y:S01]  /*4230*/  FMUL.FTZ R4, R135, R4 ;  /* 0x0000000487047220 */ /* 0x000fe20000410000 */
[C---:B------:R-:W-:Y:S01]  /*4240*/  F2FP.BF16.PACK_AB R135, R134.reuse, R135 ;  /* 0x000000878687723e */ /* 0x040fe200000010ff */
[----:B------:R-:W-:Y:S02]  /*4250*/  FMUL.FTZ R5, R134, R5 ;  /* 0x0000000586057220 */ /* 0x000fe40000410000 */
[----:B------:R-:W-:Y:S03]  /*4260*/  HMMA.16816.F32.BF16 R24, R80, R198, R24 ;  /* 0x000000c65018723c */ /* 0x000fe60000041818 */
[----:B------:R-:W4:Y:S01]  /*4270*/  MUFU.EX2 R78, R214 ;  /* 0x000000d6004e7308 */ /* 0x000f220000000800 */
[--C-:B------:R-:W-:Y:S02]  /*4280*/  FADD.FTZ R7, R7, -R3.reuse ;  /* 0x8000000307077221 */ /* 0x100fe40000010000 */
[--C-:B------:R-:W-:Y:S02]  /*4290*/  FADD.FTZ R6, R6, -R3.reuse ;  /* 0x8000000306067221 */ /* 0x100fe40000010000 */
[--C-:B------:R-:W-:Y:S04]  /*42a0*/  FADD.FTZ R16, R16, -R0.reuse ;  /* 0x8000000010107221 */ /* 0x100fe80000010000 */
[--C-:B------:R-:W-:Y:S01]  /*42b0*/  FADD.FTZ R17, R17, -R0.reuse ;  /* 0x8000000011117221 */ /* 0x100fe20000010000 */
[----:B------:R-:W5:Y:S01]  /*42c0*/  MUFU.EX2 R77, R213 ;  /* 0x000000d5004d7308 */ /* 0x000f620000000800 */
[----:B--2---:R-:W-:Y:S01]  /*42d0*/  FMUL.FTZ R16, R133, R16 ;  /* 0x0000001085107220 */ /* 0x004fe20000410000 */
[----:B---3--:R-:W-:Y:S01]  /*42e0*/  F2FP.BF16.PACK_AB R133, R132, R133 ;  /* 0x000000858485723e */ /* 0x008fe200000010ff */
[--C-:B------:R-:W-:Y:S02]  /*42f0*/  FADD.FTZ R20, R20, -R0.reuse ;  /* 0x8000000014147221 */ /* 0x100fe40000010000 */
[----:B------:R-:W-:Y:S02]  /*4300*/  FADD.FTZ R21, R21, -R0 ;  /* 0x8000000015157221 */ /* 0x000fe40000010000 */
[----:B-1----:R-:W-:Y:S01]  /*4310*/  FMUL.FTZ R0, R79, R20 ;  /* 0x000000144f007220 */ /* 0x002fe20000410000 */
[----:B------:R-:W-:Y:S01]  /*4320*/  F2FP.BF16.PACK_AB R20, R5, R4 ;  /* 0x000000040514723e */ /* 0x000fe200000010ff */
[----:B------:R-:W-:Y:S01]  /*4330*/  FMUL.FTZ R17, R132, R17 ;  /* 0x0000001184117220 */ /* 0x000fe20000410000 */
[----:B------:R-:W1:Y:S01]  /*4340*/  MUFU.EX2 R76, R212 ;  /* 0x000000d4004c7308 */ /* 0x000e620000000800 */
[--C-:B------:R-:W-:Y:S02]  /*4350*/  FADD.FTZ R4, R19, -R3.reuse ;  /* 0x8000000313047221 */ /* 0x100fe40000010000 */
[--C-:B------:R-:W-:Y:S01]  /*4360*/  FADD.FTZ R22, R22, -R3.reuse ;  /* 0x8000000316167221 */ /* 0x100fe20000010000 */
[C---:B----4-:R-:W-:Y:S01]  /*4370*/  F2FP.BF16.PACK_AB R132, R78.reuse, R79 ;  /* 0x0000004f4e84723e */ /* 0x050fe200000010ff */
[----:B------:R-:W-:Y:S02]  /*4380*/  FMUL.FTZ R21, R78, R21 ;  /* 0x000000154e157220 */ /* 0x000fe40000410000 */
[--C-:B------:R-:W-:Y:S02]  /*4390*/  FADD.FTZ R8, R8, -R2.reuse ;  /* 0x8000000208087221 */ /* 0x100fe40000010000 */
[--C-:B------:R-:W-:Y:S01]  /*43a0*/  FADD.FTZ R12, R12, -R2.reuse ;  /* 0x800000020c0c7221 */ /* 0x100fe20000010000 */
[----:B------:R-:W2:Y:S01]  /*43b0*/  MUFU.EX2 R134, R239 ;  /* 0x000000ef00867308 */ /* 0x000ea20000000800 */
[--C-:B------:R-:W-:Y:S02]  /*43c0*/  FADD.FTZ R13, R13, -R2.reuse ;  /* 0x800000020d0d7221 */ /* 0x100fe40000010000 */
[----:B------:R-:W-:Y:S02]  /*43d0*/  FMUL.FTZ R80, R137, R22 ;  /* 0x0000001689507220 */ /* 0x000fe40000410000 */
[----:B-----5:R-:W-:Y:S02]  /*43e0*/  FMUL.FTZ R6, R77, R6 ;  /* 0x000000064d067220 */ /* 0x020fe40000410000 */
[----:B------:R-:W-:Y:S02]  /*43f0*/  FMUL.FTZ R22, R140, R8 ;  /* 0x000000088c167220 */ /* 0x000fe40000410000 */
[----:B------:R-:W-:Y:S01]  /*4400*/  FMUL.FTZ R8, R143, R13 ;  /* 0x0000000d8f087220 */ /* 0x000fe20000410000 */
[----:B------:R-:W-:Y:S01]  /*4410*/  MUFU.EX2 R79, R240 ;  /* 0x000000f0004f7308 */ /* 0x000fe20000000800 */
[--C-:B------:R-:W-:Y:S02]  /*4420*/  FADD.FTZ R18, R18, -R3.reuse ;  /* 0x8000000312127221 */ /* 0x100fe40000010000 */
[----:B------:R-:W-:Y:S01]  /*4430*/  FADD.FTZ R23, R23, -R3 ;  /* 0x8000000317177221 */ /* 0x000fe20000010000 */
[C---:B-1----:R-:W-:Y:S01]  /*4440*/  F2FP.BF16.PACK_AB R78, R76.reuse, R77 ;  /* 0x0000004d4c4e723e */ /* 0x042fe200000010ff */
[----:B------:R-:W-:Y:S01]  /*4450*/  FMUL.FTZ R7, R76, R7 ;  /* 0x000000074c077220 */ /* 0x000fe20000410000 */
[----:B------:R-:W-:Y:S01]  /*4460*/  F2FP.BF16.PACK_AB R76, R21, R0 ;  /* 0x00000000154c723e */ /* 0x000fe200000010ff */
[----:B------:R-:W-:Y:S01]  /*4470*/  FMUL.FTZ R3, R141, R12 ;  /* 0x0000000c8d037220 */ /* 0x000fe20000410000 */
[----:B------:R-:W1:Y:S01]  /*4480*/  LDS R0, [R244.X4+0x12320] ;  /* 0x01232000f4007984 */ /* 0x000e620000004800 */
[----:B------:R-:W-:Y:S01]  /*4490*/  F2FP.BF16.PACK_AB R77, R17, R16 ;  /* 0x00000010114d723e */ /* 0x000fe200000010ff */
[----:B------:R-:W3:Y:S01]  /*44a0*/  MUFU.EX2 R19, R241 ;  /* 0x000000f100137308 */ /* 0x000ee20000000800 */
[----:B------:R-:W-:Y:S01]  /*44b0*/  F2FP.BF16.PACK_AB R21, R7, R6 ;  /* 0x000000060715723e */ /* 0x000fe200000010ff */
[----:B------:R-:W-:Y:S01]  /*44c0*/  STS [R235+0x12480], R135 ;  /* 0x01248087eb007388 */ /* 0x000fe20000000800 */
[----:B------:R-:W-:Y:S01]  /*44d0*/  F2FP.BF16.PACK_AB R7, R142, R140 ;  /* 0x0000008c8e07723e */ /* 0x000fe200000010ff */
[--C-:B------:R-:W-:Y:S01]  /*44e0*/  FADD.FTZ R25, R25, -R2.reuse ;  /* 0x8000000219197221 */ /* 0x100fe20000010000 */
[----:B------:R-:W-:Y:S01]  /*44f0*/  F2FP.BF16.PACK_AB R8, R8, R3 ;  /* 0x000000030808723e */ /* 0x000fe200000010ff */
[----:B------:R-:W-:Y:S01]  /*4500*/  STS [R236], R78 ;  /* 0x0000004eec007388 */ /* 0x000fe20000000800 */
[----:B--2---:R-:W-:Y:S01]  /*4510*/  F2FP.BF16.PACK_AB R3, R134, R145 ;  /* 0x000000918603723e */ /* 0x004fe200000010ff */
[--C-:B------:R-:W-:Y:S01]  /*4520*/  FADD.FTZ R9, R9, -R2.reuse ;  /* 0x8000000209097221 */ /* 0x100fe20000010000 */
[----:B------:R-:W-:Y:S01]  /*4530*/  F2FP.BF16.PACK_AB R17, R138, R136 ;  /* 0x000000888a11723e */ /* 0x000fe200000010ff */
[----:B------:R-:W-:Y:S01]  /*4540*/  STS [R235+0x12c80], R7 ;  /* 0x012c8007eb007388 */ /* 0x000fe20000000800 */
[----:B------:R-:W-:Y:S01]  /*4550*/  F2FP.BF16.PACK_AB R6, R143, R141 ;  /* 0x0000008d8f06723e */ /* 0x000fe200000010ff */
[----:B------:R-:W-:Y:S01]  /*4560*/  FADD.FTZ R24, R24, -R2 ;  /* 0x8000000218187221 */ /* 0x000fe20000010000 */
[----:B------:R-:W-:Y:S01]  /*4570*/  F2FP.BF16.PACK_AB R16, R139, R137 ;  /* 0x000000898b10723e */ /* 0x000fe200000010ff */
[----:B------:R-:W-:Y:S01]  /*4580*/  STS [R236+0x800], R3 ;  /* 0x00080003ec007388 */ /* 0x000fe20000000800 */
[----:B------:R-:W-:Y:S02]  /*4590*/  FMUL.FTZ R81, R136, R18 ;  /* 0x0000001288517220 */ /* 0x000fe40000410000 */
[----:B------:R-:W2:Y:S01]  /*45a0*/  MUFU.EX2 R18, R242 ;  /* 0x000000f200127308 */ /* 0x000ea20000000800 */
[----:B------:R-:W-:Y:S01]  /*45b0*/  STS [R235+0x13480], R133 ;  /* 0x01348085eb007388 */ /* 0x000fe20000000800 */
[----:B------:R-:W-:Y:S01]  /*45c0*/  FMUL.FTZ R138, R138, R4 ;  /* 0x000000048a8a7220 */ /* 0x000fe20000410000 */
[----:B------:R-:W-:Y:S01]  /*45d0*/  F2FP.BF16.PACK_AB R4, R201, R144 ;  /* 0x00000090c904723e */ /* 0x000fe200000010ff */
[----:B------:R-:W-:Y:S01]  /*45e0*/  FMUL.FTZ R5, R142, R9 ;  /* 0x000000098e057220 */ /* 0x000fe20000410000 */
[----:B------:R-:W-:Y:S01]  /*45f0*/  STS [R236+0x1000], R17 ;  /* 0x00100011ec007388 */ /* 0x000fe20000000800 */
[----:B------:R-:W-:Y:S01]  /*4600*/  FMUL.FTZ R23, R139, R23 ;  /* 0x000000178b177220 */ /* 0x000fe20000410000 */
[----:B---3--:R-:W-:Y:S01]  /*4610*/  F2FP.BF16.PACK_AB R2, R19, R79 ;  /* 0x0000004f1302723e */ /* 0x008fe200000010ff */
[----:B------:R-:W-:Y:S01]  /*4620*/  FMUL.FTZ R24, R144, R24 ;  /* 0x0000001890187220 */ /* 0x000fe20000410000 */
[----:B------:R-:W-:Y:S01]  /*4630*/  STS [R235+0x13c80], R6 ;  /* 0x013c8006eb007388 */ /* 0x000fe20000000800 */
[----:B------:R-:W-:Y:S01]  /*4640*/  F2FP.BF16.PACK_AB R5, R5, R22 ;  /* 0x000000160505723e */ /* 0x000fe200000010ff */
[----:B------:R-:W-:Y:S01]  /*4650*/  FMUL.FTZ R12, R201, R25 ;  /* 0x00000019c90c7220 */ /* 0x000fe20000410000 */
[----:B------:R-:W-:Y:S01]  /*4660*/  F2FP.BF16.PACK_AB R9, R138, R81 ;  /* 0x000000518a09723e */ /* 0x000fe200000010ff */
[----:B------:R2:W-:Y:S01]  /*4670*/  STS [R236+0x1800], R2 ;  /* 0x00180002ec007388 */ /* 0x0005e20000000800 */
[----:B------:R-:W-:Y:S02]  /*4680*/  F2FP.BF16.PACK_AB R13, R23, R80 ;  /* 0x00000050170d723e */ /* 0x000fe400000010ff */
[----:B------:R-:W-:Y:S01]  /*4690*/  F2FP.BF16.PACK_AB R12, R12, R24 ;  /* 0x000000180c0c723e */ /* 0x000fe200000010ff */
[----:B------:R-:W-:Y:S04]  /*46a0*/  STS [R235+0x14480], R132 ;  /* 0x01448084eb007388 */ /* 0x000fe80000000800 */
[----:B------:R-:W-:Y:S01]  /*46b0*/  STS [R236+0x2000], R16 ;  /* 0x00200010ec007388 */ /* 0x000fe20000000800 */
[--C-:B-1----:R-:W-:Y:S02]  /*46c0*/  FADD.FTZ R10, R10, -R0.reuse ;  /* 0x800000000a0a7221 */ /* 0x102fe40000010000 */
[--C-:B------:R-:W-:Y:S01]  /*46d0*/  FADD.FTZ R11, R11, -R0.reuse ;  /* 0x800000000b0b7221 */ /* 0x100fe20000010000 */
[----:B------:R-:W-:Y:S01]  /*46e0*/  STS [R235+0x14c80], R4 ;  /* 0x014c8004eb007388 */ /* 0x000fe20000000800 */
[----:B------:R-:W-:Y:S02]  /*46f0*/  FMUL.FTZ R10, R145, R10 ;  /* 0x0000000a910a7220 */ /* 0x000fe40000410000 */
[----:B------:R-:W-:Y:S02]  /*4700*/  FMUL.FTZ R11, R134, R11 ;  /* 0x0000000b860b7220 */ /* 0x000fe40000410000 */
[--C-:B------:R-:W-:Y:S02]  /*4710*/  FADD.FTZ R14, R14, -R0.reuse ;  /* 0x800000000e0e7221 */ /* 0x100fe40000010000 */
[--C-:B------:R-:W-:Y:S02]  /*4720*/  FADD.FTZ R15, R15, -R0.reuse ;  /* 0x800000000f0f7221 */ /* 0x100fe40000010000 */
[----:B------:R-:W-:Y:S02]  /*4730*/  FMUL.FTZ R14, R79, R14 ;  /* 0x0000000e4f0e7220 */ /* 0x000fe40000410000 */
[----:B------:R-:W-:Y:S01]  /*4740*/  FMUL.FTZ R15, R19, R15 ;  /* 0x0000000f130f7220 */ /* 0x000fe20000410000 */
[----:B--2---:R-:W-:Y:S01]  /*4750*/  F2FP.BF16.PACK_AB R2, R200, R18 ;  /* 0x00000012c802723e */ /* 0x004fe200000010ff */
[--C-:B------:R-:W-:Y:S02]  /*4760*/  FADD.FTZ R26, R26, -R0.reuse ;  /* 0x800000001a1a7221 */ /* 0x100fe40000010000 */
[----:B------:R-:W-:Y:S01]  /*4770*/  FADD.FTZ R27, R27, -R0 ;  /* 0x800000001b1b7221 */ /* 0x000fe20000010000 */
[----:B------:R-:W-:Y:S01]  /*4780*/  F2FP.BF16.PACK_AB R0, R15, R14 ;  /* 0x0000000e0f00723e */ /* 0x000fe200000010ff */
[----:B------:R1:W-:Y:S01]  /*4790*/  STS [R236+0x2800], R2 ;  /* 0x00280002ec007388 */ /* 0x0003e20000000800 */
[----:B------:R-:W-:Y:S02]  /*47a0*/  FMUL.FTZ R18, R18, R26 ;  /* 0x0000001a12127220 */ /* 0x000fe40000410000 */
[----:B------:R-:W-:Y:S01]  /*47b0*/  FMUL.FTZ R200, R200, R27 ;  /* 0x0000001bc8c87220 */ /* 0x000fe20000410000 */
        /* <DEDUP_REMOVED lines=97> */
[----:B------:R-:W3:Y:S01]  /*4dd0*/  LDL R237, [R1+0x2c] ;  /* 0x00002c0001ed7983 */ /* 0x000ee20000100800 */
[----:B------:R-:W-:Y:S02]  /*4de0*/  IMAD R4, R2, c[0x0][0x208], RZ ;  /* 0x0000820002047a24 */ /* 0x000fe400078e02ff */
[C---:B------:R-:W-:Y:S01]  /*4df0*/  IMAD.WIDE.U32 R2, R234.reuse, c[0x0][0x208], RZ ;  /* 0x00008200ea027a25 */ /* 0x040fe200078e00ff */
[----:B------:R-:W4:Y:S03]  /*4e00*/  LDL.64 R238, [R1] ;  /* 0x0000000001ee7983 */ /* 0x000f260000100a00 */
[----:B------:R-:W-:Y:S02]  /*4e10*/  IMAD R4, R234, c[0x0][0x20c], R4 ;  /* 0x00008300ea047a24 */ /* 0x000fe400078e0204 */
[C---:B------:R-:W-:Y:S02]  /*4e20*/  IMAD.SHL.U32 R6, R2.reuse, 0x40, RZ ;  /* 0x0000004002067824 */ /* 0x040fe400078e00ff */
[----:B------:R-:W-:Y:S05]  /*4e30*/  IMAD.IADD R3, R3, 0x1, R4 ;  /* 0x0000000103037824 */ /* 0x000fea00078e0204 */
[----:B------:R-:W-:Y:S02]  /*4e40*/  SHF.L.U64.HI R3, R2, 0x6, R3 ;  /* 0x0000000602037819 */ /* 0x000fe40000010203 */
[C---:B--2---:R-:W-:Y:S02]  /*4e50*/  IADD3 R4, P1, R5.reuse, R240, RZ ;  /* 0x000000f005047210 */ /* 0x044fe40007f3e0ff */
[----:B------:R-:W1:Y:S02]  /*4e60*/  S2R R240, SR_TID.X ;  /* 0x0000000000f07919 */ /* 0x000e640000002100 */
[----:B---3--:R-:W-:Y:S02]  /*4e70*/  LEA.HI.X.SX32 R7, R5, R237, 0x1, P1 ;  /* 0x000000ed05077211 */ /* 0x008fe400008f0eff */
[----:B------:R-:W-:Y:S02]  /*4e80*/  LOP3.LUT P1, RZ, R248, 0x1, RZ, 0xc0, !PT ;  /* 0x00000001f8ff7812 */ /* 0x000fe4000782c0ff */
[----:B----4-:R-:W-:Y:S04]  /*4e90*/  IADD3 R10, P6, P5, R238, UR12, R6 ;  /* 0x0000000cee0a7c10 */ /* 0x010fe8000fdde006 */
[----:B------:R-:W-:Y:S02]  /*4ea0*/  IADD3.X R11, R251, UR6, R3, P6, P5 ;  /* 0x00000006fb0b7c10 */ /* 0x000fe4000b7ea403 */
[C---:B------:R-:W-:Y:S04]  /*4eb0*/  LEA R8, P5, R4.reuse, c[0x0][0x280], 0x2 ;  /* 0x0000a00004087a11 */ /* 0x040fe800078a10ff */
[----:B------:R-:W-:Y:S02]  /*4ec0*/  LEA.HI.X R9, R4, c[0x0][0x284], R7, 0x2, P5 ;  /* 0x0000a10004097a11 */ /* 0x000fe400028f1407 */
[----:B-1----:R-:W-:Y:S04]  /*4ed0*/  SHF.R.S32.HI R237, RZ, 0x1f, R240 ;  /* 0x0000001fffed7819 */ /* 0x002fe800000114f0 */
[----:B------:R-:W-:Y:S04]  /*4ee0*/  LEA.HI R237, R237, R240, RZ, 0x3 ;  /* 0x000000f0eded7211 */ /* 0x000fe800078f18ff */
[----:B------:R-:W-:Y:S04]  /*4ef0*/  SHF.R.S32.HI R237, RZ, 0x3, R237 ;  /* 0x00000003ffed7819 */ /* 0x000fe800000114ed */
[----:B------:R-:W-:Y:S02]  /*4f00*/  IADD3 R2, -R237, R245, -R5 ;  /* 0x000000f5ed027210 */ /* 0x000fe40007ffe905 */
[----:B------:R-:W-:Y:S02]  /*4f10*/  IADD3 R5, P6, R6, R238, RZ ;  /* 0x000000ee06057210 */ /* 0x000fe40007fde0ff */
[----:B------:R-:W1:Y:S01]  /*4f20*/  S2R R238, SR_TID.X ;  /* 0x0000000000ee7919 */ /* 0x000e620000002100 */
[C---:B------:R-:W-:Y:S02]  /*4f30*/  ISETP.LT.OR P5, PT, R2.reuse, 0x1, !P1 ;  /* 0x000000010200780c */ /* 0x040fe40004fa1670 */
[----:B------:R-:W-:Y:S01]  /*4f40*/  IMAD.X R3, R3, 0x1, R251, P6 ;  /* 0x0000000103037824 */ /* 0x000fe200030e06fb */
[C---:B------:R-:W-:Y:S02]  /*4f50*/  LEA R6, P6, R5.reuse, c[0x0][0x1f0], 0x1 ;  /* 0x00007c0005067a11 */ /* 0x040fe400078c08ff */
[----:B------:R-:W-:Y:S02]  /*4f60*/  ISETP.LT.OR P1, PT, R2, 0x21, !P1 ;  /* 0x000000210200780c */ /* 0x000fe40004f21670 */
[----:B------:R-:W-:Y:S02]  /*4f70*/  LEA.HI.X R7, R5, c[0x0][0x1f4], R3, 0x1, P6 ;  /* 0x00007d0005077a11 */ /* 0x000fe400030f0c03 */
[C---:B------:R-:W-:Y:S04]  /*4f80*/  LEA R4, P6, R10.reuse, c[0x0][0x1f0], 0x1 ;  /* 0x00007c000a047a11 */ /* 0x040fe800078c08ff */
        /* <DEDUP_REMOVED lines=13> */
.L_x_904:
[-C--:B-1234-:R-:W-:Y:S01]  /*5060*/  HMMA.16816.F32.BF16 R4, R80, R16.reuse, RZ ;  /* 0x000000105004723c */ /* 0x09efe200000418ff */
[----:B------:R-:W2:Y:S01]  /*5070*/  LDL.64 R238, [R1+0x30] ;  /* 0x0000300001ee7983 */ /* 0x000ea20000100a00 */
[----:B------:R-:W-:Y:S01]  /*5080*/  UIADD3 UR7, UR8, 0x1, URZ ;  /* 0x0000000108077890 */ /* 0x000fe2000fffe03f */
[----:B------:R-:W-:Y:S01]  /*5090*/  ISETP.GE.AND P5, PT, R217, 0x1, PT ;  /* 0x00000001d900780c */ /* 0x000fe20003fa6270 */
[----:B------:R-:W-:Y:S01]  /*50a0*/  UISETP.GE.AND UP0, UPT, UR8, 0x1, UPT ;  /* 0x000000010800788c */ /* 0x000fe2000bf06270 */
[----:B------:R-:W3:Y:S03]  /*50b0*/  LDL R2, [R1+0x14] ;  /* 0x0000140001027983 */ /* 0x000ee60000100800 */
[C---:B------:R-:W-:Y:S01]  /*50c0*/  HMMA.16816.F32.BF16 R8, R132.reuse, R16, RZ ;  /* 0x000000108408723c */ /* 0x040fe200000418ff */
[----:B------:R-:W4:Y:S01]  /*50d0*/  LDL R237, [R1+0x3c] ;  /* 0x00003c0001ed7983 */ /* 0x000f220000100800 */
[----:B------:R-:W-:Y:S03]  /*50e0*/  USEL UR8, UR7, URZ, !UP0 ;  /* 0x0000003f07087287 */ /* 0x000fe6000c000000 */
[----:B------:R-:W-:Y:S03]  /*50f0*/  LDSM.16.M88.4 R140, [R221+0x1800] ;  /* 0x00180000dd8c783b */ /* 0x000fe60000000200 */
[-C--:B------:R-:W-:Y:S01]  /*5100*/  HMMA.16816.F32.BF16 R12, R132, R18.reuse, RZ ;  /* 0x00000012840c723c */ /* 0x080fe200000418ff */
[----:B------:R-:W-:Y:S04]  /*5110*/  LDSM.16.MT88.4 R144, [R0+0x4080] ;  /* 0x004080000090783b */ /* 0x000fe80000004200 */
[----:B------:R-:W-:Y:S03]  /*5120*/  LDSM.16.MT88.4 R156, [R0+0x1880] ;  /* 0x00188000009c783b */ /* 0x000fe60000004200 */
        /* <DEDUP_REMOVED lines=25> */
[----:B------:R-:W5:Y:S07]  /*52c0*/  LDSM.16.MT88.4 R140, [R0+0x4880] ;  /* 0x00488000008c783b */ /* 0x000f6e0000004200 */
[----:B------:R-:W-:Y:S01]  /*52d0*/  HMMA.16816.F32.BF16 R80, R132, R146, R80 ;  /* 0x000000928450723c */ /* 0x000fe20000041850 */
[----:B------:R-:W-:Y:S04]  /*52e0*/  LDSM.16.M88.4 R132, [R221+0x2000] ;  /* 0x00200000dd84783b */ /* 0x000fe80000000200 */
[----:B------:R-:W5:Y:S03]  /*52f0*/  LDSM.16.MT88.4 R144, [R0+0x2080] ;  /* 0x002080000090783b */ /* 0x000f660000004200 */
[-C--:B-1----:R-:W-:Y:S08]  /*5300*/  HMMA.16816.F32.BF16 R4, R136, R156.reuse, R4 ;  /* 0x0000009c8804723c */ /* 0x082ff00000041804 */
[C---:B------:R-:W-:Y:S08]  /*5310*/  HMMA.16816.F32.BF16 R8, R200.reuse, R156, R8 ;  /* 0x0000009cc808723c */ /* 0x040ff00000041808 */
[-C--:B------:R-:W-:Y:S08]  /*5320*/  HMMA.16816.F32.BF16 R12, R200, R158.reuse, R12 ;  /* 0x0000009ec80c723c */ /* 0x080ff0000004180c */
[C---:B------:R-:W-:Y:S01]  /*5330*/  HMMA.16816.F32.BF16 R16, R136.reuse, R158, R16 ;  /* 0x0000009e8810723c */ /* 0x040fe20000041810 */
[----:B------:R-:W1:Y:S07]  /*5340*/  LDSM.16.M88.4 R156, [R221+0x2800] ;  /* 0x00280000dd9c783b */ /* 0x000e6e0000000200 */
[-C--:B-----5:R-:W-:Y:S08]  /*5350*/  HMMA.16816.F32.BF16 R20, R136, R140.reuse, R20 ;  /* 0x0000008c8814723c */ /* 0x0a0ff00000041814 */
[C---:B------:R-:W-:Y:S08]  /*5360*/  HMMA.16816.F32.BF16 R24, R200.reuse, R140, R24 ;  /* 0x0000008cc818723c */ /* 0x040ff00000041818 */
[-C--:B------:R-:W-:Y:S01]  /*5370*/  HMMA.16816.F32.BF16 R76, R200, R142.reuse, R76 ;  /* 0x0000008ec84c723c */ /* 0x080fe2000004184c */
[----:B------:R-:W5:Y:S07]  /*5380*/  LDSM.16.MT88.4 R200, [R0+0x5080] ;  /* 0x0050800000c8783b */ /* 0x000f6e0000004200 */
[----:B------:R-:W-:Y:S01]  /*5390*/  HMMA.16816.F32.BF16 R80, R136, R142, R80 ;  /* 0x0000008e8850723c */ /* 0x000fe20000041850 */
[----:B------:R-:W-:Y:S04]  /*53a0*/  LDSM.16.M88.4 R136, [R223+0x2000] ;  /* 0x00200000df88783b */ /* 0x000fe80000000200 */
[----:B------:R-:W2:Y:S03]  /*53b0*/  LDSM.16.MT88.4 R140, [R0+0x2880] ;  /* 0x00288000008c783b */ /* 0x000ea60000004200 */
[-C--:B------:R-:W-:Y:S08]  /*53c0*/  HMMA.16816.F32.BF16 R4, R132, R144.reuse, R4 ;  /* 0x000000908404723c */ /* 0x080ff00000041804 */
[C---:B-1----:R-:W-:Y:S08]  /*53d0*/  HMMA.16816.F32.BF16 R8, R156.reuse, R144, R8 ;  /* 0x000000909c08723c */ /* 0x042ff00000041808 */
[-C--:B------:R-:W-:Y:S08]  /*53e0*/  HMMA.16816.F32.BF16 R12, R156, R146.reuse, R12 ;  /* 0x000000929c0c723c */ /* 0x080ff0000004180c */
[C---:B------:R-:W-:Y:S01]  /*53f0*/  HMMA.16816.F32.BF16 R16, R132.reuse, R146, R16 ;  /* 0x000000928410723c */ /* 0x040fe20000041810 */
[----:B------:R-:W1:Y:S07]  /*5400*/  LDSM.16.M88.4 R144, [R223+0x2800] ;  /* 0x00280000df90783b */ /* 0x000e6e0000000200 */
[-C--:B-----5:R-:W-:Y:S08]  /*5410*/  HMMA.16816.F32.BF16 R20, R132, R200.reuse, R20 ;  /* 0x000000c88414723c */ /* 0x0a0ff00000041814 */
[C---:B------:R-:W-:Y:S08]  /*5420*/  HMMA.16816.F32.BF16 R24, R156.reuse, R200, R24 ;  /* 0x000000c89c18723c */ /* 0x040ff00000041818 */
[-C--:B------:R-:W-:Y:S01]  /*5430*/  HMMA.16816.F32.BF16 R76, R156, R202.reuse, R76 ;  /* 0x000000ca9c4c723c */ /* 0x080fe2000004184c */
[----:B------:R5:W3:Y:S07]  /*5440*/  LDSM.16.MT88.4 R156, [R0+0x5880] ;  /* 0x00588000009c783b */ /* 0x000aee0000004200 */
[----:B------:R-:W-:Y:S01]  /*5450*/  HMMA.16816.F32.BF16 R80, R132, R202, R80 ;  /* 0x000000ca8450723c */ /* 0x000fe20000041850 */
[----:B------:R-:W-:Y:S07]  /*5460*/  LDSM.16.MT88.4 R132, [R216+0x17880] ;  /* 0x01788000d884783b */ /* 0x000fee0000004200 */
[-C--:B--2---:R-:W-:Y:S08]  /*5470*/  HMMA.16816.F32.BF16 R4, R136, R140.reuse, R4 ;  /* 0x0000008c8804723c */ /* 0x084ff00000041804 */
[C---:B-1----:R-:W-:Y:S04]  /*5480*/  HMMA.16816.F32.BF16 R8, R144.reuse, R140, R8 ;  /* 0x0000008c9008723c */ /* 0x042fe80000041808 */
[----:B-----5:R-:W-:Y:S04]  /*5490*/  IMAD.SHL.U32 R0, R246, 0x2000, RZ ;  /* 0x00002000f6007824 */ /* 0x020fe800078e00ff */
[-C--:B------:R-:W-:Y:S04]  /*54a0*/  HMMA.16816.F32.BF16 R12, R144, R142.reuse, R12 ;  /* 0x0000008e900c723c */ /* 0x080fe8000004180c */
[C---:B------:R-:W-:Y:S04]  /*54b0*/  IADD3 R3, P1, R0.reuse, R238, RZ ;  /* 0x000000ee00037210 */ /* 0x040fe80007f3e0ff */
[C---:B------:R-:W-:Y:S01]  /*54c0*/  HMMA.16816.F32.BF16 R16, R136.reuse, R142, R16 ;  /* 0x0000008e8810723c */ /* 0x040fe20000041810 */
[----:B------:R-:W-:Y:S03]  /*54d0*/  LDSM.16.MT88.4 R140, [R216+0x18080] ;  /* 0x01808000d88c783b */ /* 0x000fe60000004200 */
[----:B----4-:R-:W-:Y:S01]  /*54e0*/  LEA.HI.X.SX32 R0, R0, R237, 0x1, P1 ;  /* 0x000000ed00007211 */ /* 0x010fe200008f0eff */
[----:B---3--:R-:W-:Y:S01]  /*54f0*/  IMAD.MOV.U32 R237, RZ, RZ, R2 ;  /* 0x000000ffffed7224 */ /* 0x008fe200078e0002 */
[C---:B------:R-:W-:Y:S02]  /*5500*/  LEA R2, P1, R3.reuse, c[0x0][0x220], 0x2 ;  /* 0x0000880003027a11 */ /* 0x040fe400078210ff */
[-C--:B------:R-:W-:Y:S04]  /*5510*/  HMMA.16816.F32.BF16 R20, R136, R156.reuse, R20 ;  /* 0x0000009c8814723c */ /* 0x080fe80000041814 */
[----:B------:R-:W-:Y:S01]  /*5520*/  LEA.HI.X R3, R3, c[0x0][0x224], R0, 0x2, P1 ;  /* 0x0000890003037a11 */ /* 0x000fe200008f1400 */
[C---:B------:R-:W-:Y:S01]  /*5530*/  IMAD R0, R217.reuse, 0x2000, R228 ;  /* 0x00002000d9007824 */ /* 0x040fe200078e02e4 */
[----:B------:R-:W-:Y:S02]  /*5540*/  ISETP.GE.AND P1, PT, R234, R237, PT ;  /* 0x000000edea00720c */ /* 0x000fe40003f26270 */
[C---:B------:R-:W-:Y:S01]  /*5550*/  HMMA.16816.F32.BF16 R24, R144.reuse, R156, R24 ;  /* 0x0000009c9018723c */ /* 0x040fe20000041818 */
[----:B------:R-:W-:Y:S03]  /*5560*/  RED.E.ADD.F32.FTZ.RN.STRONG.GPU [R2.64], R4 ;  /* 0x000000040200798e */ /* 0x000fe6000c10e78a */
[----:B------:R-:W-:Y:S01]  /*5570*/  IMAD.SHL.U32 R0, R0, 0x2, RZ ;  /* 0x0000000200007824 */ /* 0x000fe200078e00ff */
[----:B------:R-:W-:Y:S01]  /*5580*/  RED.E.ADD.F32.FTZ.RN.STRONG.GPU [R2.64+0x400], R5 ;  /* 0x000400050200798e */ /* 0x000fe2000c10e78a */
[----:B------:R-:W-:Y:S02]  /*5590*/  IADD3 R217, R217, 0x1, RZ ;  /* 0x00000001d9d97810 */ /* 0x000fe40007ffe0ff */
[-C--:B------:R-:W-:Y:S01]  /*55a0*/  HMMA.16816.F32.BF16 R76, R144, R158.reuse, R76 ;  /* 0x0000009e904c723c */ /* 0x080fe2000004184c */
[----:B------:R-:W-:Y:S03]  /*55b0*/  RED.E.ADD.F32.FTZ.RN.STRONG.GPU [R2.64+0x800], R6 ;  /* 0x000800060200798e */ /* 0x000fe6000c10e78a */
[----:B------:R-:W-:Y:S01]  /*55c0*/  SEL R217, R217, RZ, !P5 ;  /* 0x000000ffd9d97207 */ /* 0x000fe20006800000 */
[----:B------:R-:W-:Y:S03]  /*55d0*/  RED.E.ADD.F32.FTZ.RN.STRONG.GPU [R2.64+0xc00], R7 ;  /* 0x000c00070200798e */ /* 0x000fe6000c10e78a */
[----:B------:R-:W-:Y:S01]  /*55e0*/  HMMA.16816.F32.BF16 R80, R136, R158, R80 ;  /* 0x0000009e8850723c */ /* 0x000fe20000041850 */
        /* <DEDUP_REMOVED lines=144> */
.L_x_902:
        /* <DEDUP_REMOVED lines=20> */
[----:B------:R-:W-:Y:S02]  /*6030*/  LEA.HI R2, R27, R77, RZ, 0x5 ;  /* 0x0000004d1b027211 */ /* 0x000fe400078f28ff */
[--C-:B------:R-:W-:Y:S02]  /*6040*/  SHF.R.S32.HI R6, RZ, 0x2, R4.reuse ;  /* 0x00000002ff067819 */ /* 0x100fe40000011404 */
[----:B------:R-:W-:Y:S02]  /*6050*/  SHF.R.S32.HI R0, RZ, 0x1f, R4 ;  /* 0x0000001fff007819 */ /* 0x000fe40000011404 */
[----:B------:R-:W-:-:S02]  /*6060*/  SHF.R.S32.HI R3, RZ, 0x5, R2 ;  /* 0x00000005ff037819 */ /* 0x000fc40000011402 */
[----:B------:R-:W-:Y:S02]  /*6070*/  LEA.HI R0, R0, R6, RZ, 0x3 ;  /* 0x0000000600007211 */ /* 0x000fe400078f18ff */
[----:B-1----:R-:W-:Y:S02]  /*6080*/  LEA.HI R5, R27, R77, RZ, 0x6 ;  /* 0x0000004d1b057211 */ /* 0x002fe400078f30ff */
        /* <DEDUP_REMOVED lines=120> */
.L_x_907:
        /* <DEDUP_REMOVED lines=63> */
.L_x_909:
[----:B-1--4-:R-:W-:Y:S05]  /*6c00*/  BSYNC B0 ;  /* 0x0000000000007941 */ /* 0x012fea0003800000 */
.L_x_908:
        /* <DEDUP_REMOVED lines=16> */
.L_x_911:
[----:B------:R-:W-:Y:S05]  /*6d10*/  BSYNC B0 ;  /* 0x0000000000007941 */ /* 0x000fea0003800000 */
.L_x_910:
        /* <DEDUP_REMOVED lines=16> */
.L_x_913:
[----:B------:R-:W-:Y:S05]  /*6e20*/  BSYNC B0 ;  /* 0x0000000000007941 */ /* 0x000fea0003800000 */
.L_x_912:
        /* <DEDUP_REMOVED lines=16> */
.L_x_915:
[----:B------:R-:W-:Y:S05]  /*6f30*/  BSYNC B0 ;  /* 0x0000000000007941 */ /* 0x000fea0003800000 */
.L_x_914:
        /* <DEDUP_REMOVED lines=16> */
.L_x_917:
[----:B------:R-:W-:Y:S05]  /*7040*/  BSYNC B0 ;  /* 0x0000000000007941 */ /* 0x000fea0003800000 */
.L_x_916:
        /* <DEDUP_REMOVED lines=16> */
.L_x_919:
[----:B------:R-:W-:Y:S05]  /*7150*/  BSYNC B0 ;  /* 0x0000000000007941 */ /* 0x000fea0003800000 */
.L_x_918:
        /* <DEDUP_REMOVED lines=19> */
.L_x_921:
[----:B------:R-:W-:Y:S05]  /*7290*/  BSYNC B0 ;  /* 0x0000000000007941 */ /* 0x000fea0003800000 */
.L_x_920:
        /* <DEDUP_REMOVED lines=14> */
.L_x_923:
[----:B------:R-:W-:Y:S05]  /*7380*/  BSYNC B0 ;  /* 0x0000000000007941 */ /* 0x000fea0003800000 */
.L_x_922:
        /* <DEDUP_REMOVED lines=14> */
.L_x_925:
[----:B------:R-:W-:Y:S05]  /*7470*/  BSYNC B0 ;  /* 0x0000000000007941 */ /* 0x000fea0003800000 */
.L_x_924:
        /* <DEDUP_REMOVED lines=14> */
.L_x_927:
[----:B------:R-:W-:Y:S05]  /*7560*/  BSYNC B0 ;  /* 0x0000000000007941 */ /* 0x000fea0003800000 */
.L_x_926:
        /* <DEDUP_REMOVED lines=14> */
.L_x_929:
[----:B------:R-:W-:Y:S05]  /*7650*/  BSYNC B0 ;  /* 0x0000000000007941 */ /* 0x000fea0003800000 */
.L_x_928:
        /* <DEDUP_REMOVED lines=14> */
.L_x_906:
[----:B------:R-:W2:Y:S01]  /*7740*/  LDL R8, [R1+0x40] ;  /* 0x0000400001087983 */ /* 0x000ea20000100800 */
[----:B------:R-:W-:Y:S01]  /*7750*/  ISETP.NE.U32.AND P1, PT, RZ, c[0x0][0x358], PT ;  /* 0x0000d600ff007a0c */ /* 0x000fe20003f25070 */
[----:B------:R-:W-:Y:S01]  /*7760*/  IMAD.MOV.U32 R2, RZ, RZ, 0x4 ;  /* 0x00000004ff027424 */ /* 0x000fe200078e00ff */
[----:B------:R-:W-:Y:S02]  /*7770*/  ISETP.NE.U32.AND P0, PT, RZ, c[0x0][0x360], PT ;  /* 0x0000d800ff007a0c */ /* 0x000fe40003f05070 */
[----:B------:R-:W-:Y:S02]  /*7780*/  ISETP.NE.AND.EX P1, PT, RZ, c[0x0][0x35c], PT, P1 ;  /* 0x0000d700ff007a0c */ /* 0x000fe40003f25310 */
[----:B------:R-:W-:Y:S01]  /*7790*/  ISETP.NE.AND.EX P0, PT, RZ, c[0x0][0x364], PT, P0 ;  /* 0x0000d900ff007a0c */ /* 0x000fe20003f05300 */
[----:B-12---:R-:W-:-:S10]  /*77a0*/  IMAD.WIDE R4, R8, R2, c[0x0][0x358] ;  /* 0x0000d60008047625 */ /* 0x006fd400078e0202 */
        /* <DEDUP_REMOVED lines=12> */
.L_x_930:
        /* <DEDUP_REMOVED lines=40> */
.L_x_932:
[----:B------:R-:W-:Y:S05]  /*7af0*/  BSYNC B0 ;  /* 0x0000000000007941 */ /* 0x000fea0003800000 */
.L_x_931:
        /* <DEDUP_REMOVED lines=16> */
.L_x_934:
[----:B------:R-:W-:Y:S05]  /*7c00*/  BSYNC B0 ;  /* 0x0000000000007941 */ /* 0x000fea0003800000 */
.L_x_933:
        /* <DEDUP_REMOVED lines=16> */
.L_x_936:
[----:B------:R-:W-:Y:S05]  /*7d10*/  BSYNC B0 ;  /* 0x0000000000007941 */ /* 0x000fea0003800000 */
.L_x_935:
        /* <DEDUP_REMOVED lines=16> */
.L_x_938:
[----:B------:R-:W-:Y:S05]  /*7e20*/  BSYNC B0 ;  /* 0x0000000000007941 */ /* 0x000fea0003800000 */
.L_x_937:
        /* <DEDUP_REMOVED lines=16> */
.L_x_940:
[----:B------:R-:W-:Y:S05]  /*7f30*/  BSYNC B0 ;  /* 0x0000000000007941 */ /* 0x000fea0003800000 */
.L_x_939:
        /* <DEDUP_REMOVED lines=16> */
.L_x_942:
[----:B------:R-:W-:Y:S05]  /*8040*/  BSYNC B0 ;  /* 0x0000000000007941 */ /* 0x000fea0003800000 */
.L_x_941:
        /* <DEDUP_REMOVED lines=19> */
.L_x_944:
[----:B------:R-:W-:Y:S05]  /*8180*/  BSYNC B0 ;  /* 0x0000000000007941 */ /* 0x000fea0003800000 */
.L_x_943:
        /* <DEDUP_REMOVED lines=14> */
.L_x_946:
[----:B------:R-:W-:Y:S05]  /*8270*/  BSYNC B0 ;  /* 0x0000000000007941 */ /* 0x000fea0003800000 */
.L_x_945:
        /* <DEDUP_REMOVED lines=14> */
.L_x_948:
[----:B------:R-:W-:Y:S05]  /*8360*/  BSYNC B0 ;  /* 0x0000000000007941 */ /* 0x000fea0003800000 */
.L_x_947:
        /* <DEDUP_REMOVED lines=14> */
.L_x_950:
[----:B------:R-:W-:Y:S05]  /*8450*/  BSYNC B0 ;  /* 0x0000000000007941 */ /* 0x000fea0003800000 */
.L_x_949:
        /* <DEDUP_REMOVED lines=14> */
.L_x_952:
[----:B------:R-:W-:Y:S05]  /*8540*/  BSYNC B0 ;  /* 0x0000000000007941 */ /* 0x000fea0003800000 */
.L_x_951:
        /* <DEDUP_REMOVED lines=14> */
.L_x_953:
        /* <DEDUP_REMOVED lines=13> */
.L_x_2311:


//--------------------- .text._ZN7cutlass13device_kernelIN5flash19enable_sm80_to_sm89INS1_16FlashAttnBwdSm80INS1_25CollectiveMainloopBwdSm80ILi2ELi1EN4cute5tupleIJNS5_1CILi64EEENS7_ILi96EEENS7_ILi128EEEEEENS_10bfloat16_tEfNS_4arch4Sm80ELb1ELb0ELb0ELb1ELb0ELb0ELb0ELb0ELi2ELi2ELi2ELi2ELb1EEENS1_24CollectiveEpilogueBwdGQAISB_fSE_Li256ELb1ELb0EEENS1_25SingleTileBwdLPTSchedulerILb1ELi96ELb0EEEEEEEEEvNT_6ParamsE --------------------------
	.section	.text._ZN7cutlass13device_kernelIN5flash19enable_sm80_to_sm89INS1_16FlashAttnBwdSm80INS1_25CollectiveMainloopBwdSm80ILi2ELi1EN4cute5tupleIJNS5_1CILi64EEENS7_ILi96EEENS7_ILi128EEEEEENS_10bfloat16_tEfNS_4arch4Sm80ELb1ELb0ELb0ELb1ELb0ELb0ELb0ELb0ELi2ELi2ELi2ELi2ELb1EEENS1_24CollectiveEpilogueBwdGQAISB_fSE_Li256ELb1ELb0EEENS1_25SingleTileBwdLPTSchedulerILb1ELi96ELb0EEEEEEEEEvNT_6ParamsE,"ax",@progbits
	.sectioninfo	@"SHI_REGISTERS=255"
	.align	128
.text._ZN7cutlass13device_kernelIN5flash19enable_sm80_to_sm89INS1_16FlashAttnBwdSm80INS1_25CollectiveMainloopBwdSm80ILi2ELi1EN4cute5tupleIJNS5_1CILi64EEENS7_ILi96EEENS7_ILi128EEEEEENS_10bfloat16_tEfNS_4arch4Sm80ELb1ELb0ELb0ELb1ELb0ELb0ELb0ELb0ELi2ELi2ELi2ELi2ELb1EEENS1_24CollectiveEpilogueBwdGQAISB_fSE_Li256ELb1ELb0EEENS1_25SingleTileBwdLPTSchedulerILb1ELi96ELb0EEEEEEEEEvNT_6ParamsE:
        .type           _ZN7cutlass13device_kernelIN5flash19enable_sm80_to_sm89INS1_16FlashAttnBwdSm80INS1_25CollectiveMainloopBwdSm80ILi2ELi1EN4cute5tupleIJNS5_1CILi64EEENS7_ILi96EEENS7_ILi128EEEEEENS_10bfloat16_tEfNS_4arch4Sm80ELb1ELb0ELb0ELb1ELb0ELb0ELb0ELb0ELi2ELi2ELi2ELi2ELb1EEENS1_24CollectiveEpilogueBwdGQAISB_fSE_Li256ELb1ELb0EEENS1_25SingleTileBwdLPTSchedulerILb1ELi96ELb0EEEEEEEEEvNT_6ParamsE,@function
        .size           _ZN7cutlass13device_kernelIN5flash19enable_sm80_to_sm89INS1_16FlashAttnBwdSm80INS1_25CollectiveMainloopBwdSm80ILi2ELi1EN4cute5tupleIJNS5_1CILi64EEENS7_ILi96EEENS7_ILi128EEEEEENS_10bfloat16_tEfNS_4arch4Sm80ELb1ELb0ELb0ELb1ELb0ELb0ELb0ELb0ELi2ELi2ELi2ELi2ELb1EEENS1_24CollectiveEpilogueBwdGQAISB_fSE_Li256ELb1ELb0EEENS1_25SingleTileBwdLPTSchedulerILb1ELi96ELb0EEEEEEEEEvNT_6ParamsE,(.L_x_2312 - _ZN7cutlass13device_kernelIN5flash19enable_sm80_to_sm89INS1_16FlashAttnBwdSm80INS1_25CollectiveMainloopBwdSm80ILi2ELi1EN4cute5tupleIJNS5_1CILi64EEENS7_ILi96EEENS7_ILi128EEEEEENS_10bfloat16_tEfNS_4arch4Sm80ELb1ELb0ELb0ELb1ELb0ELb0ELb0ELb0ELi2ELi2ELi2ELi2ELb1EEENS1_24CollectiveEpilogueBwdGQAISB_fSE_Li256ELb1ELb0EEENS1_25SingleTileBwdLPTSchedulerILb1ELi96ELb0EEEEEEEEEvNT_6ParamsE)
        .other          _ZN7cutlass13device_kernelIN5flash19enable_sm80_to_sm89INS1_16FlashAttnBwdSm80INS1_25CollectiveMainloopBwdSm80ILi2ELi1EN4cute5tupleIJNS5_1CILi64EEENS7_ILi96EEENS7_ILi128EEEEEENS_10bfloat16_tEfNS_4arch4Sm80ELb1ELb0ELb0ELb1ELb0ELb0ELb0ELb0ELi2ELi2ELi2ELi2ELb1EEENS1_24CollectiveEpilogueBwdGQAISB_fSE_Li256ELb1ELb0EEENS1_25SingleTileBwdLPTSchedulerILb1ELi96ELb0EEEEEEEEEvNT_6ParamsE,@"STO_CUDA_ENTRY STV_DEFAULT"
_ZN7cutlass13device_kernelIN5flash19enable_sm80_to_sm89INS1_16FlashAttnBwdSm80INS1_25CollectiveMainloopBwdSm80ILi2ELi1EN4cute5tupleIJNS5_1CILi64EEENS7_ILi96EEENS7_ILi128EEEEEENS_10bfloat16_tEfNS_4arch4Sm80ELb1ELb0ELb0ELb1ELb0ELb0ELb0ELb0ELi2ELi2ELi2ELi2ELb1EEENS1_24CollectiveEpilogueBwdGQAISB_fSE_Li256ELb1ELb0EEENS1_25SingleTileBwdLPTSchedulerILb1ELi96ELb0EEEEEEEEEvNT_6ParamsE:
        /* <DEDUP_REMOVED lines=26> */
.L_x_955:
[----:B------:R-:W-:Y:S02]  /*01a0*/  MOV R3, c[0x0][0x3b4] ;  /* 0x0000ed0000037a02 */ /* 0x000fe40000000f00 */
[----:B------:R-:W-:Y:S02]  /*01b0*/  MOV R4, R0 ;  /* 0x0000000000047202 */ /* 0x000fe40000000f00 */
[----:B------:R-:W-:-:S13]  /*01c0*/  ISETP.NE.AND P0, PT, R3, 0x1, PT ;  /* 0x000000010300780c */ /* 0x000fda0003f05270 */
[----:B------:R-:W-:-:S05]  /*01d0*/  @P0 IMAD.HI.U32 R3, R0, c[0x0][0x3b8], RZ ;  /* 0x0000ee0000030a27 */ /* 0x000fca00078e00ff */
[----:B------:R-:W-:-:S05]  /*01e0*/  @P0 SHF.R.U32.HI R4, RZ, c[0x0][0x3bc], R3 ;  /* 0x0000ef00ff040a19 */ /* 0x000fca0000011603 */
[----:B------:R1:W-:Y:S01]  /*01f0*/  STL [R1+0x20], R4 ;  /* 0x0000200401007387 */ /* 0x0003e20000100800 */
[----:B------:R-:W-:-:S03]  /*0200*/  IMAD R3, R4, c[0x0][0x3b4], RZ ;  /* 0x0000ed0004037a24 */ /* 0x000fc600078e02ff */
.L_x_956:
        /* <DEDUP_REMOVED lines=10> */
[----:B------:R-:W-:Y:S01]  /*02b0*/  IMAD R251, R2, c[0x0][0x3a8], R0 ;  /* 0x0000ea0002fb7a24 */ /* 0x000fe200078e0200 */
[----:B------:R-:W-:Y:S05]  /*02c0*/  @!P0 BRA `(.L_x_957) ;  /* 0x0000004000008947 */ /* 0x000fea0003800000 */
[----:B------:R-:W-:-:S05]  /*02d0*/  MOV R2, 0x4 ;  /* 0x0000000400027802 */ /* 0x000fca0000000f00 */
[----:B------:R-:W-:-:S05]  /*02e0*/  IMAD.WIDE R2, R4, R2, c[0x0][0x3e8] ;  /* 0x0000fa0004027625 */ /* 0x000fca00078e0202 */
[----:B------:R1:W5:Y:S01]  /*02f0*/  LDG.E R0, [R2.64] ;  /* 0x0000000e02007981 */ /* 0x000362000c1e1900 */
[----:B------:R-:W-:Y:S05]  /*0300*/  BRA `(.L_x_958) ;  /* 0x000000a000007947 */ /* 0x000fea0003800000 */
.L_x_957:
[----:B------:R-:W-:-:S04]  /*0310*/  ISETP.NE.U32.AND P0, PT, RZ, c[0x0][0x3e0], PT ;  /* 0x0000f800ff007a0c */ /* 0x000fc80003f05070 */
[----:B------:R-:W-:-:S13]  /*0320*/  ISETP.NE.AND.EX P0, PT, RZ, c[0x0][0x3e4], PT, P0 ;  /* 0x0000f900ff007a0c */ /* 0x000fda0003f05300 */
[----:B------:R-:W-:Y:S05]  /*0330*/  @!P0 BRA `(.L_x_959) ;  /* 0x0000006000008947 */ /* 0x000fea0003800000 */
[----:B------:R-:W-:-:S05]  /*0340*/  MOV R2, 0x4 ;  /* 0x0000000400027802 */ /* 0x000fca0000000f00 */
[----:B------:R-:W-:-:S05]  /*0350*/  IMAD.WIDE R2, R4, R2, c[0x0][0x3e0] ;  /* 0x0000f80004027625 */ /* 0x000fca00078e0202 */
[----:B------:R-:W2:Y:S04]  /*0360*/  LDG.E R5, [R2.64] ;  /* 0x0000000e02057981 */ /* 0x000ea8000c1e1900 */
[----:B------:R-:W2:Y:S02]  /*0370*/  LDG.E R0, [R2.64+0x4] ;  /* 0x0000040e02007981 */ /* 0x000ea4000c1e1900 */
[----:B--2---:R-:W-:Y:S01]  /*0380*/  IADD3 R0, -R5, R0, RZ ;  /* 0x0000000005007210 */ /* 0x004fe20007ffe1ff */
[----:B------:R-:W-:Y:S05]  /*0390*/  BRA `(.L_x_958) ;  /* 0x0000001000007947 */ /* 0x000fea0003800000 */
.L_x_959:
[----:B------:R-:W-:-:S03]  /*03a0*/  MOV R0, c[0x0][0x3dc] ;  /* 0x0000f70000007a02 */ /* 0x000fc60000000f00 */
.L_x_958:
        /* <DEDUP_REMOVED lines=9> */
.L_x_954:
        /* <DEDUP_REMOVED lines=17> */
.L_x_961:
[----:B------:R-:W-:Y:S02]  /*0550*/  MOV R3, c[0x0][0x3b4] ;  /* 0x0000ed0000037a02 */ /* 0x000fe40000000f00 */
[----:B------:R-:W-:Y:S02]  /*0560*/  MOV R4, R0 ;  /* 0x0000000000047202 */ /* 0x000fe40000000f00 */
[----:B------:R-:W-:-:S13]  /*0570*/  ISETP.NE.AND P0, PT, R3, 0x1, PT ;  /* 0x000000010300780c */ /* 0x000fda0003f05270 */
[----:B------:R-:W-:-:S05]  /*0580*/  @P0 IMAD.HI.U32 R3, R0, c[0x0][0x3b8], RZ ;  /* 0x0000ee0000030a27 */ /* 0x000fca00078e00ff */
[----:B------:R-:W-:-:S05]  /*0590*/  @P0 SHF.R.U32.HI R4, RZ, c[0x0][0x3bc], R3 ;  /* 0x0000ef00ff040a19 */ /* 0x000fca0000011603 */
[----:B------:R1:W-:Y:S01]  /*05a0*/  STL [R1+0x20], R4 ;  /* 0x0000200401007387 */ /* 0x0003e20000100800 */
[----:B------:R-:W-:-:S03]  /*05b0*/  IMAD R3, R4, c[0x0][0x3b4], RZ ;  /* 0x0000ed0004037a24 */ /* 0x000fc600078e02ff */
.L_x_962:
        /* <DEDUP_REMOVED lines=16> */
.L_x_963:
        /* <DEDUP_REMOVED lines=9> */
.L_x_965:
[----:B------:R-:W-:-:S03]  /*0750*/  MOV R0, c[0x0][0x3dc] ;  /* 0x0000f70000007a02 */ /* 0x000fc60000000f00 */
.L_x_964:
        /* <DEDUP_REMOVED lines=8> */
.L_x_960:
        /* <DEDUP_REMOVED lines=8> */
[----:B------:R-:W-:-:S03]  /*0860*/  ISETP.NE.AND.EX P3, PT, RZ, c[0x0][0x2d4], PT, P3 ;  /* 0x0000b500ff007a0c */ /* 0x000fc60003f65330 */
[----:B------:R-:W-:-:S08]  /*0870*/  IMAD.WIDE R2, R23, R14, c[0x0][0x2d0] ;  /* 0x0000b40017027625 */ /* 0x000fd000078e020e */
        /* <DEDUP_REMOVED lines=9> */
[----:B------:R-:W-:Y:S01]  /*0910*/  CS2R R12, SRZ ;  /* 0x00000000000c7805 */ /* 0x000fe2000001ff00 */
[----:B------:R-:W-:Y:S02]  /*0920*/  IMAD.MOV.U32 R22, RZ, RZ, RZ ;  /* 0x000000ffff167224 */ /* 0x000fe400078e00ff */
[----:B------:R-:W-:Y:S02]  /*0930*/  IMAD.MOV.U32 R239, RZ, RZ, c[0x0][0x198] ;  /* 0x00006600ffef7624 */ /* 0x000fe400078e00ff */
[----:B--2---:R-:W-:-:S05]  /*0940*/  @P4 IMAD R0, R23, 0x40, R0 ;  /* 0x0000004017004824 */ /* 0x004fca00078e0200 */
[----:B-1----:R-:W-:-:S04]  /*0950*/  @P4 SHF.R.S32.HI R6, RZ, 0x1f, R0 ;  /* 0x0000001fff064819 */ /* 0x002fc80000011400 */
[----:B------:R-:W-:Y:S01]  /*0960*/  @P4 LEA.HI R0, R6, R0, RZ, 0x6 ;  /* 0x0000000006004211 */ /* 0x000fe200078f30ff */
[--C-:B---3--:R-:W-:Y:S01]  /*0970*/  @P4 IMAD.MOV.U32 R10, RZ, RZ, R9.reuse ;  /* 0x000000ffff0a4224 */ /* 0x108fe200078e0009 */
[----:B------:R-:W-:Y:S01]  /*0980*/  @P4 SHF.R.S32.HI R11, RZ, 0x1f, R9 ;  /* 0x0000001fff0b4819 */ /* 0x000fe20000011409 */
[--C-:B----4-:R-:W-:Y:S01]  /*0990*/  @P3 IMAD.MOV.U32 R12, RZ, RZ, R8.reuse ;  /* 0x000000ffff0c3224 */ /* 0x110fe200078e0008 */
[----:B------:R-:W-:Y:S02]  /*09a0*/  @P3 SHF.R.S32.HI R13, RZ, 0x1f, R8 ;  /* 0x0000001fff0d3819 */ /* 0x000fe40000011408 */
[----:B------:R-:W-:Y:S01]  /*09b0*/  @P4 LOP3.LUT R22, R0, 0xffffffc0, RZ, 0xc0, !PT ;  /* 0xffffffc000164812 */ /* 0x000fe200078ec0ff */
[----:B------:R-:W-:Y:S05]  /*09c0*/  @P0 BRA `(.L_x_966) ;  /* 0x0000004000000947 */ /* 0x000fea0003800000 */
[----:B------:R-:W-:Y:S05]  /*09d0*/  @!P4 BRA `(.L_x_966) ;  /* 0x000000300000c947 */ /* 0x000fea0003800000 */
[----:B------:R1:W2:Y:S04]  /*09e0*/  LDG.E R0, [R4.64] ;  /* 0x0000000e04007981 */ /* 0x0002a8000c1e1900 */
[----:B-1----:R-:W2:Y:S02]  /*09f0*/  LDG.E R4, [R4.64+0x4] ;  /* 0x0000040e04047981 */ /* 0x002ea4000c1e1900 */
[----:B--2--5:R-:W-:-:S02]  /*0a00*/  IADD3 R238, -R0, R4, RZ ;  /* 0x0000000400ee7210 */ /* 0x024fc40007ffe1ff */
.L_x_966:
[----:B------:R-:W-:-:S04]  /*0a10*/  ISETP.NE.U32.AND P0, PT, RZ, c[0x0][0x2e0], PT ;  /* 0x0000b800ff007a0c */ /* 0x000fc80003f05070 */
[----:B------:R-:W-:-:S13]  /*0a20*/  ISETP.NE.AND.EX P0, PT, RZ, c[0x0][0x2e4], PT, P0 ;  /* 0x0000b900ff007a0c */ /* 0x000fda0003f05300 */
[----:B------:R-:W-:Y:S05]  /*0a30*/  @!P0 BRA `(.L_x_967) ;  /* 0x0000003000008947 */ /* 0x000fea0003800000 */
[----:B------:R-:W-:-:S05]  /*0a40*/  IMAD.WIDE R2, R23, R14, c[0x0][0x2e0] ;  /* 0x0000b80017027625 */ /* 0x000fca00078e020e */
[----:B------:R1:W5:Y:S01]  /*0a50*/  LDG.E R239, [R2.64] ;  /* 0x0000000e02ef7981 */ /* 0x000362000c1e1900 */
[----:B------:R-:W-:Y:S05]  /*0a60*/  BRA `(.L_x_968) ;  /* 0x0000004000007947 */ /* 0x000fea0003800000 */
.L_x_967:
[----:B------:R-:W-:Y:S05]  /*0a70*/  @!P3 BRA `(.L_x_968) ;  /* 0x000000300000b947 */ /* 0x000fea0003800000 */
[----:B------:R1:W2:Y:S04]  /*0a80*/  LDG.E R0, [R2.64] ;  /* 0x0000000e02007981 */ /* 0x0002a8000c1e1900 */
[----:B-1----:R-:W2:Y:S02]  /*0a90*/  LDG.E R2, [R2.64+0x4] ;  /* 0x0000040e02027981 */ /* 0x002ea4000c1e1900 */
[----:B--2---:R-:W-:-:S04]  /*0aa0*/  IADD3 R239, -R0, R2, RZ ;  /* 0x0000000200ef7210 */ /* 0x004fc80007ffe1ff */
.L_x_968:
[----:B------:R-:W2:Y:S01]  /*0ab0*/  LDL R80, [R1+0x20] ;  /* 0x0000200001507983 */ /* 0x000ea20000100800 */
[----:B-----5:R-:W-:Y:S01]  /*0ac0*/  IMAD.IADD R0, R238, 0x1, -R239 ;  /* 0x00000001ee007824 */ /* 0x020fe200078e0aef */
        /* <DEDUP_REMOVED lines=58> */
[----:B------:R-:W-:Y:S01]  /*0e70*/  SHF.R.S32.HI R250, RZ, 0x6, R2 ;  /* 0x00000006fffa7819 */ /* 0x000fe20000011402 */
[----:B-1----:R-:W-:-:S04]  /*0e80*/  UISETP.LT.AND UP0, UPT, URZ, UR4, UPT ;  /* 0x000000043f00728c */ /* 0x002fc8000bf01270 */
[----:B------:R-:W-:-:S06]  /*0e90*/  USEL UR10, URZ, UR4, !UP0 ;  /* 0x000000043f0a7287 */ /* 0x000fcc000c000000 */
[----:B------:R-:W-:-:S13]  /*0ea0*/  ISETP.GT.AND P0, PT, R250, UR10, PT ;  /* 0x0000000afa007c0c */ /* 0x000fda000bf04270 */
[----:B------:R-:W-:Y:S05]  /*0eb0*/  @!P0 BRA `(.L_x_969) ;  /* 0x0000500000008947 */ /* 0x000fea0003800000 */
[----:B------:R-:W-:Y:S01]  /*0ec0*/  IMAD.MOV.U32 R0, RZ, RZ, c[0x0][0x248] ;  /* 0x00009200ff007624 */ /* 0x000fe200078e00ff */
[----:B------:R-:W-:Y:S01]  /*0ed0*/  SHF.R.S32.HI R34, RZ, 0x1f, R81 ;  /* 0x0000001fff227819 */ /* 0x000fe20000011451 */
[----:B------:R-:W-:Y:S01]  /*0ee0*/  IMAD.SHL.U32 R6, R81, 0x4, RZ ;  /* 0x0000000451067824 */ /* 0x000fe200078e00ff */
[----:B------:R-:W-:Y:S01]  /*0ef0*/  SHF.R.S32.HI R5, RZ, 0x1f, R22 ;  /* 0x0000001fff057819 */ /* 0x000fe20000011416 */
[----:B------:R-:W-:Y:S01]  /*0f00*/  USHF.R.S32.HI UR13, URZ, 0x1f, UR10 ;  /* 0x0000001f3f0d7899 */ /* 0x000fe2000801140a */
[----:B------:R-:W-:Y:S01]  /*0f10*/  ISETP.NE.AND P0, PT, R0, 0x1, PT ;  /* 0x000000010000780c */ /* 0x000fe20003f05270 */
[----:B------:R-:W-:Y:S01]  /*0f20*/  IMAD.MOV.U32 R0, RZ, RZ, R251 ;  /* 0x000000ffff007224 */ /* 0x000fe200078e00fb */
[----:B------:R-:W-:Y:S01]  /*0f30*/  LEA.HI R33, R34, R81, RZ, 0x3 ;  /* 0x0000005122217211 */ /* 0x000fe200078f18ff */
[----:B------:R-:W-:Y:S01]  /*0f40*/  ULDC.64 UR4, c[0x0][0x178] ;  /* 0x00005e0000047ab9 */ /* 0x000fe20000000a00 */
[C---:B------:R-:W-:Y:S01]  /*0f50*/  IADD3 R28, P1, R6.reuse, R22, RZ ;  /* 0x00000016061c7210 */ /* 0x040fe20007f3e0ff */
[----:B------:R-:W-:Y:S01]  /*0f60*/  UIMAD UR6, UR13, UR4, URZ ;  /* 0x000000040d0672a4 */ /* 0x000fe2000f8e023f */
[----:B------:R-:W-:Y:S01]  /*0f70*/  SHF.R.S32.HI R249, RZ, 0x3, R33 ;  /* 0x00000003fff97819 */ /* 0x000fe20000011421 */
[----:B------:R-:W-:Y:S01]  /*0f80*/  UIMAD.WIDE.U32 UR18, UR10, UR4, URZ ;  /* 0x000000040a1272a5 */ /* 0x000fe2000f8e003f */
[----:B------:R-:W-:Y:S01]  /*0f90*/  LOP3.LUT R3, R33, 0xfffffff8, RZ, 0xc0, !PT ;  /* 0xfffffff821037812 */ /* 0x000fe200078ec0ff */
[----:B------:R-:W-:Y:S01]  /*0fa0*/  UIMAD UR6, UR10, UR5, UR6 ;  /* 0x000000050a0672a4 */ /* 0x000fe2000f8e0206 */
[----:B------:R-:W-:Y:S01]  /*0fb0*/  SHF.R.S32.HI R8, RZ, 0x1f, R249 ;  /* 0x0000001fff087819 */ /* 0x000fe200000114f9 */
[----:B------:R-:W-:Y:S01]  /*0fc0*/  ULDC.64 UR8, c[0x0][0x208] ;  /* 0x0000820000087ab9 */ /* 0x000fe20000000a00 */
[----:B------:R-:W-:Y:S01]  /*0fd0*/  IADD3 R7, P2, R249, R10, RZ ;  /* 0x0000000af9077210 */ /* 0x000fe20007f5e0ff */
[----:B------:R-:W-:Y:S01]  /*0fe0*/  @P0 IMAD.HI.U32 R2, R251, c[0x0][0x24c], RZ ;  /* 0x00009300fb020a27 */ /* 0x000fe200078e00ff */
[----:B------:R-:W-:Y:S01]  /*0ff0*/  LEA.HI.X.SX32 R29, R6, R5, 0x1, P1 ;  /* 0x00000005061d7211 */ /* 0x000fe200008f0eff */
[----:B------:R-:W-:Y:S01]  /*1000*/  UMOV UR11, 0x6 ;  /* 0x00000006000b7882 */ /* 0x000fe20000000000 */
[----:B------:R-:W-:Y:S01]  /*1010*/  SHF.R.S32.HI R20, RZ, 0x1f, R23 ;  /* 0x0000001fff147819 */ /* 0x000fe20000011417 */
[----:B------:R-:W-:Y:S01]  /*1020*/  IMAD.IADD R24, R81, 0x1, -R3 ;  /* 0x0000000151187824 */ /* 0x000fe200078e0a03 */
[----:B------:R-:W-:Y:S01]  /*1030*/  @P0 SHF.R.U32.HI R0, RZ, c[0x0][0x250], R2 ;  /* 0x00009400ff000a19 */ /* 0x000fe20000011602 */
[----:B------:R-:W-:Y:S01]  /*1040*/  IMAD.X R6, R8, 0x1, R11, P2 ;  /* 0x0000000108067824 */ /* 0x000fe200010e060b */
[----:B------:R-:W-:Y:S01]  /*1050*/  LEA.HI R2, R34, R81, RZ, 0x6 ;  /* 0x0000005122027211 */ /* 0x000fe200078f30ff */
[----:B------:R-:W-:Y:S01]  /*1060*/  IMAD.SHL.U32 R16, R24, 0x8, RZ ;  /* 0x0000000818107824 */ /* 0x000fe200078e00ff */
[----:B------:R-:W-:Y:S01]  /*1070*/  SHF.R.S32.HI R3, RZ, 0x1f, R0 ;  /* 0x0000001fff037819 */ /* 0x000fe20000011400 */
[----:B------:R-:W-:Y:S01]  /*1080*/  IMAD R9, R6, c[0x0][0x178], RZ ;  /* 0x00005e0006097a24 */ /* 0x000fe200078e02ff */
[----:B------:R-:W-:Y:S01]  /*1090*/  SHF.R.S32.HI R21, RZ, 0x6, R2 ;  /* 0x00000006ff157819 */ /* 0x000fe20000011402 */
[C---:B------:R-:W-:Y:S01]  /*10a0*/  IMAD.SHL.U32 R2, R249.reuse, 0x40, RZ ;  /* 0x00000040f9027824 */ /* 0x040fe200078e00ff */
[----:B------:R-:W-:Y:S01]  /*10b0*/  IADD3 R18, P0, R249, R12, RZ ;  /* 0x0000000cf9127210 */ /* 0x000fe20007f1e0ff */
[----:B------:R-:W-:Y:S01]  /*10c0*/  IMAD R11, R7, c[0x0][0x17c], R9 ;  /* 0x00005f00070b7a24 */ /* 0x000fe200078e0209 */
[--C-:B------:R-:W-:Y:S01]  /*10d0*/  SHF.R.S32.HI R17, RZ, 0x1f, R16.reuse ;  /* 0x0000001fff117819 */ /* 0x100fe20000011410 */
[----:B------:R-:W-:Y:S01]  /*10e0*/  IMAD.SHL.U32 R32, R21, 0x200, RZ ;  /* 0x0000020015207824 */ /* 0x000fe200078e00ff */
[----:B------:R-:W-:Y:S01]  /*10f0*/  LOP3.LUT R2, R2, 0x1c0, RZ, 0xc0, !PT ;  /* 0x000001c002027812 */ /* 0x000fe200078ec0ff */
[----:B------:R-:W-:Y:S01]  /*1100*/  IMAD.X R19, R8, 0x1, R13, P0 ;  /* 0x0000000108137824 */ /* 0x000fe200000e060d */
[----:B------:R-:W-:Y:S01]  /*1110*/  SHF.R.S32.HI R31, RZ, 0x1f, R251 ;  /* 0x0000001fff1f7819 */ /* 0x000fe200000114fb */
[----:B------:R-:W-:Y:S01]  /*1120*/  IMAD R6, R6, c[0x0][0x208], RZ ;  /* 0x0000820006067a24 */ /* 0x000fe200078e02ff */
[----:B------:R-:W-:Y:S01]  /*1130*/  LOP3.LUT R4, R2, 0x38, R16, 0xf8, !PT ;  /* 0x0000003802047812 */ /* 0x000fe200078ef810 */
[----:B------:R-:W-:Y:S01]  /*1140*/  USHF.L.U32 UR17, UR8, 0x6, URZ ;  /* 0x0000000608117899 */ /* 0x000fe2000800063f */
[----:B------:R-:W-:Y:S01]  /*1150*/  SHF.R.U32.HI R2, RZ, 0x3, R2 ;  /* 0x00000003ff027819 */ /* 0x000fe20000011602 */
[----:B------:R-:W-:Y:S01]  /*1160*/  IMAD R12, R7, c[0x0][0x20c], R6 ;  /* 0x00008300070c7a24 */ /* 0x000fe200078e0206 */
[----:B------:R-:W-:Y:S01]  /*1170*/  SEL R25, R23, RZ, !P4 ;  /* 0x000000ff17197207 */ /* 0x000fe20006000000 */
[----:B------:R-:W-:Y:S01]  /*1180*/  IMAD R13, R31, c[0x0][0x180], RZ ;  /* 0x000060001f0d7a24 */ /* 0x000fe200078e02ff */
[----:B------:R-:W-:Y:S01]  /*1190*/  LOP3.LUT R236, R32, R4, R2, 0xf6, !PT ;  /* 0x0000000420ec7212 */ /* 0x000fe200078ef602 */
[C---:B------:R-:W-:Y:S01]  /*11a0*/  IMAD R2, R3.reuse, c[0x0][0x1e0], RZ ;  /* 0x0000780003027a24 */ /* 0x040fe200078e02ff */
[----:B------:R-:W-:Y:S01]  /*11b0*/  USHF.L.U64.HI UR16, UR8, UR11, UR9 ;  /* 0x0000000b08107299 */ /* 0x000fe20008010209 */
[----:B------:R-:W-:Y:S01]  /*11c0*/  IMAD R3, R3, c[0x0][0x1b0], RZ ;  /* 0x00006c0003037a24 */ /* 0x000fe200078e02ff */
[----:B------:R-:W-:Y:S01]  /*11d0*/  IADD3 R30, R16, 0x40, RZ ;  /* 0x00000040101e7810 */ /* 0x000fe20007ffe0ff */
[C---:B------:R-:W-:Y:S01]  /*11e0*/  IMAD R8, R0.reuse, c[0x0][0x1e4], R2 ;  /* 0x0000790000087a24 */ /* 0x040fe200078e0202 */
[----:B------:R-:W-:Y:S01]  /*11f0*/  UIMAD UR16, UR16, UR10, URZ ;  /* 0x0000000a101072a4 */ /* 0x000fe2000f8e023f */
[----:B------:R-:W-:Y:S01]  /*1200*/  IMAD.WIDE.U32 R4, R0, c[0x0][0x1e0], R16 ;  /* 0x0000780000047a25 */ /* 0x000fe200078e0010 */
[----:B------:R-:W-:Y:S01]  /*1210*/  ISETP.GE.AND P5, PT, R16, c[0x0][0x1cc], PT ;  /* 0x0000730010007a0c */ /* 0x000fe20003fa6270 */
[----:B------:R-:W-:Y:S01]  /*1220*/  CS2R R130, SRZ ;  /* 0x0000000000827805 */ /* 0x000fe2000001ff00 */
[----:B------:R-:W-:Y:S01]  /*1230*/  UIMAD UR16, UR13, UR17, UR16 ;  /* 0x000000110d1072a4 */ /* 0x000fe2000f8e0210 */
[C---:B------:R-:W-:Y:S01]  /*1240*/  IMAD R10, R0.reuse, c[0x0][0x1b4], R3 ;  /* 0x00006d00000a7a24 */ /* 0x040fe200078e0203 */
[----:B------:R-:W-:Y:S01]  /*1250*/  USHF.L.U32 UR13, UR8, 0x5, URZ ;  /* 0x00000005080d7899 */ /* 0x000fe2000800063f */
[----:B------:R-:W-:Y:S01]  /*1260*/  IMAD.WIDE.U32 R2, R0, c[0x0][0x1b0], R16 ;  /* 0x00006c0000027a25 */ /* 0x000fe200078e0010 */
[C---:B------:R-:W-:Y:S01]  /*1270*/  SEL R0, R20.reuse, RZ, !P3 ;  /* 0x000000ff14007207 */ /* 0x040fe20005800000 */
[----:B------:R-:W-:Y:S01]  /*1280*/  CS2R R128, SRZ ;  /* 0x0000000000807805 */ /* 0x000fe2000001ff00 */
[----:B------:R-:W-:Y:S01]  /*1290*/  SEL R20, R20, RZ, !P4 ;  /* 0x000000ff14147207 */ /* 0x000fe20006000000 */
[----:B------:R-:W-:Y:S01]  /*12a0*/  IMAD.IADD R5, R5, 0x1, R8 ;  /* 0x0000000105057824 */ /* 0x000fe200078e0208 */
[----:B------:R-:W-:Y:S01]  /*12b0*/  CS2R R126, SRZ ;  /* 0x00000000007e7805 */ /* 0x000fe2000001ff00 */
[----:B------:R-:W-:Y:S01]  /*12c0*/  IMAD.WIDE.U32 R8, R7, c[0x0][0x178], R16 ;  /* 0x00005e0007087a25 */ /* 0x000fe200078e0010 */
[----:B------:R-:W-:Y:S01]  /*12d0*/  CS2R R124, SRZ ;  /* 0x00000000007c7805 */ /* 0x000fe2000001ff00 */
[----:B------:R-:W-:Y:S01]  /*12e0*/  CS2R R122, SRZ ;  /* 0x00000000007a7805 */ /* 0x000fe2000001ff00 */
[----:B------:R-:W-:Y:S01]  /*12f0*/  CS2R R120, SRZ ;  /* 0x0000000000787805 */ /* 0x000fe2000001ff00 */
[----:B------:R-:W-:Y:S01]  /*1300*/  IMAD.IADD R3, R3, 0x1, R10 ;  /* 0x0000000103037824 */ /* 0x000fe200078e020a */
[----:B------:R-:W-:Y:S01]  /*1310*/  SEL R10, R23, RZ, !P3 ;  /* 0x000000ff170a7207 */ /* 0x000fe20005800000 */
[----:B------:R-:W-:Y:S01]  /*1320*/  IMAD.IADD R9, R9, 0x1, R11 ;  /* 0x0000000109097824 */ /* 0x000fe200078e020b */
[----:B------:R-:W-:Y:S01]  /*1330*/  CS2R R118, SRZ ;  /* 0x0000000000767805 */ /* 0x000fe2000001ff00 */
[C---:B------:R-:W-:Y:S01]  /*1340*/  IMAD R11, R0.reuse, c[0x0][0x1e8], RZ ;  /* 0x00007a00000b7a24 */ /* 0x040fe200078e02ff */
[----:B------:R-:W-:Y:S01]  /*1350*/  CS2R R116, SRZ ;  /* 0x0000000000747805 */ /* 0x000fe2000001ff00 */
[----:B------:R-:W-:Y:S01]  /*1360*/  IMAD R0, R0, c[0x0][0x1b8], RZ ;  /* 0x00006e0000007a24 */ /* 0x000fe200078e02ff */
[----:B------:R-:W-:Y:S01]  /*1370*/  CS2R R114, SRZ ;  /* 0x0000000000727805 */ /* 0x000fe2000001ff00 */
[C---:B------:R-:W-:Y:S01]  /*1380*/  IMAD R11, R10.reuse, c[0x0][0x1ec], R11 ;  /* 0x00007b000a0b7a24 */ /* 0x040fe200078e020b */
[----:B------:R-:W-:Y:S01]  /*1390*/  CS2R R112, SRZ ;  /* 0x0000000000707805 */ /* 0x000fe2000001ff00 */
[C---:B------:R-:W-:Y:S01]  /*13a0*/  IMAD.WIDE.U32 R4, R10.reuse, c[0x0][0x1e8], R4 ;  /* 0x00007a000a047a25 */ /* 0x040fe200078e0004 */
[----:B------:R-:W-:Y:S01]  /*13b0*/  CS2R R110, SRZ ;  /* 0x00000000006e7805 */ /* 0x000fe2000001ff00 */
[----:B------:R-:W-:Y:S01]  /*13c0*/  CS2R R108, SRZ ;  /* 0x00000000006c7805 */ /* 0x000fe2000001ff00 */
        /* <DEDUP_REMOVED lines=15> */
[----:B------:R-:W-:Y:S01]  /*14c0*/  IMAD.IADD R7, R7, 0x1, R12 ;  /* 0x0000000107077824 */ /* 0x000fe200078e020c */
[----:B------:R-:W-:Y:S01]  /*14d0*/  CS2R R86, SRZ ;  /* 0x0000000000567805 */ /* 0x000fe2000001ff00 */
[----:B------:R-:W-:Y:S01]  /*14e0*/  IMAD R10, R31, c[0x0][0x210], RZ ;  /* 0x000084001f0a7a24 */ /* 0x000fe200078e02ff */
[----:B------:R-:W-:Y:S01]  /*14f0*/  CS2R R84, SRZ ;  /* 0x0000000000547805 */ /* 0x000fe2000001ff00 */
[----:B------:R-:W-:Y:S01]  /*1500*/  IMAD.IADD R5, R3, 0x1, R0 ;  /* 0x0000000103057824 */ /* 0x000fe200078e0200 */
[----:B------:R-:W-:Y:S01]  /*1510*/  CS2R R78, SRZ ;  /* 0x00000000004e7805 */ /* 0x000fe2000001ff00 */
[----:B------:R-:W-:Y:S01]  /*1520*/  IMAD.MOV.U32 R4, RZ, RZ, R2 ;  /* 0x000000ffff047224 */ /* 0x000fe200078e0002 */
[----:B------:R-:W-:Y:S01]  /*1530*/  CS2R R76, SRZ ;  /* 0x00000000004c7805 */ /* 0x000fe2000001ff00 */
[----:B------:R-:W-:Y:S01]  /*1540*/  IMAD.WIDE R2, R80, 0x60, R18 ;  /* 0x0000006050027825 */ /* 0x000fe200078e0212 */
        /* <DEDUP_REMOVED lines=15> */
[----:B------:R-:W-:Y:S01]  /*1640*/  IMAD R0, R3, c[0x0][0x1a8], RZ ;  /* 0x00006a0003007a24 */ /* 0x000fe200078e02ff */
[----:B------:R-:W-:Y:S01]  /*1650*/  CS2R R52, SRZ ;  /* 0x0000000000347805 */ /* 0x000fe2000001ff00 */
[----:B------:R-:W-:Y:S01]  /*1660*/  IMAD.IADD R11, R7, 0x1, R10 ;  /* 0x00000001070b7824 */ /* 0x000fe200078e020a */
[----:B------:R-:W-:Y:S01]  /*1670*/  CS2R R50, SRZ ;  /* 0x0000000000327805 */ /* 0x000fe2000001ff00 */
[----:B------:R-:W-:Y:S01]  /*1680*/  IMAD.IADD R13, R9, 0x1, R12 ;  /* 0x00000001090d7824 */ /* 0x000fe200078e020c */
[----:B------:R-:W-:Y:S01]  /*1690*/  CS2R R48, SRZ ;  /* 0x0000000000307805 */ /* 0x000fe2000001ff00 */
[----:B------:R-:W-:Y:S01]  /*16a0*/  IMAD.MOV.U32 R10, RZ, RZ, R6 ;  /* 0x000000ffff0a7224 */ /* 0x000fe200078e0006 */
[----:B------:R-:W-:Y:S01]  /*16b0*/  CS2R R46, SRZ ;  /* 0x00000000002e7805 */ /* 0x000fe2000001ff00 */
[----:B------:R-:W-:Y:S01]  /*16c0*/  IMAD R17, R2, c[0x0][0x1ac], R0 ;  /* 0x00006b0002117a24 */ /* 0x000fe200078e0200 */
[----:B------:R-:W-:Y:S01]  /*16d0*/  CS2R R44, SRZ ;  /* 0x00000000002c7805 */ /* 0x000fe2000001ff00 */
[----:B------:R-:W-:Y:S01]  /*16e0*/  IMAD.MOV.U32 R12, RZ, RZ, R8 ;  /* 0x000000ffff0c7224 */ /* 0x000fe200078e0008 */
[----:B------:R-:W-:Y:S01]  /*16f0*/  CS2R R42, SRZ ;  /* 0x00000000002a7805 */ /* 0x000fe2000001ff00 */
[----:B------:R-:W-:Y:S01]  /*1700*/  IMAD R6, R3, c[0x0][0x1d8], RZ ;  /* 0x0000760003067a24 */ /* 0x000fe200078e02ff */
[----:B------:R-:W-:Y:S01]  /*1710*/  CS2R R40, SRZ ;  /* 0x0000000000287805 */ /* 0x000fe2000001ff00 */
[----:B------:R-:W-:Y:S01]  /*1720*/  IMAD R0, R20, c[0x0][0x188], RZ ;  /* 0x0000620014007a24 */ /* 0x000fe200078e02ff */
[----:B------:R-:W-:Y:S01]  /*1730*/  CS2R R38, SRZ ;  /* 0x0000000000267805 */ /* 0x000fe2000001ff00 */
[----:B------:R-:W-:-:S02]  /*1740*/  IMAD.U32 R9, RZ, RZ, UR19 ;  /* 0x00000013ff097e24 */ /* 0x000fc4000f8e00ff */
[C---:B------:R-:W-:Y:S02]  /*1750*/  IMAD R3, R2.reuse, c[0x0][0x1dc], R6 ;  /* 0x0000770002037a24 */ /* 0x040fe400078e0206 */
[----:B------:R-:W-:-:S04]  /*1760*/  IMAD.WIDE.U32 R14, R2, c[0x0][0x1d8], R14 ;  /* 0x00007600020e7a25 */ /* 0x000fc800078e000e */
[----:B------:R-:W-:Y:S02]  /*1770*/  IMAD.U32 R8, RZ, RZ, UR18 ;  /* 0x00000012ff087e24 */ /* 0x000fe4000f8e00ff */
[----:B------:R-:W-:Y:S01]  /*1780*/  IMAD.U32 R9, RZ, RZ, UR6 ;  /* 0x00000006ff097e24 */ /* 0x000fe2000f8e00ff */
[----:B------:R-:W-:Y:S01]  /*1790*/  ULDC.64 UR6, c[0x0][0x1d8] ;  /* 0x0000760000067ab9 */ /* 0x000fe20000000a00 */
[C---:B------:R-:W-:Y:S01]  /*17a0*/  IMAD R0, R25.reuse, c[0x0][0x18c], R0 ;  /* 0x0000630019007a24 */ /* 0x040fe200078e0200 */
[----:B------:R-:W-:Y:S01]  /*17b0*/  USHF.L.U32 UR12, UR6, 0x6, URZ ;  /* 0x00000006060c7899 */ /* 0x000fe2000800063f */
[----:B------:R-:W-:Y:S01]  /*17c0*/  IMAD.WIDE.U32 R246, R25, c[0x0][0x188], R12 ;  /* 0x0000620019f67a25 */ /* 0x000fe200078e000c */
[----:B------:R-:W-:Y:S01]  /*17d0*/  IADD3 R9, R9, UR19, RZ ;  /* 0x0000001309097c10 */ /* 0x000fe2000fffe0ff */
[----:B------:R-:W-:Y:S02]  /*17e0*/  USHF.L.U64.HI UR18, UR6, UR11, UR7 ;  /* 0x0000000b06127299 */ /* 0x000fe40008010207 */
[----:B------:R-:W-:Y:S01]  /*17f0*/  IMAD.WIDE.U32 R6, R2, c[0x0][0x1a8], R4 ;  /* 0x00006a0002067a25 */ /* 0x000fe200078e0004 */
[----:B------:R-:W-:Y:S01]  /*1800*/  LEA R4, P2, R14, c[0x0][0x1c0], 0x1 ;  /* 0x000070000e047a11 */ /* 0x000fe200078408ff */
[----:B------:R-:W-:-:S02]  /*1810*/  UMOV UR6, 0x5 ;  /* 0x0000000500067882 */ /* 0x000fc40000000000 */
[----:B------:R-:W-:Y:S01]  /*1820*/  IMAD R2, R20, c[0x0][0x218], RZ ;  /* 0x0000860014027a24 */ /* 0x000fe200078e02ff */
[----:B------:R-:W-:Y:S01]  /*1830*/  USHF.L.U64.HI UR8, UR8, UR6, UR9 ;  /* 0x0000000608087299 */ /* 0x000fe20008010209 */
[----:B------:R-:W-:Y:S02]  /*1840*/  IMAD.IADD R3, R15, 0x1, R3 ;  /* 0x000000010f037824 */ /* 0x000fe400078e0203 */
        /* <DEDUP_REMOVED lines=8> */
[----:B------:R-:W-:Y:S01]  /*18d0*/  ULDC.64 UR6, c[0x0][0x1a8] ;  /* 0x00006a0000067ab9 */ /* 0x000fe20000000a00 */
        /* <DEDUP_REMOVED lines=8> */
[----:B------:R-:W-:Y:S01]  /*1960*/  LEA R18, P0, R6, R14, 0x6 ;  /* 0x0000000e06127211 */ /* 0x000fe200078030ff */
[----:B------:R-:W-:Y:S01]  /*1970*/  IMAD R0, R80, -0x60, R0 ;  /* 0xffffffa050007824 */ /* 0x000fe200078e0200 */
[----:B------:R-:W-:Y:S01]  /*1980*/  USHF.L.U32 UR9, UR6, 0x6, URZ ;  /* 0x0000000606097899 */ /* 0x000fe2000800063f */
[----:B------:R-:W-:Y:S01]  /*1990*/  IMAD.U32 R9, RZ, RZ, UR17 ;  /* 0x00000011ff097e24 */ /* 0x000fe2000f8e00ff */
[----:B------:R-:W-:Y:S01]  /*19a0*/  LEA.HI.X R19, R6, R15, R7, 0x6, P0 ;  /* 0x0000000f06137211 */ /* 0x000fe200000f3407 */
[----:B------:R-:W-:Y:S01]  /*19b0*/  IMAD.MOV.U32 R242, RZ, RZ, R244 ;  /* 0x000000fffff27224 */ /* 0x000fe200078e00f4 */
[----:B------:R-:W-:Y:S01]  /*19c0*/  ISETP.LT.OR P4, PT, R0, 0x1, P5 ;  /* 0x000000010000780c */ /* 0x000fe20002f81670 */
[----:B------:R-:W-:Y:S01]  /*19d0*/  IMAD.SHL.U32 R236, R236, 0x2, RZ ;  /* 0x00000002ecec7824 */ /* 0x000fe200078e00ff */
[----:B------:R-:W-:Y:S01]  /*19e0*/  IADD3 R6, P0, R4, UR12, RZ ;  /* 0x0000000c04067c10 */ /* 0x000fe2000ff1e0ff */
[----:B------:R-:W-:Y:S01]  /*19f0*/  IMAD.WIDE.U32 R8, R9, UR10, R242 ;  /* 0x0000000a09087c25 */ /* 0x000fe2000f8e00f2 */
[C---:B------:R-:W-:Y:S01]  /*1a00*/  ISETP.LT.OR P3, PT, R0.reuse, 0x1, P2 ;  /* 0x000000010000780c */ /* 0x040fe20001761670 */
[----:B------:R-:W-:Y:S01]  /*1a10*/  USHF.L.U64.HI UR7, UR6, UR11, UR7 ;  /* 0x0000000b06077299 */ /* 0x000fe20008010207 */
[----:B------:R-:W-:Y:S01]  /*1a20*/  ISETP.LT.OR P1, PT, R0, 0x21, P5 ;  /* 0x000000210000780c */ /* 0x000fe20002f21670 */
[----:B------:R-:W-:Y:S01]  /*1a30*/  IMAD.U32 R11, RZ, RZ, UR12 ;  /* 0x0000000cff0b7e24 */ /* 0x000fe2000f8e00ff */
[----:B------:R-:W-:Y:S01]  /*1a40*/  IADD3.X R7, R5, UR18, RZ, P0, !PT ;  /* 0x0000001205077c10 */ /* 0x000fe200087fe4ff */
[----:B------:R-:W-:Y:S01]  /*1a50*/  IMAD.U32 R10, RZ, RZ, UR13 ;  /* 0x0000000dff0a7e24 */ /* 0x000fe2000f8e00ff */
[----:B------:R-:W-:Y:S01]  /*1a60*/  IADD3 R9, R9, UR16, RZ ;  /* 0x0000001009097c10 */ /* 0x000fe2000fffe0ff */
[----:B------:R-:W-:Y:S01]  /*1a70*/  IMAD.MOV.U32 R221, RZ, RZ, 0x40 ;  /* 0x00000040ffdd7424 */ /* 0x000fe200078e00ff */
[----:B------:R-:W-:Y:S01]  /*1a80*/  LEA R12, P0, R8, c[0x0][0x1f0], 0x1 ;  /* 0x00007c00080c7a11 */ /* 0x000fe200078008ff */
[----:B------:R-:W-:Y:S01]  /*1a90*/  @!PT LDS RZ, [RZ] ;  /* 0x00000000fffff984 */ /* 0x000fe20000000800 */
[----:B------:R-:W-:Y:S01]  /*1aa0*/  @!PT LDS RZ, [RZ] ;  /* 0x00000000fffff984 */ /* 0x000fe20000000800 */
[----:B------:R-:W-:Y:S01]  /*1ab0*/  @!PT LDS RZ, [RZ] ;  /* 0x00000000fffff984 */ /* 0x000fe20000000800 */
[----:B------:R1:W-:Y:S01]  /*1ac0*/  LDGSTS.E.BYPASS.LTC128B.128 [R236+0x6080], [R4.64], !P4 ;  /* 0x0608000004ec7fae */ /* 0x0003e2000e101d4e */
[----:B------:R-:W-:Y:S01]  /*1ad0*/  LEA.HI R17, R34, R81, RZ, 0x5 ;  /* 0x0000005122117211 */ /* 0x000fe200078f28ff */
[----:B------:R-:W-:Y:S01]  /*1ae0*/  IMAD.MOV.U32 R226, RZ, RZ, 0x20 ;  /* 0x00000020ffe27424 */ /* 0x000fe200078e00ff */
[----:B------:R-:W-:Y:S01]  /*1af0*/  LEA.HI.X R13, R8, c[0x0][0x1f4], R9, 0x1, P0 ;  /* 0x00007d00080d7a11 */ /* 0x000fe200000f0c09 */
[----:B------:R-:W-:Y:S01]  /*1b00*/  IMAD.U32 R8, RZ, RZ, UR13 ;  /* 0x0000000dff087e24 */ /* 0x000fe2000f8e00ff */
[----:B------:R1:W-:Y:S01]  /*1b10*/  LDGSTS.E.BYPASS.LTC128B.128 [R236+0x9080], [R4.64+0x80], !P3 ;  /* 0x0908008004ec7fae */ /* 0x0003e2000d901d4e */
[----:B------:R-:W-:Y:S01]  /*1b20*/  IMAD.U32 R9, RZ, RZ, UR8 ;  /* 0x00000008ff097e24 */ /* 0x000fe2000f8e00ff */
[----:B------:R-:W-:Y:S01]  /*1b30*/  ISETP.LT.OR P3, PT, R0, 0x21, P2 ;  /* 0x000000210000780c */ /* 0x000fe20001761670 */
[----:B------:R-:W-:Y:S01]  /*1b40*/  IMAD.MOV.U32 R222, RZ, RZ, 0x10 ;  /* 0x00000010ffde7424 */ /* 0x000fe200078e00ff */
[----:B------:R2:W-:Y:S01]  /*1b50*/  LDGSTS.E.BYPASS.LTC128B.128 [R236+0x7080], [R6.64], !P1 ;  /* 0x0708000006ec7fae */ /* 0x0005e2000c901d4e */
[----:B------:R-:W-:Y:S01]  /*1b60*/  LEA R26, P4, R8, R12, 0x1 ;  /* 0x0000000c081a7211 */ /* 0x000fe200078808ff */
[----:B------:R-:W-:Y:S01]  /*1b70*/  IMAD.MOV.U32 R228, RZ, RZ, 0x10 ;  /* 0x00000010ffe47424 */ /* 0x000fe200078e00ff */
[----:B------:R-:W-:Y:S01]  /*1b80*/  USHF.L.U64.HI UR5, UR4, 0x5, UR5 ;  /* 0x0000000504057899 */ /* 0x000fe20008010205 */
[----:B------:R-:W-:Y:S01]  /*1b90*/  IMAD R239, R80, -0x60, R239 ;  /* 0xffffffa050ef7824 */ /* 0x000fe200078e02ef */
[----:B------:R-:W-:-:S02]  /*1ba0*/  LEA.HI.X R27, R10, R13, R9, 0x1, P4 ;  /* 0x0000000d0a1b7211 */ /* 0x000fc400020f0c09 */
        /* <DEDUP_REMOVED lines=8> */
[----:B------:R-:W-:Y:S01]  /*1c30*/  ISETP.GE.AND P2, PT, R30, c[0x0][0x19c], PT ;  /* 0x000067001e007a0c */ /* 0x000fe20003f46270 */
[----:B------:R-:W-:Y:S01]  /*1c40*/  UMOV UR12, 0x1 ;  /* 0x00000001000c7882 */ /* 0x000fe20000000000 */
        /* <DEDUP_REMOVED lines=33> */
[----:B------:R-:W-:Y:S01]  /*1e60*/  USHF.L.U32 UR9, UR4, 0x5, URZ ;  /* 0x0000000504097899 */ /* 0x000fe2000800063f */
[----:B------:R-:W-:Y:S01]  /*1e70*/  LEA.HI R32, R34, R81, RZ, 0x2 ;  /* 0x0000005122207211 */ /* 0x000fe200078f10ff */
[----:B------:R-:W-:Y:S01]  /*1e80*/  IMAD.SHL.U32 R217, R2, 0x2, RZ ;  /* 0x0000000202d97824 */ /* 0x000fe200078e00ff */
[----:B------:R-:W-:Y:S01]  /*1e90*/  IADD3.X R5, R5, UR7, RZ, P0, !PT ;  /* 0x0000000705057c10 */ /* 0x000fe200087fe4ff */
[----:B------:R-:W-:Y:S01]  /*1ea0*/  USHF.L.U32 UR7, UR10, 0x6, URZ ;  /* 0x000000060a077899 */ /* 0x000fe2000800063f */
[C---:B------:R-:W-:Y:S01]  /*1eb0*/  LOP3.LUT P1, RZ, R0.reuse, 0x1, RZ, 0xc0, !PT ;  /* 0x0000000100ff7812 */ /* 0x040fe2000782c0ff */
[----:B------:R-:W-:Y:S01]  /*1ec0*/  UMOV UR4, URZ ;  /* 0x0000003f00047c82 */ /* 0x000fe20008000000 */
[----:B------:R-:W-:Y:S01]  /*1ed0*/  LOP3.LUT P6, RZ, R0, 0x2, RZ, 0xc0, !PT ;  /* 0x0000000200ff7812 */ /* 0x000fe200078cc0ff */
[----:B------:R1:W-:Y:S01]  /*1ee0*/  LDGSTS.E.BYPASS.LTC128B.128 [R236+0x2080], [R4.64], !P5 ;  /* 0x0208000004ec7fae */ /* 0x0003e2000e901d4e */
[----:B------:R-:W-:Y:S01]  /*1ef0*/  IMAD R0, R31, c[0x0][0x270], RZ ;  /* 0x00009c001f007a24 */ /* 0x000fe200078e02ff */
[----:B------:R-:W-:Y:S01]  /*1f00*/  LOP3.LUT P0, RZ, R24, 0x4, RZ, 0xc0, !PT ;  /* 0x0000000418ff7812 */ /* 0x000fe2000780c0ff */
[----:B------:R-:W-:Y:S01]  /*1f10*/  USHF.R.S32.HI UR6, URZ, 0x1f, UR7 ;  /* 0x0000001f3f067899 */ /* 0x000fe20008011407 */
[----:B------:R1:W-:Y:S01]  /*1f20*/  LDGSTS.E.BYPASS.LTC128B.128 [R236+0x5080], [R4.64+0x80], !P2 ;  /* 0x0508008004ec7fae */ /* 0x0003e2000d101d4e */
[----:B------:R-:W-:Y:S01]  /*1f30*/  SHF.R.S32.HI R9, RZ, 0x2, R32 ;  /* 0x00000002ff097819 */ /* 0x000fe20000011420 */
[----:B--2---:R-:W-:-:S02]  /*1f40*/  IMAD R6, R251, c[0x0][0x274], R0 ;  /* 0x00009d00fb067a24 */ /* 0x004fc400078e0200 */
[----:B------:R-:W0:Y:S01]  /*1f50*/  LDGDEPBAR ;  /* 0x00000000000079af */ /* 0x000e220000000000 */
[----:B------:R-:W-:Y:S02]  /*1f60*/  SHF.R.S32.HI R0, RZ, 0x1f, R32 ;  /* 0x0000001fff007819 */ /* 0x000fe40000011420 */
[----:B------:R-:W-:Y:S02]  /*1f70*/  LOP3.LUT P2, RZ, R24, 0x2, RZ, 0xc0, !PT ;  /* 0x0000000218ff7812 */ /* 0x000fe4000784c0ff */
[----:B------:R-:W-:Y:S02]  /*1f80*/  SEL R221, R221, 0xffffffc0, !P0 ;  /* 0xffffffc0dddd7807 */ /* 0x000fe40004000000 */
[----:B------:R-:W-:Y:S02]  /*1f90*/  LEA.HI R7, R0, R9, RZ, 0x3 ;  /* 0x0000000900077211 */ /* 0x000fe400078f18ff */
[----:B------:R-:W-:Y:S01]  /*1fa0*/  IADD3 R3, R238, -UR7, -R249 ;  /* 0x80000007ee037c10 */ /* 0x000fe2000fffe8f9 */
[----:B------:R-:W-:Y:S01]  /*1fb0*/  IMAD.IADD R218, R217, 0x1, R221 ;  /* 0x00000001d9da7824 */ /* 0x000fe200078e02dd */
[----:B------:R-:W-:-:S02]  /*1fc0*/  SHF.R.S32.HI R8, RZ, 0x5, R17 ;  /* 0x00000005ff087819 */ /* 0x000fc40000011411 */
[----:B------:R-:W-:Y:S02]  /*1fd0*/  ISETP.LT.OR P0, PT, R3, 0x1, !P1 ;  /* 0x000000010300780c */ /* 0x000fe40004f01670 */
[----:B------:R-:W-:Y:S02]  /*1fe0*/  LEA.HI R10, R17, R8, RZ, 0x1 ;  /* 0x00000008110a7211 */ /* 0x000fe400078f08ff */
[----:B------:R-:W-:Y:S02]  /*1ff0*/  ISETP.LT.OR P1, PT, R3, 0x21, !P1 ;  /* 0x000000210300780c */ /* 0x000fe40004f21670 */
[----:B------:R-:W-:Y:S02]  /*2000*/  LOP3.LUT R10, R10, 0xfffffffe, RZ, 0xc0, !PT ;  /* 0xfffffffe0a0a7812 */ /* 0x000fe400078ec0ff */
[----:B------:R-:W-:Y:S01]  /*2010*/  ISETP.GE.AND P5, PT, R16, c[0x0][0x1fc], PT ;  /* 0x00007f0010007a0c */ /* 0x000fe20003fa6270 */
[----:B-1----:R-:W-:Y:S01]  /*2020*/  IMAD.MOV.U32 R4, RZ, RZ, 0x20 ;  /* 0x00000020ff047424 */ /* 0x002fe200078e00ff */
[----:B------:R-:W-:-:S04]  /*2030*/  DEPBAR.LE SB0, 0x1 ;  /* 0x000080400000791a */ /* 0x000fc80000000000 */
[----:B------:R-:W-:Y:S01]  /*2040*/  BAR.SYNC.DEFER_BLOCKING 0x0 ;  /* 0x0000000000007b1d */ /* 0x000fe20000010000 */
[----:B------:R-:W-:Y:S01]  /*2050*/  SEL R0, R4, 0xffffffe0, !P2 ;  /* 0xffffffe004007807 */ /* 0x000fe20005000000 */
[----:B------:R-:W-:Y:S01]  /*2060*/  IMAD.WIDE.U32 R4, R251, c[0x0][0x270], R28 ;  /* 0x00009c00fb047a25 */ /* 0x000fe200078e001c */
[----:B------:R-:W-:Y:S02]  /*2070*/  ISETP.LT.OR P2, PT, R3, 0x1, !P6 ;  /* 0x000000010300780c */ /* 0x000fe40007741670 */
[----:B------:R-:W-:Y:S01]  /*2080*/  LOP3.LUT R7, R7, 0xfffffff8, RZ, 0xc0, !PT ;  /* 0xfffffff807077812 */ /* 0x000fe200078ec0ff */
[----:B------:R-:W-:Y:S01]  /*2090*/  IMAD.IADD R219, R217, 0x1, R0 ;  /* 0x00000001d9db7824 */ /* 0x000fe200078e0200 */
[----:B------:R-:W-:Y:S01]  /*20a0*/  ISETP.LT.OR P6, PT, R3, 0x21, !P6 ;  /* 0x000000210300780c */ /* 0x000fe200077c1670 */
[----:B------:R-:W-:Y:S01]  /*20b0*/  IMAD.IADD R0, R0, 0x1, R218 ;  /* 0x0000000100007824 */ /* 0x000fe200078e02da */
[----:B------:R-:W-:Y:S01]  /*20c0*/  SEL R240, RZ, 0x1, P5 ;  /* 0x00000001fff07807 */ /* 0x000fe20002800000 */
[----:B------:R-:W-:-:S02]  /*20d0*/  IMAD.IADD R5, R5, 0x1, R6 ;  /* 0x0000000105057824 */ /* 0x000fc400078e0206 */
[----:B------:R-:W-:Y:S02]  /*20e0*/  IMAD.IADD R10, R8, 0x1, -R10 ;  /* 0x00000001080a7824 */ /* 0x000fe400078e0a0a */
[----:B------:R-:W-:-:S04]  /*20f0*/  IMAD.WIDE.U32 R36, R25, c[0x0][0x278], R4 ;  /* 0x00009e0019247a25 */ /* 0x000fc800078e0004 */
[----:B------:R-:W-:Y:S01]  /*2100*/  IMAD R8, R31, c[0x0][0x288], RZ ;  /* 0x0000a2001f087a24 */ /* 0x000fe200078e02ff */
[----:B------:R-:W-:Y:S01]  /*2110*/  STL.64 [R1+0x8], R36 ;  /* 0x0000082401007387 */ /* 0x000fe20000100a00 */
[----:B------:R-:W-:-:S03]  /*2120*/  IMAD.WIDE.U32 R4, R251, c[0x0][0x288], R28 ;  /* 0x0000a200fb047a25 */ /* 0x000fc600078e001c */
[----:B------:R-:W1:Y:S01]  /*2130*/  LDSM.16.M88.2 R174, [R0+0x6080] ;  /* 0x0060800000ae783b */ /* 0x000e620000000100 */
[----:B------:R-:W-:Y:S02]  /*2140*/  IMAD R8, R251, c[0x0][0x28c], R8 ;  /* 0x0000a300fb087a24 */ /* 0x000fe400078e0208 */
[----:B------:R-:W-:Y:S01]  /*2150*/  IMAD.IADD R7, R9, 0x1, -R7 ;  /* 0x0000000109077824 */ /* 0x000fe200078e0a07 */
        /* <DEDUP_REMOVED lines=38> */
[----:B------:R-:W-:Y:S04]  /*23c0*/  STL.64 [R1], R28 ;  /* 0x0000001c01007387 */ /* 0x000fe80000100a00 */
[----:B------:R-:W-:Y:S01]  /*23d0*/  @!PT LDS RZ, [RZ] ;  /* 0x00000000fffff984 */ /* 0x000fe20000000800 */
[----:B------:R-:W-:Y:S01]  /*23e0*/  @!PT LDS RZ, [RZ] ;  /* 0x00000000fffff984 */ /* 0x000fe20000000800 */
[----:B------:R-:W-:Y:S01]  /*23f0*/  @!PT LDS RZ, [RZ] ;  /* 0x00000000fffff984 */ /* 0x000fe20000000800 */
[----:B------:R1:W-:Y:S01]  /*2400*/  LDGSTS.E.BYPASS.LTC128B.128 [R236+0x6080], [R14.64], !P0 ;  /* 0x060800000eec7fae */ /* 0x0003e2000c101d4e */
[----:B------:R-:W-:-:S02]  /*2410*/  ISETP.GE.AND P0, PT, R16, c[0x0][0x1fc], PT ;  /* 0x00007f0010007a0c */ /* 0x000fc40003f06270 */
[----:B------:R-:W-:Y:S01]  /*2420*/  LEA.HI R16, R34, R81, RZ, 0x4 ;  /* 0x0000005122107211 */ /* 0x000fe200078f20ff */
        /* <DEDUP_REMOVED lines=8> */
[----:B------:R-:W-:Y:S02]  /*24b0*/  @!P2 IADD3.X R9, R35, UR6, RZ, P1, !PT ;  /* 0x000000062309ac10 */ /* 0x000fe40008ffe4ff */
[----:B------:R-:W-:Y:S01]  /*24c0*/  @!P2 LEA R8, P1, R0, c[0x0][0x258], 0x2 ;  /* 0x000096000008aa11 */ /* 0x000fe200078210ff */
[----:B-----5:R-:W-:-:S03]  /*24d0*/  CS2R R34, SRZ ;  /* 0x0000000000227805 */ /* 0x020fc6000001ff00 */
[----:B------:R-:W-:Y:S01]  /*24e0*/  @!P2 LEA.HI.X R9, R0, c[0x0][0x25c], R9, 0x2, P1 ;  /* 0x000097000009aa11 */ /* 0x000fe200008f1409 */
[----:B------:R-:W-:Y:S01]  /*24f0*/  IMAD R0, R20, c[0x0][0x290], RZ ;  /* 0x0000a40014007a24 */ /* 0x000fe200078e02ff */
[----:B------:R-:W-:Y:S01]  /*2500*/  ISETP.GE.AND P1, PT, R30, c[0x0][0x1fc], PT ;  /* 0x00007f001e007a0c */ /* 0x000fe20003f26270 */
[----:B------:R-:W-:Y:S01]  /*2510*/  IMAD R20, R20, c[0x0][0x240], RZ ;  /* 0x0000900014147a24 */ /* 0x000fe200078e02ff */
[----:B-1----:R-:W-:Y:S01]  /*2520*/  SHF.R.S32.HI R14, RZ, 0x4, R16 ;  /* 0x00000004ff0e7819 */ /* 0x002fe20000011410 */
[----:B------:R1:W-:Y:S01]  /*2530*/  @!P2 LDGSTS.E.BYPASS.LTC128B.128 [R4+0x12080], [R8.64] ;  /* 0x120800000804afae */ /* 0x0003e2000b901d4e */
[----:B------:R-:W-:Y:S01]  /*2540*/  SHF.R.S32.HI R15, RZ, 0x1f, R21 ;  /* 0x0000001fff0f7819 */ /* 0x000fe20000011415 */
[----:B------:R-:W-:Y:S01]  /*2550*/  IMAD R20, R25, c[0x0][0x244], R20 ;  /* 0x0000910019147a24 */ /* 0x000fe200078e0214 */
[----:B------:R-:W-:Y:S01]  /*2560*/  LEA.HI R11, R16, R14, RZ, 0x1 ;  /* 0x0000000e100b7211 */ /* 0x000fe200078f08ff */
[----:B------:R-:W0:Y:S03]  /*2570*/  LDGDEPBAR ;  /* 0x00000000000079af */ /* 0x000e260000000000 */
        /* <DEDUP_REMOVED lines=10> */
[----:B------:R-:W-:Y:S01]  /*2620*/  IADD3 R0, R238, -UR7, -R249 ;  /* 0x80000007ee007c10 */ /* 0x000fe2000fffe8f9 */
[----:B------:R-:W-:Y:S01]  /*2630*/  IMAD.IADD R252, R29, 0x1, R14 ;  /* 0x000000011dfc7824 */ /* 0x000fe200078e020e */
        /* <DEDUP_REMOVED lines=8> */
[----:B------:R-:W-:-:S02]  /*26c0*/  LOP3.LUT R3, R3, 0x18, RZ, 0xc0, !PT ;  /* 0x0000001803037812 */ /* 0x000fc400078ec0ff */
[----:B------:R-:W-:Y:S02]  /*26d0*/  LOP3.LUT R4, R237, 0x7ffffffc, RZ, 0xc0, !PT ;  /* 0x7ffffffced047812 */ /* 0x000fe400078ec0ff */
[----:B------:R-:W-:Y:S02]  /*26e0*/  LOP3.LUT P1, RZ, R7, 0x1, RZ, 0xc0, !PT ;  /* 0x0000000107ff7812 */ /* 0x000fe4000782c0ff */
        /* <DEDUP_REMOVED lines=33> */
[----:B------:R-:W-:Y:S01]  /*2900*/  IADD3 R2, P0, R28, UR7, RZ ;  /* 0x000000071c027c10 */ /* 0x000fe2000ff1e0ff */
[----:B------:R-:W-:Y:S01]  /*2910*/  IMAD.SHL.U32 R233, R233, 0x2, RZ ;  /* 0x00000002e9e97824 */ /* 0x000fe200078e00ff */
[----:B------:R-:W-:Y:S01]  /*2920*/  LOP3.LUT R5, R9, 0x100, R5, 0xf8, !PT ;  /* 0x0000010009057812 */ /* 0x000fe200078ef805 */
[----:B------:R-:W-:Y:S01]  /*2930*/  IMAD.IADD R4, R0, 0x1, -R4 ;  /* 0x0000000100047824 */ /* 0x000fe200078e0a04 */
[----:B------:R-:W-:-:S02]  /*2940*/  LOP3.LUT R7, R223, 0x1e0, R7, 0xf8, !PT ;  /* 0x000001e0df077812 */ /* 0x000fc400078ef807 */
[----:B------:R-:W-:Y:S01]  /*2950*/  IADD3.X R0, R252, UR6, RZ, P0, !PT ;  /* 0x00000006fc007c10 */ /* 0x000fe200087fe4ff */
[----:B------:R-:W-:Y:S01]  /*2960*/  IMAD.SHL.U32 R9, R4, 0x40, RZ ;  /* 0x0000004004097824 */ /* 0x000fe200078e00ff */
[C---:B------:R-:W-:Y:S02]  /*2970*/  LEA R6, P0, R2.reuse, c[0x0][0x280], 0x2 ;  /* 0x0000a00002067a11 */ /* 0x040fe400078010ff */
[----:B------:R-:W-:Y:S02]  /*2980*/  LOP3.LUT R8, R7, 0x38, R8, 0x78, !PT ;  /* 0x0000003807087812 */ /* 0x000fe400078e7808 */
[----:B------:R-:W-:Y:S01]  /*2990*/  LEA.HI.X R7, R2, c[0x0][0x284], R0, 0x2, P0 ;  /* 0x0000a10002077a11 */ /* 0x000fe200000f1400 */
[----:B------:R-:W-:Y:S01]  /*29a0*/  IMAD.SHL.U32 R0, R3, 0x40, RZ ;  /* 0x0000004003007824 */ /* 0x000fe200078e00ff */
[----:B------:R-:W-:Y:S02]  /*29b0*/  LOP3.LUT R3, R9, 0x1c0, RZ, 0xc0, !PT ;  /* 0x000001c009037812 */ /* 0x000fe400078ec0ff */
[----:B------:R-:W-:-:S02]  /*29c0*/  ISETP.GE.AND P0, PT, R81, 0x10, PT ;  /* 0x000000105100780c */ /* 0x000fc40003f06270 */
[----:B------:R-:W-:Y:S02]  /*29d0*/  SHF.R.U32.HI R2, RZ, 0x3, R3 ;  /* 0x00000003ff027819 */ /* 0x000fe40000011603 */
[----:B------:R-:W-:Y:S02]  /*29e0*/  LOP3.LUT R0, R0, 0xfffffe00, RZ, 0xc0, !PT ;  /* 0xfffffe0000007812 */ /* 0x000fe400078ec0ff */
[C---:B------:R-:W-:Y:S02]  /*29f0*/  LOP3.LUT R223, R2.reuse, R3, R223, 0x1e, !PT ;  /* 0x0000000302df7212 */ /* 0x040fe400078e1edf */
[----:B------:R-:W-:Y:S01]  /*2a00*/  LOP3.LUT R3, R2, R15, R3, 0x1e, !PT ;  /* 0x0000000f02037212 */ /* 0x000fe200078e1e03 */
[----:B------:R-:W-:Y:S01]  /*2a10*/  IMAD R2, R10, 0x400, R0 ;  /* 0x000004000a027824 */ /* 0x000fe200078e0200 */
[----:B------:R-:W-:Y:S02]  /*2a20*/  LOP3.LUT R220, R8, R220, RZ, 0xfc, !PT ;  /* 0x000000dc08dc7212 */ /* 0x000fe400078efcff */
[----:B------:R-:W-:Y:S01]  /*2a30*/  LOP3.LUT R227, R3, R0, RZ, 0xfc, !PT ;  /* 0x0000000003e37212 */ /* 0x000fe200078efcff */
[----:B------:R-:W-:Y:S01]  /*2a40*/  @!P0 IMAD.SHL.U32 R0, R81, 0x10, RZ ;  /* 0x0000001051008824 */ /* 0x000fe200078e00ff */
[C---:B------:R-:W-:Y:S01]  /*2a50*/  LOP3.LUT R8, R5.reuse, 0x8, R33, 0xf8, !PT ;  /* 0x0000000805087812 */ /* 0x040fe200078ef821 */
[----:B------:R-:W-:Y:S01]  /*2a60*/  IMAD.IADD R223, R2, 0x1, R223 ;  /* 0x0000000102df7824 */ /* 0x000fe200078e02df */
[----:B------:R-:W-:Y:S01]  /*2a70*/  LOP3.LUT R216, R5, 0x1c0, RZ, 0xc0, !PT ;  /* 0x000001c005d87812 */ /* 0x000fe200078ec0ff */
[----:B------:R-:W-:Y:S01]  /*2a80*/  CS2R R32, SRZ ;  /* 0x0000000000207805 */ /* 0x000fe2000001ff00 */
[----:B------:R5:W-:Y:S01]  /*2a90*/  @!P0 LDGSTS.E.BYPASS.LTC128B.128 [R0+0x12280], [R6.64] ;  /* 0x1228000006008fae */ /* 0x000be2000b901d4e */
[----:B------:R-:W-:Y:S01]  /*2aa0*/  IADD3 R5, R233, 0x12480, RZ ;  /* 0x00012480e9057810 */ /* 0x000fe20007ffe0ff */
        /* <DEDUP_REMOVED lines=17> */
[----:B-----5:R-:W-:Y:S02]  /*2bc0*/  IMAD.IADD R0, R23, 0x1, R20 ;  /* 0x0000000117007824 */ /* 0x020fe400078e0214 */
[C---:B------:R-:W-:Y:S02]  /*2bd0*/  IMAD.IADD R232, R228.reuse, 0x1, R226 ;  /* 0x00000001e4e87824 */ /* 0x040fe400078e02e2 */
[C---:B------:R-:W-:Y:S01]  /*2be0*/  IMAD.IADD R231, R223.reuse, 0x1, R228 ;  /* 0x00000001dfe77824 */ /* 0x040fe200078e02e4 */
[----:B------:R5:W-:Y:S01]  /*2bf0*/  STL [R1+0x1c], R0 ;  /* 0x00001c0001007387 */ /* 0x000be20000100800 */
[----:B------:R-:W-:Y:S02]  /*2c00*/  IMAD.IADD R230, R228, 0x1, R229 ;  /* 0x00000001e4e67824 */ /* 0x000fe400078e02e5 */
[----:B-----5:R-:W-:-:S04]  /*2c10*/  IMAD.SHL.U32 R0, R223, 0x2, RZ ;  /* 0x00000002df007824 */ /* 0x020fc800078e00ff */
[----:B-1234-:R-:W-:Y:S02]  /*2c20*/  IMAD.IADD R225, R0, 0x1, R225 ;  /* 0x0000000100e17824 */ /* 0x01efe400078e02e1 */
.L_x_972:
[----:B------:R-:W-:Y:S04]  /*2c30*/  DEPBAR.LE SB0, 0x1 ;  /* 0x000080400000791a */ /* 0x000fe80000000000 */
[----:B------:R-:W-:Y:S01]  /*2c40*/  BAR.SYNC.DEFER_BLOCKING 0x0 ;  /* 0x0000000000007b1d */ /* 0x000fe20000010000 */
[----:B------:R-:W-:Y:S01]  /*2c50*/  IMAD.U32 R0, RZ, RZ, UR4 ;  /* 0x00000004ff007e24 */ /* 0x000fe2000f8e00ff */
[----:B------:R-:W-:Y:S01]  /*2c60*/  MOV R146, UR4 ;  /* 0x0000000400927c02 */ /* 0x000fe20008000f00 */
[----:B------:R-:W-:Y:S01]  /*2c70*/  UIADD3 UR11, UR10, 0x1, URZ ;  /* 0x000000010a0b7890 */ /* 0x000fe2000fffe03f */
[----:B------:R-:W-:Y:S02]  /*2c80*/  MOV R147, UR4 ;  /* 0x0000000400937c02 */ /* 0x000fe40008000f00 */
[----:B------:R-:W-:Y:S01]  /*2c90*/  LEA R0, R0, R223, 0xd ;  /* 0x000000df00007211 */ /* 0x000fe200078e68ff */
[----:B------:R-:W-:Y:S02]  /*2ca0*/  IMAD R146, R146, 0x2000, R228 ;  /* 0x0000200092927824 */ /* 0x000fe400078e02e4 */
[----:B------:R-:W-:Y:S01]  /*2cb0*/  IMAD R147, R147, 0x2000, R232 ;  /* 0x0000200093937824 */ /* 0x000fe200078e02e8 */
[----:B------:R-:W-:Y:S01]  /*2cc0*/  ISETP.LE.AND P1, PT, R250, UR11, PT ;  /* 0x0000000bfa007c0c */ /* 0x000fe2000bf23270 */
[----:B------:R-:W-:Y:S01]  /*2cd0*/  IMAD.SHL.U32 R0, R0, 0x2, RZ ;  /* 0x0000000200007824 */ /* 0x000fe200078e00ff */
[CC--:B------:R-:W-:Y:S02]  /*2ce0*/  IADD3 R150, R223.reuse, R146.reuse, RZ ;  /* 0x00000092df967210 */ /* 0x0c0fe40007ffe0ff */
[C-C-:B------:R-:W-:Y:S03]  /*2cf0*/  IADD3 R146, R223.reuse, R146, R226.reuse ;  /* 0x00000092df927210 */ /* 0x140fe60007ffe0e2 */
        /* <DEDUP_REMOVED lines=14> */
[----:B------:R-:W-:Y:S01]  /*2de0*/  LDSM.16.M88.4 R152, [R0+0x8080] ;  /* 0x008080000098783b */ /* 0x000fe20000000200 */
[C---:B--2---:R-:W-:Y:S03]  /*2df0*/  HMMA.16816.F32.BF16 R8, R24.reuse, R2, RZ ;  /* 0x000000021808723c */ /* 0x044fe600000418ff */
[----:B------:R-:W1:Y:S05]  /*2e00*/  LDSM.16.M88.2 R2, [R219+0x2080] ;  /* 0x00208000db02783b */ /* 0x000e6a0000000100 */
        /* <DEDUP_REMOVED lines=13> */
[----:B------:R-:W3:Y:S03]  /*2ee0*/  LDSM.16.M88.4 R140, [R151+0x7080] ;  /* 0x00708000978c783b */ /* 0x000ee60000000200 */
[-C--:B-1----:R-:W-:Y:S01]  /*2ef0*/  HMMA.16816.F32.BF16 R20, R80, R2.reuse, R20 ;  /* 0x000000025014723c */ /* 0x082fe20000041814 */
[----:B------:R-:W1:Y:S06]  /*2f00*/  LDSM.16.M88.2 R136, [R218+0x2080] ;  /* 0x00208000da88783b */ /* 0x000e6c0000000100 */
[----:B------:R-:W-:Y:S01]  /*2f10*/  IADD3 R81, R223, R147, RZ ;  /* 0x00000093df517210 */ /* 0x000fe20007ffe0ff */
[----:B------:R-:W-:Y:S01]  /*2f20*/  HMMA.16816.F32.BF16 R24, R132, R2, R24 ;  /* 0x000000028418723c */ /* 0x000fe20000041818 */
[----:B------:R-:W-:Y:S03]  /*2f30*/  LDSM.16.M88.2 R2, [R221+0x1080] ;  /* 0x00108000dd02783b */ /* 0x000fe60000000100 */
[----:B------:R-:W-:Y:S01]  /*2f40*/  IMAD.SHL.U32 R80, R146, 0x2, RZ ;  /* 0x0000000292507824 */ /* 0x000fe200078e00ff */
[----:B------:R-:W-:Y:S01]  /*2f50*/  SHF.L.U32 R204, R81, 0x1, RZ ;  /* 0x0000000151cc7819 */ /* 0x000fe200000006ff */
[----:B------:R-:W-:Y:S04]  /*2f60*/  LDSM.16.M88.2 R146, [R221+0x80] ;  /* 0x00008000dd92783b */ /* 0x000fe80000000100 */
[----:B------:R-:W4:Y:S04]  /*2f70*/  LDSM.16.M88.4 R80, [R80+0x6080] ;  /* 0x006080005050783b */ /* 0x000f280000000200 */
[----:B------:R-:W5:Y:S01]  /*2f80*/  LDSM.16.M88.4 R132, [R204+0x7080] ;  /* 0x00708000cc84783b */ /* 0x000f620000000200 */
[-C--:B--2---:R-:W-:Y:S08]  /*2f90*/  HMMA.16816.F32.BF16 R4, R28, R138.reuse, R4 ;  /* 0x0000008a1c04723c */ /* 0x084ff00000041804 */
[C---:B---3--:R-:W-:Y:S01]  /*2fa0*/  HMMA.16816.F32.BF16 R8, R140.reuse, R138, R8 ;  /* 0x0000008a8c08723c */ /* 0x048fe20000041808 */
[----:B------:R-:W2:Y:S07]  /*2fb0*/  LDSM.16.M88.2 R138, [R217+0x3080] ;  /* 0x00308000d98a783b */ /* 0x000eae0000000100 */
[-C--:B------:R-:W-:Y:S08]  /*2fc0*/  HMMA.16816.F32.BF16 R12, R140, R144.reuse, R12 ;  /* 0x000000908c0c723c */ /* 0x080ff0000004180c */
[C---:B------:R-:W-:Y:S08]  /*2fd0*/  HMMA.16816.F32.BF16 R16, R28.reuse, R144, R16 ;  /* 0x000000901c10723c */ /* 0x040ff00000041810 */
[-C--:B-1----:R-:W-:Y:S01]  /*2fe0*/  HMMA.16816.F32.BF16 R20, R28, R136.reuse, R20 ;  /* 0x000000881c14723c */ /* 0x082fe20000041814 */
[----:B------:R1:W3:Y:S07]  /*2ff0*/  LDSM.16.M88.4 R28, [R0+0x9080] ;  /* 0x00908000001c783b */ /* 0x0002ee0000000200 */
[----:B------:R-:W-:Y:S01]  /*3000*/  HMMA.16816.F32.BF16 R24, R140, R136, R24 ;  /* 0x000000888c18723c */ /* 0x000fe20000041818 */
[----:B------:R-:W2:Y:S04]  /*3010*/  LDSM.16.M88.2 R136, [R217+0x4080] ;  /* 0x00408000d988783b */ /* 0x000ea80000000100 */
[----:B------:R-:W-:Y:S03]  /*3020*/  LDSM.16.M88.4 R140, [R150+0x9080] ;  /* 0x00908000968c783b */ /* 0x000fe60000000200 */
[-C--:B----4-:R-:W-:Y:S08]  /*3030*/  HMMA.16816.F32.BF16 R4, R80, R146.reuse, R4 ;  /* 0x000000925004723c */ /* 0x090ff00000041804 */
[C---:B-----5:R-:W-:Y:S01]  /*3040*/  HMMA.16816.F32.BF16 R8, R132.reuse, R146, R8 ;  /* 0x000000928408723c */ /* 0x060fe20000041808 */
[----:B-1----:R-:W-:Y:S05]  /*3050*/  IMAD.U32 R0, RZ, RZ, UR4 ;  /* 0x00000004ff007e24 */ /* 0x002fea000f8e00ff */
[----:B------:R-:W-:Y:S02]  /*3060*/  LEA R0, R0, R231, 0xd ;  /* 0x000000e700007211 */ /* 0x000fe400078e68ff */
[-C--:B------:R-:W-:Y:S04]  /*3070*/  HMMA.16816.F32.BF16 R12, R132, R2.reuse, R12 ;  /* 0x00000002840c723c */ /* 0x080fe8000004180c */
[----:B------:R-:W-:Y:S04]  /*3080*/  IMAD.SHL.U32 R0, R0, 0x2, RZ ;  /* 0x0000000200007824 */ /* 0x000fe800078e00ff */
[C---:B------:R-:W-:Y:S01]  /*3090*/  HMMA.16816.F32.BF16 R16, R80.reuse, R2, R16 ;  /* 0x000000025010723c */ /* 0x040fe20000041810 */
[----:B------:R-:W1:Y:S07]  /*30a0*/  LDSM.16.M88.2 R2, [R217+0x5080] ;  /* 0x00508000d902783b */ /* 0x000e6e0000000100 */
[-C--:B------:R-:W-:Y:S01]  /*30b0*/  HMMA.16816.F32.BF16 R20, R80, R148.reuse, R20 ;  /* 0x000000945014723c */ /* 0x080fe20000041814 */
[----:B------:R4:W-:Y:S07]  /*30c0*/  LDSM.16.M88.4 R80, [R0+0x8080] ;  /* 0x008080000050783b */ /* 0x0009ee0000000200 */
[----:B------:R-:W-:Y:S01]  /*30d0*/  HMMA.16816.F32.BF16 R24, R132, R148, R24 ;  /* 0x000000948418723c */ /* 0x000fe20000041818 */
[----:B------:R-:W5:Y:S04]  /*30e0*/  LDSM.16.M88.2 R132, [R219+0x3080] ;  /* 0x00308000db84783b */ /* 0x000f680000000100 */
[----:B------:R-:W5:Y:S03]  /*30f0*/  LDSM.16.M88.2 R134, [R219+0x4080] ;  /* 0x00408000db86783b */ /* 0x000f660000000100 */
[-C--:B--2---:R-:W-:Y:S01]  /*3100*/  HMMA.16816.F32.BF16 R4, R152, R138.reuse, R4 ;  /* 0x0000008a9804723c */ /* 0x084fe20000041804 */
[----:B------:R-:W-:Y:S07]  /*3110*/  LDSM.16.M88.4 R148, [R151+0x9080] ;  /* 0x009080009794783b */ /* 0x000fee0000000200 */
[C---:B---3--:R-:W-:Y:S01]  /*3120*/  HMMA.16816.F32.BF16 R8, R28.reuse, R138, R8 ;  /* 0x0000008a1c08723c */ /* 0x048fe20000041808 */
[----:B------:R-:W-:Y:S03]  /*3130*/  LDSM.16.M88.2 R138, [R218+0x3080] ;  /* 0x00308000da8a783b */ /* 0x000fe60000000100 */
[----:B----4-:R-:W-:Y:S04]  /*3140*/  MOV R0, UR4 ;  /* 0x0000000400007c02 */ /* 0x010fe80008000f00 */
[-C--:B------:R-:W-:Y:S04]  /*3150*/  HMMA.16816.F32.BF16 R12, R28, R136.reuse, R12 ;  /* 0x000000881c0c723c */ /* 0x080fe8000004180c */
[----:B------:R-:W-:Y:S04]  /*3160*/  IMAD R0, R0, 0x2000, R229 ;  /* 0x0000200000007824 */ /* 0x000fe800078e02e5 */
[C---:B------:R-:W-:Y:S01]  /*3170*/  HMMA.16816.F32.BF16 R16, R152.reuse, R136, R16 ;  /* 0x000000889810723c */ /* 0x040fe20000041810 */
[----:B------:R-:W2:Y:S03]  /*3180*/  LDSM.16.M88.2 R136, [R219+0x5080] ;  /* 0x00508000db88783b */ /* 0x000ea60000000100 */
[----:B------:R-:W-:Y:S04]  /*3190*/  SHF.L.U32 R0, R0, 0x1, RZ ;  /* 0x0000000100007819 */ /* 0x000fe800000006ff */
[-C--:B-1----:R-:W-:Y:S01]  /*31a0*/  HMMA.16816.F32.BF16 R20, R152, R2.reuse, R20 ;  /* 0x000000029814723c */ /* 0x082fe20000041814 */
[----:B------:R1:W3:Y:S04]  /*31b0*/  LDSM.16.M88.4 R144, [R0+0x8080] ;  /* 0x008080000090783b */ /* 0x0002e80000000200 */
[----:B------:R-:W4:Y:S03]  /*31c0*/  LDSM.16.M88.2 R152, [R218+0x4080] ;  /* 0x00408000da98783b */ /* 0x000f260000000100 */
[----:B------:R-:W-:Y:S01]  /*31d0*/  HMMA.16816.F32.BF16 R24, R28, R2, R24 ;  /* 0x000000021c18723c */ /* 0x000fe20000041818 */
[----:B------:R-:W3:Y:S07]  /*31e0*/  LDSM.16.M88.2 R2, [R218+0x5080] ;  /* 0x00508000da02783b */ /* 0x000eee0000000100 */
[-C--:B-----5:R-:W-:Y:S08]  /*31f0*/  HMMA.16816.F32.BF16 R4, R80, R132.reuse, R4 ;  /* 0x000000845004723c */ /* 0x0a0ff00000041804 */
[C---:B------:R-:W-:Y:S01]  /*3200*/  HMMA.16816.F32.BF16 R8, R140.reuse, R132, R8 ;  /* 0x000000848c08723c */ /* 0x040fe20000041808 */
[----:B-1----:R-:W-:Y:S05]  /*3210*/  IMAD.U32 R0, RZ, RZ, UR4 ;  /* 0x00000004ff007e24 */ /* 0x002fea000f8e00ff */
[----:B------:R-:W-:Y:S02]  /*3220*/  LEA R0, R0, R230, 0xd ;  /* 0x000000e600007211 */ /* 0x000fe400078e68ff */
[-C--:B------:R-:W-:Y:S04]  /*3230*/  HMMA.16816.F32.BF16 R12, R140, R134.reuse, R12 ;  /* 0x000000868c0c723c */ /* 0x080fe8000004180c */
[----:B------:R-:W-:Y:S04]  /*3240*/  IMAD.SHL.U32 R0, R0, 0x2, RZ ;  /* 0x0000000200007824 */ /* 0x000fe800078e00ff */
[C---:B------:R-:W-:Y:S01]  /*3250*/  HMMA.16816.F32.BF16 R16, R80.reuse, R134, R16 ;  /* 0x000000865010723c */ /* 0x040fe20000041810 */
[----:B------:R1:W-:Y:S04]  /*3260*/  LDSM.16.M88.4 R28, [R0+0x8080] ;  /* 0x00808000001c783b */ /* 0x0003e80000000200 */
[----:B------:R-:W-:Y:S03]  /*3270*/  LDSM.16.M88.4 R132, [R204+0x9080] ;  /* 0x00908000cc84783b */ /* 0x000fe60000000200 */
[-C--:B--2---:R-:W-:Y:S01]  /*3280*/  HMMA.16816.F32.BF16 R20, R80, R136.reuse, R20 ;  /* 0x000000885014723c */ /* 0x084fe20000041814 */
[----:B------:R-:W2:Y:S04]  /*3290*/  LDSM.16.M88.2 R80, [R221+0x3080] ;  /* 0x00308000dd50783b */ /* 0x000ea80000000100 */
[----:B------:R-:W5:Y:S03]  /*32a0*/  LDSM.16.M88.2 R82, [R221+0x4080] ;  /* 0x00408000dd52783b */ /* 0x000f660000000100 */
[----:B------:R-:W-:Y:S01]  /*32b0*/  HMMA.16816.F32.BF16 R24, R140, R136, R24 ;  /* 0x000000888c18723c */ /* 0x000fe20000041818 */
[----:B------:R-:W2:Y:S07]  /*32c0*/  LDSM.16.M88.2 R136, [R221+0x5080] ;  /* 0x00508000dd88783b */ /* 0x000eae0000000100 */
[-C--:B---3--:R-:W-:Y:S01]  /*32d0*/  HMMA.16816.F32.BF16 R4, R144, R138.reuse, R4 ;  /* 0x0000008a9004723c */ /* 0x088fe20000041804 */
[----:B-1----:R-:W-:Y:S05]  /*32e0*/  MOV R0, UR4 ;  /* 0x0000000400007c02 */ /* 0x002fea0008000f00 */
[----:B------:R-:W-:Y:S02]  /*32f0*/  IMAD R0, R0, 0x40, R237 ;  /* 0x0000004000007824 */ /* 0x000fe400078e02ed */
[C---:B------:R-:W-:Y:S03]  /*3300*/  HMMA.16816.F32.BF16 R8, R148.reuse, R138, R8 ;  /* 0x0000008a9408723c */ /* 0x040fe60000041808 */
[----:B------:R1:W3:Y:S04]  /*3310*/  LDS R138, [R0.X4+0x120a0] ;  /* 0x0120a000008a7984 */ /* 0x0002e80000004800 */
[----:B------:R1:W1:Y:S01]  /*3320*/  LDS R139, [R0.X4+0x12100] ;  /* 0x01210000008b7984 */ /* 0x0002620000004800 */
[-C--:B----4-:R-:W-:Y:S03]  /*3330*/  HMMA.16816.F32.BF16 R12, R148, R152.reuse, R12 ;  /* 0x00000098940c723c */ /* 0x090fe6000004180c */
[----:B------:R4:W1:Y:S05]  /*3340*/  LDS R204, [R0.X4+0x12120] ;  /* 0x0121200000cc7984 */ /* 0x00086a0000004800 */
[C---:B------:R-:W-:Y:S08]  /*3350*/  HMMA.16816.F32.BF16 R16, R144.reuse, R152, R16 ;  /* 0x000000989010723c */ /* 0x040ff00000041810 */
[-C--:B------:R-:W-:Y:S08]  /*3360*/  HMMA.16816.F32.BF16 R20, R144, R2.reuse, R20 ;  /* 0x000000029014723c */ /* 0x080ff00000041814 */
[----:B------:R-:W-:Y:S01]  /*3370*/  HMMA.16816.F32.BF16 R24, R148, R2, R24 ;  /* 0x000000029418723c */ /* 0x000fe20000041818 */
[----:B------:R4:W1:Y:S01]  /*3380*/  LDS R3, [R0.X4+0x12080] ;  /* 0x0120800000037984 */ /* 0x0008620000004800 */
[----:B------:R-:W-:Y:S04]  /*3390*/  DEPBAR.LE SB0, 0x0 ;  /* 0x000080000000791a */ /* 0x000fe80000000000 */
[----:B------:R-:W-:Y:S02]  /*33a0*/  BAR.SYNC.DEFER_BLOCKING 0x0 ;  /* 0x0000000000007b1d */ /* 0x000fe40000010000 */
[-C--:B--2---:R-:W-:Y:S08]  /*33b0*/  HMMA.16816.F32.BF16 R4, R28, R80.reuse, R4 ;  /* 0x000000501c04723c */ /* 0x084ff00000041804 */
[C---:B------:R-:W-:Y:S08]  /*33c0*/  HMMA.16816.F32.BF16 R8, R132.reuse, R80, R8 ;  /* 0x000000508408723c */ /* 0x040ff00000041808 */
[-C--:B-----5:R-:W-:Y:S01]  /*33d0*/  HMMA.16816.F32.BF16 R12, R132, R82.reuse, R12 ;  /* 0x00000052840c723c */ /* 0x0a0fe2000004180c */
[----:B------:R4:W2:Y:S07]  /*33e0*/  LDSM.16.M88.4 R140, [R224+0xe080] ;  /* 0x00e08000e08c783b */ /* 0x0008ae0000000200 */
[C---:B------:R-:W-:Y:S01]  /*33f0*/  HMMA.16816.F32.BF16 R16, R28.reuse, R82, R16 ;  /* 0x000000521c10723c */ /* 0x040fe20000041810 */
[----:B------:R4:W1:Y:S04]  /*3400*/  LDSM.16.M88.4 R144, [R224+0xf080] ;  /* 0x00f08000e090783b */ /* 0x0008680000000200 */
[----:B------:R4:W1:Y:S03]  /*3410*/  LDSM.16.M88.4 R148, [R225+0xe080] ;  /* 0x00e08000e194783b */ /* 0x0008660000000200 */
[-C--:B------:R-:W-:Y:S01]  /*3420*/  HMMA.16816.F32.BF16 R20, R28, R136.reuse, R20 ;  /* 0x000000881c14723c */ /* 0x080fe20000041814 */
[----:B------:R4:W1:Y:S07]  /*3430*/  LDSM.16.M88.4 R152, [R225+0xf080] ;  /* 0x00f08000e198783b */ /* 0x00086e0000000200 */
[----:B------:R-:W-:Y:S01]  /*3440*/  HMMA.16816.F32.BF16 R24, R132, R136, R24 ;  /* 0x000000888418723c */ /* 0x000fe20000041818 */
[----:B------:R-:W-:-:S07]  /*3450*/  @P1 BRA `(.L_x_970) ;  /* 0x0000031000001947 */ /* 0x000fce0003800000 */
[----:B---3--:R-:W3:Y:S01]  /*3460*/  LDL.64 R206, [R1+0x8] ;  /* 0x0000080001ce7983 */ /* 0x008ee20000100a00 */
[----:B------:R-:W-:Y:S01]  /*3470*/  USHF.R.S32.HI UR16, URZ, 0x1f, UR11 ;  /* 0x0000001f3f107899 */ /* 0x000fe2000801140b */
[----:B------:R-:W-:Y:S01]  /*3480*/  IMAD.U32 R2, RZ, RZ, UR10 ;  /* 0x0000000aff027e24 */ /* 0x000fe2000f8e00ff */
[----:B------:R-:W-:Y:S01]  /*3490*/  ULDC.64 UR6, c[0x0][0x178] ;  /* 0x00005e0000067ab9 */ /* 0x000fe20000000a00 */
[----:B------:R-:W5:Y:S01]  /*34a0*/  LDL R205, [R1+0x18] ;  /* 0x0000180001cd7983 */ /* 0x000f620000100800 */
        /* <DEDUP_REMOVED lines=9> */
[C---:B-1-34-:R-:W-:Y:S04]  /*3540*/  @!P2 IADD3 R0, P5, R2.reuse, R206, RZ ;  /* 0x000000ce0200a210 */ /* 0x05afe80007fbe0ff */
[----:B-----5:R-:W-:Y:S01]  /*3550*/  @!P2 LEA.HI.X.SX32 R28, R2, R205, 0x1, P5 ;  /* 0x000000cd021ca211 */ /* 0x020fe200028f0eff */
[----:B------:R-:W-:Y:S01]  /*3560*/  IMAD.U32 R2, RZ, RZ, UR11 ;  /* 0x0000000bff027e24 */ /* 0x000fe2000f8e00ff */
[----:B------:R-:W-:Y:S01]  /*3570*/  IADD3 R82, P6, P5, R246, UR6, R82 ;  /* 0x00000006f6527c10 */ /* 0x000fe2000fdde052 */
[----:B------:R-:W1:Y:S02]  /*3580*/  S2R R205, SR_TID.X ;  /* 0x0000000000cd7919 */ /* 0x000e640000002100 */
[----:B------:R-:W-:Y:S01]  /*3590*/  IMAD R2, R2, -0x40, R238 ;  /* 0xffffffc002027824 */ /* 0x000fe200078e02ee */
[----:B------:R-:W-:Y:S02]  /*35a0*/  IADD3.X R83, R248, UR16, R83, P6, P5 ;  /* 0x00000010f8537c10 */ /* 0x000fe4000b7ea453 */
[----:B------:R-:W-:Y:S01]  /*35b0*/  @!P2 LEA R80, P5, R0, c[0x0][0x258], 0x2 ;  /* 0x000096000050aa11 */ /* 0x000fe200078a10ff */
[----:B------:R-:W-:Y:S01]  /*35c0*/  IMAD.IADD R2, R2, 0x1, -R249 ;  /* 0x0000000102027824 */ /* 0x000fe200078e0af9 */
[----:B------:R-:W-:Y:S02]  /*35d0*/  IADD3 R29, P6, R246, UR6, RZ ;  /* 0x00000006f61d7c10 */ /* 0x000fe4000ffde0ff */
[----:B------:R-:W-:Y:S02]  /*35e0*/  @!P2 LEA.HI.X R81, R0, c[0x0][0x25c], R28, 0x2, P5 ;  /* 0x000097000051aa11 */ /* 0x000fe400028f141c */
[C---:B------:R-:W-:Y:S02]  /*35f0*/  LEA R30, P5, R29.reuse, c[0x0][0x160], 0x1 ;  /* 0x000058001d1e7a11 */ /* 0x040fe400078a08ff */
[----:B------:R-:W-:Y:S02]  /*3600*/  IADD3.X R0, R248, UR16, RZ, P6, !PT ;  /* 0x00000010f8007c10 */ /* 0x000fe4000b7fe4ff */
[C---:B------:R-:W-:Y:S02]  /*3610*/  LEA R28, P6, R82.reuse, c[0x0][0x160], 0x1 ;  /* 0x00005800521c7a11 */ /* 0x040fe400078c08ff */
[----:B------:R-:W-:Y:S01]  /*3620*/  LEA.HI.X R31, R29, c[0x0][0x164], R0, 0x1, P5 ;  /* 0x000059001d1f7a11 */ /* 0x000fe200028f0c00 */
[----:B------:R-:W-:Y:S01]  /*3630*/  IMAD.U32 R0, RZ, RZ, UR12 ;  /* 0x0000000cff007e24 */ /* 0x000fe2000f8e00ff */
[----:B------:R-:W-:Y:S02]  /*3640*/  LEA.HI.X R29, R82, c[0x0][0x164], R83, 0x1, P6 ;  /* 0x00005900521d7a11 */ /* 0x000fe400030f0c53 */
[----:B------:R-:W-:Y:S02]  /*3650*/  ISETP.LT.OR P6, PT, R2, 0x1, P4 ;  /* 0x000000010200780c */ /* 0x000fe400027c1670 */
        /* <DEDUP_REMOVED lines=9> */
[----:B------:R-:W-:Y:S01]  /*36f0*/  ISETP.LT.OR P5, PT, R2, 0x21, P3 ;  /* 0x000000210200780c */ /* 0x000fe20001fa1670 */
[----:B------:R-:W-:Y:S08]  /*3700*/  IMAD.U32 R2, RZ, RZ, UR12 ;  /* 0x0000000cff027e24 */ /* 0x000ff0000f8e00ff */
[----:B------:R3:W-:Y:S04]  /*3710*/  LDGSTS.E.BYPASS.LTC128B.128 [R0+0x1000], [R28.64], !P6 ;  /* 0x010000001c007fae */ /* 0x0007e8000f101d4e */
[----:B------:R3:W-:Y:S01]  /*3720*/  LDGSTS.E.BYPASS.LTC128B.128 [R0+0x3000], [R28.64+0x80], !P5 ;  /* 0x030000801c007fae */ /* 0x0007e2000e901d4e */
[----:B-1----:R-:W-:Y:S04]  /*3730*/  IMAD.SHL.U32 R30, R205, 0x4, RZ ;  /* 0x00000004cd1e7824 */ /* 0x002fe800078e00ff */
[----:B------:R-:W-:Y:S04]  /*3740*/  @!P2 IMAD R2, R2, 0x40, R30 ;  /* 0x000000400202a824 */ /* 0x000fe800078e021e */
[----:B------:R-:W-:Y:S05]  /*3750*/  @!P2 IMAD.SHL.U32 R2, R2, 0x4, RZ ;  /* 0x000000040202a824 */ /* 0x000fea00078e00ff */
[----:B------:R3:W-:Y:S02]  /*3760*/  @!P2 LDGSTS.E.BYPASS.LTC128B.128 [R2+0x12080], [R80.64] ;  /* 0x120800005002afae */ /* 0x0007e4000b901d4e */
.L_x_970:
[----:B-1-34-:R-:W-:Y:S01]  /*3770*/  IMAD.U32 R0, RZ, RZ, UR10 ;  /* 0x0000000aff007e24 */ /* 0x01afe2000f8e00ff */
[----:B------:R-:W0:Y:S01]  /*3780*/  LDGDEPBAR ;  /* 0x00000000000079af */ /* 0x000e220000000000 */
[----:B------:R-:W-:Y:S02]  /*3790*/  IMAD.IADD R29, R239, 0x1, -R241 ;  /* 0x00000001ef1d7824 */ /* 0x000fe400078e0af1 */
[----:B------:R-:W-:Y:S05]  /*37a0*/  IMAD R0, R0, 0x40, R239 ;  /* 0x0000004000007824 */ /* 0x000fea00078e02ef */
[----:B------:R-:W-:Y:S04]  /*37b0*/  IADD3 R0, -R238, 0x1, R0 ;  /* 0x00000001ee007810 */ /* 0x000fe80007ffe100 */
[----:B------:R-:W-:Y:S04]  /*37c0*/  IADD3 R28, -R241, R237, R0 ;  /* 0x000000edf11c7210 */ /* 0x000fe80007ffe100 */
[C---:B------:R-:W-:Y:S02]  /*37d0*/  IMNMX R0, R29.reuse, R28, PT ;  /* 0x0000001c1d007217 */ /* 0x040fe40003800200 */
[----:B------:R-:W-:Y:S02]  /*37e0*/  IADD3 R2, R28, 0x8, RZ ;  /* 0x000000081c027810 */ /* 0x000fe40007ffe0ff */
[C---:B------:R-:W-:Y:S02]  /*37f0*/  ISETP.GT.AND P6, PT, R0.reuse, RZ, PT ;  /* 0x000000ff0000720c */ /* 0x040fe40003fc4270 */
        /* <DEDUP_REMOVED lines=10> */
[C---:B------:R-:W-:Y:S02]  /*38a0*/  ISETP.GT.AND P6, PT, R0.reuse, 0x20, PT ;  /* 0x000000200000780c */ /* 0x040fe40003fc4270 */
[----:B------:R-:W-:Y:S02]  /*38b0*/  ISETP.GT.AND P5, PT, R0, 0x21, PT ;  /* 0x000000210000780c */ /* 0x000fe40003fa4270 */
        /* <DEDUP_REMOVED lines=8> */
[----:B------:R-:W-:Y:S02]  /*3940*/  IADD3 R4, R28, 0x20, RZ ;  /* 0x000000201c047810 */ /* 0x000fe40007ffe0ff */
[----:B------:R-:W-:Y:S01]  /*3950*/  ISETP.GT.AND P6, PT, R0, 0x40, PT ;  /* 0x000000400000780c */ /* 0x000fe20003fc4270 */
        /* <DEDUP_REMOVED lines=10> */
[-C--:B--2---:R-:W-:Y:S03]  /*3a00*/  HMMA.16816.F32.BF16 R4, R140, R156.reuse, RZ ;  /* 0x0000009c8c04723c */ /* 0x084fe600000418ff */
[----:B------:R-:W-:Y:S02]  /*3a10*/  FSEL R81, R22, -INF , P6 ;  /* 0xff80000016517808 */ /* 0x000fe40003000000 */
[----:B------:R-:W-:Y:S02]  /*3a20*/  FSEL R80, R23, -INF , P5 ;  /* 0xff80000017507808 */ /* 0x000fe40002800000 */
[----:B------:R-:W-:Y:S01]  /*3a30*/  IMNMX R2, R29, R28, PT ;  /* 0x0000001c1d027217 */ /* 0x000fe20003800200 */
[----:B------:R-:W-:Y:S01]  /*3a40*/  FFMA.FTZ R205, R81, c[0x0][0x29c], -R138 ;  /* 0x0000a70051cd7a23 */ /* 0x000fe2000001088a */
[C---:B------:R-:W-:Y:S02]  /*3a50*/  ISETP.GT.AND P6, PT, R0.reuse, RZ, PT ;  /* 0x000000ff0000720c */ /* 0x040fe40003fc4270 */
[----:B------:R-:W-:Y:S02]  /*3a60*/  ISETP.GT.AND P5, PT, R0, 0x1, PT ;  /* 0x000000010000780c */ /* 0x000fe40003fa4270 */
[----:B------:R-:W-:Y:S02]  /*3a70*/  FSEL R133, R8, -INF , P6 ;  /* 0xff80000008857808 */ /* 0x000fe40003000000 */
[----:B------:R-:W-:Y:S02]  /*3a80*/  FSEL R132, R9, -INF , P5 ;  /* 0xff80000009847808 */ /* 0x000fe40002800000 */
[C---:B------:R-:W-:Y:S02]  /*3a90*/  ISETP.GT.AND P6, PT, R2.reuse, RZ, PT ;  /* 0x000000ff0200720c */ /* 0x040fe40003fc4270 */
[----:B------:R-:W-:Y:S02]  /*3aa0*/  ISETP.GT.AND P5, PT, R2, 0x1, PT ;  /* 0x000000010200780c */ /* 0x000fe40003fa4270 */
[----:B------:R-:W-:Y:S02]  /*3ab0*/  FSEL R213, R10, -INF , P6 ;  /* 0xff8000000ad57808 */ /* 0x000fe40003000000 */
[C---:B------:R-:W-:Y:S02]  /*3ac0*/  ISETP.GT.AND P6, PT, R0.reuse, 0x20, PT ;  /* 0x000000200000780c */ /* 0x040fe40003fc4270 */
[----:B------:R-:W-:Y:S02]  /*3ad0*/  FSEL R235, R11, -INF , P5 ;  /* 0xff8000000beb7808 */ /* 0x000fe40002800000 */
[C---:B------:R-:W-:Y:S02]  /*3ae0*/  HMMA.16816.F32.BF16 R8, R144.reuse, R156, RZ ;  /* 0x0000009c9008723c */ /* 0x040fe400000418ff */
[----:B------:R-:W-:Y:S02]  /*3af0*/  ISETP.GT.AND P5, PT, R0, 0x21, PT ;  /* 0x000000210000780c */ /* 0x000fe40003fa4270 */
[----:B------:R-:W-:Y:S02]  /*3b00*/  FSEL R83, R12, -INF , P6 ;  /* 0xff8000000c537808 */ /* 0x000fe40003000000 */
[----:B------:R-:W-:Y:S02]  /*3b10*/  FSEL R82, R13, -INF , P5 ;  /* 0xff8000000d527808 */ /* 0x000fe40002800000 */
[C---:B------:R-:W-:Y:S02]  /*3b20*/  ISETP.GT.AND P6, PT, R2.reuse, 0x20, PT ;  /* 0x000000200200780c */ /* 0x040fe40003fc4270 */
[----:B------:R-:W-:Y:S02]  /*3b30*/  ISETP.GT.AND P5, PT, R2, 0x21, PT ;  /* 0x000000210200780c */ /* 0x000fe40003fa4270 */
[----:B------:R-:W-:Y:S02]  /*3b40*/  FSEL R215, R14, -INF , P6 ;  /* 0xff8000000ed77808 */ /* 0x000fe40003000000 */
[----:B------:R-:W-:Y:S02]  /*3b50*/  FSEL R214, R15, -INF , P5 ;  /* 0xff8000000fd67808 */ /* 0x000fe40002800000 */
[-C--:B------:R-:W-:Y:S01]  /*3b60*/  HMMA.16816.F32.BF16 R12, R144, R158.reuse, RZ ;  /* 0x0000009e900c723c */ /* 0x080fe200000418ff */
[C---:B------:R-:W-:Y:S02]  /*3b70*/  ISETP.GT.AND P6, PT, R0.reuse, 0x40, PT ;  /* 0x000000400000780c */ /* 0x040fe40003fc4270 */
[----:B------:R-:W-:Y:S01]  /*3b80*/  ISETP.GT.AND P5, PT, R0, 0x41, PT ;  /* 0x000000410000780c */ /* 0x000fe20003fa4270 */
[----:B------:R-:W-:Y:S01]  /*3b90*/  IMAD.MOV.U32 R0, RZ, RZ, 0x40 ;  /* 0x00000040ff007424 */ /* 0x000fe200078e00ff */
[----:B------:R-:W-:Y:S02]  /*3ba0*/  FSEL R24, R24, -INF , P6 ;  /* 0xff80000018187808 */ /* 0x000fe40003000000 */
[----:B------:R-:W-:Y:S01]  /*3bb0*/  ISETP.GT.AND P6, PT, R2, 0x40, PT ;  /* 0x000000400200780c */ /* 0x000fe20003fc4270 */
[C---:B------:R-:W-:Y:S04]  /*3bc0*/  HMMA.16816.F32.BF16 R16, R140.reuse, R158, RZ ;  /* 0x0000009e8c10723c */ /* 0x040fe800000418ff */
[----:B------:R-:W-:Y:S01]  /*3bd0*/  FFMA.FTZ R207, R24, c[0x0][0x29c], -R139 ;  /* 0x0000a70018cf7a23 */ /* 0x000fe2000001088b */
[----:B------:R-:W-:Y:S01]  /*3be0*/  SEL R0, R0, 0xffffffc0, !P0 ;  /* 0xffffffc000007807 */ /* 0x000fe20004000000 */
[----:B------:R-:W-:Y:S01]  /*3bf0*/  MUFU.EX2 R24, R212 ;  /* 0x000000d400187308 */ /* 0x000fe20000000800 */
[----:B------:R-:W-:Y:S01]  /*3c00*/  FSEL R25, R25, -INF , P5 ;  /* 0xff80000019197808 */ /* 0x000fe20002800000 */
[-C--:B------:R-:W-:Y:S01]  /*3c10*/  HMMA.16816.F32.BF16 R20, R140, R160.reuse, RZ ;  /* 0x000000a08c14723c */ /* 0x080fe200000418ff */
[----:B------:R-:W-:Y:S03]  /*3c20*/  ISETP.GT.AND P5, PT, R2, 0x41, PT ;  /* 0x000000410200780c */ /* 0x000fe60003fa4270 */
[----:B------:R-:W-:Y:S01]  /*3c30*/  IMAD.IADD R2, R224, 0x1, R0 ;  /* 0x00000001e0027824 */ /* 0x000fe200078e0200 */
[----:B------:R-:W-:Y:S01]  /*3c40*/  FSEL R26, R26, -INF , P6 ;  /* 0xff8000001a1a7808 */ /* 0x000fe20003000000 */
[----:B------:R-:W-:Y:S01]  /*3c50*/  IMAD.IADD R0, R0, 0x1, R225 ;  /* 0x0000000100007824 */ /* 0x000fe200078e02e1 */
[----:B------:R-:W-:Y:S01]  /*3c60*/  FSEL R27, R27, -INF , P5 ;  /* 0xff8000001b1b7808 */ /* 0x000fe20002800000 */
[----:B------:R-:W-:Y:S01]  /*3c70*/  HMMA.16816.F32.BF16 R28, R144, R160, RZ ;  /* 0x000000a0901c723c */ /* 0x000fe200000418ff */
[----:B------:R1:W-:Y:S03]  /*3c80*/  MUFU.EX2 R142, R3 ;  /* 0x00000003008e7308 */ /* 0x0003e60000000800 */
[--C-:B------:R-:W-:Y:S03]  /*3c90*/  FFMA.FTZ R143, R137, c[0x0][0x29c], -R138.reuse ;  /* 0x0000a700898f7a23 */ /* 0x100fe6000001088a */
[--C-:B------:R-:W-:Y:S01]  /*3ca0*/  FFMA.FTZ R147, R135, c[0x0][0x29c], -R138.reuse ;  /* 0x0000a70087937a23 */ /* 0x100fe2000001088a */
[-C--:B------:R-:W-:Y:S03]  /*3cb0*/  HMMA.16816.F32.BF16 R4, R148, R162.reuse, R4 ;  /* 0x000000a29404723c */ /* 0x080fe60000041804 */
[----:B------:R-:W-:Y:S02]  /*3cc0*/  MUFU.EX2 R140, R208 ;  /* 0x000000d0008c7308 */ /* 0x000fe40000000800 */
[--C-:B------:R-:W-:Y:S02]  /*3cd0*/  FFMA.FTZ R146, R82, c[0x0][0x29c], -R139.reuse ;  /* 0x0000a70052927a23 */ /* 0x100fe4000001088b */
[--C-:B------:R-:W-:Y:S01]  /*3ce0*/  FFMA.FTZ R144, R132, c[0x0][0x29c], -R139.reuse ;  /* 0x0000a70084907a23 */ /* 0x100fe2000001088b */
[C---:B------:R-:W-:Y:S04]  /*3cf0*/  HMMA.16816.F32.BF16 R8, R152.reuse, R162, R8 ;  /* 0x000000a29808723c */ /* 0x040fe80000041808 */
[--C-:B------:R-:W-:Y:S01]  /*3d00*/  FFMA.FTZ R145, R136, c[0x0][0x29c], -R138.reuse ;  /* 0x0000a70088917a23 */ /* 0x100fe2000001088a */
[----:B------:R-:W2:Y:S01]  /*3d10*/  MUFU.EX2 R143, R143 ;  /* 0x0000008f008f7308 */ /* 0x000ea20000000800 */
[----:B------:R-:W-:Y:S02]  /*3d20*/  FFMA.FTZ R138, R80, c[0x0][0x29c], -R138 ;  /* 0x0000a700508a7a23 */ /* 0x000fe4000001088a */
[-C--:B------:R-:W-:Y:S01]  /*3d30*/  HMMA.16816.F32.BF16 R12, R152, R164.reuse, R12 ;  /* 0x000000a4980c723c */ /* 0x080fe2000004180c */
[----:B-1----:R-:W-:Y:S03]  /*3d40*/  LDS R3, [R237.X4+0x12280] ;  /* 0x01228000ed037984 */ /* 0x002fe60000004800 */
[--C-:B------:R-:W-:Y:S02]  /*3d50*/  FFMA.FTZ R136, R83, c[0x0][0x29c], -R139.reuse ;  /* 0x0000a70053887a23 */ /* 0x100fe4000001088b */
[----:B------:R-:W1:Y:S01]  /*3d60*/  LDSM.16.M88.4 R80, [R2+0xe080] ;  /* 0x00e080000250783b */ /* 0x000e620000000200 */
[----:B------:R-:W-:Y:S01]  /*3d70*/  MUFU.EX2 R145, R145 ;  /* 0x0000009100917308 */ /* 0x000fe20000000800 */
[C---:B------:R-:W-:Y:S08]  /*3d80*/  HMMA.16816.F32.BF16 R16, R148.reuse, R164, R16 ;  /* 0x000000a49410723c */ /* 0x040ff00000041810 */
[-C--:B------:R-:W-:Y:S01]  /*3d90*/  HMMA.16816.F32.BF16 R20, R148, R166.reuse, R20 ;  /* 0x000000a69414723c */ /* 0x080fe20000041814 */
[----:B------:R3:W-:Y:S06]  /*3da0*/  MUFU.EX2 R150, R138 ;  /* 0x0000008a00967308 */ /* 0x0007ec0000000800 */
[--C-:B------:R-:W-:Y:S01]  /*3db0*/  FFMA.FTZ R151, R133, c[0x0][0x29c], -R139.reuse ;  /* 0x0000a70085977a23 */ /* 0x100fe2000001088b */
[----:B------:R-:W-:Y:S01]  /*3dc0*/  HMMA.16816.F32.BF16 R28, R152, R166, R28 ;  /* 0x000000a6981c723c */ /* 0x000fe2000004181c */
[----:B------:R-:W4:Y:S02]  /*3dd0*/  LDSM.16.M88.4 R132, [R2+0xf080] ;  /* 0x00f080000284783b */ /* 0x000f240000000200 */
[----:B------:R5:W-:Y:S01]  /*3de0*/  MUFU.EX2 R152, R136 ;  /* 0x0000008800987308 */ /* 0x000be20000000800 */
[----:B------:R-:W-:Y:S03]  /*3df0*/  FFMA.FTZ R139, R25, c[0x0][0x29c], -R139 ;  /* 0x0000a700198b7a23 */ /* 0x000fe6000001088b */
[--C-:B------:R-:W-:Y:S02]  /*3e00*/  FFMA.FTZ R154, R214, c[0x0][0x29c], -R204.reuse ;  /* 0x0000a700d69a7a23 */ /* 0x100fe400000108cc */
[--C-:B------:R-:W-:Y:S04]  /*3e10*/  FFMA.FTZ R155, R26, c[0x0][0x29c], -R204.reuse ;  /* 0x0000a7001a9b7a23 */ /* 0x100fe800000108cc */
[----:B------:R-:W2:Y:S01]  /*3e20*/  MUFU.EX2 R25, R211 ;  /* 0x000000d300197308 */ /* 0x000ea20000000800 */
[--C-:B---3--:R-:W-:Y:S01]  /*3e30*/  FFMA.FTZ R138, R213, c[0x0][0x29c], -R204.reuse ;  /* 0x0000a700d58a7a23 */ /* 0x108fe200000108cc */
[-C--:B-1----:R-:W-:Y:S08]  /*3e40*/  HMMA.16816.F32.BF16 R4, R80, R168.reuse, R4 ;  /* 0x000000a85004723c */ /* 0x082ff00000041804 */
[----:B------:R-:W-:Y:S01]  /*3e50*/  MUFU.EX2 R153, R144 ;  /* 0x0000009000997308 */ /* 0x000fe20000000800 */
[----:B-----5:R-:W-:Y:S09]  /*3e60*/  FFMA.FTZ R136, R235, c[0x0][0x29c], -R204 ;  /* 0x0000a700eb887a23 */ /* 0x020ff200000108cc */
[----:B------:R-:W-:Y:S01]  /*3e70*/  MUFU.EX2 R146, R146 ;  /* 0x0000009200927308 */ /* 0x000fe20000000800 */
[C---:B----4-:R-:W-:Y:S09]  /*3e80*/  HMMA.16816.F32.BF16 R8, R132.reuse, R168, R8 ;  /* 0x000000a88408723c */ /* 0x050ff20000041808 */
        /* <DEDUP_REMOVED lines=8> */
[----:B------:R-:W3:Y:S01]  /*3f10*/  LDSM.16.M88.4 R132, [R0+0xf080] ;  /* 0x00f080000084783b */ /* 0x000ee20000000200 */
[----:B------:R-:W-:Y:S10]  /*3f20*/  MUFU.EX2 R136, R136 ;  /* 0x0000008800887308 */ /* 0x000ff40000000800 */
[----:B------:R-:W-:Y:S10]  /*3f30*/  MUFU.EX2 R137, R210 ;  /* 0x000000d200897308 */ /* 0x000ff40000000800 */
[----:B------:R-:W4:Y:S10]  /*3f40*/  MUFU.EX2 R141, R209 ;  /* 0x000000d1008d7308 */ /* 0x000f340000000800 */
[----:B------:R-:W-:Y:S01]  /*3f50*/  MUFU.EX2 R147, R147 ;  /* 0x0000009300937308 */ /* 0x000fe20000000800 */
[-C--:B-1----:R-:W-:Y:S08]  /*3f60*/  HMMA.16816.F32.BF16 R4, R80, R174.reuse, R4 ;  /* 0x000000ae5004723c */ /* 0x082ff00000041804 */
[C---:B---3--:R-:W-:Y:S01]  /*3f70*/  HMMA.16816.F32.BF16 R8, R132.reuse, R174, R8 ;  /* 0x000000ae8408723c */ /* 0x048fe20000041808 */
[----:B------:R-:W-:Y:S07]  /*3f80*/  MUFU.EX2 R149, R206 ;  /* 0x000000ce00957308 */ /* 0x000fee0000000800 */
[-C--:B------:R-:W-:Y:S03]  /*3f90*/  HMMA.16816.F32.BF16 R12, R132, R176.reuse, R12 ;  /* 0x000000b0840c723c */ /* 0x080fe6000004180c */
[----:B------:R-:W-:Y:S05]  /*3fa0*/  MUFU.EX2 R144, R207 ;  /* 0x000000cf00907308 */ /* 0x000fea0000000800 */
[C---:B------:R-:W-:Y:S05]  /*3fb0*/  HMMA.16816.F32.BF16 R16, R80.reuse, R176, R16 ;  /* 0x000000b05010723c */ /* 0x040fea0000041810 */
[----:B------:R-:W1:Y:S03]  /*3fc0*/  MUFU.EX2 R139, R139 ;  /* 0x0000008b008b7308 */ /* 0x000e660000000800 */
        /* <DEDUP_REMOVED lines=29> */
[----:B------:R-:W1:Y:S01]  /*41a0*/  LDS R0, [R237.X4+0x122a0] ;  /* 0x0122a000ed007984 */ /* 0x000e620000004800 */
[-C--:B---3--:R-:W-:Y:S08]  /*41b0*/  HMMA.16816.F32.BF16 R4, R80, R198.reuse, R4 ;  /* 0x000000c65004723c */ /* 0x088ff00000041804 */
[C---:B-----5:R-:W-:Y:S08]  /*41c0*/  HMMA.16816.F32.BF16 R8, R132.reuse, R198, R8 ;  /* 0x000000c68408723c */ /* 0x060ff00000041808 */
[-C--:B------:R-:W-:Y:S08]  /*41d0*/  HMMA.16816.F32.BF16 R12, R132, R200.reuse, R12 ;  /* 0x000000c8840c723c */ /* 0x080ff0000004180c */
[C---:B------:R-:W-:Y:S04]  /*41e0*/  HMMA.16816.F32.BF16 R16, R80.reuse, R200, R16 ;  /* 0x000000c85010723c */ /* 0x040fe80000041810 */
[--C-:B-1----:R-:W-:Y:S02]  /*41f0*/  FADD.FTZ R6, R6, -R0.reuse ;  /* 0x8000000006067221 */ /* 0x102fe40000010000 */
[----:B------:R-:W-:Y:S02]  /*4200*/  FADD.FTZ R7, R7, -R0 ;  /* 0x8000000007077221 */ /* 0x000fe40000010000 */
[-C--:B------:R-:W-:Y:S04]  /*4210*/  HMMA.16816.F32.BF16 R20, R80, R202.reuse, R20 ;  /* 0x000000ca5014723c */ /* 0x080fe80000041814 */
[--C-:B------:R-:W-:Y:S02]  /*4220*/  FADD.FTZ R5, R5, -R3.reuse ;  /* 0x8000000305057221 */ /* 0x100fe40000010000 */
[----:B--2---:R-:W-:Y:S01]  /*4230*/  FMUL.FTZ R6, R143, R6 ;  /* 0x000000068f067220 */ /* 0x004fe20000410000 */
[C---:B------:R-:W-:Y:S01]  /*4240*/  F2FP.BF16.PACK_AB R83, R25.reuse, R24 ;  /* 0x000000181953723e */ /* 0x040fe200000010ff */
[----:B------:R-:W-:Y:S04]  /*4250*/  HMMA.16816.F32.BF16 R28, R132, R202, R28 ;  /* 0x000000ca841c723c */ /* 0x000fe8000004181c */
[----:B------:R-:W-:Y:S01]  /*4260*/  FMUL.FTZ R5, R25, R5 ;  /* 0x0000000519057220 */ /* 0x000fe20000410000 */
[----:B----4-:R-:W-:Y:S01]  /*4270*/  F2FP.BF16.PACK_AB R82, R141, R137 ;  /* 0x000000898d52723e */ /* 0x010fe200000010ff */
[----:B------:R-:W-:Y:S01]  /*4280*/  FFMA.FTZ R80, R215, c[0x0][0x29c], -R204 ;  /* 0x0000a700d7507a23 */ /* 0x000fe200000108cc */
[----:B------:R-:W-:Y:S01]  /*4290*/  F2FP.BF16.PACK_AB R81, R142, R140 ;  /* 0x0000008c8e51723e */ /* 0x000fe200000010ff */
[--C-:B------:R-:W-:Y:S04]  /*42a0*/  FADD.FTZ R18, R18, -R0.reuse ;  /* 0x8000000012127221 */ /* 0x100fe80000010000 */
[--C-:B------:R-:W-:Y:S01]  /*42b0*/  FADD.FTZ R19, R19, -R0.reuse ;  /* 0x8000000013137221 */ /* 0x100fe20000010000 */
[----:B------:R-:W-:Y:S01]  /*42c0*/  MUFU.EX2 R80, R80 ;  /* 0x0000005000507308 */ /* 0x000fe20000000800 */
[----:B------:R-:W-:Y:S02]  /*42d0*/  FMUL.FTZ R7, R145, R7 ;  /* 0x0000000791077220 */ /* 0x000fe40000410000 */
[--C-:B------:R-:W-:Y:S02]  /*42e0*/  FADD.FTZ R20, R20, -R3.reuse ;  /* 0x8000000314147221 */ /* 0x100fe40000010000 */
[--C-:B------:R-:W-:Y:S02]  /*42f0*/  FADD.FTZ R21, R21, -R3.reuse ;  /* 0x8000000315157221 */ /* 0x100fe40000010000 */
[----:B------:R-:W-:Y:S02]  /*4300*/  FMUL.FTZ R20, R140, R20 ;  /* 0x000000148c147220 */ /* 0x000fe40000410000 */
[----:B------:R-:W-:Y:S02]  /*4310*/  FMUL.FTZ R25, R142, R21 ;  /* 0x000000158e197220 */ /* 0x000fe40000410000 */
[--C-:B------:R-:W-:Y:S02]  /*4320*/  FADD.FTZ R22, R22, -R0.reuse ;  /* 0x8000000016167221 */ /* 0x100fe40000010000 */
[----:B------:R-:W-:Y:S01]  /*4330*/  FADD.FTZ R23, R23, -R0 ;  /* 0x8000000017177221 */ /* 0x000fe20000010000 */
[----:B------:R-:W-:Y:S01]  /*4340*/  F2FP.BF16.PACK_AB R25, R25, R20 ;  /* 0x000000141919723e */ /* 0x000fe200000010ff */
[----:B------:R-:W1:Y:S01]  /*4350*/  LDS R0, [R237.X4+0x12320] ;  /* 0x01232000ed007984 */ /* 0x000e620000004800 */
[--C-:B------:R-:W-:Y:S01]  /*4360*/  FADD.FTZ R4, R4, -R3.reuse ;  /* 0x8000000304047221 */ /* 0x100fe20000010000 */
[----:B------:R-:W2:Y:S01]  /*4370*/  MUFU.EX2 R20, R154 ;  /* 0x0000009a00147308 */ /* 0x000ea20000000800 */
[--C-:B------:R-:W-:Y:S01]  /*4380*/  FADD.FTZ R9, R9, -R2.reuse ;  /* 0x8000000209097221 */ /* 0x100fe20000010000 */
[----:B------:R-:W-:Y:S01]  /*4390*/  STS [R233+0x12480], R83 ;  /* 0x01248053e9007388 */ /* 0x000fe20000000800 */
[--C-:B------:R-:W-:Y:S02]  /*43a0*/  FADD.FTZ R12, R12, -R2.reuse ;  /* 0x800000020c0c7221 */ /* 0x100fe40000010000 */
[----:B------:R-:W-:Y:S02]  /*43b0*/  FADD.FTZ R13, R13, -R2 ;  /* 0x800000020d0d7221 */ /* 0x000fe40000010000 */
[----:B------:R-:W-:Y:S01]  /*43c0*/  FFMA.FTZ R204, R27, c[0x0][0x29c], -R204 ;  /* 0x0000a7001bcc7a23 */ /* 0x000fe200000108cc */
[----:B------:R-:W-:Y:S01]  /*43d0*/  F2FP.BF16.PACK_AB R27, R145, R143 ;  /* 0x0000008f911b723e */ /* 0x000fe200000010ff */
[--C-:B------:R-:W-:Y:S02]  /*43e0*/  FADD.FTZ R8, R8, -R2.reuse ;  /* 0x8000000208087221 */ /* 0x100fe40000010000 */
[----:B------:R-:W-:Y:S01]  /*43f0*/  FMUL.FTZ R4, R24, R4 ;  /* 0x0000000418047220 */ /* 0x000fe20000410000 */
[----:B------:R-:W-:Y:S01]  /*4400*/  F2FP.BF16.PACK_AB R24, R7, R6 ;  /* 0x000000060718723e */ /* 0x000fe200000010ff */
[----:B------:R-:W-:Y:S01]  /*4410*/  FMUL.FTZ R6, R153, R9 ;  /* 0x0000000999067220 */ /* 0x000fe20000410000 */
[----:B------:R-:W-:Y:S01]  /*4420*/  STS [R234], R27 ;  /* 0x0000001bea007388 */ /* 0x000fe20000000800 */
[C---:B------:R-:W-:Y:S01]  /*4430*/  FMUL.FTZ R9, R146.reuse, R13 ;  /* 0x0000000d92097220 */ /* 0x040fe20000410000 */
[----:B------:R-:W-:Y:S01]  /*4440*/  F2FP.BF16.PACK_AB R7, R146, R152 ;  /* 0x000000989207723e */ /* 0x000fe200000010ff */
[--C-:B------:R-:W-:Y:S01]  /*4450*/  FADD.FTZ R16, R16, -R3.reuse ;  /* 0x8000000310107221 */ /* 0x100fe20000010000 */
[----:B------:R-:W-:Y:S01]  /*4460*/  F2FP.BF16.PACK_AB R21, R5, R4 ;  /* 0x000000040515723e */ /* 0x000fe200000010ff */
[----:B------:R-:W-:Y:S01]  /*4470*/  FADD.FTZ R17, R17, -R3 ;  /* 0x8000000311117221 */ /* 0x000fe20000010000 */
[----:B------:R-:W-:Y:S01]  /*4480*/  MUFU.EX2 R5, R204 ;  /* 0x000000cc00057308 */ /* 0x000fe20000000800 */
[----:B------:R-:W-:Y:S01]  /*4490*/  FMUL.FTZ R3, R152, R12 ;  /* 0x0000000c98037220 */ /* 0x000fe20000410000 */
[----:B------:R-:W-:Y:S01]  /*44a0*/  F2FP.BF16.PACK_AB R4, R139, R144 ;  /* 0x000000908b04723e */ /* 0x000fe200000010ff */
[----:B------:R-:W-:Y:S02]  /*44b0*/  FMUL.FTZ R132, R148, R22 ;  /* 0x0000001694847220 */ /* 0x000fe40000410000 */
[----:B------:R-:W-:Y:S01]  /*44c0*/  FMUL.FTZ R22, R151, R8 ;  /* 0x0000000897167220 */ /* 0x000fe20000410000 */
[----:B------:R-:W-:Y:S01]  /*44d0*/  F2FP.BF16.PACK_AB R8, R153, R151 ;  /* 0x000000979908723e */ /* 0x000fe200000010ff */
[----:B------:R-:W-:Y:S01]  /*44e0*/  FMUL.FTZ R133, R147, R18 ;  /* 0x0000001293857220 */ /* 0x000fe20000410000 */
[----:B------:R-:W-:Y:S01]  /*44f0*/  F2FP.BF16.PACK_AB R9, R9, R3 ;  /* 0x000000030909723e */ /* 0x000fe200000010ff */
[--C-:B------:R-:W-:Y:S01]  /*4500*/  FADD.FTZ R29, R29, -R2.reuse ;  /* 0x800000021d1d7221 */ /* 0x100fe20000010000 */
[----:B------:R-:W-:Y:S01]  /*4510*/  F2FP.BF16.PACK_AB R3, R136, R138 ;  /* 0x0000008a8803723e */ /* 0x000fe200000010ff */
[----:B------:R-:W-:Y:S01]  /*4520*/  STS [R233+0x12c80], R8 ;  /* 0x012c8008e9007388 */ /* 0x000fe20000000800 */
[C---:B------:R-:W-:Y:S01]  /*4530*/  F2FP.BF16.PACK_AB R18, R149.reuse, R147 ;  /* 0x000000939512723e */ /* 0x040fe200000010ff */
[----:B------:R-:W-:Y:S01]  /*4540*/  FADD.FTZ R28, R28, -R2 ;  /* 0x800000021c1c7221 */ /* 0x000fe20000010000 */
[----:B--2---:R-:W-:Y:S01]  /*4550*/  F2FP.BF16.PACK_AB R2, R20, R80 ;  /* 0x000000501402723e */ /* 0x004fe200000010ff */
[----:B------:R-:W-:Y:S01]  /*4560*/  STS [R234+0x800], R3 ;  /* 0x00080003ea007388 */ /* 0x000fe20000000800 */
[----:B------:R-:W-:Y:S01]  /*4570*/  FMUL.FTZ R149, R149, R19 ;  /* 0x0000001395957220 */ /* 0x000fe20000410000 */
[----:B------:R-:W-:Y:S01]  /*4580*/  F2FP.BF16.PACK_AB R6, R6, R22 ;  /* 0x000000160606723e */ /* 0x000fe200000010ff */
[----:B------:R-:W2:Y:S01]  /*4590*/  MUFU.EX2 R19, R155 ;  /* 0x0000009b00137308 */ /* 0x000ea20000000800 */
[----:B------:R-:W-:Y:S01]  /*45a0*/  STS [R233+0x13480], R82 ;  /* 0x01348052e9007388 */ /* 0x000fe20000000800 */
[----:B------:R-:W-:Y:S01]  /*45b0*/  FMUL.FTZ R16, R137, R16 ;  /* 0x0000001089107220 */ /* 0x000fe20000410000 */
[----:B------:R-:W-:Y:S01]  /*45c0*/  F2FP.BF16.PACK_AB R12, R149, R133 ;  /* 0x00000085950c723e */ /* 0x000fe200000010ff */
[----:B------:R-:W-:Y:S01]  /*45d0*/  FMUL.FTZ R17, R141, R17 ;  /* 0x000000118d117220 */ /* 0x000fe20000410000 */
[----:B------:R-:W-:Y:S01]  /*45e0*/  STS [R234+0x1000], R18 ;  /* 0x00100012ea007388 */ /* 0x000fe20000000800 */
[--C-:B-1----:R-:W-:Y:S02]  /*45f0*/  FADD.FTZ R10, R10, -R0.reuse ;  /* 0x800000000a0a7221 */ /* 0x102fe40000010000 */
[--C-:B------:R-:W-:Y:S01]  /*4600*/  FADD.FTZ R11, R11, -R0.reuse ;  /* 0x800000000b0b7221 */ /* 0x100fe20000010000 */
[----:B------:R-:W-:Y:S01]  /*4610*/  STS [R233+0x13c80], R7 ;  /* 0x013c8007e9007388 */ /* 0x000fe20000000800 */
[----:B------:R-:W-:Y:S01]  /*4620*/  F2FP.BF16.PACK_AB R26, R17, R16 ;  /* 0x00000010111a723e */ /* 0x000fe200000010ff */
[----:B------:R-:W-:Y:S01]  /*4630*/  FMUL.FTZ R10, R138, R10 ;  /* 0x0000000a8a0a7220 */ /* 0x000fe20000410000 */
[----:B------:R-:W-:Y:S01]  /*4640*/  F2FP.BF16.PACK_AB R17, R150, R148 ;  /* 0x000000949611723e */ /* 0x000fe200000010ff */
[----:B------:R2:W-:Y:S01]  /*4650*/  STS [R234+0x1800], R2 ;  /* 0x00180002ea007388 */ /* 0x0005e20000000800 */
[----:B------:R-:W-:Y:S02]  /*4660*/  FMUL.FTZ R11, R136, R11 ;  /* 0x0000000b880b7220 */ /* 0x000fe40000410000 */
[--C-:B------:R-:W-:Y:S01]  /*4670*/  FADD.FTZ R14, R14, -R0.reuse ;  /* 0x800000000e0e7221 */ /* 0x100fe20000010000 */
[----:B------:R-:W-:Y:S01]  /*4680*/  STS [R233+0x14480], R81 ;  /* 0x01448051e9007388 */ /* 0x000fe20000000800 */
[--C-:B------:R-:W-:Y:S02]  /*4690*/  FADD.FTZ R15, R15, -R0.reuse ;  /* 0x800000000f0f7221 */ /* 0x100fe40000010000 */
[----:B------:R-:W-:Y:S01]  /*46a0*/  FMUL.FTZ R14, R80, R14 ;  /* 0x0000000e500e7220 */ /* 0x000fe20000410000 */
        /* <DEDUP_REMOVED lines=8> */
[----:B------:R-:W-:Y:S01]  /*4730*/  FMUL.FTZ R13, R139, R29 ;  /* 0x0000001d8b0d7220 */ /* 0x000fe20000410000 */
[----:B------:R-:W-:Y:S04]  /*4740*/  F2FP.BF16.PACK_AB R16, R16, R132 ;  /* 0x000000841010723e */ /* 0x000fe800000010ff */
[----:B------:R-:W-:Y:S02]  /*4750*/  F2FP.BF16.PACK_AB R13, R13, R28 ;  /* 0x0000001c0d0d723e */ /* 0x000fe400000010ff */
[----:B--2---:R-:W-:Y:S01]  /*4760*/  F2FP.BF16.PACK_AB R2, R5, R19 ;  /* 0x000000130502723e */ /* 0x004fe200000010ff */
        /* <DEDUP_REMOVED lines=109> */
[----:B------:R-:W-:Y:S02]  /*4e40*/  IMAD.U32 R6, RZ, RZ, UR17 ;  /* 0x00000011ff067e24 */ /* 0x000fe4000f8e00ff */
[C---:B------:R-:W-:Y:S01]  /*4e50*/  IADD3 R5, P6, P5, R244.reuse, UR6, R5 ;  /* 0x00000006f4057c10 */ /* 0x040fe2000fdde005 */
[----:B------:R-:W-:Y:S06]  /*4e60*/  USHF.L.U64.HI UR16, UR18, 0x6, UR16 ;  /* 0x0000000612107899 */ /* 0x000fec0008010210 */
[----:B------:R-:W-:Y:S02]  /*4e70*/  IADD3.X R10, R243, UR16, R10, P6, P5 ;  /* 0x00000010f30a7c10 */ /* 0x000fe4000b7ea40a */
[----:B------:R-:W-:Y:S02]  /*4e80*/  IADD3 R4, P6, R244, UR6, RZ ;  /* 0x00000006f4047c10 */ /* 0x000fe4000ffde0ff */
[----:B--2---:R-:W-:Y:S02]  /*4e90*/  IADD3 R3, P1, R2, UR17, RZ ;  /* 0x0000001102037c10 */ /* 0x004fe4000ff3e0ff */
[----:B------:R-:W-:Y:S02]  /*4ea0*/  IADD3 R2, R238, -UR17, -R249 ;  /* 0x80000011ee027c10 */ /* 0x000fe4000fffe8f9 */
[----:B------:R-:W-:Y:S02]  /*4eb0*/  LEA.HI.X.SX32 R6, R6, R252, 0x1, P1 ;  /* 0x000000fc06067211 */ /* 0x000fe400008f0eff */
[----:B------:R-:W-:Y:S02]  /*4ec0*/  LOP3.LUT P1, RZ, R240, 0x1, RZ, 0xc0, !PT ;  /* 0x00000001f0ff7812 */ /* 0x000fe4000782c0ff */
        /* <DEDUP_REMOVED lines=21> */
.L_x_971:
[-C--:B-1234-:R-:W-:Y:S01]  /*5020*/  HMMA.16816.F32.BF16 R4, R80, R16.reuse, RZ ;  /* 0x000000105004723c */ /* 0x09efe200000418ff */
[----:B------:R-:W2:Y:S01]  /*5030*/  LDL R2, [R1+0x1c] ;  /* 0x00001c0001027983 */ /* 0x000ea20000100800 */
[----:B------:R-:W-:Y:S02]  /*5040*/  USHF.L.U32 UR10, UR10, 0xd, URZ ;  /* 0x0000000d0a0a7899 */ /* 0x000fe4000800063f */
[----:B------:R-:W-:Y:S01]  /*5050*/  UIADD3 UR7, UR4, 0x1, URZ ;  /* 0x0000000104077890 */ /* 0x000fe2000fffe03f */
[----:B------:R-:W-:Y:S01]  /*5060*/  LDSM.16.M88.4 R140, [R220+0x1800] ;  /* 0x00180000dc8c783b */ /* 0x000fe20000000200 */
[----:B------:R-:W-:Y:S02]  /*5070*/  UISETP.GE.AND UP1, UPT, UR4, 0x1, UPT ;  /* 0x000000010400788c */ /* 0x000fe4000bf26270 */
[C---:B------:R-:W-:Y:S01]  /*5080*/  HMMA.16816.F32.BF16 R8, R132.reuse, R16, RZ ;  /* 0x000000108408723c */ /* 0x040fe200000418ff */
[----:B------:R-:W-:Y:S01]  /*5090*/  LDSM.16.MT88.4 R144, [R0+0x4080] ;  /* 0x004080000090783b */ /* 0x000fe20000004200 */
[----:B------:R-:W-:Y:S02]  /*50a0*/  UIADD3 UR6, UR12, 0x1, URZ ;  /* 0x000000010c067890 */ /* 0x000fe4000fffe03f */
[----:B------:R-:W-:Y:S01]  /*50b0*/  IMAD.U32 R3, RZ, RZ, UR10 ;  /* 0x0000000aff037e24 */ /* 0x000fe2000f8e00ff */
[----:B------:R-:W-:Y:S01]  /*50c0*/  LDSM.16.M88.4 R148, [R222+0x1000] ;  /* 0x00100000de94783b */ /* 0x000fe20000000200 */
[----:B------:R-:W-:Y:S02]  /*50d0*/  UISETP.GE.AND UP0, UPT, UR12, 0x1, UPT ;  /* 0x000000010c00788c */ /* 0x000fe4000bf06270 */
[-C--:B------:R-:W-:Y:S01]  /*50e0*/  HMMA.16816.F32.BF16 R12, R132, R18.reuse, RZ ;  /* 0x00000012840c723c */ /* 0x080fe200000418ff */
[----:B------:R-:W0:Y:S01]  /*50f0*/  LDGDEPBAR ;  /* 0x00000000000079af */ /* 0x000e220000000000 */
[----:B------:R-:W-:Y:S06]  /*5100*/  USEL UR12, UR6, URZ, !UP0 ;  /* 0x0000003f060c7287 */ /* 0x000fec000c000000 */
        /* <DEDUP_REMOVED lines=14> */
[----:B------:R-:W3:Y:S07]  /*51f0*/  LDL.64 R212, [R1+0x10] ;  /* 0x0000100001d47983 */ /* 0x000eee0000100a00 */
        /* <DEDUP_REMOVED lines=19> */
[----:B------:R-:W4:Y:S07]  /*5330*/  LDSM.16.MT88.4 R152, [R0+0x5080] ;  /* 0x005080000098783b */ /* 0x000f2e0000004200 */
[-C--:B-1----:R-:W-:Y:S08]  /*5340*/  HMMA.16816.F32.BF16 R20, R148, R136.reuse, R20 ;  /* 0x000000889414723c */ /* 0x082ff00000041814 */
[C---:B------:R-:W-:Y:S08]  /*5350*/  HMMA.16816.F32.BF16 R24, R204.reuse, R136, R24 ;  /* 0x00000088cc18723c */ /* 0x040ff00000041818 */
[-C--:B------:R-:W-:Y:S01]  /*5360*/  HMMA.16816.F32.BF16 R28, R204, R138.reuse, R28 ;  /* 0x0000008acc1c723c */ /* 0x080fe2000004181c */
[----:B------:R-:W-:Y:S07]  /*5370*/  LDSM.16.M88.4 R204, [R222+0x2800] ;  /* 0x00280000decc783b */ /* 0x000fee0000000200 */
[----:B------:R-:W-:Y:S01]  /*5380*/  HMMA.16816.F32.BF16 R80, R148, R138, R80 ;  /* 0x0000008a9450723c */ /* 0x000fe20000041850 */
[----:B------:R-:W-:Y:S04]  /*5390*/  LDSM.16.M88.4 R136, [R222+0x2000] ;  /* 0x00200000de88783b */ /* 0x000fe80000000200 */
[----:B------:R-:W1:Y:S03]  /*53a0*/  LDSM.16.MT88.4 R148, [R0+0x2880] ;  /* 0x002880000094783b */ /* 0x000e660000004200 */
[-C--:B-----5:R-:W-:Y:S08]  /*53b0*/  HMMA.16816.F32.BF16 R4, R132, R140.reuse, R4 ;  /* 0x0000008c8404723c */ /* 0x0a0ff00000041804 */
[C---:B------:R-:W-:Y:S08]  /*53c0*/  HMMA.16816.F32.BF16 R8, R144.reuse, R140, R8 ;  /* 0x0000008c9008723c */ /* 0x040ff00000041808 */
[-C--:B------:R-:W-:Y:S08]  /*53d0*/  HMMA.16816.F32.BF16 R12, R144, R142.reuse, R12 ;  /* 0x0000008e900c723c */ /* 0x080ff0000004180c */
[C---:B------:R-:W-:Y:S01]  /*53e0*/  HMMA.16816.F32.BF16 R16, R132.reuse, R142, R16 ;  /* 0x0000008e8410723c */ /* 0x040fe20000041810 */
[----:B------:R-:W5:Y:S07]  /*53f0*/  LDSM.16.MT88.4 R140, [R0+0x5880] ;  /* 0x00588000008c783b */ /* 0x000f6e0000004200 */
[-C--:B----4-:R-:W-:Y:S08]  /*5400*/  HMMA.16816.F32.BF16 R20, R132, R152.reuse, R20 ;  /* 0x000000988414723c */ /* 0x090ff00000041814 */
        /* <DEDUP_REMOVED lines=8> */
[-C--:B-----5:R-:W-:Y:S08]  /*5490*/  HMMA.16816.F32.BF16 R20, R136, R140.reuse, R20 ;  /* 0x0000008c8814723c */ /* 0x0a0ff00000041814 */
[C---:B------:R-:W-:Y:S08]  /*54a0*/  HMMA.16816.F32.BF16 R24, R204.reuse, R140, R24 ;  /* 0x0000008ccc18723c */ /* 0x040ff00000041818 */
[-C--:B------:R-:W-:Y:S08]  /*54b0*/  HMMA.16816.F32.BF16 R28, R204, R142.reuse, R28 ;  /* 0x0000008ecc1c723c */ /* 0x080ff0000004181c */
[----:B------:R-:W-:Y:S01]  /*54c0*/  HMMA.16816.F32.BF16 R80, R136, R142, R80 ;  /* 0x0000008e8850723c */ /* 0x000fe20000041850 */
[----:B------:R-:W-:Y:S03]  /*54d0*/  LDSM.16.MT88.4 R140, [R216+0x18080] ;  /* 0x01808000d88c783b */ /* 0x000fe60000004200 */
[----:B---3--:R-:W-:Y:S01]  /*54e0*/  IADD3 R0, P1, R212, UR10, RZ ;  /* 0x0000000ad4007c10 */ /* 0x008fe2000ff3e0ff */
[----:B------:R-:W-:Y:S03]  /*54f0*/  UMOV UR10, UR11 ;  /* 0x0000000b000a7c82 */ /* 0x000fe60008000000 */
[----:B--2---:R-:W-:Y:S04]  /*5500*/  LEA.HI.X.SX32 R3, R3, R2, 0x1, P1 ;  /* 0x0000000203037211 */ /* 0x004fe800008f0eff */
[C---:B------:R-:W-:Y:S04]  /*5510*/  LEA R2, P1, R0.reuse, c[0x0][0x220], 0x2 ;  /* 0x0000880000027a11 */ /* 0x040fe800078210ff */
[----:B------:R-:W-:Y:S01]  /*5520*/  LEA.HI.X R3, R0, c[0x0][0x224], R3, 0x2, P1 ;  /* 0x0000890000037a11 */ /* 0x000fe200008f1403 */
[----:B------:R-:W-:Y:S01]  /*5530*/  IMAD.U32 R0, RZ, RZ, UR4 ;  /* 0x00000004ff007e24 */ /* 0x000fe2000f8e00ff */
[----:B------:R-:W-:Y:S01]  /*5540*/  ISETP.LE.AND P1, PT, R250, UR11, PT ;  /* 0x0000000bfa007c0c */ /* 0x000fe2000bf23270 */
        /* <DEDUP_REMOVED lines=151> */
.L_x_969:
[----:B------:R-:W-:Y:S05]  /*5ec0*/  @P1 EXIT ;  /* 0x000000000000194d */ /* 0x000fea0003800000 */
[----:B------:R-:W2:Y:S04]  /*5ed0*/  LDL.LU R4, [R1+0x20] ;  /* 0x0000200001047983 */ /* 0x000ea80000300800 */
[----:B------:R-:W3:Y:S01]  /*5ee0*/  LDL.LU R9, [R1+0x24] ;  /* 0x0000240001097983 */ /* 0x000ee20000300800 */
[----:B------:R-:W-:-:S04]  /*5ef0*/  ISETP.NE.U32.AND P2, PT, RZ, c[0x0][0x360], PT ;  /* 0x0000d800ff007a0c */ /* 0x000fc80003f45070 */
[----:B------:R-:W-:-:S13]  /*5f00*/  ISETP.NE.AND.EX P2, PT, RZ, c[0x0][0x364], PT, P2 ;  /* 0x0000d900ff007a0c */ /* 0x000fda0003f45320 */
[----:B------:R-:W-:-:S04]  /*5f10*/  @P2 IMAD.MOV.U32 R2, RZ, RZ, 0x4 ;  /* 0x00000004ff022424 */ /* 0x000fc800078e00ff */
[----:B---3--:R-:W-:-:S05]  /*5f20*/  @P2 IMAD.WIDE R2, R9, R2, c[0x0][0x360] ;  /* 0x0000d80009022625 */ /* 0x008fca00078e0202 */
[----:B------:R1:W3:Y:S01]  /*5f30*/  @P2 LDG.E R0, [R2.64] ;  /* 0x0000000e02002981 */ /* 0x0002e2000c1e1900 */
[----:B--2---:R-:W-:-:S03]  /*5f40*/  IMAD R4, R4, 0x3000, RZ ;  /* 0x0000300004047824 */ /* 0x004fc600078e02ff */
[----:B------:R-:W2:Y:S01]  /*5f50*/  S2R R5, SR_TID.X ;  /* 0x0000000000057919 */ /* 0x000ea20000002100 */
[----:B-1----:R-:W-:Y:S01]  /*5f60*/  IMAD.MOV.U32 R2, RZ, RZ, c[0x0][0x338] ;  /* 0x0000ce00ff027624 */ /* 0x002fe200078e00ff */
[----:B--2---:R-:W-:Y:S02]  /*5f70*/  SHF.R.S32.HI R6, RZ, 0x1f, R5 ;  /* 0x0000001fff067819 */ /* 0x004fe40000011405 */
[----:B------:R-:W-:Y:S02]  /*5f80*/  BAR.SYNC.DEFER_BLOCKING 0x1, 0x100 ;  /* 0x0044000000007b1d */ /* 0x000fe40000010000 */
[----:B------:R-:W-:Y:S01]  /*5f90*/  ISETP.NE.AND P0, PT, R2, 0x1, PT ;  /* 0x000000010200780c */ /* 0x000fe20003f05270 */
[----:B---3--:R-:W-:-:S04]  /*5fa0*/  @P2 IMAD R0, R9, 0x60, R0 ;  /* 0x0000006009002824 */ /* 0x008fc800078e0200 */
[----:B------:R-:W-:-:S05]  /*5fb0*/  @P2 IMAD.HI R0, R0, 0x2aaaaaab, RZ ;  /* 0x2aaaaaab00002827 */ /* 0x000fca00078e02ff */
[----:B------:R-:W-:-:S04]  /*5fc0*/  @P2 SHF.R.U32.HI R2, RZ, 0x1f, R0 ;  /* 0x0000001fff022819 */ /* 0x000fc80000011600 */
[----:B------:R-:W-:Y:S01]  /*5fd0*/  @P2 LEA.HI.SX32 R2, R0, R2, 0x1c ;  /* 0x0000000200022211 */ /* 0x000fe200078fe2ff */
[----:B------:R-:W-:-:S04]  /*5fe0*/  @P0 IMAD.HI.U32 R0, R251, c[0x0][0x33c], RZ ;  /* 0x0000cf00fb000a27 */ /* 0x000fc800078e00ff */
[----:B------:R-:W-:Y:S01]  /*5ff0*/  @P2 IMAD R2, R2, 0x3000, RZ ;  /* 0x0000300002022824 */ /* 0x000fe200078e02ff */
[----:B------:R-:W-:-:S04]  /*6000*/  @P0 SHF.R.U32.HI R251, RZ, c[0x0][0x340], R0 ;  /* 0x0000d000fffb0a19 */ /* 0x000fc80000011600 */
[----:B------:R-:W-:Y:S02]  /*6010*/  @P2 SHF.R.S32.HI R3, RZ, 0x1f, R2 ;  /* 0x0000001fff032819 */ /* 0x000fe40000011402 */
[----:B------:R-:W-:Y:S01]  /*6020*/  @!P2 CS2R R2, SRZ ;  /* 0x000000000002a805 */ /* 0x000fe2000001ff00 */
[----:B------:R-:W-:-:S05]  /*6030*/  SHF.R.S32.HI R0, RZ, 0x1f, R251 ;  /* 0x0000001fff007819 */ /* 0x000fca00000114fb */
[----:B------:R-:W-:Y:S01]  /*6040*/  IADD3 R2, P1, P0, R2, R4, R5 ;  /* 0x0000000402027210 */ /* 0x000fe2000783e005 */
[C---:B------:R-:W-:Y:S01]  /*6050*/  IMAD R5, R0.reuse, c[0x0][0x328], RZ ;  /* 0x0000ca0000057a24 */ /* 0x040fe200078e02ff */
[----:B------:R-:W-:Y:S01]  /*6060*/  SHF.R.S32.HI R4, RZ, 0x1f, R4 ;  /* 0x0000001fff047819 */ /* 0x000fe20000011404 */
[----:B------:R-:W-:Y:S02]  /*6070*/  IMAD R0, R0, c[0x0][0x300], RZ ;  /* 0x0000c00000007a24 */ /* 0x000fe400078e02ff */
[----:B------:R-:W-:Y:S01]  /*6080*/  IMAD R7, R251, c[0x0][0x32c], R5 ;  /* 0x0000cb00fb077a24 */ /* 0x000fe200078e0205 */
[----:B------:R-:W-:Y:S01]  /*6090*/  IADD3.X R3, R3, R4, R6, P1, P0 ;  /* 0x0000000403037210 */ /* 0x000fe20000fe0406 */
[----:B------:R-:W-:Y:S01]  /*60a0*/  IMAD R8, R251, c[0x0][0x304], R0 ;  /* 0x0000c100fb087a24 */ /* 0x000fe200078e0200 */
[----:B------:R-:W-:-:S03]  /*60b0*/  SHF.R.S32.HI R6, RZ, 0x1f, R9 ;  /* 0x0000001fff067819 */ /* 0x000fc60000011409 */
[--C-:B------:R-:W-:Y:S01]  /*60c0*/  IMAD.WIDE.U32 R4, R251, c[0x0][0x328], R2.reuse ;  /* 0x0000ca00fb047a25 */ /* 0x100fe200078e0002 */
[----:B------:R-:W-:Y:S02]  /*60d0*/  SEL R0, R6, RZ, !P2 ;  /* 0x000000ff06007207 */ /* 0x000fe40005000000 */
[----:B------:R-:W-:Y:S01]  /*60e0*/  SEL R6, R9, RZ, !P2 ;  /* 0x000000ff09067207 */ /* 0x000fe20005000000 */
[----:B------:R-:W-:Y:S01]  /*60f0*/  IMAD.WIDE.U32 R2, R251, c[0x0][0x300], R2 ;  /* 0x0000c000fb027a25 */ /* 0x000fe200078e0002 */
[----:B------:R-:W-:-:S03]  /*6100*/  IADD3 R5, R5, R7, RZ ;  /* 0x0000000705057210 */ /* 0x000fc60007ffe0ff */
[C---:B------:R-:W-:Y:S02]  /*6110*/  IMAD R10, R0.reuse, c[0x0][0x330], RZ ;  /* 0x0000cc00000a7a24 */ /* 0x040fe400078e02ff */
[----:B------:R-:W-:Y:S02]  /*6120*/  IMAD.IADD R3, R3, 0x1, R8 ;  /* 0x0000000103037824 */ /* 0x000fe400078e0208 */
[----:B------:R-:W-:Y:S02]  /*6130*/  IMAD R0, R0, c[0x0][0x308], RZ ;  /* 0x0000c20000007a24 */ /* 0x000fe400078e02ff */
[C---:B------:R-:W-:Y:S02]  /*6140*/  IMAD R10, R6.reuse, c[0x0][0x334], R10 ;  /* 0x0000cd00060a7a24 */ /* 0x040fe400078e020a */
[----:B------:R-:W-:-:S04]  /*6150*/  IMAD.WIDE.U32 R8, R6, c[0x0][0x330], R4 ;  /* 0x0000cc0006087a25 */ /* 0x000fc800078e0004 */
[----:B------:R-:W-:Y:S01]  /*6160*/  IMAD R0, R6, c[0x0][0x30c], R0 ;  /* 0x0000c30006007a24 */ /* 0x000fe200078e0200 */
[----:B------:R-:W-:Y:S01]  /*6170*/  LEA R4, P1, R8, c[0x0][0x310], 0x2 ;  /* 0x0000c40008047a11 */ /* 0x000fe200078210ff */
[----:B------:R-:W-:Y:S01]  /*6180*/  IMAD.WIDE.U32 R6, R6, c[0x0][0x308], R2 ;  /* 0x0000c20006067a25 */ /* 0x000fe200078e0002 */
[----:B------:R-:W-:-:S04]  /*6190*/  IADD3 R3, R9, R10, RZ ;  /* 0x0000000a09037210 */ /* 0x000fc80007ffe0ff */
[----:B------:R-:W-:Y:S02]  /*61a0*/  LEA.HI.X R5, R8, c[0x0][0x314], R3, 0x2, P1 ;  /* 0x0000c50008057a11 */ /* 0x000fe400008f1403 */
[----:B------:R-:W-:Y:S02]  /*61b0*/  IADD3 R0, R7, R0, RZ ;  /* 0x0000000007007210 */ /* 0x000fe40007ffe0ff */
[C---:B------:R-:W-:Y:S01]  /*61c0*/  LEA R2, P0, R6.reuse, c[0x0][0x2e8], 0x2 ;  /* 0x0000ba0006027a11 */ /* 0x040fe200078010ff */
        /* <DEDUP_REMOVED lines=98> */
.L_x_973:
        /* <DEDUP_REMOVED lines=9> */
.L_x_2312:


//--------------------- .text._ZN7cutlass13device_kernelIN5flash32FlashAttnBwdPostprocessConvertdQIN4cute5tupleIJNS3_1CILi96EEENS5_ILi128EEEEEENS_10bfloat16_tEfNS_4arch4Sm80ELi256ENS3_8TiledMMAINS3_8MMA_AtomIJNS3_30SM80_16x8x16_F32BF16BF16F32_TNEEEENS3_6LayoutINS4_IJNS5_ILi2EEENS5_ILi4EEENS5_ILi1EEEEEENS4_IJSJ_SH_NS5_ILi0EEEEEEEENS4_IJNS5_ILi32EEENS5_ILi64EEENS5_ILi16EEEEEEEELb0EEEEEvNT_6ParamsE --------------------------
	.section	.text._ZN7cutlass13device_kernelIN5flash32FlashAttnBwdPostprocessConvertdQIN4cute5tupleIJNS3_1CILi96EEENS5_ILi128EEEEEENS_10bfloat16_tEfNS_4arch4Sm80ELi256ENS3_8TiledMMAINS3_8MMA_AtomIJNS3_30SM80_16x8x16_F32BF16BF16F32_TNEEEENS3_6LayoutINS4_IJNS5_ILi2EEENS5_ILi4EEENS5_ILi1EEEEEENS4_IJSJ_SH_NS5_ILi0EEEEEEEENS4_IJNS5_ILi32EEENS5_ILi64EEENS5_ILi16EEEEEEEELb0EEEEEvNT_6ParamsE,"ax",@progbits
	.sectioninfo	@"SHI_REGISTERS=69"
	.align	128
.text._ZN7cutlass13device_kernelIN5flash32FlashAttnBwdPostprocessConvertdQIN4cute5tupleIJNS3_1CILi96EEENS5_ILi128EEEEEENS_10bfloat16_tEfNS_4arch4Sm80ELi256ENS3_8TiledMMAINS3_8MMA_AtomIJNS3_30SM80_16x8x16_F32BF16BF16F32_TNEEEENS3_6LayoutINS4_IJNS5_ILi2EEENS5_ILi4EEENS5_ILi1EEEEEENS4_IJSJ_SH_NS5_ILi0EEEEEEEENS4_IJNS5_ILi32EEENS5_ILi64EEENS5_ILi16EEEEEEEELb0EEEEEvNT_6ParamsE:
        .type           _ZN7cutlass13device_kernelIN5flash32FlashAttnBwdPostprocessConvertdQIN4cute5tupleIJNS3_1CILi96EEENS5_ILi128EEEEEENS_10bfloat16_tEfNS_4arch4Sm80ELi256ENS3_8TiledMMAINS3_8MMA_AtomIJNS3_30SM80_16x8x16_F32BF16BF16F32_TNEEEENS3_6LayoutINS4_IJNS5_ILi2EEENS5_ILi4EEENS5_ILi1EEEEEENS4_IJSJ_SH_NS5_ILi0EEEEEEEENS4_IJNS5_ILi32EEENS5_ILi64EEENS5_ILi16EEEEEEEELb0EEEEEvNT_6ParamsE,@function
        .size           _ZN7cutlass13device_kernelIN5flash32FlashAttnBwdPostprocessConvertdQIN4cute5tupleIJNS3_1CILi96EEENS5_ILi128EEEEEENS_10bfloat16_tEfNS_4arch4Sm80ELi256ENS3_8TiledMMAINS3_8MMA_AtomIJNS3_30SM80_16x8x16_F32BF16BF16F32_TNEEEENS3_6LayoutINS4_IJNS5_ILi2EEENS5_ILi4EEENS5_ILi1EEEEEENS4_IJSJ_SH_NS5_ILi0EEEEEEEENS4_IJNS5_ILi32EEENS5_ILi64EEENS5_ILi16EEEEEEEELb0EEEEEvNT_6ParamsE,(.L_x_2313 - _ZN7cutlass13device_kernelIN5flash32FlashAttnBwdPostprocessConvertdQIN4cute5tupleIJNS3_1CILi96EEENS5_ILi128EEEEEENS_10bfloat16_tEfNS_4arch4Sm80ELi256ENS3_8TiledMMAINS3_8MMA_AtomIJNS3_30SM80_16x8x16_F32BF16BF16F32_TNEEEENS3_6LayoutINS4_IJNS5_ILi2EEENS5_ILi4EEENS5_ILi1EEEEEENS4_IJSJ_SH_NS5_ILi0EEEEEEEENS4_IJNS5_ILi32EEENS5_ILi64EEENS5_ILi16EEEEEEEELb0EEEEEvNT_6ParamsE)
        .other          _ZN7cutlass13device_kernelIN5flash32FlashAttnBwdPostprocessConvertdQIN4cute5tupleIJNS3_1CILi96EEENS5_ILi128EEEEEENS_10bfloat16_tEfNS_4arch4Sm80ELi256ENS3_8TiledMMAINS3_8MMA_AtomIJNS3_30SM80_16x8x16_F32BF16BF16F32_TNEEEENS3_6LayoutINS4_IJNS5_ILi2EEENS5_ILi4EEENS5_ILi1EEEEEENS4_IJSJ_SH_NS5_ILi0EEEEEEEENS4_IJNS5_ILi32EEENS5_ILi64EEENS5_ILi16EEEEEEEELb0EEEEEvNT_6ParamsE,@"STO_CUDA_ENTRY STV_DEFAULT"
_ZN7cutlass13device_kernelIN5flash32FlashAttnBwdPostprocessConvertdQIN4cute5tupleIJNS3_1CILi96EEENS5_ILi128EEEEEENS_10bfloat16_tEfNS_4arch4Sm80ELi256ENS3_8TiledMMAINS3_8MMA_AtomIJNS3_30SM80_16x8x16_F32BF16BF16F32_TNEEEENS3_6LayoutINS4_IJNS5_ILi2EEENS5_ILi4EEENS5_ILi1EEEEEENS4_IJSJ_SH_NS5_ILi0EEEEEEEENS4_IJNS5_ILi32EEENS5_ILi64EEENS5_ILi16EEEEEEEELb0EEEEEvNT_6ParamsE:
[----:B------:R-:W-:Y:S02]  /*0000*/  IMAD.MOV.U32 R1, RZ, RZ, c[0x0][0x28] ;  /* 0x00000a00ff017624 */ /* 0x000fe400078e00ff */
[----:B------:R-:W0:Y:S01]  /*0010*/  S2R R53, SR_CTAID.Z ;  /* 0x0000000000357919 */ /* 0x000e220000002700 */
[----:B------:R-:W-:Y:S01]  /*0020*/  ISETP.NE.U32.AND P1, PT, RZ, c[0x0][0x1c8], PT ;  /* 0x00007200ff007a0c */ /* 0x000fe20003f25070 */
[----:B------:R-:W-:Y:S01]  /*0030*/  IMAD.MOV.U32 R4, RZ, RZ, 0x4 ;  /* 0x00000004ff047424 */ /* 0x000fe200078e00ff */
[----:B------:R-:W-:Y:S01]  /*0040*/  ISETP.NE.U32.AND P0, PT, RZ, c[0x0][0x1c0], PT ;  /* 0x00007000ff007a0c */ /* 0x000fe20003f05070 */
[----:B------:R-:W-:Y:S01]  /*0050*/  ULDC.64 UR4, c[0x0][0x118] ;  /* 0x0000460000047ab9 */ /* 0x000fe20000000a00 */
[----:B------:R-:W-:Y:S02]  /*0060*/  ISETP.NE.AND.EX P1, PT, RZ, c[0x0][0x1cc], PT, P1 ;  /* 0x00007300ff007a0c */ /* 0x000fe40003f25310 */
[----:B------:R-:W-:Y:S01]  /*0070*/  ISETP.NE.AND.EX P0, PT, RZ, c[0x0][0x1c4], PT, P0 ;  /* 0x00007100ff007a0c */ /* 0x000fe20003f05300 */
[----:B------:R-:W-:Y:S02]  /*0080*/  IMAD.MOV.U32 R55, RZ, RZ, c[0x0][0x190] ;  /* 0x00006400ff377624 */ /* 0x000fe400078e00ff */
[----:B0-----:R-:W-:-:S08]  /*0090*/  IMAD.WIDE R2, R53, R4, c[0x0][0x1c0] ;  /* 0x0000700035027625 */ /* 0x001fd000078e0204 */
[----:B------:R-:W-:Y:S02]  /*00a0*/  @P1 IMAD.WIDE R4, R53, R4, c[0x0][0x1c8] ;  /* 0x0000720035041625 */ /* 0x000fe400078e0204 */
[----:B------:R0:W5:Y:S01]  /*00b0*/  @P0 LDG.E R54, [R2.64] ;  /* 0x0000000402360981 */ /* 0x000162000c1e1900 */
[----:B------:R-:W-:-:S03]  /*00c0*/  ISETP.NE.U32.AND P2, PT, RZ, c[0x0][0x1c0], PT ;  /* 0x00007000ff007a0c */ /* 0x000fc60003f45070 */
[----:B------:R0:W5:Y:S04]  /*00d0*/  @P1 LDG.E R55, [R4.64] ;  /* 0x0000000404371981 */ /* 0x000168000c1e1900 */
[----:B------:R-:W1:Y:S02]  /*00e0*/  S2R R52, SR_CTAID.X ;  /* 0x0000000000347919 */ /* 0x000e640000002500 */
[----:B-1----:R-:W-:Y:S01]  /*00f0*/  IMAD R0, R52, 0x60, RZ ;  /* 0x0000006034007824 */ /* 0x002fe200078e02ff */
[----:B------:R-:W-:Y:S05]  /*0100*/  @P1 BRA `(.L_x_974) ;  /* 0x0000004000001947 */ /* 0x000fea0003800000 */
[----:B0-----:R-:W-:Y:S05]  /*0110*/  @!P0 BRA `(.L_x_974) ;  /* 0x0000003000008947 */ /* 0x001fea0003800000 */
[----:B------:R-:W2:Y:S04]  /*0120*/  LDG.E R4, [R2.64] ;  /* 0x0000000402047981 */ /* 0x000ea8000c1e1900 */
[----:B-----5:R-:W2:Y:S02]  /*0130*/  LDG.E R55, [R2.64+0x4] ;  /* 0x0000040402377981 */ /* 0x020ea4000c1e1900 */
[----:B--2---:R-:W-:-:S02]  /*0140*/  IADD3 R55, -R4, R55, RZ ;  /* 0x0000003704377210 */ /* 0x004fc40007ffe1ff */
.L_x_974:
[----:B0-----:R-:W-:Y:S02]  /*0150*/  ISETP.NE.AND.EX P1, PT, RZ, c[0x0][0x1c4], PT, P2 ;  /* 0x00007100ff007a0c */ /* 0x001fe40003f25320 */
[----:B-----5:R-:W-:Y:S01]  /*0160*/  ISETP.GE.AND P2, PT, R0, R55, PT ;  /* 0x000000370000720c */ /* 0x020fe20003f46270 */
[----:B------:R-:W-:-:S12]  /*0170*/  @P0 IMAD R0, R53, 0x60, R54 ;  /* 0x0000006035000824 */ /* 0x000fd800078e0236 */
[----:B------:R-:W-:Y:S05]  /*0180*/  @P1 EXIT P2 ;  /* 0x000000000000194d */ /* 0x000fea0001000000 */
[----:B------:R-:W0:Y:S01]  /*0190*/  S2R R57, SR_TID.X ;  /* 0x0000000000397919 */ /* 0x000e220000002100 */
[----:B------:R-:W-:Y:S01]  /*01a0*/  @P0 IMAD.HI R0, R0, 0x2aaaaaab, RZ ;  /* 0x2aaaaaab00000827 */ /* 0x000fe200078e02ff */
[----:B------:R-:W-:Y:S02]  /*01b0*/  CS2R R4, SRZ ;  /* 0x0000000000047805 */ /* 0x000fe4000001ff00 */
[----:B------:R-:W1:Y:S01]  /*01c0*/  S2R R2, SR_CTAID.Y ;  /* 0x0000000000027919 */ /* 0x000e620000002600 */
[----:B------:R-:W-:Y:S01]  /*01d0*/  IMAD R7, R52, 0x3000, RZ ;  /* 0x0000300034077824 */ /* 0x000fe200078e02ff */
[----:B------:R-:W-:-:S04]  /*01e0*/  @P0 SHF.R.U32.HI R3, RZ, 0x1f, R0 ;  /* 0x0000001fff030819 */ /* 0x000fc80000011600 */
[----:B------:R-:W-:Y:S02]  /*01f0*/  @P0 LEA.HI.SX32 R3, R0, R3, 0x1c ;  /* 0x0000000300030211 */ /* 0x000fe400078fe2ff */
[----:B------:R-:W-:-:S03]  /*0200*/  SHF.R.S32.HI R9, RZ, 0x1f, R7 ;  /* 0x0000001fff097819 */ /* 0x000fc60000011407 */
[----:B------:R-:W-:-:S04]  /*0210*/  @P0 IMAD R3, R3, 0x3000, RZ ;  /* 0x0000300003030824 */ /* 0x000fc800078e02ff */
[--C-:B------:R-:W-:Y:S01]  /*0220*/  @P0 IMAD.MOV.U32 R4, RZ, RZ, R3.reuse ;  /* 0x000000ffff040224 */ /* 0x100fe200078e0003 */
[----:B------:R-:W-:Y:S02]  /*0230*/  @P0 SHF.R.S32.HI R5, RZ, 0x1f, R3 ;  /* 0x0000001fff050819 */ /* 0x000fe40000011403 */
[----:B------:R-:W-:Y:S01]  /*0240*/  SHF.R.S32.HI R3, RZ, 0x1f, R53 ;  /* 0x0000001fff037819 */ /* 0x000fe20000011435 */
[----:B0-----:R-:W-:Y:S01]  /*0250*/  IMAD.SHL.U32 R6, R57, 0x4, RZ ;  /* 0x0000000439067824 */ /* 0x001fe200078e00ff */
[----:B------:R-:W-:Y:S02]  /*0260*/  SEL R53, R53, RZ, !P1 ;  /* 0x000000ff35357207 */ /* 0x000fe40004800000 */
[----:B------:R-:W-:Y:S02]  /*0270*/  SEL R3, R3, RZ, !P1 ;  /* 0x000000ff03037207 */ /* 0x000fe40004800000 */
[----:B------:R-:W-:Y:S02]  /*0280*/  IADD3 R4, P2, P3, R4, R6, R7 ;  /* 0x0000000604047210 */ /* 0x000fe40007b5e007 */
[----:B-1----:R-:W-:-:S02]  /*0290*/  SHF.R.S32.HI R0, RZ, 0x1f, R2 ;  /* 0x0000001fff007819 */ /* 0x002fc40000011402 */
[----:B------:R-:W-:-:S03]  /*02a0*/  SHF.R.S32.HI R6, RZ, 0x1f, R6 ;  /* 0x0000001fff067819 */ /* 0x000fc60000011406 */
[----:B------:R-:W-:Y:S01]  /*02b0*/  IMAD R7, R0, c[0x0][0x178], RZ ;  /* 0x00005e0000077a24 */ /* 0x000fe200078e02ff */
[----:B------:R-:W-:Y:S01]  /*02c0*/  IADD3.X R5, R5, R6, R9, P2, P3 ;  /* 0x0000000605057210 */ /* 0x000fe200017e6409 */
[----:B------:R-:W-:Y:S02]  /*02d0*/  IMAD R6, R3, c[0x0][0x180], RZ ;  /* 0x0000600003067a24 */ /* 0x000fe400078e02ff */
[C---:B------:R-:W-:Y:S02]  /*02e0*/  IMAD R7, R2.reuse, c[0x0][0x17c], R7 ;  /* 0x00005f0002077a24 */ /* 0x040fe400078e0207 */
[----:B------:R-:W-:-:S04]  /*02f0*/  IMAD.WIDE.U32 R4, R2, c[0x0][0x178], R4 ;  /* 0x00005e0002047a25 */ /* 0x000fc800078e0004 */
[----:B------:R-:W-:Y:S02]  /*0300*/  IMAD.IADD R5, R5, 0x1, R7 ;  /* 0x0000000105057824 */ /* 0x000fe400078e0207 */
[C---:B------:R-:W-:Y:S02]  /*0310*/  IMAD R7, R53.reuse, c[0x0][0x184], R6 ;  /* 0x0000610035077a24 */ /* 0x040fe400078e0206 */
[----:B------:R-:W-:-:S05]  /*0320*/  IMAD.WIDE.U32 R4, R53, c[0x0][0x180], R4 ;  /* 0x0000600035047a25 */ /* 0x000fca00078e0004 */
[----:B------:R-:W-:Y:S02]  /*0330*/  IADD3 R5, R5, R7, RZ ;  /* 0x0000000705057210 */ /* 0x000fe40007ffe0ff */
[----:B------:R-:W-:-:S04]  /*0340*/  LEA R64, P1, R4, c[0x0][0x160], 0x2 ;  /* 0x0000580004407a11 */ /* 0x000fc800078210ff */
[----:B------:R-:W-:-:S05]  /*0350*/  LEA.HI.X R65, R4, c[0x0][0x164], R5, 0x2, P1 ;  /* 0x0000590004417a11 */ /* 0x000fca00008f1405 */
[----:B------:R-:W2:Y:S04]  /*0360*/  LDG.E.128 R4, [R64.64] ;  /* 0x0000000440047981 */ /* 0x000ea8000c1e1d00 */
[----:B------:R-:W3:Y:S04]  /*0370*/  LDG.E.128 R8, [R64.64+0x1000] ;  /* 0x0010000440087981 */ /* 0x000ee8000c1e1d00 */
[----:B------:R-:W4:Y:S04]  /*0380*/  LDG.E.128 R12, [R64.64+0x2000] ;  /* 0x00200004400c7981 */ /* 0x000f28000c1e1d00 */
[----:B------:R-:W5:Y:S04]  /*0390*/  LDG.E.128 R16, [R64.64+0x3000] ;  /* 0x0030000440107981 */ /* 0x000f68000c1e1d00 */
[----:B------:R-:W5:Y:S04]  /*03a0*/  LDG.E.128 R20, [R64.64+0x4000] ;  /* 0x0040000440147981 */ /* 0x000f68000c1e1d00 */
[----:B------:R-:W5:Y:S04]  /*03b0*/  LDG.E.128 R24, [R64.64+0x5000] ;  /* 0x0050000440187981 */ /* 0x000f68000c1e1d00 */
[----:B------:R-:W5:Y:S04]  /*03c0*/  LDG.E.128 R28, [R64.64+0x6000] ;  /* 0x00600004401c7981 */ /* 0x000f68000c1e1d00 */
[----:B------:R-:W5:Y:S04]  /*03d0*/  LDG.E.128 R32, [R64.64+0x7000] ;  /* 0x0070000440207981 */ /* 0x000f68000c1e1d00 */
[----:B------:R-:W5:Y:S04]  /*03e0*/  LDG.E.128 R36, [R64.64+0x8000] ;  /* 0x0080000440247981 */ /* 0x000f68000c1e1d00 */
[----:B------:R-:W5:Y:S04]  /*03f0*/  LDG.E.128 R40, [R64.64+0x9000] ;  /* 0x0090000440287981 */ /* 0x000f68000c1e1d00 */
[----:B------:R-:W5:Y:S04]  /*0400*/  LDG.E.128 R44, [R64.64+0xa000] ;  /* 0x00a00004402c7981 */ /* 0x000f68000c1e1d00 */
[----:B------:R-:W5:Y:S01]  /*0410*/  LDG.E.128 R48, [R64.64+0xb000] ;  /* 0x00b0000440307981 */ /* 0x000f62000c1e1d00 */
[----:B------:R-:W-:Y:S01]  /*0420*/  SHF.R.S32.HI R62, RZ, 0x1f, R57 ;  /* 0x0000001fff3e7819 */ /* 0x000fe20000011439 */
[----:B------:R-:W-:Y:S01]  /*0430*/  IMAD R55, R52, -0x60, R55 ;  /* 0xffffffa034377824 */ /* 0x000fe200078e0237 */
[----:B------:R-:W-:Y:S02]  /*0440*/  BSSY B0, `(.L_x_975) ;  /* 0x00000ff000007945 */ /* 0x000fe40003800000 */
[----:B------:R-:W-:-:S02]  /*0450*/  LEA.HI R58, R62, R57, RZ, 0x2 ;  /* 0x000000393e3a7211 */ /* 0x000fc400078f10ff */
[CC--:B------:R-:W-:Y:S02]  /*0460*/  LEA.HI R66, R62.reuse, R57.reuse, RZ, 0x5 ;  /* 0x000000393e427211 */ /* 0x0c0fe400078f28ff */
[--C-:B------:R-:W-:Y:S02]  /*0470*/  SHF.R.S32.HI R56, RZ, 0x2, R58.reuse ;  /* 0x00000002ff387819 */ /* 0x100fe4000001143a */
[----:B------:R-:W-:Y:S02]  /*0480*/  SHF.R.S32.HI R61, RZ, 0x1f, R58 ;  /* 0x0000001fff3d7819 */ /* 0x000fe4000001143a */
[----:B------:R-:W-:Y:S02]  /*0490*/  LEA.HI R60, R62, R57, RZ, 0x7 ;  /* 0x000000393e3c7211 */ /* 0x000fe400078f38ff */
[----:B------:R-:W-:Y:S02]  /*04a0*/  LEA.HI R61, R61, R56, RZ, 0x3 ;  /* 0x000000383d3d7211 */ /* 0x000fe400078f18ff */
[----:B------:R-:W-:-:S02]  /*04b0*/  SHF.R.S32.HI R59, RZ, 0x5, R66 ;  /* 0x00000005ff3b7819 */ /* 0x000fc40000011442 */
[----:B------:R-:W-:Y:S02]  /*04c0*/  LOP3.LUT R61, R61, 0xfffffff8, RZ, 0xc0, !PT ;  /* 0xfffffff83d3d7812 */ /* 0x000fe400078ec0ff */
[----:B------:R-:W-:Y:S02]  /*04d0*/  LOP3.LUT R58, R58, 0x7ffffffc, RZ, 0xc0, !PT ;  /* 0x7ffffffc3a3a7812 */ /* 0x000fe400078ec0ff */
[----:B------:R-:W-:Y:S01]  /*04e0*/  LEA.HI R66, R66, R59, RZ, 0x1 ;  /* 0x0000003b42427211 */ /* 0x000fe200078f08ff */
[----:B------:R-:W-:Y:S01]  /*04f0*/  IMAD.IADD R56, R56, 0x1, -R61 ;  /* 0x0000000138387824 */ /* 0x000fe200078e0a3d */
[CC--:B------:R-:W-:Y:S01]  /*0500*/  LEA.HI R61, R62.reuse, R57.reuse, RZ, 0x4 ;  /* 0x000000393e3d7211 */ /* 0x0c0fe200078f20ff */
[----:B------:R-:W-:Y:S01]  /*0510*/  IMAD.IADD R58, R57, 0x1, -R58 ;  /* 0x00000001393a7824 */ /* 0x000fe200078e0a3a */
[----:B------:R-:W-:Y:S02]  /*0520*/  LEA.HI R62, R62, R57, RZ, 0x6 ;  /* 0x000000393e3e7211 */ /* 0x000fe400078f30ff */
[----:B------:R-:W-:-:S02]  /*0530*/  SHF.R.S32.HI R63, RZ, 0x7, R60 ;  /* 0x00000007ff3f7819 */ /* 0x000fc4000001143c */
[----:B------:R-:W-:Y:S02]  /*0540*/  LOP3.LUT R66, R66, 0xfffffe, RZ, 0xc0, !PT ;  /* 0x00fffffe42427812 */ /* 0x000fe400078ec0ff */
[----:B------:R-:W-:Y:S01]  /*0550*/  IMNMX R55, R55, 0x60, PT ;  /* 0x0000006037377817 */ /* 0x000fe20003800200 */
[----:B------:R-:W-:Y:S02]  /*0560*/  IMAD R58, R63, 0x300, R58 ;  /* 0x000003003f3a7824 */ /* 0x000fe400078e023a */
[----:B------:R-:W-:-:S05]  /*0570*/  IMAD.IADD R59, R59, 0x1, -R66 ;  /* 0x000000013b3b7824 */ /* 0x000fca00078e0a42 */
[----:B------:R-:W-:Y:S01]  /*0580*/  LEA R58, R59, R58, 0x7 ;  /* 0x0000003a3b3a7211 */ /* 0x000fe200078e38ff */
[----:B--2---:R0:W-:Y:S04]  /*0590*/  STS.128 [R57.X16], R4 ;  /* 0x0000000439007388 */ /* 0x0041e8000000cc00 */
[----:B---3--:R-:W-:Y:S04]  /*05a0*/  STS.128 [R57.X16+0x1000], R8 ;  /* 0x0010000839007388 */ /* 0x008fe8000000cc00 */
[----:B----4-:R-:W-:Y:S04]  /*05b0*/  STS.128 [R57.X16+0x2000], R12 ;  /* 0x0020000c39007388 */ /* 0x010fe8000000cc00 */
[----:B-----5:R1:W-:Y:S04]  /*05c0*/  STS.128 [R57.X16+0x3000], R16 ;  /* 0x0030001039007388 */ /* 0x0203e8000000cc00 */
[----:B------:R-:W-:Y:S01]  /*05d0*/  STS.128 [R57.X16+0x4000], R20 ;  /* 0x0040001439007388 */ /* 0x000fe2000000cc00 */
[----:B0-----:R-:W-:-:S02]  /*05e0*/  SHF.R.S32.HI R6, RZ, 0x4, R61 ;  /* 0x00000004ff067819 */ /* 0x001fc4000001143d */
[----:B------:R-:W-:Y:S01]  /*05f0*/  SHF.R.S32.HI R5, RZ, 0x1f, R61 ;  /* 0x0000001fff057819 */ /* 0x000fe2000001143d */
[----:B------:R-:W-:Y:S01]  /*0600*/  STS.128 [R57.X16+0x5000], R24 ;  /* 0x0050001839007388 */ /* 0x000fe2000000cc00 */
[----:B------:R-:W-:Y:S02]  /*0610*/  SHF.R.S32.HI R7, RZ, 0x6, R62 ;  /* 0x00000006ff077819 */ /* 0x000fe4000001143e */
[----:B------:R-:W-:Y:S01]  /*0620*/  LEA.HI R5, R5, R6, RZ, 0x2 ;  /* 0x0000000605057211 */ /* 0x000fe200078f10ff */
[----:B------:R-:W-:Y:S01]  /*0630*/  STS.128 [R57.X16+0x6000], R28 ;  /* 0x0060001c39007388 */ /* 0x000fe2000000cc00 */
[----:B------:R-:W-:Y:S02]  /*0640*/  LOP3.LUT R4, R61, 0xfffffff0, RZ, 0xc0, !PT ;  /* 0xfffffff03d047812 */ /* 0x000fe400078ec0ff */
[----:B------:R-:W-:Y:S01]  /*0650*/  LOP3.LUT R5, R5, 0xffffffc, RZ, 0xc0, !PT ;  /* 0x0ffffffc05057812 */ /* 0x000fe200078ec0ff */
[----:B------:R-:W-:Y:S01]  /*0660*/  STS.128 [R57.X16+0x7000], R32 ;  /* 0x0070002039007388 */ /* 0x000fe2000000cc00 */
[----:B------:R-:W-:-:S02]  /*0670*/  LEA.HI R62, R62, R7, RZ, 0x1 ;  /* 0x000000073e3e7211 */ /* 0x000fc400078f08ff */
[----:B------:R-:W-:Y:S01]  /*0680*/  IADD3 R4, -R4, R57, RZ ;  /* 0x0000003904047210 */ /* 0x000fe20007ffe1ff */
[----:B------:R-:W-:Y:S01]  /*0690*/  STS.128 [R57.X16+0x8000], R36 ;  /* 0x0080002439007388 */ /* 0x000fe2000000cc00 */
[----:B-1----:R-:W-:Y:S01]  /*06a0*/  IMAD.IADD R16, R6, 0x1, -R5 ;  /* 0x0000000106107824 */ /* 0x002fe200078e0a05 */
[----:B------:R-:W-:Y:S02]  /*06b0*/  LOP3.LUT R62, R62, 0xfffffffe, RZ, 0xc0, !PT ;  /* 0xfffffffe3e3e7812 */ /* 0x000fe400078ec0ff */
[----:B------:R-:W-:Y:S01]  /*06c0*/  STS.128 [R57.X16+0x9000], R40 ;  /* 0x0090002839007388 */ /* 0x000fe2000000cc00 */
[----:B------:R-:W-:Y:S02]  /*06d0*/  LOP3.LUT R19, R60, 0xffffff80, RZ, 0xc0, !PT ;  /* 0xffffff803c137812 */ /* 0x000fe400078ec0ff */
[----:B------:R-:W-:Y:S01]  /*06e0*/  LEA.HI R8, R4, R4, RZ, 0x1 ;  /* 0x0000000404087211 */ /* 0x000fe200078f08ff */
[----:B------:R-:W-:Y:S01]  /*06f0*/  STS.128 [R57.X16+0xa000], R44 ;  /* 0x00a0002c39007388 */ /* 0x000fe2000000cc00 */
[----:B------:R-:W-:Y:S01]  /*0700*/  IMAD.IADD R62, R7, 0x1, -R62 ;  /* 0x00000001073e7824 */ /* 0x000fe200078e0a3e */
[----:B------:R-:W-:Y:S01]  /*0710*/  SHF.R.S32.HI R17, RZ, 0x1f, R56 ;  /* 0x0000001fff117819 */ /* 0x000fe20000011438 */
[----:B------:R-:W-:Y:S01]  /*0720*/  IMAD R19, R16, 0x10, R19 ;  /* 0x0000001010137824 */ /* 0x000fe200078e0213 */
[----:B------:R-:W-:Y:S01]  /*0730*/  STS.128 [R57.X16+0xb000], R48 ;  /* 0x00b0003039007388 */ /* 0x000fe2000000cc00 */
[----:B------:R-:W-:Y:S01]  /*0740*/  SHF.R.S32.HI R8, RZ, 0x1, R8 ;  /* 0x00000001ff087819 */ /* 0x000fe20000011408 */
[----:B------:R-:W-:Y:S01]  /*0750*/  IMAD.SHL.U32 R16, R62, 0x40, RZ ;  /* 0x000000403e107824 */ /* 0x000fe200078e00ff */
[----:B------:R-:W-:Y:S01]  /*0760*/  LEA.HI R17, R17, R56, RZ, 0x2 ;  /* 0x0000003811117211 */ /* 0x000fe200078f10ff */
[----:B------:R-:W-:Y:S01]  /*0770*/  BAR.SYNC.DEFER_BLOCKING 0x0 ;  /* 0x0000000000007b1d */ /* 0x000fe20000010000 */
[----:B------:R-:W-:-:S02]  /*0780*/  IMAD.SHL.U32 R4, R4, 0x8, RZ ;  /* 0x0000000804047824 */ /* 0x000fc400078e00ff */
[----:B------:R-:W-:Y:S01]  /*0790*/  IMAD R18, R8, 0x600, R19 ;  /* 0x0000060008127824 */ /* 0x000fe200078e0213 */
[C---:B------:R-:W-:Y:S01]  /*07a0*/  LOP3.LUT R7, R17.reuse, 0x7fffffc, RZ, 0xc0, !PT ;  /* 0x07fffffc11077812 */ /* 0x040fe200078ec0ff */
[----:B------:R-:W-:Y:S01]  /*07b0*/  IMAD.SHL.U32 R62, R62, 0x8, RZ ;  /* 0x000000083e3e7824 */ /* 0x000fe200078e00ff */
[----:B------:R-:W-:Y:S02]  /*07c0*/  LOP3.LUT R19, R16, 0x40, RZ, 0xc0, !PT ;  /* 0x0000004010137812 */ /* 0x000fe400078ec0ff */
[----:B------:R-:W-:Y:S01]  /*07d0*/  SHF.L.U32 R17, R17, 0x4, RZ ;  /* 0x0000000411117819 */ /* 0x000fe200000006ff */
[----:B------:R-:W-:Y:S01]  /*07e0*/  IMAD.IADD R7, R56, 0x1, -R7 ;  /* 0x0000000138077824 */ /* 0x000fe200078e0a07 */
[----:B------:R-:W-:Y:S02]  /*07f0*/  LOP3.LUT R8, R19, 0x8, R4, 0xf8, !PT ;  /* 0x0000000813087812 */ /* 0x000fe400078ef804 */
[----:B------:R-:W-:Y:S01]  /*0800*/  SHF.R.U32.HI R19, RZ, 0x3, R19 ;  /* 0x00000003ff137819 */ /* 0x000fe20000011613 */
[----:B------:R-:W-:Y:S01]  /*0810*/  IMAD R58, R7, 0x8, R58 ;  /* 0x00000008073a7824 */ /* 0x000fe200078e023a */
[----:B------:R-:W-:-:S02]  /*0820*/  LOP3.LUT R17, R17, 0x40, RZ, 0xc0, !PT ;  /* 0x0000004011117812 */ /* 0x000fc400078ec0ff */
[----:B------:R-:W-:Y:S02]  /*0830*/  LOP3.LUT R19, R8, R19, RZ, 0x3c, !PT ;  /* 0x0000001308137212 */ /* 0x000fe400078e3cff */
[----:B------:R-:W-:Y:S02]  /*0840*/  LOP3.LUT R62, R17, 0x8, R62, 0xf8, !PT ;  /* 0x00000008113e7812 */ /* 0x000fe400078ef83e */
[----:B------:R-:W-:Y:S01]  /*0850*/  SHF.R.U32.HI R17, RZ, 0x3, R17 ;  /* 0x00000003ff117819 */ /* 0x000fe20000011611 */
[----:B------:R-:W-:Y:S01]  /*0860*/  IMAD.IADD R7, R18, 0x1, R19 ;  /* 0x0000000112077824 */ /* 0x000fe200078e0213 */
[----:B------:R-:W-:Y:S01]  /*0870*/  ISETP.GE.AND P1, PT, R4, c[0x0][0x194], PT ;  /* 0x0000650004007a0c */ /* 0x000fe20003f26270 */
[----:B------:R-:W0:Y:S01]  /*0880*/  LDS R5, [R57.X4] ;  /* 0x0000000039057984 */ /* 0x000e220000004800 */
[----:B------:R-:W-:-:S03]  /*0890*/  LOP3.LUT R17, R62, R17, RZ, 0x3c, !PT ;  /* 0x000000113e117212 */ /* 0x000fc600078e3cff */
[----:B------:R-:W1:Y:S04]  /*08a0*/  LDS R9, [R57.X4+0x400] ;  /* 0x0004000039097984 */ /* 0x000e680000004800 */
[----:B------:R-:W2:Y:S04]  /*08b0*/  LDS R10, [R57.X4+0x800] ;  /* 0x00080000390a7984 */ /* 0x000ea80000004800 */
[----:B------:R-:W3:Y:S04]  /*08c0*/  LDS R11, [R57.X4+0xc00] ;  /* 0x000c0000390b7984 */ /* 0x000ee80000004800 */
[----:B------:R-:W4:Y:S04]  /*08d0*/  LDS R12, [R57.X4+0x1000] ;  /* 0x00100000390c7984 */ /* 0x000f280000004800 */
[----:B------:R-:W5:Y:S04]  /*08e0*/  LDS R13, [R57.X4+0x1400] ;  /* 0x00140000390d7984 */ /* 0x000f680000004800 */
[----:B------:R-:W5:Y:S04]  /*08f0*/  LDS R14, [R57.X4+0x1800] ;  /* 0x00180000390e7984 */ /* 0x000f680000004800 */
[----:B------:R-:W5:Y:S04]  /*0900*/  LDS R15, [R57.X4+0x1c00] ;  /* 0x001c0000390f7984 */ /* 0x000f680000004800 */
[----:B------:R-:W5:Y:S04]  /*0910*/  LDS R23, [R57.X4+0x2000] ;  /* 0x0020000039177984 */ /* 0x000f680000004800 */
[----:B------:R-:W5:Y:S04]  /*0920*/  LDS R24, [R57.X4+0x2400] ;  /* 0x0024000039187984 */ /* 0x000f680000004800 */
[----:B------:R-:W5:Y:S01]  /*0930*/  LDS R29, [R57.X4+0x3000] ;  /* 0x00300000391d7984 */ /* 0x000f620000004800 */
[----:B0-----:R-:W-:Y:S01]  /*0940*/  FMUL.FTZ R8, R5, c[0x0][0x1b8] ;  /* 0x00006e0005087a20 */ /* 0x001fe20000410000 */
[----:B------:R-:W-:-:S02]  /*0950*/  LEA R5, R58, R17, 0x1 ;  /* 0x000000113a057211 */ /* 0x000fc400078e08ff */
[----:B------:R-:W0:Y:S01]  /*0960*/  LDS R21, [R57.X4+0x3400] ;  /* 0x0034000039157984 */ /* 0x000e220000004800 */
[----:B-1----:R-:W-:-:S03]  /*0970*/  FMUL.FTZ R9, R9, c[0x0][0x1b8] ;  /* 0x00006e0009097a20 */ /* 0x002fc60000410000 */
[----:B------:R-:W1:Y:S01]  /*0980*/  LDS R20, [R57.X4+0x3c00] ;  /* 0x003c000039147984 */ /* 0x000e620000004800 */
[----:B--2---:R-:W-:Y:S01]  /*0990*/  FMUL.FTZ R10, R10, c[0x0][0x1b8] ;  /* 0x00006e000a0a7a20 */ /* 0x004fe20000410000 */
[----:B------:R-:W-:Y:S02]  /*09a0*/  F2FP.BF16.PACK_AB R8, R9, R8 ;  /* 0x000000080908723e */ /* 0x000fe400000010ff */
[----:B------:R-:W2:Y:S01]  /*09b0*/  LDS R25, [R57.X4+0x2800] ;  /* 0x0028000039197984 */ /* 0x000ea20000004800 */
[----:B---3--:R-:W-:-:S03]  /*09c0*/  FMUL.FTZ R11, R11, c[0x0][0x1b8] ;  /* 0x00006e000b0b7a20 */ /* 0x008fc60000410000 */
[----:B------:R-:W3:Y:S01]  /*09d0*/  LDS R28, [R57.X4+0x2c00] ;  /* 0x002c0000391c7984 */ /* 0x000ee20000004800 */
[----:B----4-:R-:W-:Y:S01]  /*09e0*/  FMUL.FTZ R12, R12, c[0x0][0x1b8] ;  /* 0x00006e000c0c7a20 */ /* 0x010fe20000410000 */
[----:B------:R-:W-:Y:S02]  /*09f0*/  F2FP.BF16.PACK_AB R9, R11, R10 ;  /* 0x0000000a0b09723e */ /* 0x000fe400000010ff */
[----:B------:R-:W4:Y:S01]  /*0a00*/  LDS R22, [R57.X4+0x3800] ;  /* 0x0038000039167984 */ /* 0x000f220000004800 */
[----:B-----5:R-:W-:-:S03]  /*0a10*/  FMUL.FTZ R13, R13, c[0x0][0x1b8] ;  /* 0x00006e000d0d7a20 */ /* 0x020fc60000410000 */
[----:B------:R-:W5:Y:S01]  /*0a20*/  LDS R41, [R57.X4+0x4000] ;  /* 0x0040000039297984 */ /* 0x000f620000004800 */
[----:B------:R-:W-:Y:S01]  /*0a30*/  FMUL.FTZ R14, R14, c[0x0][0x1b8] ;  /* 0x00006e000e0e7a20 */ /* 0x000fe20000410000 */
[----:B------:R-:W-:Y:S02]  /*0a40*/  F2FP.BF16.PACK_AB R10, R13, R12 ;  /* 0x0000000c0d0a723e */ /* 0x000fe400000010ff */
[----:B------:R-:W5:Y:S01]  /*0a50*/  LDS R42, [R57.X4+0x4400] ;  /* 0x00440000392a7984 */ /* 0x000f620000004800 */
[----:B------:R-:W-:-:S03]  /*0a60*/  FMUL.FTZ R15, R15, c[0x0][0x1b8] ;  /* 0x00006e000f0f7a20 */ /* 0x000fc60000410000 */
[----:B------:R-:W5:Y:S01]  /*0a70*/  LDS R43, [R57.X4+0x4800] ;  /* 0x00480000392b7984 */ /* 0x000f620000004800 */
[----:B------:R-:W-:Y:S01]  /*0a80*/  FMUL.FTZ R23, R23, c[0x0][0x1b8] ;  /* 0x00006e0017177a20 */ /* 0x000fe20000410000 */
[----:B------:R-:W-:Y:S02]  /*0a90*/  F2FP.BF16.PACK_AB R11, R15, R14 ;  /* 0x0000000e0f0b723e */ /* 0x000fe400000010ff */
[----:B------:R-:W5:Y:S01]  /*0aa0*/  LDS R12, [R57.X4+0x5000] ;  /* 0x00500000390c7984 */ /* 0x000f620000004800 */
[----:B------:R-:W-:-:S03]  /*0ab0*/  FMUL.FTZ R26, R24, c[0x0][0x1b8] ;  /* 0x00006e00181a7a20 */ /* 0x000fc60000410000 */
[----:B------:R-:W5:Y:S01]  /*0ac0*/  LDS R13, [R57.X4+0x5400] ;  /* 0x00540000390d7984 */ /* 0x000f620000004800 */
[----:B------:R-:W-:-:S03]  /*0ad0*/  FMUL.FTZ R29, R29, c[0x0][0x1b8] ;  /* 0x00006e001d1d7a20 */ /* 0x000fc60000410000 */
[----:B------:R-:W5:Y:S01]  /*0ae0*/  LDS R14, [R57.X4+0x5800] ;  /* 0x00580000390e7984 */ /* 0x000f620000004800 */
[----:B0-----:R-:W-:Y:S01]  /*0af0*/  FMUL.FTZ R30, R21, c[0x0][0x1b8] ;  /* 0x00006e00151e7a20 */ /* 0x001fe20000410000 */
[----:B------:R-:W-:Y:S02]  /*0b00*/  F2FP.BF16.PACK_AB R21, R26, R23 ;  /* 0x000000171a15723e */ /* 0x000fe400000010ff */
[----:B------:R-:W0:Y:S01]  /*0b10*/  LDS R15, [R57.X4+0x5c00] ;  /* 0x005c0000390f7984 */ /* 0x000e220000004800 */
[----:B-1----:R-:W-:Y:S01]  /*0b20*/  FMUL.FTZ R35, R20, c[0x0][0x1b8] ;  /* 0x00006e0014237a20 */ /* 0x002fe20000410000 */
[----:B------:R-:W-:Y:S02]  /*0b30*/  F2FP.BF16.PACK_AB R29, R30, R29 ;  /* 0x0000001d1e1d723e */ /* 0x000fe400000010ff */
[----:B------:R-:W1:Y:S01]  /*0b40*/  LDS R16, [R57.X4+0x6000] ;  /* 0x0060000039107984 */ /* 0x000e620000004800 */
[----:B--2---:R-:W-:-:S03]  /*0b50*/  FMUL.FTZ R27, R25, c[0x0][0x1b8] ;  /* 0x00006e00191b7a20 */ /* 0x004fc60000410000 */
[----:B------:R-:W2:Y:S01]  /*0b60*/  LDS R17, [R57.X4+0x6400] ;  /* 0x0064000039117984 */ /* 0x000ea20000004800 */
[----:B---3--:R-:W-:-:S03]  /*0b70*/  FMUL.FTZ R28, R28, c[0x0][0x1b8] ;  /* 0x00006e001c1c7a20 */ /* 0x008fc60000410000 */
[----:B------:R-:W3:Y:S01]  /*0b80*/  LDS R18, [R57.X4+0x6800] ;  /* 0x0068000039127984 */ /* 0x000ee20000004800 */
[----:B----4-:R-:W-:Y:S01]  /*0b90*/  FMUL.FTZ R38, R22, c[0x0][0x1b8] ;  /* 0x00006e0016267a20 */ /* 0x010fe20000410000 */
[----:B------:R-:W-:Y:S02]  /*0ba0*/  F2FP.BF16.PACK_AB R23, R28, R27 ;  /* 0x0000001b1c17723e */ /* 0x000fe400000010ff */
[----:B------:R-:W4:Y:S01]  /*0bb0*/  LDS R19, [R57.X4+0x6c00] ;  /* 0x006c000039137984 */ /* 0x000f220000004800 */
[----:B-----5:R-:W-:Y:S01]  /*0bc0*/  FMUL.FTZ R44, R41, c[0x0][0x1b8] ;  /* 0x00006e00292c7a20 */ /* 0x020fe20000410000 */
        /* <DEDUP_REMOVED lines=11> */
[----:B------:R-:W-:Y:S01]  /*0c80*/  FMUL.FTZ R14, R14, c[0x0][0x1b8] ;  /* 0x00006e000e0e7a20 */ /* 0x000fe20000410000 */
[----:B------:R-:W-:Y:S02]  /*0c90*/  F2FP.BF16.PACK_AB R12, R13, R12 ;  /* 0x0000000c0d0c723e */ /* 0x000fe400000010ff */
[----:B------:R-:W5:Y:S01]  /*0ca0*/  LDS R34, [R57.X4+0x9400] ;  /* 0x0094000039227984 */ /* 0x000f620000004800 */
[----:B0-----:R-:W-:-:S03]  /*0cb0*/  FMUL.FTZ R15, R15, c[0x0][0x1b8] ;  /* 0x00006e000f0f7a20 */ /* 0x001fc60000410000 */
[----:B------:R-:W0:Y:S01]  /*0cc0*/  LDS R47, [R57.X4+0x4c00] ;  /* 0x004c0000392f7984 */ /* 0x000e220000004800 */
[----:B-1----:R-:W-:Y:S01]  /*0cd0*/  FMUL.FTZ R16, R16, c[0x0][0x1b8] ;  /* 0x00006e0010107a20 */ /* 0x002fe20000410000 */
[----:B------:R-:W-:Y:S02]  /*0ce0*/  F2FP.BF16.PACK_AB R13, R15, R14 ;  /* 0x0000000e0f0d723e */ /* 0x000fe400000010ff */
[----:B------:R-:W1:Y:S01]  /*0cf0*/  LDS R24, [R57.X4+0x7000] ;  /* 0x0070000039187984 */ /* 0x000e620000004800 */
[----:B--2---:R-:W-:-:S03]  /*0d00*/  FMUL.FTZ R17, R17, c[0x0][0x1b8] ;  /* 0x00006e0011117a20 */ /* 0x004fc60000410000 */
[----:B------:R-:W2:Y:S01]  /*0d10*/  LDS R25, [R57.X4+0x7400] ;  /* 0x0074000039197984 */ /* 0x000ea20000004800 */
[----:B---3--:R-:W-:Y:S01]  /*0d20*/  FMUL.FTZ R18, R18, c[0x0][0x1b8] ;  /* 0x00006e0012127a20 */ /* 0x008fe20000410000 */
[----:B------:R-:W-:Y:S02]  /*0d30*/  F2FP.BF16.PACK_AB R14, R17, R16 ;  /* 0x00000010110e723e */ /* 0x000fe400000010ff */
[----:B------:R-:W3:Y:S01]  /*0d40*/  LDS R27, [R57.X4+0x7800] ;  /* 0x00780000391b7984 */ /* 0x000ee20000004800 */
[----:B----4-:R-:W-:-:S03]  /*0d50*/  FMUL.FTZ R19, R19, c[0x0][0x1b8] ;  /* 0x00006e0013137a20 */ /* 0x010fc60000410000 */
        /* <DEDUP_REMOVED lines=16> */
[----:B0-----:R-:W-:Y:S01]  /*0e60*/  FMUL.FTZ R47, R47, c[0x0][0x1b8] ;  /* 0x00006e002f2f7a20 */ /* 0x001fe20000410000 */
[----:B------:R-:W-:Y:S01]  /*0e70*/  F2FP.BF16.PACK_AB R19, R19, R22 ;  /* 0x000000161313723e */ /* 0x000fe200000010ff */
[----:B------:R-:W-:Y:S01]  /*0e80*/  IMAD.SHL.U32 R22, R5, 0x2, RZ ;  /* 0x0000000205167824 */ /* 0x000fe200078e00ff */
[----:B------:R-:W0:Y:S01]  /*0e90*/  LDS R36, [R57.X4+0xb000] ;  /* 0x00b0000039247984 */ /* 0x000e220000004800 */
[----:B-1----:R-:W-:Y:S01]  /*0ea0*/  FMUL.FTZ R24, R24, c[0x0][0x1b8] ;  /* 0x00006e0018187a20 */ /* 0x002fe20000410000 */
[----:B------:R-:W-:Y:S02]  /*0eb0*/  F2FP.BF16.PACK_AB R45, R47, R46 ;  /* 0x0000002e2f2d723e */ /* 0x000fe400000010ff */
[----:B------:R-:W1:Y:S01]  /*0ec0*/  LDS R42, [R57.X4+0xb400] ;  /* 0x00b40000392a7984 */ /* 0x000e620000004800 */
[----:B--2---:R-:W-:Y:S01]  /*0ed0*/  FMUL.FTZ R25, R25, c[0x0][0x1b8] ;  /* 0x00006e0019197a20 */ /* 0x004fe20000410000 */
[----:B------:R-:W-:-:S02]  /*0ee0*/  SHF.R.S32.HI R5, RZ, 0x1f, R4 ;  /* 0x0000001fff057819 */ /* 0x000fc40000011404 */
[----:B------:R-:W2:Y:S01]  /*0ef0*/  LDS R41, [R57.X4+0xb800] ;  /* 0x00b8000039297984 */ /* 0x000ea20000004800 */
[----:B---3--:R-:W-:Y:S01]  /*0f00*/  FMUL.FTZ R27, R27, c[0x0][0x1b8] ;  /* 0x00006e001b1b7a20 */ /* 0x008fe20000410000 */
[----:B------:R-:W-:Y:S02]  /*0f10*/  F2FP.BF16.PACK_AB R16, R25, R24 ;  /* 0x000000181910723e */ /* 0x000fe400000010ff */
[----:B------:R-:W3:Y:S01]  /*0f20*/  LDS R43, [R57.X4+0xbc00] ;  /* 0x00bc0000392b7984 */ /* 0x000ee20000004800 */
[----:B----4-:R-:W-:Y:S02]  /*0f30*/  FMUL.FTZ R32, R32, c[0x0][0x1b8] ;  /* 0x00006e0020207a20 */ /* 0x010fe40000410000 */
[----:B-----5:R-:W-:Y:S01]  /*0f40*/  FMUL.FTZ R28, R28, c[0x0][0x1b8] ;  /* 0x00006e001c1c7a20 */ /* 0x020fe20000410000 */
[----:B------:R-:W-:Y:S02]  /*0f50*/  STS [R22+0xc000], R8 ;  /* 0x00c0000816007388 */ /* 0x000fe40000000800 */
[----:B------:R-:W-:Y:S01]  /*0f60*/  F2FP.BF16.PACK_AB R27, R32, R27 ;  /* 0x0000001b201b723e */ /* 0x000fe200000010ff */
[----:B------:R-:W-:Y:S01]  /*0f70*/  FMUL.FTZ R31, R31, c[0x0][0x1b8] ;  /* 0x00006e001f1f7a20 */ /* 0x000fe20000410000 */
[----:B------:R-:W-:Y:S01]  /*0f80*/  STS [R22+0xc100], R9 ;  /* 0x00c1000916007388 */ /* 0x000fe20000000800 */
[----:B------:R-:W-:-:S03]  /*0f90*/  FMUL.FTZ R37, R37, c[0x0][0x1b8] ;  /* 0x00006e0025257a20 */ /* 0x000fc60000410000 */
[----:B------:R-:W-:Y:S01]  /*0fa0*/  F2FP.BF16.PACK_AB R28, R31, R28 ;  /* 0x0000001c1f1c723e */ /* 0x000fe200000010ff */
[----:B------:R-:W-:Y:S01]  /*0fb0*/  STS [R22+0xd800], R29 ;  /* 0x00d8001d16007388 */ /* 0x000fe20000000800 */
[----:B------:R-:W-:-:S03]  /*0fc0*/  FMUL.FTZ R40, R40, c[0x0][0x1b8] ;  /* 0x00006e0028287a20 */ /* 0x000fc60000410000 */
[----:B------:R-:W-:Y:S01]  /*0fd0*/  STS [R22+0xd900], R38 ;  /* 0x00d9002616007388 */ /* 0x000fe20000000800 */
[----:B------:R-:W-:Y:S01]  /*0fe0*/  FMUL.FTZ R35, R35, c[0x0][0x1b8] ;  /* 0x00006e0023237a20 */ /* 0x000fe20000410000 */
[----:B------:R-:W-:Y:S02]  /*0ff0*/  F2FP.BF16.PACK_AB R37, R40, R37 ;  /* 0x000000252825723e */ /* 0x000fe400000010ff */
[----:B------:R-:W-:Y:S01]  /*1000*/  STS [R22+0xc400], R10 ;  /* 0x00c4000a16007388 */ /* 0x000fe20000000800 */
[----:B------:R-:W-:-:S03]  /*1010*/  FMUL.FTZ R18, R39, c[0x0][0x1b8] ;  /* 0x00006e0027127a20 */ /* 0x000fc60000410000 */
[----:B------:R-:W-:Y:S01]  /*1020*/  STS [R22+0xc500], R11 ;  /* 0x00c5000b16007388 */ /* 0x000fe20000000800 */
[----:B0-----:R-:W-:Y:S01]  /*1030*/  FMUL.FTZ R36, R36, c[0x0][0x1b8] ;  /* 0x00006e0024247a20 */ /* 0x001fe20000410000 */
[----:B------:R-:W-:Y:S02]  /*1040*/  F2FP.BF16.PACK_AB R18, R18, R35 ;  /* 0x000000231212723e */ /* 0x000fe400000010ff */
[----:B------:R-:W-:Y:S01]  /*1050*/  STS [R22+0xdc00], R44 ;  /* 0x00dc002c16007388 */ /* 0x000fe20000000800 */
[----:B-1----:R-:W-:-:S03]  /*1060*/  FMUL.FTZ R17, R42, c[0x0][0x1b8] ;  /* 0x00006e002a117a20 */ /* 0x002fc60000410000 */
[----:B------:R-:W-:Y:S01]  /*1070*/  STS [R22+0xdd00], R45 ;  /* 0x00dd002d16007388 */ /* 0x000fe20000000800 */
[----:B--2---:R-:W-:Y:S01]  /*1080*/  FMUL.FTZ R41, R41, c[0x0][0x1b8] ;  /* 0x00006e0029297a20 */ /* 0x004fe20000410000 */
[----:B------:R-:W-:Y:S02]  /*1090*/  F2FP.BF16.PACK_AB R17, R17, R36 ;  /* 0x000000241111723e */ /* 0x000fe400000010ff */
[----:B------:R-:W-:Y:S01]  /*10a0*/  STS [R22+0xc800], R21 ;  /* 0x00c8001516007388 */ /* 0x000fe20000000800 */
[----:B---3--:R-:W-:-:S03]  /*10b0*/  FMUL.FTZ R20, R43, c[0x0][0x1b8] ;  /* 0x00006e002b147a20 */ /* 0x008fc60000410000 */
[----:B------:R-:W-:Y:S02]  /*10c0*/  STS [R22+0xc900], R23 ;  /* 0x00c9001716007388 */ /* 0x000fe40000000800 */
[----:B------:R-:W-:Y:S02]  /*10d0*/  F2FP.BF16.PACK_AB R20, R20, R41 ;  /* 0x000000291414723e */ /* 0x000fe400000010ff */
[----:B------:R0:W-:Y:S04]  /*10e0*/  STS [R22+0xe000], R12 ;  /* 0x00e0000c16007388 */ /* 0x0001e80000000800 */
[----:B------:R1:W-:Y:S04]  /*10f0*/  STS [R22+0xe100], R13 ;  /* 0x00e1000d16007388 */ /* 0x0003e80000000800 */
[----:B------:R-:W-:Y:S01]  /*1100*/  STS [R22+0xf000], R14 ;  /* 0x00f0000e16007388 */ /* 0x000fe20000000800 */
[----:B0-----:R-:W-:-:S03]  /*1110*/  IMAD.SHL.U32 R12, R7, 0x2, RZ ;  /* 0x00000002070c7824 */ /* 0x001fc600078e00ff */
[----:B------:R0:W-:Y:S01]  /*1120*/  STS [R22+0xf100], R15 ;  /* 0x00f1000f16007388 */ /* 0x0001e20000000800 */
[----:B-1----:R-:W-:-:S03]  /*1130*/  IADD3 R13, R6, 0x20, RZ ;  /* 0x00000020060d7810 */ /* 0x002fc60007ffe0ff */
[----:B------:R-:W-:Y:S01]  /*1140*/  STS [R22+0x10800], R19 ;  /* 0x0108001316007388 */ /* 0x000fe20000000800 */
[----:B------:R-:W-:-:S03]  /*1150*/  ISETP.GE.OR P3, PT, R13, R55, P1 ;  /* 0x000000370d00720c */ /* 0x000fc60000f66670 */
[----:B------:R-:W-:Y:S01]  /*1160*/  STS [R22+0x10900], R33 ;  /* 0x0109002116007388 */ /* 0x000fe20000000800 */
[----:B------:R-:W-:Y:S01]  /*1170*/  IADD3 R13, R6, 0x50, RZ ;  /* 0x00000050060d7810 */ /* 0x000fe20007ffe0ff */
[----:B0-----:R-:W-:Y:S01]  /*1180*/  IMAD R15, R0, c[0x0][0x1a8], RZ ;  /* 0x00006a00000f7a24 */ /* 0x001fe200078e02ff */
[----:B------:R-:W-:Y:S01]  /*1190*/  IADD3 R0, R6, 0x10, RZ ;  /* 0x0000001006007810 */ /* 0x000fe20007ffe0ff */
[----:B------:R0:W-:Y:S01]  /*11a0*/  STS [R22+0xf400], R16 ;  /* 0x00f4001016007388 */ /* 0x0001e20000000800 */
[-C--:B------:R-:W-:Y:S02]  /*11b0*/  ISETP.GE.OR P6, PT, R13, R55.reuse, P1 ;  /* 0x000000370d00720c */ /* 0x080fe40000fc6670 */
[----:B------:R-:W-:Y:S01]  /*11c0*/  ISETP.GE.OR P2, PT, R0, R55, P1 ;  /* 0x000000370000720c */ /* 0x000fe20000f46670 */
[----:B------:R-:W-:Y:S01]  /*11d0*/  STS [R22+0xf500], R27 ;  /* 0x00f5001b16007388 */ /* 0x000fe20000000800 */
[----:B------:R-:W-:-:S03]  /*11e0*/  IADD3 R0, R6, 0x30, RZ ;  /* 0x0000003006007810 */ /* 0x000fc60007ffe0ff */
[----:B------:R-:W-:Y:S01]  /*11f0*/  STS [R22+0x10c00], R37 ;  /* 0x010c002516007388 */ /* 0x000fe20000000800 */
[----:B------:R-:W-:Y:S01]  /*1200*/  ISETP.GE.OR P4, PT, R0, R55, P1 ;  /* 0x000000370000720c */ /* 0x000fe20000f86670 */
[----:B------:R-:W-:Y:S01]  /*1210*/  IMAD R0, R3, c[0x0][0x1b0], RZ ;  /* 0x00006c0003007a24 */ /* 0x000fe200078e02ff */
[----:B0-----:R-:W-:Y:S01]  /*1220*/  LEA R16, R7, 0xc000, 0x1 ;  /* 0x0000c00007107811 */ /* 0x001fe200078e08ff */
[----:B------:R-:W-:Y:S02]  /*1230*/  STS [R22+0x10d00], R18 ;  /* 0x010d001216007388 */ /* 0x000fe40000000800 */
[----:B------:R-:W-:Y:S02]  /*1240*/  IMAD R13, R53, c[0x0][0x1b4], R0 ;  /* 0x00006d00350d7a24 */ /* 0x000fe400078e0200 */
[----:B------:R-:W-:Y:S04]  /*1250*/  STS [R22+0xf800], R28 ;  /* 0x00f8001c16007388 */ /* 0x000fe80000000800 */
[----:B------:R-:W-:Y:S04]  /*1260*/  STS [R22+0xf900], R26 ;  /* 0x00f9001a16007388 */ /* 0x000fe80000000800 */
[----:B------:R0:W-:Y:S04]  /*1270*/  STS [R22+0x11000], R17 ;  /* 0x0110001116007388 */ /* 0x0001e80000000800 */
[----:B------:R1:W-:Y:S04]  /*1280*/  STS [R22+0x11100], R20 ;  /* 0x0111001416007388 */ /* 0x0003e80000000800 */
[----:B------:R-:W-:Y:S01]  /*1290*/  BAR.SYNC.DEFER_BLOCKING 0x0 ;  /* 0x0000000000007b1d */ /* 0x000fe20000010000 */
[----:B0-----:R-:W-:-:S02]  /*12a0*/  IMAD R17, R2, c[0x0][0x1ac], R15 ;  /* 0x00006b0002117a24 */ /* 0x001fc400078e020f */
[----:B------:R-:W-:Y:S01]  /*12b0*/  IMAD.WIDE.U32 R14, R2, c[0x0][0x1a8], R4 ;  /* 0x00006a00020e7a25 */ /* 0x000fe200078e0004 */
[----:B------:R-:W-:Y:S01]  /*12c0*/  IADD3 R2, R6, 0x40, RZ ;  /* 0x0000004006027810 */ /* 0x000fe20007ffe0ff */
[----:B------:R-:W-:Y:S02]  /*12d0*/  CS2R R4, SRZ ;  /* 0x0000000000047805 */ /* 0x000fe4000001ff00 */
[----:B------:R-:W-:Y:S01]  /*12e0*/  @P0 MOV R4, R54 ;  /* 0x0000003600040202 */ /* 0x000fe20000000f00 */
[----:B------:R-:W-:Y:S01]  /*12f0*/  IMAD.IADD R15, R15, 0x1, R17 ;  /* 0x000000010f0f7824 */ /* 0x000fe200078e0211 */
[-C--:B------:R-:W-:Y:S02]  /*1300*/  ISETP.GE.OR P5, PT, R2, R55.reuse, P1 ;  /* 0x000000370200720c */ /* 0x080fe40000fa6670 */
[----:B------:R-:W-:Y:S01]  /*1310*/  ISETP.GE.OR P1, PT, R6, R55, P1 ;  /* 0x000000370600720c */ /* 0x000fe20000f26670 */
[----:B------:R-:W-:Y:S01]  /*1320*/  IMAD.WIDE.U32 R2, R53, c[0x0][0x1b0], R14 ;  /* 0x00006c0035027a25 */ /* 0x000fe200078e000e */
[----:B------:R-:W-:-:S02]  /*1330*/  @P0 SHF.R.S32.HI R5, RZ, 0x1f, R54 ;  /* 0x0000001fff050819 */ /* 0x000fc40000011436 */
[----:B------:R-:W-:-:S04]  /*1340*/  IADD3 R4, P0, R6, R4, RZ ;  /* 0x0000000406047210 */ /* 0x000fc80007f1e0ff */
[----:B------:R-:W-:Y:S01]  /*1350*/  LEA.HI.X.SX32 R5, R6, R5, 0x1, P0 ;  /* 0x0000000506057211 */ /* 0x000fe200000f0eff */
[----:B------:R1:W0:Y:S04]  /*1360*/  LDS.128 R8, [R12+0xca00] ;  /* 0x00ca00000c087984 */ /* 0x0002280000000c00 */
[----:B------:R-:W-:-:S04]  /*1370*/  IMAD.WIDE R52, R52, 0x60, R4 ;  /* 0x0000006034347825 */ /* 0x000fc800078e0204 */
[----:B------:R-:W-:Y:S01]  /*1380*/  IMAD.IADD R5, R3, 0x1, R13 ;  /* 0x0000000103057824 */ /* 0x000fe200078e020d */
[----:B------:R-:W-:Y:S05]  /*1390*/  @P1 BRA `(.L_x_976) ;  /* 0x0000009000001947 */ /* 0x000fea0003800000 */
[----:B------:R-:W2:Y:S01]  /*13a0*/  LDS.128 R16, [R16] ;  /* 0x0000000010107984 */ /* 0x000ea20000000c00 */
[----:B------:R-:W-:Y:S02]  /*13b0*/  IMAD R13, R53, c[0x0][0x1a0], RZ ;  /* 0x00006800350d7a24 */ /* 0x000fe400078e02ff */
[----:B------:R-:W-:Y:S02]  /*13c0*/  IMAD.MOV.U32 R4, RZ, RZ, R2 ;  /* 0x000000ffff047224 */ /* 0x000fe400078e0002 */
[C---:B------:R-:W-:Y:S02]  /*13d0*/  IMAD R13, R52.reuse, c[0x0][0x1a4], R13 ;  /* 0x00006900340d7a24 */ /* 0x040fe400078e020d */
[----:B------:R-:W-:-:S04]  /*13e0*/  IMAD.WIDE.U32 R6, R52, c[0x0][0x1a0], R4 ;  /* 0x0000680034067a25 */ /* 0x000fc800078e0004 */
[----:B------:R-:W-:Y:S01]  /*13f0*/  IMAD.IADD R7, R7, 0x1, R13 ;  /* 0x0000000107077824 */ /* 0x000fe200078e020d */
[----:B------:R-:W-:-:S04]  /*1400*/  LEA R14, P0, R6, c[0x0][0x188], 0x1 ;  /* 0x00006200060e7a11 */ /* 0x000fc800078008ff */
[----:B------:R-:W-:-:S05]  /*1410*/  LEA.HI.X R15, R6, c[0x0][0x18c], R7, 0x1, P0 ;  /* 0x00006300060f7a11 */ /* 0x000fca00000f0c07 */
[----:B--2---:R2:W-:Y:S04]  /*1420*/  STG.E.128 [R14.64], R16 ;  /* 0x000000100e007986 */ /* 0x0045e8000c101d04 */
.L_x_976:
[----:B------:R-:W-:Y:S05]  /*1430*/  BSYNC B0 ;  /* 0x0000000000007941 */ /* 0x000fea0003800000 */
.L_x_975:
[----:B--2---:R2:W3:Y:S01]  /*1440*/  LDS.128 R16, [R12+0xc200] ;  /* 0x00c200000c107984 */ /* 0x0044e20000000c00 */
[----:B------:R-:W-:Y:S01]  /*1450*/  BSSY B0, `(.L_x_977) ;  /* 0x000000d000007945 */ /* 0x000fe20003800000 */
[----:B------:R-:W-:Y:S05]  /*1460*/  @P2 BRA `(.L_x_978) ;  /* 0x000000b000002947 */ /* 0x000fea0003800000 */
[----:B------:R-:W-:Y:S01]  /*1470*/  IADD3 R13, P0, R52, 0x10, RZ ;  /* 0x00000010340d7810 */ /* 0x000fe20007f1e0ff */
[----:B------:R-:W-:Y:S02]  /*1480*/  IMAD.MOV.U32 R6, RZ, RZ, R2 ;  /* 0x000000ffff067224 */ /* 0x000fe400078e0002 */
[----:B------:R-:W-:Y:S01]  /*1490*/  IMAD.MOV.U32 R7, RZ, RZ, R5 ;  /* 0x000000ffff077224 */ /* 0x000fe200078e0005 */
[----:B------:R-:W-:-:S03]  /*14a0*/  IADD3.X R0, RZ, R53, RZ, P0, !PT ;  /* 0x00000035ff007210 */ /* 0x000fc600007fe4ff */
[----:B------:R-:W-:-:S04]  /*14b0*/  IMAD.WIDE.U32 R6, R13, c[0x0][0x1a0], R6 ;  /* 0x000068000d067a25 */ /* 0x000fc800078e0006 */
[----:B------:R-:W-:Y:S01]  /*14c0*/  IMAD R0, R0, c[0x0][0x1a0], RZ ;  /* 0x0000680000007a24 */ /* 0x000fe200078e02ff */
[----:B------:R-:W-:-:S03]  /*14d0*/  LEA R14, P0, R6, c[0x0][0x188], 0x1 ;  /* 0x00006200060e7a11 */ /* 0x000fc600078008ff */
[----:B------:R-:W-:-:S04]  /*14e0*/  IMAD R13, R13, c[0x0][0x1a4], R0 ;  /* 0x000069000d0d7a24 */ /* 0x000fc800078e0200 */
[----:B------:R-:W-:-:S05]  /*14f0*/  IMAD.IADD R7, R7, 0x1, R13 ;  /* 0x0000000107077824 */ /* 0x000fca00078e020d */
[----:B------:R-:W-:-:S05]  /*1500*/  LEA.HI.X R15, R6, c[0x0][0x18c], R7, 0x1, P0 ;  /* 0x00006300060f7a11 */ /* 0x000fca00000f0c07 */
[----:B---3--:R3:W-:Y:S02]  /*1510*/  STG.E.128 [R14.64], R16 ;  /* 0x000000100e007986 */ /* 0x0087e4000c101d04 */
.L_x_978:
[----:B------:R-:W-:Y:S05]  /*1520*/  BSYNC B0 ;  /* 0x0000000000007941 */ /* 0x000fea0003800000 */
.L_x_977:
[----:B---3--:R3:W4:Y:S01]  /*1530*/  LDS.128 R16, [R12+0xc400] ;  /* 0x00c400000c107984 */ /* 0x0087220000000c00 */
        /* <DEDUP_REMOVED lines=12> */
[----:B----4-:R4:W-:Y:S02]  /*1600*/  STG.E.128 [R14.64], R16 ;  /* 0x000000100e007986 */ /* 0x0109e4000c101d04 */
.L_x_980:
[----:B------:R-:W-:Y:S05]  /*1610*/  BSYNC B0 ;  /* 0x0000000000007941 */ /* 0x000fea0003800000 */
.L_x_979:
[----:B----4-:R4:W1:Y:S01]  /*1620*/  LDS.128 R16, [R12+0xc600] ;  /* 0x00c600000c107984 */ /* 0x0108620000000c00 */
        /* <DEDUP_REMOVED lines=9> */
[----:B------:R-:W-:-:S05]  /*16c0*/  IMAD R13, R13, c[0x0][0x1a4], R0 ;  /* 0x000069000d0d7a24 */ /* 0x000fca00078e0200 */
[----:B------:R-:W-:-:S04]  /*16d0*/  IADD3 R7, R7, R13, RZ ;  /* 0x0000000d07077210 */ /* 0x000fc80007ffe0ff */
[----:B------:R-:W-:-:S05]  /*16e0*/  LEA.HI.X R15, R6, c[0x0][0x18c], R7, 0x1, P0 ;  /* 0x00006300060f7a11 */ /* 0x000fca00000f0c07 */
[----:B-1----:R1:W-:Y:S02]  /*16f0*/  STG.E.128 [R14.64], R16 ;  /* 0x000000100e007986 */ /* 0x0023e4000c101d04 */
.L_x_982:
[----:B------:R-:W-:Y:S05]  /*1700*/  BSYNC B0 ;  /* 0x0000000000007941 */ /* 0x000fea0003800000 */
.L_x_981:
[----:B-1234-:R-:W1:Y:S01]  /*1710*/  LDS.128 R12, [R12+0xc800] ;  /* 0x00c800000c0c7984 */ /* 0x01ee620000000c00 */
[----:B------:R-:W-:Y:S01]  /*1720*/  BSSY B0, `(.L_x_983) ;  /* 0x000000d000007945 */ /* 0x000fe20003800000 */
[----:B------:R-:W-:Y:S05]  /*1730*/  @P5 BRA `(.L_x_984) ;  /* 0x000000b000005947 */ /* 0x000fea0003800000 */
[----:B------:R-:W-:Y:S01]  /*1740*/  IADD3 R17, P0, R52, 0x40, RZ ;  /* 0x0000004034117810 */ /* 0x000fe20007f1e0ff */
[----:B------:R-:W-:Y:S01]  /*1750*/  IMAD.MOV.U32 R6, RZ, RZ, R2 ;  /* 0x000000ffff067224 */ /* 0x000fe200078e0002 */
[----:B------:R-:W-:-:S03]  /*1760*/  MOV R7, R5 ;  /* 0x0000000500077202 */ /* 0x000fc60000000f00 */
[----:B------:R-:W-:Y:S02]  /*1770*/  IMAD.X R0, RZ, RZ, R53, P0 ;  /* 0x000000ffff007224 */ /* 0x000fe400000e0635 */
[----:B------:R-:W-:-:S04]  /*1780*/  IMAD.WIDE.U32 R6, R17, c[0x0][0x1a0], R6 ;  /* 0x0000680011067a25 */ /* 0x000fc800078e0006 */
[----:B------:R-:W-:Y:S01]  /*1790*/  IMAD R0, R0, c[0x0][0x1a0], RZ ;  /* 0x0000680000007a24 */ /* 0x000fe200078e02ff */
[----:B------:R-:W-:-:S03]  /*17a0*/  LEA R16, P0, R6, c[0x0][0x188], 0x1 ;  /* 0x0000620006107a11 */ /* 0x000fc600078008ff */
[----:B------:R-:W-:-:S04]  /*17b0*/  IMAD R17, R17, c[0x0][0x1a4], R0 ;  /* 0x0000690011117a24 */ /* 0x000fc800078e0200 */
[----:B------:R-:W-:-:S05]  /*17c0*/  IMAD.IADD R7, R7, 0x1, R17 ;  /* 0x0000000107077824 */ /* 0x000fca00078e0211 */
[----:B------:R-:W-:-:S05]  /*17d0*/  LEA.HI.X R17, R6, c[0x0][0x18c], R7, 0x1, P0 ;  /* 0x0000630006117a11 */ /* 0x000fca00000f0c07 */
[----:B-1----:R1:W-:Y:S02]  /*17e0*/  STG.E.128 [R16.64], R12 ;  /* 0x0000000c10007986 */ /* 0x0023e4000c101d04 */
.L_x_984:
[----:B------:R-:W-:Y:S05]  /*17f0*/  BSYNC B0 ;  /* 0x0000000000007941 */ /* 0x000fea0003800000 */
.L_x_983:
[----:B------:R-:W-:Y:S05]  /*1800*/  @P6 EXIT ;  /* 0x000000000000694d */ /* 0x000fea0003800000 */
[----:B------:R-:W-:Y:S02]  /*1810*/  IADD3 R7, P0, R52, 0x50, RZ ;  /* 0x0000005034077810 */ /* 0x000fe40007f1e0ff */
        /* <DEDUP_REMOVED lines=8> */
[----:B0-----:R-:W-:Y:S01]  /*18a0*/  STG.E.128 [R4.64], R8 ;  /* 0x0000000804007986 */ /* 0x001fe2000c101d04 */
[----:B------:R-:W-:Y:S05]  /*18b0*/  EXIT ;  /* 0x000000000000794d */ /* 0x000fea0003800000 */
.L_x_985:
        /* <DEDUP_REMOVED lines=12> */
.L_x_2313:


//--------------------- .text._ZN7cutlass13device_kernelIN5flash19enable_sm80_to_sm89INS1_16FlashAttnBwdSm80INS1_25CollectiveMainloopBwdSm80ILi2ELi1EN4cute5tupleIJNS5_1CILi64EEENS7_ILi96EEENS7_ILi128EEEEEENS_10bfloat16_tEfNS_4arch4Sm80ELb1ELb0ELb0ELb1ELb1ELb0ELb0ELb0ELi2ELi2ELi2ELi2ELb1EEENS1_24CollectiveEpilogueBwdGQAISB_fSE_Li256ELb1ELb1EEENS1_25SingleTileBwdLPTSchedulerILb1ELi96ELb1EEEEEEEEEvNT_6ParamsE --------------------------
	.section	.text._ZN7cutlass13device_kernelIN5flash19enable_sm80_to_sm89INS1_16FlashAttnBwdSm80INS1_25CollectiveMainloopBwdSm80ILi2ELi1EN4cute5tupleIJNS5_1CILi64EEENS7_ILi96EEENS7_ILi128EEEEEENS_10bfloat16_tEfNS_4arch4Sm80ELb1ELb0ELb0ELb1ELb1ELb0ELb0ELb0ELi2ELi2ELi2ELi2ELb1EEENS1_24CollectiveEpilogueBwdGQAISB_fSE_Li256ELb1ELb1EEENS1_25SingleTileBwdLPTSchedulerILb1ELi96ELb1EEEEEEEEEvNT_6ParamsE,"ax",@progbits
	.sectioninfo	@"SHI_REGISTERS=255"
	.align	128
.text._ZN7cutlass13device_kernelIN5flash19enable_sm80_to_sm89INS1_16FlashAttnBwdSm80INS1_25CollectiveMainloopBwdSm80ILi2ELi1EN4cute5tupleIJNS5_1CILi64EEENS7_ILi96EEENS7_ILi128EEEEEENS_10bfloat16_tEfNS_4arch4Sm80ELb1ELb0ELb0ELb1ELb1ELb0ELb0ELb0ELi2ELi2ELi2ELi2ELb1EEENS1_24CollectiveEpilogueBwdGQAISB_fSE_Li256ELb1ELb1EEENS1_25SingleTileBwdLPTSchedulerILb1ELi96ELb1EEEEEEEEEvNT_6ParamsE:
        .type           _ZN7cutlass13device_kernelIN5flash19enable_sm80_to_sm89INS1_16FlashAttnBwdSm80INS1_25CollectiveMainloopBwdSm80ILi2ELi1EN4cute5tupleIJNS5_1CILi64EEENS7_ILi96EEENS7_ILi128EEEEEENS_10bfloat16_tEfNS_4arch4Sm80ELb1ELb0ELb0ELb1ELb1ELb0ELb0ELb0ELi2ELi2ELi2ELi2ELb1EEENS1_24CollectiveEpilogueBwdGQAISB_fSE_Li256ELb1ELb1EEENS1_25SingleTileBwdLPTSchedulerILb1ELi96ELb1EEEEEEEEEvNT_6ParamsE,@function
        .size           _ZN7cutlass13device_kernelIN5flash19enable_sm80_to_sm89INS1_16FlashAttnBwdSm80INS1_25CollectiveMainloopBwdSm80ILi2ELi1EN4cute5tupleIJNS5_1CILi64EEENS7_ILi96EEENS7_ILi128EEEEEENS_10bfloat16_tEfNS_4arch4Sm80ELb1ELb0ELb0ELb1ELb1ELb0ELb0ELb0ELi2ELi2ELi2ELi2ELb1EEENS1_24CollectiveEpilogueBwdGQAISB_fSE_Li256ELb1ELb1EEENS1_25SingleTileBwdLPTSchedulerILb1ELi96ELb1EEEEEEEEEvNT_6ParamsE,(.L_x_2314 - _ZN7cutlass13device_kernelIN5flash19enable_sm80_to_sm89INS1_16FlashAttnBwdSm80INS1_25CollectiveMainloopBwdSm80ILi2ELi1EN4cute5tupleIJNS5_1CILi64EEENS7_ILi96EEENS7_ILi128EEEEEENS_10bfloat16_tEfNS_4arch4Sm80ELb1ELb0ELb0ELb1ELb1ELb0ELb0ELb0ELi2ELi2ELi2ELi2ELb1EEENS1_24CollectiveEpilogueBwdGQAISB_fSE_Li256ELb1ELb1EEENS1_25SingleTileBwdLPTSchedulerILb1ELi96ELb1EEEEEEEEEvNT_6ParamsE)
        .other          _ZN7cutlass13device_kernelIN5flash19enable_sm80_to_sm89INS1_16FlashAttnBwdSm80INS1_25CollectiveMainloopBwdSm80ILi2ELi1EN4cute5tupleIJNS5_1CILi64EEENS7_ILi96EEENS7_ILi128EEEEEENS_10bfloat16_tEfNS_4arch4Sm80ELb1ELb0ELb0ELb1ELb1ELb0ELb0ELb0ELi2ELi2ELi2ELi2ELb1EEENS1_24CollectiveEpilogueBwdGQAISB_fSE_Li256ELb1ELb1EEENS1_25SingleTileBwdLPTSchedulerILb1ELi96ELb1EEEEEEEEEvNT_6ParamsE,@"STO_CUDA_ENTRY STV_DEFAULT"
_ZN7cutlass13device_kernelIN5flash19enable_sm80_to_sm89INS1_16FlashAttnBwdSm80INS1_25CollectiveMainloopBwdSm80ILi2ELi1EN4cute5tupleIJNS5_1CILi64EEENS7_ILi96EEENS7_ILi128EEEEEENS_10bfloat16_tEfNS_4arch4Sm80ELb1ELb0ELb0ELb1ELb1ELb0ELb0ELb0ELi2ELi2ELi2ELi2ELb1EEENS1_24CollectiveEpilogueBwdGQAISB_fSE_Li256ELb1ELb1EEENS1_25SingleTileBwdLPTSchedulerILb1ELi96ELb1EEEEEEEEEvNT_6ParamsE:
        /* <DEDUP_REMOVED lines=25> */
.L_x_987:
[----:B------:R-:W-:Y:S02]  /*0190*/  MOV R3, c[0x0][0x3b4] ;  /* 0x0000ed0000037a02 */ /* 0x000fe40000000f00 */
[----:B------:R-:W-:Y:S02]  /*01a0*/  MOV R5, R0 ;  /* 0x0000000000057202 */ /* 0x000fe40000000f00 */
[----:B------:R-:W-:-:S13]  /*01b0*/  ISETP.NE.AND P0, PT, R3, 0x1, PT ;  /* 0x000000010300780c */ /* 0x000fda0003f05270 */
[----:B------:R-:W-:-:S05]  /*01c0*/  @P0 IMAD.HI.U32 R3, R0, c[0x0][0x3b8], RZ ;  /* 0x0000ee0000030a27 */ /* 0x000fca00078e00ff */
[----:B------:R-:W-:-:S05]  /*01d0*/  @P0 SHF.R.U32.HI R5, RZ, c[0x0][0x3bc], R3 ;  /* 0x0000ef00ff050a19 */ /* 0x000fca0000011603 */
[----:B------:R-:W-:Y:S02]  /*01e0*/  IMAD R3, R5, c[0x0][0x3b4], RZ ;  /* 0x0000ed0005037a24 */ /* 0x000fe400078e02ff */
.L_x_988:
        /* <DEDUP_REMOVED lines=17> */
.L_x_989:
        /* <DEDUP_REMOVED lines=9> */
.L_x_991:
[----:B-1----:R-:W-:-:S04]  /*0390*/  MOV R0, c[0x0][0x3dc] ;  /* 0x0000f70000007a02 */ /* 0x002fc80000000f00 */
.L_x_990:
        /* <DEDUP_REMOVED lines=11> */
.L_x_986:
        /* <DEDUP_REMOVED lines=16> */
.L_x_993:
[----:B------:R-:W-:Y:S02]  /*0550*/  MOV R3, c[0x0][0x3b4] ;  /* 0x0000ed0000037a02 */ /* 0x000fe40000000f00 */
[----:B------:R-:W-:Y:S02]  /*0560*/  MOV R5, R0 ;  /* 0x0000000000057202 */ /* 0x000fe40000000f00 */
[----:B------:R-:W-:-:S13]  /*0570*/  ISETP.NE.AND P0, PT, R3, 0x1, PT ;  /* 0x000000010300780c */ /* 0x000fda0003f05270 */
[----:B------:R-:W-:-:S05]  /*0580*/  @P0 IMAD.HI.U32 R3, R0, c[0x0][0x3b8], RZ ;  /* 0x0000ee0000030a27 */ /* 0x000fca00078e00ff */
[----:B------:R-:W-:-:S05]  /*0590*/  @P0 SHF.R.U32.HI R5, RZ, c[0x0][0x3bc], R3 ;  /* 0x0000ef00ff050a19 */ /* 0x000fca0000011603 */
[----:B------:R-:W-:Y:S02]  /*05a0*/  IMAD R3, R5, c[0x0][0x3b4], RZ ;  /* 0x0000ed0005037a24 */ /* 0x000fe400078e02ff */
.L_x_994:
        /* <DEDUP_REMOVED lines=17> */
.L_x_995:
        /* <DEDUP_REMOVED lines=9> */
.L_x_997:
[----:B-1----:R-:W-:-:S04]  /*0750*/  MOV R0, c[0x0][0x3dc] ;  /* 0x0000f70000007a02 */ /* 0x002fc80000000f00 */
.L_x_996:
        /* <DEDUP_REMOVED lines=10> */
.L_x_992:
        /* <DEDUP_REMOVED lines=9> */
[----:B-1----:R-:W-:-:S08]  /*0890*/  IMAD.WIDE R2, R22, R12, c[0x0][0x2d0] ;  /* 0x0000b40016027625 */ /* 0x002fd000078e020c */
[----:B------:R-:W2:Y:S01]  /*08a0*/  @P4 LDG.E R0, [R4.64] ;  /* 0x0000000a04004981 */ /* 0x000ea2000c1e1900 */
        /* <DEDUP_REMOVED lines=24> */
.L_x_998:
[----:B------:R-:W-:-:S04]  /*0a30*/  ISETP.NE.U32.AND P0, PT, RZ, c[0x0][0x2e0], PT ;  /* 0x0000b800ff007a0c */ /* 0x000fc80003f05070 */
[----:B------:R-:W-:-:S13]  /*0a40*/  ISETP.NE.AND.EX P0, PT, RZ, c[0x0][0x2e4], PT, P0 ;  /* 0x0000b900ff007a0c */ /* 0x000fda0003f05300 */
[----:B------:R-:W-:Y:S05]  /*0a50*/  @!P0 BRA `(.L_x_999) ;  /* 0x0000003000008947 */ /* 0x000fea0003800000 */
[----:B------:R-:W-:-:S05]  /*0a60*/  IMAD.WIDE R2, R22, R12, c[0x0][0x2e0] ;  /* 0x0000b80016027625 */ /* 0x000fca00078e020c */
[----:B------:R1:W5:Y:S01]  /*0a70*/  LDG.E R243, [R2.64] ;  /* 0x0000000a02f37981 */ /* 0x000362000c1e1900 */
[----:B------:R-:W-:Y:S05]  /*0a80*/  BRA `(.L_x_1000) ;  /* 0x0000004000007947 */ /* 0x000fea0003800000 */
.L_x_999:
[----:B------:R-:W-:Y:S05]  /*0a90*/  @!P3 BRA `(.L_x_1000) ;  /* 0x000000300000b947 */ /* 0x000fea0003800000 */
[----:B------:R1:W2:Y:S04]  /*0aa0*/  LDG.E R0, [R2.64] ;  /* 0x0000000a02007981 */ /* 0x0002a8000c1e1900 */
[----:B-1----:R-:W2:Y:S02]  /*0ab0*/  LDG.E R2, [R2.64+0x4] ;  /* 0x0000040a02027981 */ /* 0x002ea4000c1e1900 */
[----:B--2---:R-:W-:-:S04]  /*0ac0*/  IADD3 R243, -R0, R2, RZ ;  /* 0x0000000200f37210 */ /* 0x004fc80007ffe1ff */
.L_x_1000:
[----:B------:R-:W2:Y:S01]  /*0ad0*/  LDL R80, [R1+0x34] ;  /* 0x0000340001507983 */ /* 0x000ea20000100800 */
[C---:B-----5:R-:W-:Y:S01]  /*0ae0*/  IMAD.IADD R0, R242.reuse, 0x1, -R243 ;  /* 0x00000001f2007824 */ /* 0x060fe200078e0af3 */
[----:B-1----:R-:W-:Y:S01]  /*0af0*/  IADD3 R2, R242, 0x3f, RZ ;  /* 0x0000003ff2027810 */ /* 0x002fe20007ffe0ff */
        /* <DEDUP_REMOVED lines=90> */
[----:B------:R-:W-:Y:S01]  /*10a0*/  CS2R R130, SRZ ;  /* 0x0000000000827805 */ /* 0x000fe2000001ff00 */
        /* <DEDUP_REMOVED lines=53> */
[----:B------:R-:W-:Y:S01]  /*1400*/  LEA.HI.X.SX32 R31, R5, R2, 0x1, P1 ;  /* 0x00000002051f7211 */ /* 0x000fe200008f0eff */
[----:B------:R-:W-:-:S02]  /*1410*/  IMAD.X R2, R4, 0x1, R7, P2 ;  /* 0x0000000104027824 */ /* 0x000fc400010e0607 */
[----:B------:R-:W-:Y:S02]  /*1420*/  IMAD.X R19, R4, 0x1, R11, P0 ;  /* 0x0000000104137824 */ /* 0x000fe400000e060b */
[C---:B------:R-:W-:Y:S02]  /*1430*/  IMAD R4, R3.reuse, c[0x0][0x1e0], RZ ;  /* 0x0000780003047a24 */ /* 0x040fe400078e02ff */
[----:B------:R-:W-:Y:S02]  /*1440*/  IMAD R3, R3, c[0x0][0x1b0], RZ ;  /* 0x00006c0003037a24 */ /* 0x000fe400078e02ff */
[C---:B------:R-:W-:Y:S02]  /*1450*/  IMAD R7, R2.reuse, c[0x0][0x178], RZ ;  /* 0x00005e0002077a24 */ /* 0x040fe400078e02ff */
[----:B------:R-:W-:Y:S02]  /*1460*/  IMAD R6, R2, c[0x0][0x208], RZ ;  /* 0x0000820002067a24 */ /* 0x000fe400078e02ff */
[----:B------:R-:W-:-:S02]  /*1470*/  IMAD R10, R0, c[0x0][0x1b4], R3 ;  /* 0x00006d00000a7a24 */ /* 0x000fc400078e0203 */
        /* <DEDUP_REMOVED lines=9> */
[----:B------:R-:W-:Y:S01]  /*1510*/  SEL R0, R22, RZ, !P3 ;  /* 0x000000ff16007207 */ /* 0x000fe20005800000 */
        /* <DEDUP_REMOVED lines=34> */
[----:B------:R-:W-:Y:S02]  /*1740*/  IMAD R15, R27, c[0x0][0x18c], R11 ;  /* 0x000063001b0f7a24 */ /* 0x000fe400078e020b */
[----:B------:R-:W-:Y:S02]  /*1750*/  IMAD R0, R237, c[0x0][0x17c], R0 ;  /* 0x00005f00ed007a24 */ /* 0x000fe400078e0200 */
[----:B------:R-:W-:-:S04]  /*1760*/  IMAD.WIDE.U32 R250, R27, c[0x0][0x188], R2 ;  /* 0x000062001bfa7a25 */ /* 0x000fc800078e0002 */
[----:B------:R-:W-:-:S04]  /*1770*/  IMAD.WIDE R2, R80, 0x60, R18 ;  /* 0x0000006050027825 */ /* 0x000fc800078e0212 */
[----:B------:R-:W-:Y:S02]  /*1780*/  IMAD.IADD R11, R9, 0x1, R10 ;  /* 0x00000001090b7824 */ /* 0x000fe400078e020a */
[----:B------:R-:W-:Y:S01]  /*1790*/  IMAD.IADD R9, R13, 0x1, R0 ;  /* 0x000000010d097824 */ /* 0x000fe200078e0200 */
[C---:B------:R-:W-:Y:S01]  /*17a0*/  LEA R0, P0, R12.reuse, R250, 0x6 ;  /* 0x000000fa0c007211 */ /* 0x040fe200078030ff */
[----:B------:R-:W-:Y:S02]  /*17b0*/  IMAD.IADD R252, R251, 0x1, R15 ;  /* 0x00000001fbfc7824 */ /* 0x000fe400078e020f */
[C---:B------:R-:W-:Y:S02]  /*17c0*/  IMAD R15, R3.reuse, c[0x0][0x1d8], RZ ;  /* 0x00007600030f7a24 */ /* 0x040fe400078e02ff */
[----:B------:R-:W-:Y:S01]  /*17d0*/  IMAD R13, R3, c[0x0][0x1a8], RZ ;  /* 0x00006a00030d7a24 */ /* 0x000fe200078e02ff */
[----:B------:R-:W-:Y:S01]  /*17e0*/  LEA.HI.X R12, R12, R252, R9, 0x6, P0 ;  /* 0x000000fc0c0c7211 */ /* 0x000fe200000f3409 */
[----:B------:R-:W-:Y:S01]  /*17f0*/  IMAD.MOV.U32 R10, RZ, RZ, R8 ;  /* 0x000000ffff0a7224 */ /* 0x000fe200078e0008 */
[----:B------:R-:W-:Y:S01]  /*1800*/  LEA R16, P0, R0, c[0x0][0x160], 0x1 ;  /* 0x0000580000107a11 */ /* 0x000fe200078008ff */
[----:B------:R-:W-:-:S02]  /*1810*/  IMAD R3, R2, c[0x0][0x1dc], R15 ;  /* 0x0000770002037a24 */ /* 0x000fc400078e020f */
        /* <DEDUP_REMOVED lines=15> */
[----:B------:R-:W-:Y:S01]  /*1910*/  LEA R20, P0, R12, R16, 0x6 ;  /* 0x000000100c147211 */ /* 0x000fe200078030ff */
[----:B------:R-:W-:-:S04]  /*1920*/  IMAD.WIDE.U32 R248, R27, c[0x0][0x218], R10 ;  /* 0x000086001bf87a25 */ /* 0x000fc800078e000a */
[----:B------:R-:W-:Y:S02]  /*1930*/  IMAD.MOV.U32 R15, RZ, RZ, c[0x0][0x17c] ;  /* 0x00005f00ff0f7624 */ /* 0x000fe400078e00ff */
        /* <DEDUP_REMOVED lines=44> */
[----:B------:R-:W-:Y:S01]  /*1c00*/  IADD3.X R7, R7, UR13, RZ, P0, !PT ;  /* 0x0000000d07077c10 */ /* 0x000fe200087fe4ff */
[----:B------:R-:W-:Y:S01]  /*1c10*/  UMOV UR13, 0x1 ;  /* 0x00000001000d7882 */ /* 0x000fe20000000000 */
        /* <DEDUP_REMOVED lines=27> */
[-C--:B------:R-:W-:Y:S02]  /*1dd0*/  IADD3 R18, P1, R2, R81.reuse, RZ ;  /* 0x0000005102127210 */ /* 0x080fe40007f3e0ff */
[----:B------:R-:W-:-:S02]  /*1de0*/  LEA.HI R26, R36, R81, RZ, 0x2 ;  /* 0x00000051241a7211 */ /* 0x000fc400078f10ff */
[----:B------:R-:W-:Y:S02]  /*1df0*/  LEA.HI.X.SX32 R19, R2, R10, 0x1, P1 ;  /* 0x0000000a02137211 */ /* 0x000fe400008f0eff */
[----:B------:R-:W-:Y:S01]  /*1e00*/  LOP3.LUT R2, R34, R9, R0, 0xf6, !PT ;  /* 0x0000000922027212 */ /* 0x000fe200078ef600 */
[----:B------:R-:W-:Y:S01]  /*1e10*/  IMAD.IADD R0, R8, 0x1, R3 ;  /* 0x0000000108007824 */ /* 0x000fe200078e0203 */
[----:B-1----:R-:W-:Y:S02]  /*1e20*/  IADD3 R4, P0, R4, UR7, RZ ;  /* 0x0000000704047c10 */ /* 0x002fe4000ff1e0ff */
        /* <DEDUP_REMOVED lines=13> */
[----:B------:R-:W-:Y:S01]  /*1f00*/  UMOV UR4, URZ ;  /* 0x0000003f00047c82 */ /* 0x000fe20008000000 */
[----:B--2---:R-:W-:Y:S01]  /*1f10*/  IMAD R6, R82, c[0x0][0x274], R0 ;  /* 0x00009d0052067a24 */ /* 0x004fe200078e0200 */
[----:B------:R-:W0:Y:S01]  /*1f20*/  LDGDEPBAR ;  /* 0x00000000000079af */ /* 0x000e220000000000 */
[----:B------:R-:W-:-:S02]  /*1f30*/  SHF.R.S32.HI R0, RZ, 0x1f, R26 ;  /* 0x0000001fff007819 */ /* 0x000fc4000001141a */
[----:B------:R-:W-:Y:S02]  /*1f40*/  SEL R223, R223, 0xffffffc0, !P0 ;  /* 0xffffffc0dfdf7807 */ /* 0x000fe40004000000 */
[----:B------:R-:W-:Y:S02]  /*1f50*/  LEA.HI R7, R0, R9, RZ, 0x3 ;  /* 0x0000000900077211 */ /* 0x000fe400078f18ff */
[----:B------:R-:W-:Y:S01]  /*1f60*/  IADD3 R3, -R37, R242, -R24 ;  /* 0x000000f225037210 */ /* 0x000fe20007ffe918 */
[----:B------:R-:W-:Y:S01]  /*1f70*/  IMAD.IADD R220, R207, 0x1, R223 ;  /* 0x00000001cfdc7824 */ /* 0x000fe200078e02df */
[----:B------:R-:W-:Y:S02]  /*1f80*/  SHF.R.S32.HI R8, RZ, 0x5, R15 ;  /* 0x00000005ff087819 */ /* 0x000fe4000001140f */
[C---:B------:R-:W-:Y:S02]  /*1f90*/  ISETP.LT.OR P0, PT, R3.reuse, 0x1, !P1 ;  /* 0x000000010300780c */ /* 0x040fe40004f01670 */
[----:B------:R-:W-:-:S02]  /*1fa0*/  ISETP.LT.OR P1, PT, R3, 0x21, !P1 ;  /* 0x000000210300780c */ /* 0x000fc40004f21670 */
        /* <DEDUP_REMOVED lines=159> */
[----:B------:R-:W-:-:S02]  /*29a0*/  LOP3.LUT R3, R9, 0x1c0, RZ, 0xc0, !PT ;  /* 0x000001c009037812 */ /* 0x000fc400078ec0ff */
[----:B------:R-:W-:Y:S02]  /*29b0*/  ISETP.GE.AND P0, PT, R81, 0x10, PT ;  /* 0x000000105100780c */ /* 0x000fe40003f06270 */
[----:B------:R-:W-:Y:S02]  /*29c0*/  SHF.R.U32.HI R2, RZ, 0x3, R3 ;  /* 0x00000003ff027819 */ /* 0x000fe40000011603 */
[----:B------:R-:W-:Y:S02]  /*29d0*/  LOP3.LUT R0, R0, 0xfffffe00, RZ, 0xc0, !PT ;  /* 0xfffffe0000007812 */ /* 0x000fe400078ec0ff */
[C---:B------:R-:W-:Y:S02]  /*29e0*/  LOP3.LUT R225, R2.reuse, R3, R225, 0x1e, !PT ;  /* 0x0000000302e17212 */ /* 0x040fe400078e1ee1 */
[----:B------:R-:W-:Y:S01]  /*29f0*/  LOP3.LUT R3, R2, R15, R3, 0x1e, !PT ;  /* 0x0000000f02037212 */ /* 0x000fe200078e1e03 */
[----:B------:R-:W-:Y:S01]  /*2a00*/  IMAD R2, R10, 0x400, R0 ;  /* 0x000004000a027824 */ /* 0x000fe200078e0200 */
[----:B------:R-:W-:-:S02]  /*2a10*/  LOP3.LUT R222, R8, R222, RZ, 0xfc, !PT ;  /* 0x000000de08de7212 */ /* 0x000fc400078efcff */
        /* <DEDUP_REMOVED lines=32> */
.L_x_1004:
[----:B------:R-:W-:Y:S04]  /*2c20*/  DEPBAR.LE SB0, 0x1 ;  /* 0x000080400000791a */ /* 0x000fe80000000000 */
[----:B------:R-:W-:Y:S01]  /*2c30*/  BAR.SYNC.DEFER_BLOCKING 0x0 ;  /* 0x0000000000007b1d */ /* 0x000fe20000010000 */
[----:B------:R-:W-:Y:S02]  /*2c40*/  IMAD.U32 R0, RZ, RZ, UR4 ;  /* 0x00000004ff007e24 */ /* 0x000fe4000f8e00ff */
[----:B------:R-:W-:Y:S02]  /*2c50*/  IMAD.U32 R138, RZ, RZ, UR4 ;  /* 0x00000004ff8a7e24 */ /* 0x000fe4000f8e00ff */
[----:B------:R-:W-:Y:S03]  /*2c60*/  IMAD R0, R0, 0x2000, R225 ;  /* 0x0000200000007824 */ /* 0x000fe600078e02e1 */
[----:B------:R-:W-:Y:S02]  /*2c70*/  LEA R138, R138, R228, 0xd ;  /* 0x000000e48a8a7211 */ /* 0x000fe400078e68ff */
[----:B------:R-:W-:Y:S01]  /*2c80*/  SHF.L.U32 R148, R0, 0x1, RZ ;  /* 0x0000000100947819 */ /* 0x000fe200000006ff */
[----:B------:R-:W-:Y:S02]  /*2c90*/  IMAD.U32 R0, RZ, RZ, UR4 ;  /* 0x00000004ff007e24 */ /* 0x000fe4000f8e00ff */
[----:B------:R-:W-:Y:S03]  /*2ca0*/  IMAD.IADD R153, R225, 0x1, R138 ;  /* 0x00000001e1997824 */ /* 0x000fe600078e028a */
[----:B------:R-:W-:Y:S02]  /*2cb0*/  LEA R0, R0, R230, 0xd ;  /* 0x000000e600007211 */ /* 0x000fe400078e68ff */
[----:B------:R-:W-:Y:S03]  /*2cc0*/  SHF.L.U32 R153, R153, 0x1, RZ ;  /* 0x0000000199997819 */ /* 0x000fe600000006ff */
[C---:B------:R-:W-:Y:S01]  /*2cd0*/  IMAD.IADD R152, R225.reuse, 0x1, R0 ;  /* 0x00000001e1987824 */ /* 0x040fe200078e0200 */
[----:B------:R-:W-:Y:S04]  /*2ce0*/  LDSM.16.M88.2 R2, [R207+0x80] ;  /* 0x00008000cf02783b */ /* 0x000fe80000000100 */
[----:B------:R-:W-:Y:S01]  /*2cf0*/  SHF.L.U32 R152, R152, 0x1, RZ ;  /* 0x0000000198987819 */ /* 0x000fe200000006ff */
        /* <DEDUP_REMOVED lines=19> */
[-C--:B------:R-:W-:Y:S08]  /*2e30*/  HMMA.16816.F32.BF16 R4, R80, R30.reuse, R4 ;  /* 0x0000001e5004723c */ /* 0x080ff00000041804 */
[C---:B------:R-:W-:Y:S01]  /*2e40*/  HMMA.16816.F32.BF16 R8, R132.reuse, R30, R8 ;  /* 0x0000001e8408723c */ /* 0x040fe20000041808 */
[----:B------:R-:W-:Y:S07]  /*2e50*/  LDSM.16.M88.2 R30, [R220+0x2080] ;  /* 0x00208000dc1e783b */ /* 0x000fee0000000100 */
[-C--:B-1----:R-:W-:Y:S08]  /*2e60*/  HMMA.16816.F32.BF16 R12, R132, R2.reuse, R12 ;  /* 0x00000002840c723c */ /* 0x082ff0000004180c */
[C---:B------:R-:W-:Y:S01]  /*2e70*/  HMMA.16816.F32.BF16 R16, R80.reuse, R2, R16 ;  /* 0x000000025010723c */ /* 0x040fe20000041810 */
[----:B------:R-:W1:Y:S07]  /*2e80*/  LDSM.16.M88.2 R2, [R220+0x1080] ;  /* 0x00108000dc02783b */ /* 0x000e6e0000000100 */
[-C--:B------:R-:W-:Y:S07]  /*2e90*/  HMMA.16816.F32.BF16 R20, R80, R136.reuse, R20 ;  /* 0x000000885014723c */ /* 0x080fee0000041814 */
[C---:B------:R-:W-:Y:S01]  /*2ea0*/  IADD3 R81, R225.reuse, R0, R228 ;  /* 0x00000000e1517210 */ /* 0x040fe20007ffe0e4 */
[----:B------:R-:W-:Y:S01]  /*2eb0*/  HMMA.16816.F32.BF16 R24, R132, R136, R24 ;  /* 0x000000888418723c */ /* 0x000fe20000041818 */
[----:B------:R-:W-:Y:S01]  /*2ec0*/  IMAD.U32 R80, RZ, RZ, UR4 ;  /* 0x00000004ff507e24 */ /* 0x000fe2000f8e00ff */
[----:B------:R-:W-:Y:S04]  /*2ed0*/  LDSM.16.M88.2 R132, [R223+0x80] ;  /* 0x00008000df84783b */ /* 0x000fe80000000100 */
[----:B------:R-:W-:Y:S01]  /*2ee0*/  LEA R80, R80, R234, 0xd ;  /* 0x000000ea50507211 */ /* 0x000fe200078e68ff */
[----:B------:R-:W-:Y:S01]  /*2ef0*/  LDSM.16.M88.2 R134, [R223+0x1080] ;  /* 0x00108000df86783b */ /* 0x000fe20000000100 */
[-C--:B--2---:R-:W-:Y:S05]  /*2f00*/  HMMA.16816.F32.BF16 R4, R140, R28.reuse, R4 ;  /* 0x0000001c8c04723c */ /* 0x084fea0000041804 */
[----:B------:R-:W-:Y:S01]  /*2f10*/  IMAD.IADD R0, R225, 0x1, R80 ;  /* 0x00000001e1007824 */ /* 0x000fe200078e0250 */
[----:B------:R-:W-:Y:S02]  /*2f20*/  SHF.L.U32 R80, R81, 0x1, RZ ;  /* 0x0000000151507819 */ /* 0x000fe400000006ff */
[C---:B------:R-:W-:Y:S01]  /*2f30*/  HMMA.16816.F32.BF16 R8, R144.reuse, R28, R8 ;  /* 0x0000001c9008723c */ /* 0x040fe20000041808 */
[----:B------:R-:W-:Y:S03]  /*2f40*/  LDSM.16.M88.2 R28, [R223+0x2080] ;  /* 0x00208000df1c783b */ /* 0x000fe60000000100 */
[----:B------:R-:W-:Y:S01]  /*2f50*/  IMAD.SHL.U32 R164, R0, 0x2, RZ ;  /* 0x0000000200a47824 */ /* 0x000fe200078e00ff */
[----:B------:R-:W2:Y:S01]  /*2f60*/  LDSM.16.M88.4 R80, [R80+0x6080] ;  /* 0x006080005050783b */ /* 0x000ea20000000200 */
[----:B------:R-:W-:Y:S02]  /*2f70*/  MOV R0, UR4 ;  /* 0x0000000400007c02 */ /* 0x000fe40008000f00 */
[-C--:B-1----:R-:W-:Y:S01]  /*2f80*/  HMMA.16816.F32.BF16 R12, R144, R2.reuse, R12 ;  /* 0x00000002900c723c */ /* 0x082fe2000004180c */
[----:B------:R-:W1:Y:S03]  /*2f90*/  LDSM.16.M88.4 R136, [R164+0x7080] ;  /* 0x00708000a488783b */ /* 0x000e660000000200 */
[----:B------:R-:W-:Y:S04]  /*2fa0*/  IMAD R0, R0, 0x2000, R233 ;  /* 0x0000200000007824 */ /* 0x000fe800078e02e9 */
[C---:B------:R-:W-:Y:S01]  /*2fb0*/  HMMA.16816.F32.BF16 R16, R140.reuse, R2, R16 ;  /* 0x000000028c10723c */ /* 0x040fe20000041810 */
[----:B------:R-:W-:Y:S03]  /*2fc0*/  LDSM.16.M88.2 R2, [R207+0x3080] ;  /* 0x00308000cf02783b */ /* 0x000fe60000000100 */
[----:B------:R-:W-:Y:S04]  /*2fd0*/  SHF.L.U32 R0, R0, 0x1, RZ ;  /* 0x0000000100007819 */ /* 0x000fe800000006ff */
[-C--:B------:R-:W-:Y:S01]  /*2fe0*/  HMMA.16816.F32.BF16 R20, R140, R30.reuse, R20 ;  /* 0x0000001e8c14723c */ /* 0x080fe20000041814 */
[----:B------:R-:W3:Y:S04]  /*2ff0*/  LDSM.16.M88.4 R140, [R148+0x8080] ;  /* 0x00808000948c783b */ /* 0x000ee80000000200 */
[----:B------:R-:W4:Y:S03]  /*3000*/  LDSM.16.M88.4 R148, [R148+0x9080] ;  /* 0x009080009494783b */ /* 0x000f260000000200 */
[----:B------:R-:W-:Y:S01]  /*3010*/  HMMA.16816.F32.BF16 R24, R144, R30, R24 ;  /* 0x0000001e9018723c */ /* 0x000fe20000041818 */
[----:B------:R-:W3:Y:S04]  /*3020*/  LDSM.16.M88.2 R30, [R207+0x4080] ;  /* 0x00408000cf1e783b */ /* 0x000ee80000000100 */
[----:B------:R-:W-:Y:S03]  /*3030*/  LDSM.16.M88.4 R144, [R153+0x9080] ;  /* 0x009080009990783b */ /* 0x000fe60000000200 */
[-C--:B--2---:R-:W-:Y:S08]  /*3040*/  HMMA.16816.F32.BF16 R4, R80, R132.reuse, R4 ;  /* 0x000000845004723c */ /* 0x084ff00000041804 */
[C---:B-1----:R-:W-:Y:S01]  /*3050*/  HMMA.16816.F32.BF16 R8, R136.reuse, R132, R8 ;  /* 0x000000848808723c */ /* 0x042fe20000041808 */
[----:B------:R-:W1:Y:S07]  /*3060*/  LDSM.16.M88.2 R132, [R207+0x5080] ;  /* 0x00508000cf84783b */ /* 0x000e6e0000000100 */
[-C--:B------:R-:W-:Y:S08]  /*3070*/  HMMA.16816.F32.BF16 R12, R136, R134.reuse, R12 ;  /* 0x00000086880c723c */ /* 0x080ff0000004180c */
[C---:B------:R-:W-:Y:S01]  /*3080*/  HMMA.16816.F32.BF16 R16, R80.reuse, R134, R16 ;  /* 0x000000865010723c */ /* 0x040fe20000041810 */
[----:B------:R-:W-:Y:S07]  /*3090*/  LDSM.16.M88.2 R134, [R220+0x3080] ;  /* 0x00308000dc86783b */ /* 0x000fee0000000100 */
[-C--:B------:R-:W-:Y:S01]  /*30a0*/  HMMA.16816.F32.BF16 R20, R80, R28.reuse, R20 ;  /* 0x0000001c5014723c */ /* 0x080fe20000041814 */
[----:B------:R2:W-:Y:S07]  /*30b0*/  LDSM.16.M88.4 R80, [R0+0x8080] ;  /* 0x008080000050783b */ /* 0x0005ee0000000200 */
[----:B------:R-:W-:Y:S01]  /*30c0*/  HMMA.16816.F32.BF16 R24, R136, R28, R24 ;  /* 0x0000001c8818723c */ /* 0x000fe20000041818 */
[----:B------:R-:W1:Y:S04]  /*30d0*/  LDSM.16.M88.2 R28, [R221+0x3080] ;  /* 0x00308000dd1c783b */ /* 0x000e680000000100 */
[----:B------:R-:W1:Y:S03]  /*30e0*/  LDSM.16.M88.4 R136, [R152+0x9080] ;  /* 0x009080009888783b */ /* 0x000e660000000200 */
[-C--:B---3--:R-:W-:Y:S01]  /*30f0*/  HMMA.16816.F32.BF16 R4, R140, R2.reuse, R4 ;  /* 0x000000028c04723c */ /* 0x088fe20000041804 */
[----:B------:R-:W-:Y:S07]  /*3100*/  LDSM.16.M88.2 R152, [R220+0x4080] ;  /* 0x00408000dc98783b */ /* 0x000fee0000000100 */
[C---:B----4-:R-:W-:Y:S01]  /*3110*/  HMMA.16816.F32.BF16 R8, R148.reuse, R2, R8 ;  /* 0x000000029408723c */ /* 0x050fe20000041808 */
[----:B------:R-:W3:Y:S03]  /*3120*/  LDSM.16.M88.2 R2, [R221+0x4080] ;  /* 0x00408000dd02783b */ /* 0x000ee60000000100 */
[----:B--2---:R-:W-:Y:S04]  /*3130*/  IMAD.U32 R0, RZ, RZ, UR4 ;  /* 0x00000004ff007e24 */ /* 0x004fe8000f8e00ff */
[-C--:B------:R-:W-:Y:S04]  /*3140*/  HMMA.16816.F32.BF16 R12, R148, R30.reuse, R12 ;  /* 0x0000001e940c723c */ /* 0x080fe8000004180c */
[----:B------:R-:W-:Y:S04]  /*3150*/  LEA R0, R0, R231, 0xd ;  /* 0x000000e700007211 */ /* 0x000fe800078e68ff */
[C---:B------:R-:W-:Y:S01]  /*3160*/  HMMA.16816.F32.BF16 R16, R140.reuse, R30, R16 ;  /* 0x0000001e8c10723c */ /* 0x040fe20000041810 */
[----:B------:R-:W2:Y:S03]  /*3170*/  LDSM.16.M88.2 R30, [R221+0x5080] ;  /* 0x00508000dd1e783b */ /* 0x000ea60000000100 */
[----:B------:R-:W-:Y:S04]  /*3180*/  IMAD.SHL.U32 R0, R0, 0x2, RZ ;  /* 0x0000000200007824 */ /* 0x000fe800078e00ff */
[-C--:B-1----:R-:W-:Y:S01]  /*3190*/  HMMA.16816.F32.BF16 R20, R140, R132.reuse, R20 ;  /* 0x000000848c14723c */ /* 0x082fe20000041814 */
[----:B------:R1:W4:Y:S07]  /*31a0*/  LDSM.16.M88.4 R140, [R0+0x8080] ;  /* 0x00808000008c783b */ /* 0x00032e0000000200 */
[----:B------:R-:W-:Y:S08]  /*31b0*/  HMMA.16816.F32.BF16 R24, R148, R132, R24 ;  /* 0x000000849418723c */ /* 0x000ff00000041818 */
[-C--:B------:R-:W-:Y:S08]  /*31c0*/  HMMA.16816.F32.BF16 R4, R80, R28.reuse, R4 ;  /* 0x0000001c5004723c */ /* 0x080ff00000041804 */
[C---:B------:R-:W-:Y:S01]  /*31d0*/  HMMA.16816.F32.BF16 R8, R136.reuse, R28, R8 ;  /* 0x0000001c8808723c */ /* 0x040fe20000041808 */
[----:B------:R-:W5:Y:S03]  /*31e0*/  LDSM.16.M88.2 R28, [R220+0x5080] ;  /* 0x00508000dc1c783b */ /* 0x000f660000000100 */
[----:B-1----:R-:W-:Y:S04]  /*31f0*/  MOV R0, UR4 ;  /* 0x0000000400007c02 */ /* 0x002fe80008000f00 */
[-C--:B---3--:R-:W-:Y:S04]  /*3200*/  HMMA.16816.F32.BF16 R12, R136, R2.reuse, R12 ;  /* 0x00000002880c723c */ /* 0x088fe8000004180c */
[----:B------:R-:W-:Y:S04]  /*3210*/  IMAD R0, R0, 0x2000, R232 ;  /* 0x0000200000007824 */ /* 0x000fe800078e02e8 */
[C---:B------:R-:W-:Y:S01]  /*3220*/  HMMA.16816.F32.BF16 R16, R80.reuse, R2, R16 ;  /* 0x000000025010723c */ /* 0x040fe20000041810 */
[----:B------:R-:W-:Y:S03]  /*3230*/  LDSM.16.M88.2 R2, [R223+0x3080] ;  /* 0x00308000df02783b */ /* 0x000fe60000000100 */
[----:B------:R-:W-:Y:S04]  /*3240*/  SHF.L.U32 R0, R0, 0x1, RZ ;  /* 0x0000000100007819 */ /* 0x000fe800000006ff */
[-C--:B--2---:R-:W-:Y:S01]  /*3250*/  HMMA.16816.F32.BF16 R20, R80, R30.reuse, R20 ;  /* 0x0000001e5014723c */ /* 0x084fe20000041814 */
[----:B------:R-:W1:Y:S07]  /*3260*/  LDSM.16.M88.4 R80, [R0+0x8080] ;  /* 0x008080000050783b */ /* 0x000e6e0000000200 */
[----:B------:R-:W-:Y:S01]  /*3270*/  HMMA.16816.F32.BF16 R24, R136, R30, R24 ;  /* 0x0000001e8818723c */ /* 0x000fe20000041818 */
[----:B------:R-:W-:Y:S04]  /*3280*/  LDSM.16.M88.2 R30, [R223+0x4080] ;  /* 0x00408000df1e783b */ /* 0x000fe80000000100 */
[----:B------:R-:W-:Y:S02]  /*3290*/  LDSM.16.M88.2 R136, [R223+0x5080] ;  /* 0x00508000df88783b */ /* 0x000fe40000000100 */
[----:B------:R-:W-:Y:S01]  /*32a0*/  IMAD.U32 R139, RZ, RZ, UR4 ;  /* 0x00000004ff8b7e24 */ /* 0x000fe2000f8e00ff */
[-C--:B----4-:R-:W-:Y:S05]  /*32b0*/  HMMA.16816.F32.BF16 R4, R140, R134.reuse, R4 ;  /* 0x000000868c04723c */ /* 0x090fea0000041804 */
[----:B------:R-:W-:Y:S03]  /*32c0*/  LEA R139, R139, R241, 0x6 ;  /* 0x000000f18b8b7211 */ /* 0x000fe600078e30ff */
[C---:B------:R-:W-:Y:S01]  /*32d0*/  HMMA.16816.F32.BF16 R8, R144.reuse, R134, R8 ;  /* 0x000000869008723c */ /* 0x040fe20000041808 */
[----:B------:R-:W2:Y:S04]  /*32e0*/  LDSM.16.M88.4 R132, [R164+0x9080] ;  /* 0x00908000a484783b */ /* 0x000ea80000000200 */
[----:B------:R3:W4:Y:S03]  /*32f0*/  LDS R138, [R139.X4+0x120a0] ;  /* 0x0120a0008b8a7984 */ /* 0x0007260000004800 */
[-C--:B------:R-:W-:Y:S08]  /*3300*/  HMMA.16816.F32.BF16 R12, R144, R152.reuse, R12 ;  /* 0x00000098900c723c */ /* 0x080ff0000004180c */
[C---:B------:R-:W-:Y:S08]  /*3310*/  HMMA.16816.F32.BF16 R16, R140.reuse, R152, R16 ;  /* 0x000000988c10723c */ /* 0x040ff00000041810 */
[-C--:B-----5:R-:W-:Y:S08]  /*3320*/  HMMA.16816.F32.BF16 R20, R140, R28.reuse, R20 ;  /* 0x0000001c8c14723c */ /* 0x0a0ff00000041814 */
[----:B------:R-:W-:Y:S01]  /*3330*/  HMMA.16816.F32.BF16 R24, R144, R28, R24 ;  /* 0x0000001c9018723c */ /* 0x000fe20000041818 */
[----:B------:R3:W3:Y:S04]  /*3340*/  LDS R28, [R139.X4+0x12080] ;  /* 0x012080008b1c7984 */ /* 0x0006e80000004800 */
[----:B------:R3:W3:Y:S03]  /*3350*/  LDS R29, [R139.X4+0x12100] ;  /* 0x012100008b1d7984 */ /* 0x0006e60000004800 */
[-C--:B-1----:R-:W-:Y:S01]  /*3360*/  HMMA.16816.F32.BF16 R4, R80, R2.reuse, R4 ;  /* 0x000000025004723c */ /* 0x082fe20000041804 */
[----:B------:R-:W1:Y:S01]  /*3370*/  LDS R139, [R139.X4+0x12120] ;  /* 0x012120008b8b7984 */ /* 0x000e620000004800 */
[----:B------:R-:W-:Y:S04]  /*3380*/  DEPBAR.LE SB0, 0x0 ;  /* 0x000080000000791a */ /* 0x000fe80000000000 */
[----:B------:R-:W-:Y:S02]  /*3390*/  BAR.SYNC.DEFER_BLOCKING 0x0 ;  /* 0x0000000000007b1d */ /* 0x000fe40000010000 */
[C---:B--2---:R-:W-:Y:S08]  /*33a0*/  HMMA.16816.F32.BF16 R8, R132.reuse, R2, R8 ;  /* 0x000000028408723c */ /* 0x044ff00000041808 */
[-C--:B------:R-:W-:Y:S08]  /*33b0*/  HMMA.16816.F32.BF16 R12, R132, R30.reuse, R12 ;  /* 0x0000001e840c723c */ /* 0x080ff0000004180c */
[C---:B------:R-:W-:Y:S01]  /*33c0*/  HMMA.16816.F32.BF16 R16, R80.reuse, R30, R16 ;  /* 0x0000001e5010723c */ /* 0x040fe20000041810 */
[----:B------:R2:W1:Y:S06]  /*33d0*/  LDSM.16.M88.4 R140, [R226+0xe080] ;  /* 0x00e08000e28c783b */ /* 0x00046c0000000200 */
[----:B------:R-:W-:Y:S01]  /*33e0*/  IADD3 R30, R237, 0x1, RZ ;  /* 0x00000001ed1e7810 */ /* 0x000fe20007ffe0ff */
[-C--:B------:R-:W-:Y:S01]  /*33f0*/  HMMA.16816.F32.BF16 R20, R80, R136.reuse, R20 ;  /* 0x000000885014723c */ /* 0x080fe20000041814 */
[----:B------:R2:W1:Y:S02]  /*3400*/  LDSM.16.M88.4 R144, [R226+0xf080] ;  /* 0x00f08000e290783b */ /* 0x0004640000000200 */
[----:B------:R-:W-:Y:S02]  /*3410*/  ISETP.GE.AND P1, PT, R30, R208, PT ;  /* 0x000000d01e00720c */ /* 0x000fe40003f26270 */
[----:B------:R2:W1:Y:S03]  /*3420*/  LDSM.16.M88.4 R148, [R227+0xe080] ;  /* 0x00e08000e394783b */ /* 0x0004660000000200 */
[----:B------:R-:W-:Y:S01]  /*3430*/  HMMA.16816.F32.BF16 R24, R132, R136, R24 ;  /* 0x000000888418723c */ /* 0x000fe20000041818 */
[----:B------:R2:W1:Y:S07]  /*3440*/  LDSM.16.M88.4 R164, [R227+0xf080] ;  /* 0x00f08000e3a4783b */ /* 0x00046e0000000200 */
[----:B------:R-:W-:-:S05]  /*3450*/  @P1 BRA `(.L_x_1002) ;  /* 0x0000030000001947 */ /* 0x000fca0003800000 */
[----:B---34-:R-:W-:Y:S01]  /*3460*/  SHF.R.S32.HI R3, RZ, 0x1f, R30 ;  /* 0x0000001fff037819 */ /* 0x018fe2000001141e */
[----:B------:R-:W3:Y:S01]  /*3470*/  LDL.64 R210, [R1+0x10] ;  /* 0x0000100001d27983 */ /* 0x000ee20000100a00 */
[----:B------:R-:W-:Y:S01]  /*3480*/  @!P2 LEA R2, R237, 0x40, 0x6 ;  /* 0x00000040ed02a811 */ /* 0x000fe200078e30ff */
[----:B------:R-:W-:Y:S02]  /*3490*/  IMAD.WIDE.U32 R80, R30, c[0x0][0x178], RZ ;  /* 0x00005e001e507a25 */ /* 0x000fe400078e00ff */
[----:B------:R-:W4:Y:S02]  /*34a0*/  LDL R208, [R1+0x1c] ;  /* 0x00001c0001d07983 */ /* 0x000f240000100800 */
[----:B------:R-:W-:Y:S02]  /*34b0*/  IMAD R3, R3, c[0x0][0x178], RZ ;  /* 0x00005e0003037a24 */ /* 0x000fe400078e02ff */
[----:B------:R-:W5:Y:S01]  /*34c0*/  S2R R209, SR_TID.X ;  /* 0x0000000000d17919 */ /* 0x000f620000002100 */
[----:B------:R-:W-:Y:S02]  /*34d0*/  IMAD.SHL.U32 R83, R80, 0x40, RZ ;  /* 0x0000004050537824 */ /* 0x000fe400078e00ff */
[----:B------:R-:W-:Y:S01]  /*34e0*/  IMAD R3, R30, c[0x0][0x17c], R3 ;  /* 0x00005f001e037a24 */ /* 0x000fe200078e0203 */
[----:B------:R-:W2:Y:S03]  /*34f0*/  S2R R133, SR_TID.X ;  /* 0x0000000000857919 */ /* 0x000ea60000002100 */
[----:B------:R-:W-:Y:S01]  /*3500*/  IMAD.IADD R3, R81, 0x1, R3 ;  /* 0x0000000151037824 */ /* 0x000fe200078e0203 */
[C---:B---3--:R-:W-:Y:S04]  /*3510*/  @!P2 IADD3 R0, P5, R2.reuse, R210, RZ ;  /* 0x000000d20200a210 */ /* 0x048fe80007fbe0ff */
[----:B----4-:R-:W-:Y:S02]  /*3520*/  @!P2 LEA.HI.X.SX32 R31, R2, R208, 0x1, P5 ;  /* 0x000000d0021fa211 */ /* 0x010fe400028f0eff */
[----:B-----5:R-:W-:Y:S02]  /*3530*/  SHF.R.S32.HI R208, RZ, 0x1f, R209 ;  /* 0x0000001fffd07819 */ /* 0x020fe400000114d1 */
[----:B------:R-:W-:Y:S02]  /*3540*/  IADD3 R81, P6, P5, R250, UR7, R83 ;  /* 0x00000007fa517c10 */ /* 0x000fe4000fdde053 */
        /* <DEDUP_REMOVED lines=33> */
.L_x_1002:
[----:B---34-:R-:W-:Y:S01]  /*3760*/  IMAD R0, R237, 0x40, R243 ;  /* 0x00000040ed007824 */ /* 0x018fe200078e02f3 */
[----:B------:R-:W0:Y:S01]  /*3770*/  LDGDEPBAR ;  /* 0x00000000000079af */ /* 0x000e220000000000 */
[----:B------:R-:W-:Y:S03]  /*3780*/  IMAD.IADD R30, R243, 0x1, -R245 ;  /* 0x00000001f31e7824 */ /* 0x000fe600078e0af5 */
[----:B------:R-:W-:Y:S04]  /*3790*/  IADD3 R0, -R242, 0x1, R0 ;  /* 0x00000001f2007810 */ /* 0x000fe80007ffe100 */
[----:B------:R-:W-:Y:S04]  /*37a0*/  IADD3 R3, -R245, R241, R0 ;  /* 0x000000f1f5037210 */ /* 0x000fe80007ffe100 */
        /* <DEDUP_REMOVED lines=10> */
[----:B------:R-:W-:Y:S01]  /*3850*/  FFMA.FTZ R152, R82, c[0x0][0x29c], -R28 ;  /* 0x0000a70052987a23 */ /* 0x000fe2000001081c */
[----:B------:R-:W-:Y:S02]  /*3860*/  FSEL R133, R6, -INF , P6 ;  /* 0xff80000006857808 */ /* 0x000fe40003000000 */
[C---:B------:R-:W-:Y:S02]  /*3870*/  ISETP.GT.AND P6, PT, R0.reuse, 0x20, PT ;  /* 0x000000200000780c */ /* 0x040fe40003fc4270 */
[----:B------:R-:W-:Y:S01]  /*3880*/  FSEL R132, R7, -INF , P5 ;  /* 0xff80000007847808 */ /* 0x000fe20002800000 */
[--C-:B------:R-:W-:Y:S01]  /*3890*/  FFMA.FTZ R218, R133, c[0x0][0x29c], -R138.reuse ;  /* 0x0000a70085da7a23 */ /* 0x100fe2000001088a */
[----:B------:R-:W-:Y:S02]  /*38a0*/  ISETP.GT.AND P5, PT, R0, 0x21, PT ;  /* 0x000000210000780c */ /* 0x000fe40003fa4270 */
[----:B------:R-:W-:Y:S01]  /*38b0*/  FSEL R80, R16, -INF , P6 ;  /* 0xff80000010507808 */ /* 0x000fe20003000000 */
[----:B------:R-:W-:Y:S01]  /*38c0*/  FFMA.FTZ R217, R132, c[0x0][0x29c], -R138 ;  /* 0x0000a70084d97a23 */ /* 0x000fe2000001088a */
[----:B------:R-:W-:Y:S02]  /*38d0*/  ISETP.GT.AND P6, PT, R2, 0x20, PT ;  /* 0x000000200200780c */ /* 0x000fe40003fc4270 */
[----:B------:R-:W-:Y:S01]  /*38e0*/  FSEL R31, R17, -INF , P5 ;  /* 0xff800000111f7808 */ /* 0x000fe20002800000 */
[--C-:B------:R-:W-:Y:S01]  /*38f0*/  FFMA.FTZ R208, R80, c[0x0][0x29c], -R28.reuse ;  /* 0x0000a70050d07a23 */ /* 0x100fe2000001081c */
[----:B------:R-:W-:Y:S02]  /*3900*/  ISETP.GT.AND P5, PT, R2, 0x21, PT ;  /* 0x000000210200780c */ /* 0x000fe40003fa4270 */
[----:B------:R-:W-:Y:S01]  /*3910*/  FSEL R81, R18, -INF , P6 ;  /* 0xff80000012517808 */ /* 0x000fe20003000000 */
[----:B------:R-:W-:Y:S01]  /*3920*/  FFMA.FTZ R209, R31, c[0x0][0x29c], -R28 ;  /* 0x0000a7001fd17a23 */ /* 0x000fe2000001081c */
[----:B------:R-:W-:Y:S02]  /*3930*/  FSEL R19, R19, -INF , P5 ;  /* 0xff80000013137808 */ /* 0x000fe40002800000 */
[----:B------:R-:W-:Y:S01]  /*3940*/  IADD3 R4, R3, 0x20, RZ ;  /* 0x0000002003047810 */ /* 0x000fe20007ffe0ff */
[--C-:B------:R-:W-:Y:S01]  /*3950*/  FFMA.FTZ R132, R81, c[0x0][0x29c], -R138.reuse ;  /* 0x0000a70051847a23 */ /* 0x100fe2000001088a */
[C---:B------:R-:W-:Y:S01]  /*3960*/  ISETP.GT.AND P5, PT, R0.reuse, 0x41, PT ;  /* 0x000000410000780c */ /* 0x040fe20003fa4270 */
[----:B------:R-:W-:Y:S01]  /*3970*/  FFMA.FTZ R216, R19, c[0x0][0x29c], -R138 ;  /* 0x0000a70013d87a23 */ /* 0x000fe2000001088a */
[----:B------:R-:W-:Y:S02]  /*3980*/  ISETP.GT.AND P6, PT, R0, 0x40, PT ;  /* 0x000000400000780c */ /* 0x000fe40003fc4270 */
[----:B------:R-:W-:Y:S01]  /*3990*/  IADD3 R3, R3, 0x28, RZ ;  /* 0x0000002803037810 */ /* 0x000fe20007ffe0ff */
[----:B------:R-:W-:Y:S01]  /*39a0*/  MUFU.EX2 R132, R132 ;  /* 0x0000008400847308 */ /* 0x000fe20000000800 */
[----:B------:R-:W-:Y:S02]  /*39b0*/  FSEL R21, R21, -INF , P5 ;  /* 0xff80000015157808 */ /* 0x000fe40002800000 */
[----:B------:R-:W-:Y:S02]  /*39c0*/  IMNMX R0, R30, R4, PT ;  /* 0x000000041e007217 */ /* 0x000fe40003800200 */
[-C--:B-1----:R-:W-:Y:S03]  /*39d0*/  HMMA.16816.F32.BF16 R4, R140, R154.reuse, RZ ;  /* 0x0000009a8c04723c */ /* 0x082fe600000418ff */
[----:B------:R-:W-:Y:S01]  /*39e0*/  FSEL R20, R20, -INF , P6 ;  /* 0xff80000014147808 */ /* 0x000fe20003000000 */
[--C-:B------:R-:W-:Y:S01]  /*39f0*/  FFMA.FTZ R219, R21, c[0x0][0x29c], -R28.reuse ;  /* 0x0000a70015db7a23 */ /* 0x100fe2000001081c */
[C---:B------:R-:W-:Y:S02]  /*3a00*/  ISETP.GT.AND P6, PT, R2.reuse, 0x40, PT ;  /* 0x000000400200780c */ /* 0x040fe40003fc4270 */
[----:B------:R-:W-:Y:S01]  /*3a10*/  ISETP.GT.AND P5, PT, R2, 0x41, PT ;  /* 0x000000410200780c */ /* 0x000fe20003fa4270 */
[----:B------:R-:W-:Y:S01]  /*3a20*/  FFMA.FTZ R238, R20, c[0x0][0x29c], -R28 ;  /* 0x0000a70014ee7a23 */ /* 0x000fe2000001081c */
[----:B------:R-:W-:Y:S03]  /*3a30*/  IMNMX R2, R30, R3, PT ;  /* 0x000000031e027217 */ /* 0x000fe60003800200 */
[----:B------:R-:W-:Y:S02]  /*3a40*/  FSEL R22, R22, -INF , P6 ;  /* 0xff80000016167808 */ /* 0x000fe40003000000 */
[----:B------:R-:W-:Y:S02]  /*3a50*/  ISETP.GT.AND P6, PT, R0, RZ, PT ;  /* 0x000000ff0000720c */ /* 0x000fe40003fc4270 */
[----:B------:R-:W-:Y:S01]  /*3a60*/  FSEL R23, R23, -INF , P5 ;  /* 0xff80000017177808 */ /* 0x000fe20002800000 */
[--C-:B------:R-:W-:Y:S01]  /*3a70*/  FFMA.FTZ R133, R22, c[0x0][0x29c], -R138.reuse ;  /* 0x0000a70016857a23 */ /* 0x100fe2000001088a */
[----:B------:R-:W-:Y:S02]  /*3a80*/  ISETP.GT.AND P5, PT, R0, 0x1, PT ;  /* 0x000000010000780c */ /* 0x000fe40003fa4270 */
[----:B------:R-:W-:Y:S01]  /*3a90*/  FSEL R18, R8, -INF , P6 ;  /* 0xff80000008127808 */ /* 0x000fe20003000000 */
[----:B------:R-:W-:Y:S01]  /*3aa0*/  FFMA.FTZ R138, R23, c[0x0][0x29c], -R138 ;  /* 0x0000a700178a7a23 */ /* 0x000fe2000001088a */
[----:B------:R-:W-:Y:S01]  /*3ab0*/  ISETP.GT.AND P6, PT, R2, RZ, PT ;  /* 0x000000ff0200720c */ /* 0x000fe20003fc4270 */
[----:B------:R-:W-:Y:S01]  /*3ac0*/  MUFU.EX2 R133, R133 ;  /* 0x0000008500857308 */ /* 0x000fe20000000800 */
[----:B------:R-:W-:Y:S01]  /*3ad0*/  FSEL R17, R9, -INF , P5 ;  /* 0xff80000009117808 */ /* 0x000fe20002800000 */
[--C-:B------:R-:W-:Y:S01]  /*3ae0*/  FFMA.FTZ R215, R18, c[0x0][0x29c], -R29.reuse ;  /* 0x0000a70012d77a23 */ /* 0x100fe2000001081d */
[----:B------:R-:W-:Y:S02]  /*3af0*/  ISETP.GT.AND P5, PT, R2, 0x1, PT ;  /* 0x000000010200780c */ /* 0x000fe40003fa4270 */
[----:B------:R-:W-:Y:S01]  /*3b00*/  FSEL R137, R10, -INF , P6 ;  /* 0xff8000000a897808 */ /* 0x000fe20003000000 */
[--C-:B------:R-:W-:Y:S01]  /*3b10*/  FFMA.FTZ R214, R17, c[0x0][0x29c], -R29.reuse ;  /* 0x0000a70011d67a23 */ /* 0x100fe2000001081d */
[----:B------:R-:W-:Y:S02]  /*3b20*/  FSEL R136, R11, -INF , P5 ;  /* 0xff8000000b887808 */ /* 0x000fe40002800000 */
[C---:B------:R-:W-:Y:S01]  /*3b30*/  HMMA.16816.F32.BF16 R8, R144.reuse, R154, RZ ;  /* 0x0000009a9008723c */ /* 0x040fe200000418ff */
[----:B------:R-:W-:Y:S01]  /*3b40*/  MUFU.EX2 R138, R138 ;  /* 0x0000008a008a7308 */ /* 0x000fe20000000800 */
[C---:B------:R-:W-:Y:S02]  /*3b50*/  ISETP.GT.AND P5, PT, R0.reuse, 0x21, PT ;  /* 0x000000210000780c */ /* 0x040fe40003fa4270 */
[----:B------:R-:W-:Y:S02]  /*3b60*/  ISETP.GT.AND P6, PT, R0, 0x20, PT ;  /* 0x000000200000780c */ /* 0x000fe40003fc4270 */
[----:B------:R-:W-:Y:S02]  /*3b70*/  FSEL R3, R13, -INF , P5 ;  /* 0xff8000000d037808 */ /* 0x000fe40002800000 */
[----:B------:R-:W-:Y:S02]  /*3b80*/  FSEL R16, R12, -INF , P6 ;  /* 0xff8000000c107808 */ /* 0x000fe40003000000 */
[C---:B------:R-:W-:Y:S02]  /*3b90*/  ISETP.GT.AND P6, PT, R2.reuse, 0x20, PT ;  /* 0x000000200200780c */ /* 0x040fe40003fc4270 */
[----:B------:R-:W-:Y:S01]  /*3ba0*/  ISETP.GT.AND P5, PT, R2, 0x21, PT ;  /* 0x000000210200780c */ /* 0x000fe20003fa4270 */
[--C-:B------:R-:W-:Y:S01]  /*3bb0*/  FFMA.FTZ R213, R16, c[0x0][0x29c], -R29.reuse ;  /* 0x0000a70010d57a23 */ /* 0x100fe2000001081d */
[----:B------:R-:W-:Y:S01]  /*3bc0*/  FSEL R135, R14, -INF , P6 ;  /* 0xff8000000e877808 */ /* 0x000fe20003000000 */
[--C-:B------:R-:W-:Y:S01]  /*3bd0*/  FFMA.FTZ R212, R3, c[0x0][0x29c], -R29.reuse ;  /* 0x0000a70003d47a23 */ /* 0x100fe2000001081d */
[----:B------:R-:W-:Y:S01]  /*3be0*/  FSEL R134, R15, -INF , P5 ;  /* 0xff8000000f867808 */ /* 0x000fe20002800000 */
[----:B------:R-:W-:Y:S01]  /*3bf0*/  LDS R3, [R241.X4+0x12280] ;  /* 0x01228000f1037984 */ /* 0x000fe20000004800 */
[-C--:B------:R-:W-:Y:S01]  /*3c00*/  HMMA.16816.F32.BF16 R12, R144, R156.reuse, RZ ;  /* 0x0000009c900c723c */ /* 0x080fe200000418ff */
[C---:B------:R-:W-:Y:S02]  /*3c10*/  ISETP.GT.AND P6, PT, R0.reuse, 0x40, PT ;  /* 0x000000400000780c */ /* 0x040fe40003fc4270 */
[----:B------:R-:W-:Y:S01]  /*3c20*/  ISETP.GT.AND P5, PT, R0, 0x41, PT ;  /* 0x000000410000780c */ /* 0x000fe20003fa4270 */
[----:B------:R-:W-:Y:S01]  /*3c30*/  IMAD.MOV.U32 R0, RZ, RZ, 0x40 ;  /* 0x00000040ff007424 */ /* 0x000fe200078e00ff */
[----:B------:R-:W-:Y:S02]  /*3c40*/  FSEL R24, R24, -INF , P6 ;  /* 0xff80000018187808 */ /* 0x000fe40003000000 */
[----:B------:R-:W-:Y:S01]  /*3c50*/  FSEL R25, R25, -INF , P5 ;  /* 0xff80000019197808 */ /* 0x000fe20002800000 */
[C---:B------:R-:W-:Y:S02]  /*3c60*/  HMMA.16816.F32.BF16 R16, R140.reuse, R156, RZ ;  /* 0x0000009c8c10723c */ /* 0x040fe400000418ff */
[----:B------:R-:W-:Y:S02]  /*3c70*/  ISETP.GT.AND P6, PT, R2, 0x40, PT ;  /* 0x000000400200780c */ /* 0x000fe40003fc4270 */
[--C-:B------:R-:W-:Y:S01]  /*3c80*/  FFMA.FTZ R211, R24, c[0x0][0x29c], -R29.reuse ;  /* 0x0000a70018d37a23 */ /* 0x100fe2000001081d */
[----:B------:R-:W-:Y:S01]  /*3c90*/  ISETP.GT.AND P5, PT, R2, 0x41, PT ;  /* 0x000000410200780c */ /* 0x000fe20003fa4270 */
[----:B------:R-:W-:Y:S01]  /*3ca0*/  FFMA.FTZ R210, R25, c[0x0][0x29c], -R29 ;  /* 0x0000a70019d27a23 */ /* 0x000fe2000001081d */
[----:B------:R-:W-:Y:S01]  /*3cb0*/  FSEL R26, R26, -INF , P6 ;  /* 0xff8000001a1a7808 */ /* 0x000fe20003000000 */
[-C--:B------:R-:W-:Y:S01]  /*3cc0*/  HMMA.16816.F32.BF16 R20, R140, R158.reuse, RZ ;  /* 0x0000009e8c14723c */ /* 0x080fe200000418ff */
[----:B------:R-:W-:Y:S01]  /*3cd0*/  FSEL R27, R27, -INF , P5 ;  /* 0xff8000001b1b7808 */ /* 0x000fe20002800000 */
[----:B------:R-:W-:Y:S02]  /*3ce0*/  MUFU.EX2 R140, R209 ;  /* 0x000000d1008c7308 */ /* 0x000fe40000000800 */
[----:B------:R-:W-:Y:S01]  /*3cf0*/  FFMA.FTZ R239, R26, c[0x0][0x29c], -R139 ;  /* 0x0000a7001aef7a23 */ /* 0x000fe2000001088b */
[----:B------:R-:W-:Y:S03]  /*3d00*/  SEL R0, R0, 0xffffffc0, !P0 ;  /* 0xffffffc000007807 */ /* 0x000fe60004000000 */
[----:B------:R-:W-:Y:S04]  /*3d10*/  HMMA.16816.F32.BF16 R28, R144, R158, RZ ;  /* 0x0000009e901c723c */ /* 0x000fe800000418ff */
[----:B------:R-:W-:Y:S01]  /*3d20*/  IMAD.IADD R2, R226, 0x1, R0 ;  /* 0x00000001e2027824 */ /* 0x000fe200078e0200 */
[----:B------:R-:W-:Y:S01]  /*3d30*/  MUFU.EX2 R146, R208 ;  /* 0x000000d000927308 */ /* 0x000fe20000000800 */
[----:B------:R-:W-:Y:S02]  /*3d40*/  IMAD.IADD R0, R0, 0x1, R227 ;  /* 0x0000000100007824 */ /* 0x000fe400078e02e3 */
[-C--:B------:R-:W-:Y:S01]  /*3d50*/  HMMA.16816.F32.BF16 R4, R148, R160.reuse, R4 ;  /* 0x000000a09404723c */ /* 0x080fe20000041804 */
[----:B------:R-:W-:Y:S06]  /*3d60*/  LDSM.16.M88.4 R80, [R2+0xf080] ;  /* 0x00f080000250783b */ /* 0x000fec0000000200 */
[----:B------:R-:W-:Y:S01]  /*3d70*/  MUFU.EX2 R141, R212 ;  /* 0x000000d4008d7308 */ /* 0x000fe20000000800 */
[C---:B------:R-:W-:Y:S08]  /*3d80*/  HMMA.16816.F32.BF16 R8, R164.reuse, R160, R8 ;  /* 0x000000a0a408723c */ /* 0x040ff00000041808 */
[-C--:B------:R-:W-:Y:S01]  /*3d90*/  HMMA.16816.F32.BF16 R12, R164, R162.reuse, R12 ;  /* 0x000000a2a40c723c */ /* 0x080fe2000004180c */
[----:B------:R-:W-:Y:S07]  /*3da0*/  MUFU.EX2 R142, R211 ;  /* 0x000000d3008e7308 */ /* 0x000fee0000000800 */
[C---:B------:R-:W-:Y:S03]  /*3db0*/  HMMA.16816.F32.BF16 R16, R148.reuse, R162, R16 ;  /* 0x000000a29410723c */ /* 0x040fe60000041810 */
[----:B------:R-:W-:Y:S05]  /*3dc0*/  MUFU.EX2 R144, R210 ;  /* 0x000000d200907308 */ /* 0x000fea0000000800 */
[-C--:B------:R-:W-:Y:S05]  /*3dd0*/  HMMA.16816.F32.BF16 R20, R148, R168.reuse, R20 ;  /* 0x000000a89414723c */ /* 0x080fea0000041814 */
[----:B------:R-:W-:Y:S02]  /*3de0*/  MUFU.EX2 R143, R153 ;  /* 0x00000099008f7308 */ /* 0x000fe40000000800 */
[--C-:B------:R-:W-:Y:S01]  /*3df0*/  FFMA.FTZ R149, R136, c[0x0][0x29c], -R139.reuse ;  /* 0x0000a70088957a23 */ /* 0x100fe2000001088b */
[----:B------:R-:W-:Y:S04]  /*3e00*/  HMMA.16816.F32.BF16 R28, R164, R168, R28 ;  /* 0x000000a8a41c723c */ /* 0x000fe8000004181c */
[--C-:B------:R-:W-:Y:S02]  /*3e10*/  FFMA.FTZ R150, R135, c[0x0][0x29c], -R139.reuse ;  /* 0x0000a70087967a23 */ /* 0x100fe4000001088b */
[--C-:B------:R-:W-:Y:S01]  /*3e20*/  FFMA.FTZ R151, R134, c[0x0][0x29c], -R139.reuse ;  /* 0x0000a70086977a23 */ /* 0x100fe2000001088b */
[----:B------:R-:W-:Y:S01]  /*3e30*/  MUFU.EX2 R135, R215 ;  /* 0x000000d700877308 */ /* 0x000fe20000000800 */
[--C-:B------:R-:W-:Y:S04]  /*3e40*/  FFMA.FTZ R148, R137, c[0x0][0x29c], -R139.reuse ;  /* 0x0000a70089947a23 */ /* 0x100fe8000001088b */
[----:B------:R-:W-:Y:S02]  /*3e50*/  FFMA.FTZ R139, R27, c[0x0][0x29c], -R139 ;  /* 0x0000a7001b8b7a23 */ /* 0x000fe4000001088b */
[----:B------:R-:W1:Y:S03]  /*3e60*/  LDSM.16.M88.4 R24, [R2+0xe080] ;  /* 0x00e080000218783b */ /* 0x000e660000000200 */
[----:B------:R-:W-:Y:S10]  /*3e70*/  MUFU.EX2 R134, R216 ;  /* 0x000000d800867308 */ /* 0x000ff40000000800 */
[----:B------:R-:W-:Y:S10]  /*3e80*/  MUFU.EX2 R136, R213 ;  /* 0x000000d500887308 */ /* 0x000ff40000000800 */
[----:B------:R-:W-:Y:S10]  /*3e90*/  MUFU.EX2 R137, R214 ;  /* 0x000000d600897308 */ /* 0x000ff40000000800 */
[----:B------:R-:W-:Y:S01]  /*3ea0*/  MUFU.EX2 R148, R148 ;  /* 0x0000009400947308 */ /* 0x000fe20000000800 */
[-C--:B-1----:R-:W-:Y:S09]  /*3eb0*/  HMMA.16816.F32.BF16 R4, R24, R170.reuse, R4 ;  /* 0x000000aa1804723c */ /* 0x082ff20000041804 */
[----:B------:R-:W1:Y:S01]  /*3ec0*/  MUFU.EX2 R147, R152 ;  /* 0x0000009800937308 */ /* 0x000e620000000800 */
[C---:B------:R-:W-:Y:S09]  /*3ed0*/  HMMA.16816.F32.BF16 R8, R80.reuse, R170, R8 ;  /* 0x000000aa5008723c */ /* 0x040ff20000041808 */
[----:B------:R-:W-:Y:S01]  /*3ee0*/  MUFU.EX2 R139, R139 ;  /* 0x0000008b008b7308 */ /* 0x000fe20000000800 */
[-C--:B------:R-:W-:Y:S08]  /*3ef0*/  HMMA.16816.F32.BF16 R12, R80, R172.reuse, R12 ;  /* 0x000000ac500c723c */ /* 0x080ff0000004180c */
[C---:B------:R-:W-:Y:S04]  /*3f00*/  HMMA.16816.F32.BF16 R16, R24.reuse, R172, R16 ;  /* 0x000000ac1810723c */ /* 0x040fe80000041810 */
[----:B-1----:R-:W-:Y:S02]  /*3f10*/  F2FP.BF16.PACK_AB R145, R147, R143 ;  /* 0x0000008f9391723e */ /* 0x002fe400000010ff */
[----:B------:R-:W-:Y:S02]  /*3f20*/  IADD3 R152, R237, 0x1, RZ ;  /* 0x00000001ed987810 */ /* 0x000fe40007ffe0ff */
        /* <DEDUP_REMOVED lines=47> */
[--C-:B------:R-:W-:Y:S02]  /*4220*/  FADD.FTZ R4, R4, -R3.reuse ;  /* 0x8000000304047221 */ /* 0x100fe40000010000 */
[----:B------:R-:W-:Y:S03]  /*4230*/  HMMA.16816.F32.BF16 R28, R80, R204, R28 ;  /* 0x000000cc501c723c */ /* 0x000fe6000004181c */
[----:B------:R-:W3:Y:S01]  /*4240*/  MUFU.EX2 R27, R238 ;  /* 0x000000ee001b7308 */ /* 0x000ee20000000800 */
[----:B------:R-:W-:Y:S02]  /*4250*/  FMUL.FTZ R5, R147, R5 ;  /* 0x0000000593057220 */ /* 0x000fe40000410000 */
[----:B------:R-:W-:Y:S01]  /*4260*/  FMUL.FTZ R4, R143, R4 ;  /* 0x000000048f047220 */ /* 0x000fe20000410000 */
[----:B------:R-:W-:Y:S01]  /*4270*/  F2FP.BF16.PACK_AB R143, R140, R146 ;  /* 0x000000928c8f723e */ /* 0x000fe200000010ff */
[--C-:B------:R-:W-:Y:S04]  /*4280*/  FADD.FTZ R16, R16, -R3.reuse ;  /* 0x8000000310107221 */ /* 0x100fe80000010000 */
[--C-:B------:R-:W-:Y:S01]  /*4290*/  FADD.FTZ R17, R17, -R3.reuse ;  /* 0x8000000311117221 */ /* 0x100fe20000010000 */
[----:B------:R-:W4:Y:S01]  /*42a0*/  MUFU.EX2 R25, R218 ;  /* 0x000000da00197308 */ /* 0x000f220000000800 */
[--C-:B------:R-:W-:Y:S02]  /*42b0*/  FADD.FTZ R18, R18, -R0.reuse ;  /* 0x8000000012127221 */ /* 0x100fe40000010000 */
[--C-:B------:R-:W-:Y:S02]  /*42c0*/  FADD.FTZ R20, R20, -R3.reuse ;  /* 0x8000000314147221 */ /* 0x100fe40000010000 */
[----:B------:R-:W-:Y:S02]  /*42d0*/  FADD.FTZ R21, R21, -R3 ;  /* 0x8000000315157221 */ /* 0x000fe40000010000 */
[--C-:B------:R-:W-:Y:S02]  /*42e0*/  FADD.FTZ R22, R22, -R0.reuse ;  /* 0x8000000016167221 */ /* 0x100fe40000010000 */
[----:B-1----:R-:W-:Y:S01]  /*42f0*/  FMUL.FTZ R21, R26, R21 ;  /* 0x000000151a157220 */ /* 0x002fe20000410000 */
[----:B------:R-:W1:Y:S01]  /*4300*/  MUFU.EX2 R24, R217 ;  /* 0x000000d900187308 */ /* 0x000e620000000800 */
[----:B------:R-:W-:Y:S02]  /*4310*/  FADD.FTZ R23, R23, -R0 ;  /* 0x8000000017177221 */ /* 0x000fe40000010000 */
[----:B------:R-:W-:Y:S01]  /*4320*/  FMUL.FTZ R17, R140, R17 ;  /* 0x000000118c117220 */ /* 0x000fe20000410000 */
[----:B---3--:R-:W-:Y:S01]  /*4330*/  F2FP.BF16.PACK_AB R140, R26, R27 ;  /* 0x0000001b1a8c723e */ /* 0x008fe200000010ff */
[----:B------:R-:W-:Y:S01]  /*4340*/  FMUL.FTZ R3, R27, R20 ;  /* 0x000000141b037220 */ /* 0x000fe20000410000 */
[----:B------:R-:W-:Y:S01]  /*4350*/  F2FP.BF16.PACK_AB R20, R5, R4 ;  /* 0x000000040514723e */ /* 0x000fe200000010ff */
[----:B------:R-:W-:Y:S01]  /*4360*/  FMUL.FTZ R16, R146, R16 ;  /* 0x0000001092107220 */ /* 0x000fe20000410000 */
[----:B------:R-:W-:Y:S01]  /*4370*/  F2FP.BF16.PACK_AB R4, R144, R142 ;  /* 0x0000008e9004723e */ /* 0x000fe200000010ff */
[--C-:B------:R-:W-:Y:S01]  /*4380*/  FADD.FTZ R8, R8, -R2.reuse ;  /* 0x8000000208087221 */ /* 0x100fe20000010000 */
[----:B------:R-:W3:Y:S01]  /*4390*/  MUFU.EX2 R147, R149 ;  /* 0x0000009500937308 */ /* 0x000ee20000000800 */
[--C-:B------:R-:W-:Y:S02]  /*43a0*/  FADD.FTZ R12, R12, -R2.reuse ;  /* 0x800000020c0c7221 */ /* 0x100fe40000010000 */
[--C-:B------:R-:W-:Y:S02]  /*43b0*/  FADD.FTZ R13, R13, -R2.reuse ;  /* 0x800000020d0d7221 */ /* 0x100fe40000010000 */
[----:B----4-:R-:W-:Y:S02]  /*43c0*/  FMUL.FTZ R6, R25, R6 ;  /* 0x0000000619067220 */ /* 0x010fe40000410000 */
[----:B------:R-:W-:Y:S02]  /*43d0*/  FMUL.FTZ R80, R133, R22 ;  /* 0x0000001685507220 */ /* 0x000fe40000410000 */
[----:B------:R-:W-:Y:S01]  /*43e0*/  FMUL.FTZ R22, R135, R8 ;  /* 0x0000000887167220 */ /* 0x000fe20000410000 */
[----:B------:R-:W-:Y:S01]  /*43f0*/  MUFU.EX2 R27, R150 ;  /* 0x00000096001b7308 */ /* 0x000fe20000000800 */
[----:B------:R-:W-:Y:S02]  /*4400*/  FMUL.FTZ R8, R141, R13 ;  /* 0x0000000d8d087220 */ /* 0x000fe40000410000 */
[----:B------:R-:W-:Y:S01]  /*4410*/  FADD.FTZ R29, R29, -R2 ;  /* 0x800000021d1d7221 */ /* 0x000fe20000010000 */
[C---:B-1----:R-:W-:Y:S01]  /*4420*/  F2FP.BF16.PACK_AB R26, R24.reuse, R25 ;  /* 0x00000019181a723e */ /* 0x042fe200000010ff */
[----:B------:R-:W-:Y:S01]  /*4430*/  FMUL.FTZ R7, R24, R7 ;  /* 0x0000000718077220 */ /* 0x000fe20000410000 */
[----:B------:R-:W-:Y:S01]  /*4440*/  F2FP.BF16.PACK_AB R24, R21, R3 ;  /* 0x000000031518723e */ /* 0x000fe200000010ff */
[----:B------:R-:W-:Y:S01]  /*4450*/  FADD.FTZ R3, R19, -R0 ;  /* 0x8000000013037221 */ /* 0x000fe20000010000 */
[----:B------:R-:W-:Y:S01]  /*4460*/  F2FP.BF16.PACK_AB R25, R17, R16 ;  /* 0x000000101119723e */ /* 0x000fe200000010ff */
[----:B------:R-:W1:Y:S01]  /*4470*/  LDS R0, [R241.X4+0x12320] ;  /* 0x01232000f1007984 */ /* 0x000e620000004800 */
[----:B------:R-:W4:Y:S01]  /*4480*/  MUFU.EX2 R19, R151 ;  /* 0x0000009700137308 */ /* 0x000f220000000800 */
[C---:B------:R-:W-:Y:S01]  /*4490*/  F2FP.BF16.PACK_AB R17, R134.reuse, R132 ;  /* 0x000000848611723e */ /* 0x040fe200000010ff */
[----:B------:R-:W-:Y:S01]  /*44a0*/  FMUL.FTZ R134, R134, R3 ;  /* 0x0000000386867220 */ /* 0x000fe20000410000 */
[----:B------:R-:W-:Y:S01]  /*44b0*/  STS [R235+0x12480], R145 ;  /* 0x01248091eb007388 */ /* 0x000fe20000000800 */
[----:B------:R-:W-:Y:S01]  /*44c0*/  FMUL.FTZ R3, R136, R12 ;  /* 0x0000000c88037220 */ /* 0x000fe20000410000 */
[----:B------:R-:W-:Y:S01]  /*44d0*/  F2FP.BF16.PACK_AB R21, R7, R6 ;  /* 0x000000060715723e */ /* 0x000fe200000010ff */
[--C-:B------:R-:W-:Y:S01]  /*44e0*/  FADD.FTZ R9, R9, -R2.reuse ;  /* 0x8000000209097221 */ /* 0x100fe20000010000 */
[----:B------:R-:W-:Y:S01]  /*44f0*/  F2FP.BF16.PACK_AB R7, R137, R135 ;  /* 0x000000878907723e */ /* 0x000fe200000010ff */
[----:B------:R-:W-:Y:S01]  /*4500*/  STS [R236], R26 ;  /* 0x0000001aec007388 */ /* 0x000fe20000000800 */
[----:B------:R-:W-:Y:S01]  /*4510*/  F2FP.BF16.PACK_AB R8, R8, R3 ;  /* 0x000000030808723e */ /* 0x000fe200000010ff */
[----:B------:R-:W-:Y:S01]  /*4520*/  FADD.FTZ R28, R28, -R2 ;  /* 0x800000021c1c7221 */ /* 0x000fe20000010000 */
[----:B---3--:R-:W-:Y:S01]  /*4530*/  F2FP.BF16.PACK_AB R3, R147, R148 ;  /* 0x000000949303723e */ /* 0x008fe200000010ff */
[----:B------:R-:W-:Y:S01]  /*4540*/  STS [R235+0x12c80], R7 ;  /* 0x012c8007eb007388 */ /* 0x000fe20000000800 */
[----:B------:R-:W-:Y:S01]  /*4550*/  F2FP.BF16.PACK_AB R6, R141, R136 ;  /* 0x000000888d06723e */ /* 0x000fe200000010ff */
[----:B------:R-:W-:Y:S01]  /*4560*/  FMUL.FTZ R81, R132, R18 ;  /* 0x0000001284517220 */ /* 0x000fe20000410000 */
[----:B------:R-:W-:Y:S01]  /*4570*/  F2FP.BF16.PACK_AB R16, R138, R133 ;  /* 0x000000858a10723e */ /* 0x000fe200000010ff */
[----:B------:R-:W-:Y:S01]  /*4580*/  STS [R236+0x800], R3 ;  /* 0x00080003ec007388 */ /* 0x000fe20000000800 */
[----:B------:R-:W3:Y:S01]  /*4590*/  MUFU.EX2 R18, R239 ;  /* 0x000000ef00127308 */ /* 0x000ee20000000800 */
[----:B------:R-:W-:Y:S01]  /*45a0*/  FMUL.FTZ R5, R137, R9 ;  /* 0x0000000989057220 */ /* 0x000fe20000410000 */
[----:B------:R-:W-:Y:S01]  /*45b0*/  F2FP.BF16.PACK_AB R9, R134, R81 ;  /* 0x000000518609723e */ /* 0x000fe200000010ff */
[----:B------:R-:W-:Y:S01]  /*45c0*/  STS [R235+0x13480], R143 ;  /* 0x0134808feb007388 */ /* 0x000fe20000000800 */
[----:B------:R-:W-:Y:S02]  /*45d0*/  FMUL.FTZ R23, R138, R23 ;  /* 0x000000178a177220 */ /* 0x000fe40000410000 */
[----:B------:R-:W-:Y:S01]  /*45e0*/  F2FP.BF16.PACK_AB R5, R5, R22 ;  /* 0x000000160505723e */ /* 0x000fe200000010ff */
[----:B------:R-:W-:Y:S01]  /*45f0*/  STS [R236+0x1000], R17 ;  /* 0x00100011ec007388 */ /* 0x000fe20000000800 */
[----:B----4-:R-:W-:Y:S01]  /*4600*/  F2FP.BF16.PACK_AB R2, R19, R27 ;  /* 0x0000001b1302723e */ /* 0x010fe200000010ff */
[----:B------:R-:W-:Y:S01]  /*4610*/  FMUL.FTZ R28, R142, R28 ;  /* 0x0000001c8e1c7220 */ /* 0x000fe20000410000 */
[----:B------:R-:W-:Y:S01]  /*4620*/  F2FP.BF16.PACK_AB R13, R23, R80 ;  /* 0x00000050170d723e */ /* 0x000fe200000010ff */
[----:B------:R-:W-:Y:S01]  /*4630*/  STS [R235+0x13c80], R6 ;  /* 0x013c8006eb007388 */ /* 0x000fe20000000800 */
[----:B------:R-:W-:Y:S03]  /*4640*/  FMUL.FTZ R12, R144, R29 ;  /* 0x0000001d900c7220 */ /* 0x000fe60000410000 */
[----:B------:R3:W-:Y:S02]  /*4650*/  STS [R236+0x1800], R2 ;  /* 0x00180002ec007388 */ /* 0x0007e40000000800 */
[----:B------:R-:W-:Y:S02]  /*4660*/  F2FP.BF16.PACK_AB R12, R12, R28 ;  /* 0x0000001c0c0c723e */ /* 0x000fe400000010ff */
[----:B------:R-:W-:Y:S01]  /*4670*/  STS [R235+0x14480], R140 ;  /* 0x0144808ceb007388 */ /* 0x000fe20000000800 */
[--C-:B-1----:R-:W-:Y:S03]  /*4680*/  FADD.FTZ R10, R10, -R0.reuse ;  /* 0x800000000a0a7221 */ /* 0x102fe60000010000 */
[----:B------:R-:W-:Y:S01]  /*4690*/  STS [R236+0x2000], R16 ;  /* 0x00200010ec007388 */ /* 0x000fe20000000800 */
[--C-:B------:R-:W-:Y:S02]  /*46a0*/  FADD.FTZ R11, R11, -R0.reuse ;  /* 0x800000000b0b7221 */ /* 0x100fe40000010000 */
[----:B------:R-:W-:Y:S01]  /*46b0*/  FMUL.FTZ R10, R148, R10 ;  /* 0x0000000a940a7220 */ /* 0x000fe20000410000 */
[----:B------:R-:W-:Y:S01]  /*46c0*/  STS [R235+0x14c80], R4 ;  /* 0x014c8004eb007388 */ /* 0x000fe20000000800 */
[----:B------:R-:W-:Y:S02]  /*46d0*/  FMUL.FTZ R11, R147, R11 ;  /* 0x0000000b930b7220 */ /* 0x000fe40000410000 */
[--C-:B------:R-:W-:Y:S02]  /*46e0*/  FADD.FTZ R14, R14, -R0.reuse ;  /* 0x800000000e0e7221 */ /* 0x100fe40000010000 */
[--C-:B------:R-:W-:Y:S02]  /*46f0*/  FADD.FTZ R15, R15, -R0.reuse ;  /* 0x800000000f0f7221 */ /* 0x100fe40000010000 */
[----:B------:R-:W-:Y:S02]  /*4700*/  FMUL.FTZ R14, R27, R14 ;  /* 0x0000000e1b0e7220 */ /* 0x000fe40000410000 */
[----:B------:R-:W-:Y:S02]  /*4710*/  FMUL.FTZ R15, R19, R15 ;  /* 0x0000000f130f7220 */ /* 0x000fe40000410000 */
[--C-:B------:R-:W-:Y:S01]  /*4720*/  FADD.FTZ R30, R30, -R0.reuse ;  /* 0x800000001e1e7221 */ /* 0x100fe20000010000 */
[----:B---3--:R-:W-:Y:S01]  /*4730*/  F2FP.BF16.PACK_AB R2, R139, R18 ;  /* 0x000000128b02723e */ /* 0x008fe200000010ff */
[----:B------:R-:W-:Y:S01]  /*4740*/  FADD.FTZ R31, R31, -R0 ;  /* 0x800000001f1f7221 */ /* 0x000fe20000010000 */
[----:B------:R-:W-:Y:S01]  /*4750*/  F2FP.BF16.PACK_AB R0, R15, R14 ;  /* 0x0000000e0f00723e */ /* 0x000fe200000010ff */
[----:B------:R-:W-:Y:S02]  /*4760*/  FMUL.FTZ R18, R18, R30 ;  /* 0x0000001e12127220 */ /* 0x000fe40000410000 */
[----:B------:R1:W-:Y:S01]  /*4770*/  STS [R236+0x2800], R2 ;  /* 0x00280002ec007388 */ /* 0x0003e20000000800 */
[----:B------:R-:W-:Y:S03]  /*4780*/  FMUL.FTZ R139, R139, R31 ;  /* 0x0000001f8b8b7220 */ /* 0x000fe60000410000 */
        /* <DEDUP_REMOVED lines=99> */
[C---:B------:R-:W-:Y:S04]  /*4dc0*/  IMAD.WIDE.U32 R2, R152.reuse, c[0x0][0x208], RZ ;  /* 0x0000820098027a25 */ /* 0x040fe800078e00ff */
[----:B------:R-:W-:Y:S02]  /*4dd0*/  IMAD R4, R152, c[0x0][0x20c], R4 ;  /* 0x0000830098047a24 */ /* 0x000fe400078e0204 */
[----:B------:R-:W-:Y:S02]  /*4de0*/  IMAD.SHL.U32 R6, R2, 0x40, RZ ;  /* 0x0000004002067824 */ /* 0x000fe400078e00ff */
[----:B------:R-:W-:Y:S03]  /*4df0*/  IMAD.IADD R3, R3, 0x1, R4 ;  /* 0x0000000103037824 */ /* 0x000fe600078e0204 */
[----:B------:R-:W-:Y:S02]  /*4e00*/  IADD3 R10, P6, P5, R248, UR12, R6 ;  /* 0x0000000cf80a7c10 */ /* 0x000fe4000fdde006 */
[----:B------:R-:W-:Y:S04]  /*4e10*/  SHF.L.U64.HI R3, R2, 0x6, R3 ;  /* 0x0000000602037819 */ /* 0x000fe80000010203 */
[----:B------:R-:W-:Y:S02]  /*4e20*/  IADD3.X R11, R247, UR6, R3, P6, P5 ;  /* 0x00000006f70b7c10 */ /* 0x000fe4000b7ea403 */
[C---:B--2---:R-:W-:Y:S02]  /*4e30*/  IADD3 R4, P1, R5.reuse, R238, RZ ;  /* 0x000000ee05047210 */ /* 0x044fe40007f3e0ff */
[----:B------:R-:W1:Y:S02]  /*4e40*/  S2R R238, SR_TID.X ;  /* 0x0000000000ee7919 */ /* 0x000e640000002100 */
[----:B---3--:R-:W-:Y:S02]  /*4e50*/  LEA.HI.X.SX32 R7, R5, R153, 0x1, P1 ;  /* 0x0000009905077211 */ /* 0x008fe400008f0eff */
[----:B------:R-:W-:Y:S02]  /*4e60*/  LOP3.LUT P1, RZ, R244, 0x1, RZ, 0xc0, !PT ;  /* 0x00000001f4ff7812 */ /* 0x000fe4000782c0ff */
[C---:B------:R-:W-:Y:S04]  /*4e70*/  LEA R8, P5, R4.reuse, c[0x0][0x280], 0x2 ;  /* 0x0000a00004087a11 */ /* 0x040fe800078a10ff */
[----:B------:R-:W-:Y:S02]  /*4e80*/  LEA.HI.X R9, R4, c[0x0][0x284], R7, 0x2, P5 ;  /* 0x0000a10004097a11 */ /* 0x000fe400028f1407 */
[----:B-1----:R-:W-:Y:S04]  /*4e90*/  SHF.R.S32.HI R153, RZ, 0x1f, R238 ;  /* 0x0000001fff997819 */ /* 0x002fe800000114ee */
[----:B------:R-:W-:Y:S04]  /*4ea0*/  LEA.HI R153, R153, R238, RZ, 0x3 ;  /* 0x000000ee99997211 */ /* 0x000fe800078f18ff */
[----:B------:R-:W-:Y:S04]  /*4eb0*/  SHF.R.S32.HI R153, RZ, 0x3, R153 ;  /* 0x00000003ff997819 */ /* 0x000fe80000011499 */
[----:B------:R-:W-:Y:S02]  /*4ec0*/  IADD3 R2, -R153, R242, -R5 ;  /* 0x000000f299027210 */ /* 0x000fe40007ffe905 */
[----:B------:R-:W1:Y:S01]  /*4ed0*/  S2R R153, SR_TID.X ;  /* 0x0000000000997919 */ /* 0x000e620000002100 */
[----:B------:R-:W-:Y:S02]  /*4ee0*/  IADD3 R5, P6, R6, R248, RZ ;  /* 0x000000f806057210 */ /* 0x000fe40007fde0ff */
[C---:B------:R-:W-:Y:S02]  /*4ef0*/  ISETP.LT.OR P5, PT, R2.reuse, 0x1, !P1 ;  /* 0x000000010200780c */ /* 0x040fe40004fa1670 */
[----:B------:R-:W-:Y:S01]  /*4f00*/  ISETP.LT.OR P1, PT, R2, 0x21, !P1 ;  /* 0x000000210200780c */ /* 0x000fe20004f21670 */
[----:B------:R-:W-:Y:S01]  /*4f10*/  IMAD.X R3, R3, 0x1, R247, P6 ;  /* 0x0000000103037824 */ /* 0x000fe200030e06f7 */
[C---:B------:R-:W-:Y:S04]  /*4f20*/  LEA R6, P6, R5.reuse, c[0x0][0x1f0], 0x1 ;  /* 0x00007c0005067a11 */ /* 0x040fe800078c08ff */
        /* <DEDUP_REMOVED lines=15> */
.L_x_1003:
[-C--:B-1234-:R-:W-:Y:S01]  /*5020*/  HMMA.16816.F32.BF16 R4, R80, R16.reuse, RZ ;  /* 0x000000105004723c */ /* 0x09efe200000418ff */
[----:B------:R-:W2:Y:S01]  /*5030*/  LDL.64 R238, [R1+0x20] ;  /* 0x0000200001ee7983 */ /* 0x000ea20000100a00 */
[----:B------:R-:W-:Y:S02]  /*5040*/  UIADD3 UR9, UR4, 0x1, URZ ;  /* 0x0000000104097890 */ /* 0x000fe4000fffe03f */
[----:B------:R-:W-:Y:S01]  /*5050*/  UISETP.GE.AND UP1, UPT, UR4, 0x1, UPT ;  /* 0x000000010400788c */ /* 0x000fe2000bf26270 */
[----:B------:R-:W3:Y:S01]  /*5060*/  LDL R2, [R1+0x4] ;  /* 0x0000040001027983 */ /* 0x000ee20000100800 */
[----:B------:R-:W-:Y:S02]  /*5070*/  UIADD3 UR8, UR13, 0x1, URZ ;  /* 0x000000010d087890 */ /* 0x000fe4000fffe03f */
[C---:B------:R-:W-:Y:S01]  /*5080*/  HMMA.16816.F32.BF16 R8, R132.reuse, R16, RZ ;  /* 0x000000108408723c */ /* 0x040fe200000418ff */
[----:B------:R-:W4:Y:S01]  /*5090*/  LDL R153, [R1+0x28] ;  /* 0x0000280001997983 */ /* 0x000f220000100800 */
[----:B------:R-:W-:Y:S03]  /*50a0*/  UISETP.GE.AND UP0, UPT, UR13, 0x1, UPT ;  /* 0x000000010d00788c */ /* 0x000fe6000bf06270 */
[----:B------:R-:W-:Y:S01]  /*50b0*/  LDSM.16.M88.4 R140, [R222+0x1800] ;  /* 0x00180000de8c783b */ /* 0x000fe20000000200 */
[----:B------:R-:W-:Y:S02]  /*50c0*/  USEL UR13, UR8, URZ, !UP0 ;  /* 0x0000003f080d7287 */ /* 0x000fe4000c000000 */
        /* <DEDUP_REMOVED lines=52> */
[----:B------:R5:W3:Y:S07]  /*5410*/  LDSM.16.MT88.4 R144, [R0+0x5880] ;  /* 0x005880000090783b */ /* 0x000aee0000004200 */
[----:B------:R-:W-:Y:S01]  /*5420*/  HMMA.16816.F32.BF16 R80, R132, R166, R80 ;  /* 0x000000a68450723c */ /* 0x000fe20000041850 */
[----:B------:R-:W-:Y:S07]  /*5430*/  LDSM.16.MT88.4 R132, [R206+0x17880] ;  /* 0x01788000ce84783b */ /* 0x000fee0000004200 */
[-C--:B-1----:R-:W-:Y:S05]  /*5440*/  HMMA.16816.F32.BF16 R4, R140, R136.reuse, R4 ;  /* 0x000000888c04723c */ /* 0x082fea0000041804 */
[----:B-----5:R-:W-:Y:S03]  /*5450*/  IMAD.SHL.U32 R0, R237, 0x2000, RZ ;  /* 0x00002000ed007824 */ /* 0x020fe600078e00ff */
[C---:B------:R-:W-:Y:S04]  /*5460*/  HMMA.16816.F32.BF16 R8, R148.reuse, R136, R8 ;  /* 0x000000889408723c */ /* 0x040fe80000041808 */
[C---:B--2---:R-:W-:Y:S02]  /*5470*/  IADD3 R3, P1, R0.reuse, R238, RZ ;  /* 0x000000ee00037210 */ /* 0x044fe40007f3e0ff */
[----:B------:R-:W-:Y:S02]  /*5480*/  MOV R237, R152 ;  /* 0x0000009800ed7202 */ /* 0x000fe40000000f00 */
[-C--:B------:R-:W-:Y:S04]  /*5490*/  HMMA.16816.F32.BF16 R12, R148, R138.reuse, R12 ;  /* 0x0000008a940c723c */ /* 0x080fe8000004180c */
[----:B----4-:R-:W-:Y:S01]  /*54a0*/  LEA.HI.X.SX32 R0, R0, R153, 0x1, P1 ;  /* 0x0000009900007211 */ /* 0x010fe200008f0eff */
[----:B---3--:R-:W-:Y:S01]  /*54b0*/  IMAD.MOV.U32 R153, RZ, RZ, R2 ;  /* 0x000000ffff997224 */ /* 0x008fe200078e0002 */
[C---:B------:R-:W-:Y:S02]  /*54c0*/  LEA R2, P1, R3.reuse, c[0x0][0x220], 0x2 ;  /* 0x0000880003027a11 */ /* 0x040fe400078210ff */
[C---:B------:R-:W-:Y:S04]  /*54d0*/  HMMA.16816.F32.BF16 R16, R140.reuse, R138, R16 ;  /* 0x0000008a8c10723c */ /* 0x040fe80000041810 */
[----:B------:R-:W-:Y:S01]  /*54e0*/  LEA.HI.X R3, R3, c[0x0][0x224], R0, 0x2, P1 ;  /* 0x0000890003037a11 */ /* 0x000fe200008f1400 */
[----:B------:R-:W-:Y:S01]  /*54f0*/  IMAD.U32 R0, RZ, RZ, UR4 ;  /* 0x00000004ff007e24 */ /* 0x000fe2000f8e00ff */
[----:B------:R-:W-:Y:S01]  /*5500*/  ISETP.GE.AND P1, PT, R152, R153, PT ;  /* 0x000000999800720c */ /* 0x000fe20003f26270 */
[----:B------:R-:W-:Y:S01]  /*5510*/  USEL UR4, UR9, URZ, !UP1 ;  /* 0x0000003f09047287 */ /* 0x000fe2000c800000 */
[-C--:B------:R-:W-:Y:S01]  /*5520*/  HMMA.16816.F32.BF16 R20, R140, R144.reuse, R20 ;  /* 0x000000908c14723c */ /* 0x080fe20000041814 */
[----:B------:R-:W-:Y:S03]  /*5530*/  RED.E.ADD.F32.FTZ.RN.STRONG.GPU [R2.64], R4 ;  /* 0x000000040200798e */ /* 0x000fe6000c10e78a */
[----:B------:R-:W-:Y:S01]  /*5540*/  LEA R0, R0, R229, 0xd ;  /* 0x000000e500007211 */ /* 0x000fe200078e68ff */
[----:B------:R-:W-:Y:S03]  /*5550*/  RED.E.ADD.F32.FTZ.RN.STRONG.GPU [R2.64+0x400], R5 ;  /* 0x000400050200798e */ /* 0x000fe6000c10e78a */
[C---:B------:R-:W-:Y:S01]  /*5560*/  HMMA.16816.F32.BF16 R24, R148.reuse, R144, R24 ;  /* 0x000000909418723c */ /* 0x040fe20000041818 */
[----:B------:R-:W-:Y:S03]  /*5570*/  RED.E.ADD.F32.FTZ.RN.STRONG.GPU [R2.64+0x800], R6 ;  /* 0x000800060200798e */ /* 0x000fe6000c10e78a */
[----:B------:R-:W-:Y:S01]  /*5580*/  IMAD.SHL.U32 R0, R0, 0x2, RZ ;  /* 0x0000000200007824 */ /* 0x000fe200078e00ff */
[----:B------:R-:W-:Y:S03]  /*5590*/  RED.E.ADD.F32.FTZ.RN.STRONG.GPU [R2.64+0xc00], R7 ;  /* 0x000c00070200798e */ /* 0x000fe6000c10e78a */
[-C--:B------:R-:W-:Y:S01]  /*55a0*/  HMMA.16816.F32.BF16 R28, R148, R146.reuse, R28 ;  /* 0x00000092941c723c */ /* 0x080fe2000004181c */
[----:B------:R-:W-:Y:S04]  /*55b0*/  RED.E.ADD.F32.FTZ.RN.STRONG.GPU [R2.64+0x1000], R8 ;  /* 0x001000080200798e */ /* 0x000fe8000c10e78a */
        /* <DEDUP_REMOVED lines=145> */
.L_x_1001:
[----:B------:R-:W-:Y:S05]  /*5ed0*/  @P1 EXIT ;  /* 0x000000000000194d */ /* 0x000fea0003800000 */
[----:B------:R-:W2:Y:S04]  /*5ee0*/  LDL R4, [R1+0x34] ;  /* 0x0000340001047983 */ /* 0x000ea80000100800 */
[----:B------:R-:W3:Y:S04]  /*5ef0*/  LDL.LU R9, [R1+0x2c] ;  /* 0x00002c0001097983 */ /* 0x000ee80000300800 */
[----:B------:R-:W4:Y:S01]  /*5f00*/  LDL.LU R8, [R1+0x30] ;  /* 0x0000300001087983 */ /* 0x000f220000300800 */
[----:B------:R-:W-:-:S04]  /*5f10*/  ISETP.NE.U32.AND P1, PT, RZ, c[0x0][0x360], PT ;  /* 0x0000d800ff007a0c */ /* 0x000fc80003f25070 */
[----:B------:R-:W-:-:S13]  /*5f20*/  ISETP.NE.AND.EX P1, PT, RZ, c[0x0][0x364], PT, P1 ;  /* 0x0000d900ff007a0c */ /* 0x000fda0003f25310 */
[----:B------:R-:W-:-:S04]  /*5f30*/  @P1 IMAD.MOV.U32 R2, RZ, RZ, 0x4 ;  /* 0x00000004ff021424 */ /* 0x000fc800078e00ff */
[----:B----4-:R-:W-:-:S06]  /*5f40*/  @P1 IMAD.WIDE R2, R8, R2, c[0x0][0x360] ;  /* 0x0000d80008021625 */ /* 0x010fcc00078e0202 */
[----:B------:R2:W4:Y:S01]  /*5f50*/  @P1 LDG.E R3, [R2.64] ;  /* 0x0000000a02031981 */ /* 0x000522000c1e1900 */
[----:B------:R-:W-:Y:S01]  /*5f60*/  IMAD.MOV.U32 R0, RZ, RZ, c[0x0][0x338] ;  /* 0x0000ce00ff007624 */ /* 0x000fe200078e00ff */
[----:B------:R-:W-:Y:S01]  /*5f70*/  SHF.R.S32.HI R16, RZ, 0x1f, R8 ;  /* 0x0000001fff107819 */ /* 0x000fe20000011408 */
[----:B---3--:R-:W-:Y:S01]  /*5f80*/  IMAD.MOV.U32 R7, RZ, RZ, R9 ;  /* 0x000000ffff077224 */ /* 0x008fe200078e0009 */
[----:B-1----:R-:W1:Y:S01]  /*5f90*/  S2R R5, SR_TID.X ;  /* 0x0000000000057919 */ /* 0x002e620000002100 */
[----:B------:R-:W-:Y:S03]  /*5fa0*/  BSSY B0, `(.L_x_1005) ;  /* 0x0000023000007945 */ /* 0x000fe60003800000 */
[----:B------:R-:W-:Y:S01]  /*5fb0*/  BAR.SYNC.DEFER_BLOCKING 0x1, 0x100 ;  /* 0x0044000000007b1d */ /* 0x000fe20000010000 */
[----:B------:R-:W-:Y:S01]  /*5fc0*/  ISETP.NE.AND P0, PT, R0, 0x1, PT ;  /* 0x000000010000780c */ /* 0x000fe20003f05270 */
[----:B------:R-:W-:Y:S01]  /*5fd0*/  IMAD R0, R8, c[0x0][0x2f4], RZ ;  /* 0x0000bd0008007a24 */ /* 0x000fe200078e02ff */
[----:B------:R-:W-:-:S02]  /*5fe0*/  SEL R16, R16, RZ, !P1 ;  /* 0x000000ff10107207 */ /* 0x000fc40004800000 */
[----:B------:R-:W-:Y:S01]  /*5ff0*/  SEL R12, R8, RZ, !P1 ;  /* 0x000000ff080c7207 */ /* 0x000fe20004800000 */
[----:B--2---:R-:W-:-:S08]  /*6000*/  IMAD R2, R4, c[0x0][0x358], RZ ;  /* 0x0000d60004027a24 */ /* 0x004fd000078e02ff */
[----:B------:R-:W-:-:S04]  /*6010*/  @P0 IMAD.HI.U32 R4, R9, c[0x0][0x33c], RZ ;  /* 0x0000cf0009040a27 */ /* 0x000fc800078e00ff */
[----:B------:R-:W-:Y:S01]  /*6020*/  IMAD R2, R2, c[0x0][0x2f4], RZ ;  /* 0x0000bd0002027a24 */ /* 0x000fe200078e02ff */
[----:B------:R-:W-:Y:S02]  /*6030*/  @P0 SHF.R.U32.HI R7, RZ, c[0x0][0x340], R4 ;  /* 0x0000d000ff070a19 */ /* 0x000fe40000011604 */
[----:B------:R-:W-:Y:S02]  /*6040*/  SHF.R.S32.HI R4, RZ, 0x1f, R0 ;  /* 0x0000001fff047819 */ /* 0x000fe40000011400 */
[--C-:B------:R-:W-:Y:S01]  /*6050*/  IADD3 R0, P2, P0, R2, R0, R7.reuse ;  /* 0x0000000002007210 */ /* 0x100fe2000785e007 */
[--C-:B------:R-:W-:Y:S01]  /*6060*/  IMAD.MOV R6, RZ, RZ, -R7.reuse ;  /* 0x000000ffff067224 */ /* 0x100fe200078e0a07 */
[----:B------:R-:W-:Y:S02]  /*6070*/  SHF.R.S32.HI R15, RZ, 0x1f, R2 ;  /* 0x0000001fff0f7819 */ /* 0x000fe40000011402 */
[----:B------:R-:W-:Y:S01]  /*6080*/  SHF.R.S32.HI R13, RZ, 0x1f, R7 ;  /* 0x0000001fff0d7819 */ /* 0x000fe20000011407 */
[----:B------:R-:W-:-:S02]  /*6090*/  IMAD.SHL.U32 R14, R0, 0x4, RZ ;  /* 0x00000004000e7824 */ /* 0x000fc400078e00ff */
[----:B------:R-:W-:Y:S01]  /*60a0*/  IMAD R6, R6, c[0x0][0x338], R9 ;  /* 0x0000ce0006067a24 */ /* 0x000fe200078e0209 */
[----:B------:R-:W-:Y:S02]  /*60b0*/  IADD3.X R15, R15, R4, R13, P2, P0 ;  /* 0x000000040f0f7210 */ /* 0x000fe400017e040d */
[----:B-1----:R-:W-:Y:S02]  /*60c0*/  ISETP.NE.AND P2, PT, R5, RZ, PT ;  /* 0x000000ff0500720c */ /* 0x002fe40003f45270 */
        /* <DEDUP_REMOVED lines=11> */
.L_x_1007:
[----:B------:R-:W2:Y:S01]  /*6180*/  LDG.E.STRONG.GPU R0, [R4.64] ;  /* 0x0000000a04007981 */ /* 0x000ea2000c1ef900 */
[----:B------:R-:W-:Y:S01]  /*6190*/  YIELD ;  /* 0x0000000000007946 */ /* 0x000fe20003800000 */
[----:B--2---:R-:W-:Y:S01]  /*61a0*/  ISETP.NE.AND P0, PT, R0, R6, PT ;  /* 0x000000060000720c */ /* 0x004fe20003f05270 */
[----:B------:R-:W-:-:S12]  /*61b0*/  CCTL.IVALL ;  /* 0x00000000ff00798f */ /* 0x000fd80002000000 */
[----:B------:R-:W-:Y:S05]  /*61c0*/  @P0 BRA `(.L_x_1007) ;  /* 0xffffffb000000947 */ /* 0x000fea000383ffff */
.L_x_1006:
[----:B------:R-:W-:Y:S05]  /*61d0*/  BSYNC B0 ;  /* 0x0000000000007941 */ /* 0x000fea0003800000 */
.L_x_1005:
[----:B------:R-:W-:Y:S01]  /*61e0*/  MOV R17, 0xffffffff ;  /* 0xffffffff00117802 */ /* 0x000fe20000000f00 */
[----:B------:R-:W-:Y:S05]  /*61f0*/  BRA.CONV ~URZ, `(.L_x_1008) ;  /* 0x000000237f007947 */ /* 0x000fea000b800000 */
[----:B------:R-:W-:Y:S02]  /*6200*/  MOV R8, 0x6220 ;  /* 0x0000622000087802 */ /* 0x000fe40000000f00 */
[----:B------:R-:W-:Y:S05]  /*6210*/  CALL.REL.NOINC `($__internal_5_$__cuda_sm70_warpsync) ;  /* 0x00000ab000007944 */ /* 0x000fea0003c00000 */
.L_x_1008:
[----:B------:R-:W2:Y:S04]  /*6220*/  LDL.LU R0, [R1+0x34] ;  /* 0x0000340001007983 */ /* 0x000ea80000300800 */
[----:B------:R-:W1:Y:S02]  /*6230*/  S2R R9, SR_TID.X ;  /* 0x0000000000097919 */ /* 0x000e640000002100 */
[----:B-1----:R-:W-:Y:S01]  /*6240*/  SHF.R.S32.HI R8, RZ, 0x1f, R9 ;  /* 0x0000001fff087819 */ /* 0x002fe20000011409 */
[----:B------:R-:W-:-:S06]  /*6250*/  NOP ;  /* 0x0000000000007918 */ /* 0x000fcc0000000000 */
[----:B--2---:R-:W-:-:S05]  /*6260*/  IMAD R0, R0, 0x3000, RZ ;  /* 0x0000300000007824 */ /* 0x004fca00078e02ff */
[----:B------:R-:W-:Y:S02]  /*6270*/  IADD3 R10, P1, P0, R2, R0, R9 ;  /* 0x00000000020a7210 */ /* 0x000fe4000783e009 */
[----:B------:R-:W-:Y:S01]  /*6280*/  SHF.R.S32.HI R2, RZ, 0x1f, R0 ;  /* 0x0000001fff027819 */ /* 0x000fe20000011400 */
[----:B------:R-:W-:-:S03]  /*6290*/  IMAD R0, R13, c[0x0][0x328], RZ ;  /* 0x0000ca000d007a24 */ /* 0x000fc600078e02ff */
[----:B------:R-:W-:Y:S01]  /*62a0*/  IADD3.X R11, R3, R2, R8, P1, P0 ;  /* 0x00000002030b7210 */ /* 0x000fe20000fe0408 */
        /* <DEDUP_REMOVED lines=59> */
[----:B-1----:R-:W-:Y:S05]  /*6660*/  CALL.REL.NOINC `($__internal_5_$__cuda_sm70_warpsync) ;  /* 0x0000066000007944 */ /* 0x002fea0003c00000 */
.L_x_1009:
        /* <DEDUP_REMOVED lines=12> */
.L_x_1011:
[----:B------:R-:W-:Y:S05]  /*6730*/  BSYNC B0 ;  /* 0x0000000000007941 */ /* 0x000fea0003800000 */
.L_x_1010:
[----:B--2---:R-:W-:Y:S01]  /*6740*/  IADD3 R4, P0, R14, c[0x0][0x348], RZ ;  /* 0x0000d2000e047a10 */ /* 0x004fe20007f1e0ff */
[----:B------:R-:W-:Y:S03]  /*6750*/  BSSY B0, `(.L_x_1012) ;  /* 0x0000008000007945 */ /* 0x000fe60003800000 */
[----:B------:R-:W-:Y:S01]  /*6760*/  IADD3.X R5, R15, c[0x0][0x34c], RZ, P0, !PT ;  /* 0x0000d3000f057a10 */ /* 0x000fe200007fe4ff */
[----:B------:R-:W-:Y:S05]  /*6770*/  @P2 BRA `(.L_x_1013) ;  /* 0x0000005000002947 */ /* 0x000fea0003800000 */
.L_x_1014:
[----:B------:R-:W2:Y:S01]  /*6780*/  LDG.E.STRONG.GPU R0, [R4.64] ;  /* 0x0000000a04007981 */ /* 0x000ea2000c1ef900 */
[----:B------:R-:W-:Y:S01]  /*6790*/  YIELD ;  /* 0x0000000000007946 */ /* 0x000fe20003800000 */
[----:B--2---:R-:W-:Y:S01]  /*67a0*/  ISETP.NE.AND P0, PT, R0, R6, PT ;  /* 0x000000060000720c */ /* 0x004fe20003f05270 */
[----:B------:R-:W-:-:S12]  /*67b0*/  CCTL.IVALL ;  /* 0x00000000ff00798f */ /* 0x000fd80002000000 */
[----:B------:R-:W-:Y:S05]  /*67c0*/  @P0 BRA `(.L_x_1014) ;  /* 0xffffffb000000947 */ /* 0x000fea000383ffff */
.L_x_1013:
[----:B------:R-:W-:Y:S05]  /*67d0*/  BSYNC B0 ;  /* 0x0000000000007941 */ /* 0x000fea0003800000 */
.L_x_1012:
[----:B------:R-:W-:Y:S05]  /*67e0*/  BRA.CONV ~URZ, `(.L_x_1015) ;  /* 0x000000237f007947 */ /* 0x000fea000b800000 */
[----:B------:R-:W-:Y:S02]  /*67f0*/  MOV R8, 0x6810 ;  /* 0x0000681000087802 */ /* 0x000fe40000000f00 */
[----:B-1----:R-:W-:Y:S05]  /*6800*/  CALL.REL.NOINC `($__internal_5_$__cuda_sm70_warpsync) ;  /* 0x000004c000007944 */ /* 0x002fea0003c00000 */
.L_x_1015:
        /* <DEDUP_REMOVED lines=64> */
.L_x_1016:
        /* <DEDUP_REMOVED lines=12> */
        .weak           $__internal_5_$__cuda_sm70_warpsync
        .type           $__internal_5_$__cuda_sm70_warpsync,@function
        .size           $__internal_5_$__cuda_sm70_warpsync,(.L_x_2314 - $__internal_5_$__cuda_sm70_warpsync)
$__internal_5_$__cuda_sm70_warpsync:
[----:B------:R-:W-:Y:S01]  /*6cd0*/  MOV R9, 0x0 ;  /* 0x0000000000097802 */ /* 0x000fe20000000f00 */
[----:B------:R-:W-:Y:S04]  /*6ce0*/  WARPSYNC R17 ;  /* 0x0000001100007348 */ /* 0x000fe80003800000 */
[----:B------:R-:W-:Y:S05]  /*6cf0*/  RET.REL.NODEC R8 `(_ZN7cutlass13device_kernelIN5flash19enable_sm80_to_sm89INS1_16FlashAttnBwdSm80INS1_25CollectiveMainloopBwdSm80ILi2ELi1EN4cute5tupleIJNS5_1CILi64EEENS7_ILi96EEENS7_ILi128EEEEEENS_10bfloat16_tEfNS_4arch4Sm80ELb1ELb0ELb0ELb1ELb1ELb0ELb0ELb0ELi2ELi2ELi2ELi2ELb1EEENS1_24CollectiveEpilogueBwdGQAISB_fSE_Li256ELb1ELb1EEENS1_25SingleTileBwdLPTSchedulerILb1ELi96ELb1EEEEEEEEEvNT_6ParamsE) ;  /* 0xffff930008007950 */ /* 0x000fea0003c3ffff */
.L_x_1017:
        /* <DEDUP_REMOVED lines=16> */
.L_x_2314:


//--------------------- .text._ZN7cutlass13device_kernelIN5flash19enable_sm80_to_sm89INS1_16FlashAttnBwdSm80INS1_25CollectiveMainloopBwdSm80ILi2ELi2EN4cute5tupleIJNS5_1CILi64EEENS7_ILi128EEES9_EEENS_10bfloat16_tEfNS_4arch4Sm80ELb0ELb0ELb0ELb0ELb0ELb0ELb0ELb0ELi2ELi2ELi2ELi2ELb0EEENS1_21CollectiveEpilogueBwdISA_SB_SD_Li256ELb0ELb0ELi4EEENS1_19SingleTileSchedulerILb0ELb0ELb0ELi128EEEEEEEEEvNT_6ParamsE --------------------------
	.section	.text._ZN7cutlass13device_kernelIN5flash19enable_sm80_to_sm89INS1_16FlashAttnBwdSm80INS1_25CollectiveMainloopBwdSm80ILi2ELi2EN4cute5tupleIJNS5_1CILi64EEENS7_ILi128EEES9_EEENS_10bfloat16_tEfNS_4arch4Sm80ELb0ELb0ELb0ELb0ELb0ELb0ELb0ELb0ELi2ELi2ELi2ELi2ELb0EEENS1_21CollectiveEpilogueBwdISA_SB_SD_Li256ELb0ELb0ELi4EEENS1_19SingleTileSchedulerILb0ELb0ELb0ELi128EEEEEEEEEvNT_6ParamsE,"ax",@progbits
	.sectioninfo	@"SHI_REGISTERS=255"
	.align	128
.text._ZN7cutlass13device_kernelIN5flash19enable_sm80_to_sm89INS1_16FlashAttnBwdSm80INS1_25CollectiveMainloopBwdSm80ILi2ELi2EN4cute5tupleIJNS5_1CILi64EEENS7_ILi128EEES9_EEENS_10bfloat16_tEfNS_4arch4Sm80ELb0ELb0ELb0ELb0ELb0ELb0ELb0ELb0ELi2ELi2ELi2ELi2ELb0EEENS1_21CollectiveEpilogueBwdISA_SB_SD_Li256ELb0ELb0ELi4EEENS1_19SingleTileSchedulerILb0ELb0ELb0ELi128EEEEEEEEEvNT_6ParamsE:
        .type           _ZN7cutlass13device_kernelIN5flash19enable_sm80_to_sm89INS1_16FlashAttnBwdSm80INS1_25CollectiveMainloopBwdSm80ILi2ELi2EN4cute5tupleIJNS5_1CILi64EEENS7_ILi128EEES9_EEENS_10bfloat16_tEfNS_4arch4Sm80ELb0ELb0ELb0ELb0ELb0ELb0ELb0ELb0ELi2ELi2ELi2ELi2ELb0EEENS1_21CollectiveEpilogueBwdISA_SB_SD_Li256ELb0ELb0ELi4EEENS1_19SingleTileSchedulerILb0ELb0ELb0ELi128EEEEEEEEEvNT_6ParamsE,@function
        .size           _ZN7cutlass13device_kernelIN5flash19enable_sm80_to_sm89INS1_16FlashAttnBwdSm80INS1_25CollectiveMainloopBwdSm80ILi2ELi2EN4cute5tupleIJNS5_1CILi64EEENS7_ILi128EEES9_EEENS_10bfloat16_tEfNS_4arch4Sm80ELb0ELb0ELb0ELb0ELb0ELb0ELb0ELb0ELi2ELi2ELi2ELi2ELb0EEENS1_21CollectiveEpilogueBwdISA_SB_SD_Li256ELb0ELb0ELi4EEENS1_19SingleTileSchedulerILb0ELb0ELb0ELi128EEEEEEEEEvNT_6ParamsE,(.L_x_2316 - _ZN7cutlass13device_kernelIN5flash19enable_sm80_to_sm89INS1_16FlashAttnBwdSm80INS1_25CollectiveMainloopBwdSm80ILi2ELi2EN4cute5tupleIJNS5_1CILi64EEENS7_ILi128EEES9_EEENS_10bfloat16_tEfNS_4arch4Sm80ELb0ELb0ELb0ELb0ELb0ELb0ELb0ELb0ELi2ELi2ELi2ELi2ELb0EEENS1_21CollectiveEpilogueBwdISA_SB_SD_Li256ELb0ELb0ELi4EEENS1_19SingleTileSchedulerILb0ELb0ELb0ELi128EEEEEEEEEvNT_6ParamsE)
        .other          _ZN7cutlass13device_kernelIN5flash19enable_sm80_to_sm89INS1_16FlashAttnBwdSm80INS1_25CollectiveMainloopBwdSm80ILi2ELi2EN4cute5tupleIJNS5_1CILi64EEENS7_ILi128EEES9_EEENS_10bfloat16_tEfNS_4arch4Sm80ELb0ELb0ELb0ELb0ELb0ELb0ELb0ELb0ELi2ELi2ELi2ELi2ELb0EEENS1_21CollectiveEpilogueBwdISA_SB_SD_Li256ELb0ELb0ELi4EEENS1_19SingleTileSchedulerILb0ELb0ELb0ELi128EEEEEEEEEvNT_6ParamsE,@"STO_CUDA_ENTRY STV_DEFAULT"
_ZN7cutlass13device_kernelIN5flash19enable_sm80_to_sm89INS1_16FlashAttnBwdSm80INS1_25CollectiveMainloopBwdSm80ILi2ELi2EN4cute5tupleIJNS5_1CILi64EEENS7_ILi128EEES9_EEENS_10bfloat16_tEfNS_4arch4Sm80ELb0ELb0ELb0ELb0ELb0ELb0ELb0ELb0ELi2ELi2ELi2ELi2ELb0EEENS1_21CollectiveEpilogueBwdISA_SB_SD_Li256ELb0ELb0ELi4EEENS1_19SingleTileSchedulerILb0ELb0ELb0ELi128EEEEEEEEEvNT_6ParamsE:
[----:B------:R-:W-:Y:S02]  /*0000*/  MOV R1, c[0x0][0x28] ;  /* 0x00000a0000017a02 */ /* 0x000fe40000000f00 */
[----:B------:R-:W1:Y:S02]  /*0010*/  S2UR UR17, SR_CTAID.Z ;  /* 0x00000000001179c3 */ /* 0x000e640000002700 */
[----:B-1----:R-:W-:-:S13]  /*0020*/  ISETP.LE.AND P0, PT, RZ, UR17, PT ;  /* 0x00000011ff007c0c */ /* 0x002fda000bf03270 */
[----:B------:R-:W-:Y:S05]  /*0030*/  @!P0 EXIT ;  /* 0x000000000000894d */ /* 0x000fea0003800000 */
[----:B------:R-:W1:Y:S01]  /*0040*/  S2UR UR9, SR_CTAID.Y ;  /* 0x00000000000979c3 */ /* 0x000e620000002600 */
[----:B------:R-:W2:Y:S01]  /*0050*/  S2R R234, SR_TID.X ;  /* 0x0000000000ea7919 */ /* 0x000ea20000002100 */
[----:B------:R-:W-:Y:S01]  /*0060*/  ULDC.64 UR4, c[0x0][0x248] ;  /* 0x0000920000047ab9 */ /* 0x000fe20000000a00 */
[----:B------:R-:W-:Y:S01]  /*0070*/  IMAD.MOV.U32 R4, RZ, RZ, -0x80 ;  /* 0xffffff80ff047424 */ /* 0x000fe200078e00ff */
[----:B------:R-:W-:Y:S01]  /*0080*/  UISETP.NE.AND UP0, UPT, UR4, 0x1, UPT ;  /* 0x000000010400788c */ /* 0x000fe2000bf05270 */
[----:B------:R-:W3:Y:S01]  /*0090*/  S2R R22, SR_CTAID.X ;  /* 0x0000000000167919 */ /* 0x000ee20000002500 */
[----:B------:R-:W-:Y:S02]  /*00a0*/  USHF.R.S32.HI UR15, URZ, 0x1f, UR17 ;  /* 0x0000001f3f0f7899 */ /* 0x000fe40008011411 */
[----:B------:R-:W-:Y:S02]  /*00b0*/  ULDC UR4, c[0x0][0x250] ;  /* 0x0000940000047ab9 */ /* 0x000fe40000000800 */
[----:B------:R-:W-:-:S02]  /*00c0*/  ULDC.64 UR22, c[0x0][0x118] ;  /* 0x0000460000167ab9 */ /* 0x000fc40000000a00 */
[----:B------:R-:W-:Y:S02]  /*00d0*/  ULDC.64 UR12, c[0x0][0x178] ;  /* 0x00005e00000c7ab9 */ /* 0x000fe40000000a00 */
[----:B------:R-:W-:Y:S02]  /*00e0*/  USHF.L.U32 UR14, UR12, 0x6, URZ ;  /* 0x000000060c0e7899 */ /* 0x000fe4000800063f */
[----:B-1----:R-:W-:Y:S01]  /*00f0*/  UIMAD.WIDE.U32 UR10, UR9, UR5, URZ ;  /* 0x00000005090a72a5 */ /* 0x002fe2000f8e003f */
[----:B--2---:R-:W-:Y:S01]  /*0100*/  SHF.R.S32.HI R2, RZ, 0x1f, R234 ;  /* 0x0000001fff027819 */ /* 0x004fe200000114ea */
[----:B------:R-:W-:Y:S01]  /*0110*/  UMOV UR6, UR9 ;  /* 0x0000000900067c82 */ /* 0x000fe20008000000 */
[----:B------:R-:W-:Y:S01]  /*0120*/  IMAD.U32 R3, RZ, RZ, UR9 ;  /* 0x00000009ff037e24 */ /* 0x000fe2000f8e00ff */
[----:B------:R-:W-:Y:S01]  /*0130*/  @UP0 USHF.R.U32.HI UR6, URZ, UR4, UR11 ;  /* 0x000000043f060299 */ /* 0x000fe2000801160b */
[CC--:B------:R-:W-:Y:S01]  /*0140*/  LEA.HI R9, R2.reuse, R234.reuse, RZ, 0x3 ;  /* 0x000000ea02097211 */ /* 0x0c0fe200078f18ff */
[----:B------:R-:W-:Y:S01]  /*0150*/  USHF.R.S32.HI UR24, URZ, 0x1f, UR9 ;  /* 0x0000001f3f187899 */ /* 0x000fe20008011409 */
[----:B------:R-:W-:Y:S01]  /*0160*/  LEA.HI R8, R2, R234, RZ, 0x6 ;  /* 0x000000ea02087211 */ /* 0x000fe200078f30ff */
[----:B------:R-:W-:Y:S01]  /*0170*/  USHF.R.S32.HI UR7, URZ, 0x1f, UR6 ;  /* 0x0000001f3f077899 */ /* 0x000fe20008011406 */
[----:B------:R-:W-:Y:S01]  /*0180*/  SHF.R.S32.HI R240, RZ, 0x3, R9 ;  /* 0x00000003fff07819 */ /* 0x000fe20000011409 */
[----:B------:R-:W-:Y:S01]  /*0190*/  ULDC.64 UR4, c[0x0][0x1e0] ;  /* 0x0000780000047ab9 */ /* 0x000fe20000000a00 */
[----:B------:R-:W-:Y:S01]  /*01a0*/  LOP3.LUT R9, R9, 0xfffffff8, RZ, 0xc0, !PT ;  /* 0xfffffff809097812 */ /* 0x000fe200078ec0ff */
[----:B------:R-:W-:Y:S01]  /*01b0*/  UIMAD UR4, UR7, UR4, URZ ;  /* 0x00000004070472a4 */ /* 0x000fe2000f8e023f */
[----:B------:R-:W-:Y:S01]  /*01c0*/  SHF.R.S32.HI R241, RZ, 0x1f, R240 ;  /* 0x0000001ffff17819 */ /* 0x000fe200000114f0 */
[----:B------:R-:W-:Y:S01]  /*01d0*/  IMAD.SHL.U32 R10, R240, 0x40, RZ ;  /* 0x00000040f00a7824 */ /* 0x000fe200078e00ff */
[----:B------:R-:W-:Y:S01]  /*01e0*/  SHF.R.S32.HI R8, RZ, 0x6, R8 ;  /* 0x00000006ff087819 */ /* 0x000fe20000011408 */
[----:B------:R-:W-:Y:S01]  /*01f0*/  IMAD.IADD R9, R234, 0x1, -R9 ;  /* 0x00000001ea097824 */ /* 0x000fe200078e0a09 */
[----:B------:R-:W-:Y:S01]  /*0200*/  UIMAD UR8, UR6, UR5, UR4 ;  /* 0x00000005060872a4 */ /* 0x000fe2000f8e0204 */
[----:B------:R-:W-:Y:S01]  /*0210*/  IMAD.U32 R12, RZ, RZ, UR6 ;  /* 0x00000006ff0c7e24 */ /* 0x000fe2000f8e00ff */
[----:B------:R-:W-:Y:S01]  /*0220*/  LOP3.LUT R10, R10, 0x1c0, RZ, 0xc0, !PT ;  /* 0x000001c00a0a7812 */ /* 0x000fe200078ec0ff */
[----:B------:R-:W-:Y:S01]  /*0230*/  IMAD.SHL.U32 R18, R9, 0x8, RZ ;  /* 0x0000000809127824 */ /* 0x000fe200078e00ff */
[----:B------:R-:W-:Y:S01]  /*0240*/  ULDC.64 UR4, c[0x0][0x1b0] ;  /* 0x00006c0000047ab9 */ /* 0x000fe20000000a00 */
[C---:B------:R-:W-:Y:S01]  /*0250*/  IMAD R24, R241.reuse, c[0x0][0x208], RZ ;  /* 0x00008200f1187a24 */ /* 0x040fe200078e02ff */
[----:B------:R-:W-:Y:S01]  /*0260*/  UIMAD UR4, UR7, UR4, URZ ;  /* 0x00000004070472a4 */ /* 0x000fe2000f8e023f */
[----:B------:R-:W-:Y:S01]  /*0270*/  IMAD R26, R241, c[0x0][0x178], RZ ;  /* 0x00005e00f11a7a24 */ /* 0x000fe200078e02ff */
[--C-:B------:R-:W-:Y:S01]  /*0280*/  SHF.R.S32.HI R19, RZ, 0x1f, R18.reuse ;  /* 0x0000001fff137819 */ /* 0x100fe20000011412 */
[----:B------:R-:W-:Y:S01]  /*0290*/  IMAD.SHL.U32 R7, R8, 0x200, RZ ;  /* 0x0000020008077824 */ /* 0x000fe200078e00ff */
[----:B------:R-:W-:Y:S01]  /*02a0*/  UIMAD UR10, UR6, UR5, UR4 ;  /* 0x00000005060a72a4 */ /* 0x000fe2000f8e0204 */
[----:B------:R-:W-:Y:S01]  /*02b0*/  LOP3.LUT R0, R10, 0x38, R18, 0xf8, !PT ;  /* 0x000000380a007812 */ /* 0x000fe200078ef812 */
[----:B------:R-:W-:Y:S01]  /*02c0*/  IMAD R24, R240, c[0x0][0x20c], R24 ;  /* 0x00008300f0187a24 */ /* 0x000fe200078e0218 */
[----:B------:R-:W-:Y:S01]  /*02d0*/  ULDC.64 UR4, c[0x0][0x210] ;  /* 0x0000840000047ab9 */ /* 0x000fe20000000a00 */
[C---:B------:R-:W-:Y:S01]  /*02e0*/  IMAD.WIDE.U32 R14, R12.reuse, c[0x0][0x1e0], R18 ;  /* 0x000078000c0e7a25 */ /* 0x040fe200078e0012 */
[----:B------:R-:W-:Y:S01]  /*02f0*/  ULDC.64 UR6, c[0x0][0x180] ;  /* 0x0000600000067ab9 */ /* 0x000fe20000000a00 */
[----:B------:R-:W-:Y:S01]  /*0300*/  SHF.R.U32.HI R10, RZ, 0x3, R10 ;  /* 0x00000003ff0a7819 */ /* 0x000fe2000001160a */
[----:B------:R-:W-:Y:S01]  /*0310*/  UIMAD UR4, UR24, UR4, URZ ;  /* 0x00000004180472a4 */ /* 0x000fe2000f8e023f */
[----:B------:R-:W-:Y:S01]  /*0320*/  IMAD.WIDE.U32 R12, R12, c[0x0][0x1b0], R18 ;  /* 0x00006c000c0c7a25 */ /* 0x000fe200078e0012 */
[----:B------:R-:W-:Y:S01]  /*0330*/  UIMAD UR6, UR24, UR6, URZ ;  /* 0x00000006180672a4 */ /* 0x000fe2000f8e023f */
[----:B------:R-:W-:Y:S01]  /*0340*/  LOP3.LUT R10, R7, R0, R10, 0xf6, !PT ;  /* 0x00000000070a7212 */ /* 0x000fe200078ef60a */
[----:B------:R-:W-:Y:S01]  /*0350*/  UMOV UR11, 0x6 ;  /* 0x00000006000b7882 */ /* 0x000fe20000000000 */
[C---:B------:R-:W-:Y:S01]  /*0360*/  IMAD.WIDE.U32 R16, R240.reuse, c[0x0][0x208], R18 ;  /* 0x00008200f0107a25 */ /* 0x040fe200078e0012 */
[----:B------:R-:W-:Y:S01]  /*0370*/  IADD3 R13, R13, UR10, RZ ;  /* 0x0000000a0d0d7c10 */ /* 0x000fe2000fffe0ff */
[----:B------:R-:W-:Y:S01]  /*0380*/  UIMAD UR10, UR9, UR5, UR4 ;  /* 0x00000005090a72a4 */ /* 0x000fe2000f8e0204 */
[----:B------:R-:W-:Y:S01]  /*0390*/  IADD3 R15, R15, UR8, RZ ;  /* 0x000000080f0f7c10 */ /* 0x000fe2000fffe0ff */
[C---:B------:R-:W-:Y:S01]  /*03a0*/  IMAD R26, R240.reuse, c[0x0][0x17c], R26 ;  /* 0x00005f00f01a7a24 */ /* 0x040fe200078e021a */
[----:B------:R-:W-:Y:S01]  /*03b0*/  UIMAD UR8, UR9, UR7, UR6 ;  /* 0x00000007090872a4 */ /* 0x000fe2000f8e0206 */
[----:B------:R-:W-:Y:S01]  /*03c0*/  IMAD.WIDE.U32 R20, R240, c[0x0][0x178], R18 ;  /* 0x00005e00f0147a25 */ /* 0x000fe200078e0012 */
[----:B------:R-:W-:Y:S01]  /*03d0*/  ULDC.64 UR4, c[0x0][0x1b8] ;  /* 0x00006e0000047ab9 */ /* 0x000fe20000000a00 */
[C---:B------:R-:W-:Y:S01]  /*03e0*/  ISETP.GE.AND P6, PT, R18.reuse, c[0x0][0x1cc], PT ;  /* 0x0000730012007a0c */ /* 0x040fe20003fc6270 */
[----:B------:R-:W-:Y:S01]  /*03f0*/  ULDC.64 UR6, c[0x0][0x1e8] ;  /* 0x00007a0000067ab9 */ /* 0x000fe20000000a00 */
[----:B------:R-:W-:Y:S01]  /*0400*/  IMAD.IADD R25, R17, 0x1, R24 ;  /* 0x0000000111197824 */ /* 0x000fe200078e0218 */
[----:B------:R-:W-:Y:S01]  /*0410*/  UIMAD UR4, UR15, UR4, URZ ;  /* 0x000000040f0472a4 */ /* 0x000fe2000f8e023f */
[----:B------:R-:W-:Y:S01]  /*0420*/  IMAD.MOV.U32 R24, RZ, RZ, R16 ;  /* 0x000000ffff187224 */ /* 0x000fe200078e0010 */
[----:B------:R-:W-:Y:S01]  /*0430*/  UIMAD UR6, UR15, UR6, URZ ;  /* 0x000000060f0672a4 */ /* 0x000fe2000f8e023f */
[----:B------:R-:W-:Y:S01]  /*0440*/  IMAD.U32 R0, RZ, RZ, UR9 ;  /* 0x00000009ff007e24 */ /* 0x000fe2000f8e00ff */
[----:B------:R-:W-:Y:S01]  /*0450*/  IADD3 R11, R18, 0x40, RZ ;  /* 0x00000040120b7810 */ /* 0x000fe20007ffe0ff */
[----:B------:R-:W-:Y:S01]  /*0460*/  IMAD.IADD R27, R21, 0x1, R26 ;  /* 0x00000001151b7824 */ /* 0x000fe200078e021a */
[----:B------:R-:W-:Y:S01]  /*0470*/  UIMAD UR6, UR17, UR7, UR6 ;  /* 0x00000007110672a4 */ /* 0x000fe2000f8e0206 */
[----:B------:R-:W-:Y:S01]  /*0480*/  IMAD.MOV.U32 R26, RZ, RZ, R20 ;  /* 0x000000ffff1a7224 */ /* 0x000fe200078e0014 */
[----:B------:R-:W-:Y:S01]  /*0490*/  UIMAD UR7, UR17, UR5, UR4 ;  /* 0x00000005110772a4 */ /* 0x000fe2000f8e0204 */
[----:B------:R-:W-:Y:S01]  /*04a0*/  IMAD.WIDE.U32 R24, R0, c[0x0][0x210], R24 ;  /* 0x0000840000187a25 */ /* 0x000fe200078e0018 */
[----:B------:R-:W-:Y:S01]  /*04b0*/  ISETP.GE.AND P5, PT, R11, c[0x0][0x1cc], PT ;  /* 0x000073000b007a0c */ /* 0x000fe20003fa6270 */
[----:B------:R-:W-:-:S02]  /*04c0*/  ULDC.64 UR4, c[0x0][0x188] ;  /* 0x0000620000047ab9 */ /* 0x000fc40000000a00 */
[----:B------:R-:W-:Y:S01]  /*04d0*/  IMAD.U32 R0, RZ, RZ, UR17 ;  /* 0x00000011ff007e24 */ /* 0x000fe2000f8e00ff */
[----:B------:R-:W-:Y:S01]  /*04e0*/  UIMAD UR4, UR15, UR4, URZ ;  /* 0x000000040f0472a4 */ /* 0x000fe2000f8e023f */
[----:B------:R-:W-:Y:S01]  /*04f0*/  IMAD.WIDE.U32 R26, R3, c[0x0][0x180], R26 ;  /* 0x00006000031a7a25 */ /* 0x000fe200078e001a */
[----:B------:R-:W-:Y:S01]  /*0500*/  IADD3 R25, R25, UR10, RZ ;  /* 0x0000000a19197c10 */ /* 0x000fe2000fffe0ff */
[----:B------:R-:W-:Y:S02]  /*0510*/  USHF.L.U64.HI UR13, UR12, UR11, UR13 ;  /* 0x0000000b0c0d7299 */ /* 0x000fe4000801020d */
[----:B------:R-:W-:Y:S01]  /*0520*/  IMAD.WIDE.U32 R12, R0, c[0x0][0x1b8], R12 ;  /* 0x00006e00000c7a25 */ /* 0x000fe200078e000c */
[----:B------:R-:W-:-:S03]  /*0530*/  IADD3 R27, R27, UR8, RZ ;  /* 0x000000081b1b7c10 */ /* 0x000fc6000fffe0ff */
[----:B------:R-:W-:Y:S01]  /*0540*/  IMAD.U32 R20, RZ, RZ, UR17 ;  /* 0x00000011ff147e24 */ /* 0x000fe2000f8e00ff */
[----:B------:R-:W-:Y:S01]  /*0550*/  IADD3 R13, R13, UR7, RZ ;  /* 0x000000070d0d7c10 */ /* 0x000fe2000fffe0ff */
[----:B------:R-:W-:Y:S01]  /*0560*/  IMAD.U32 R3, RZ, RZ, UR17 ;  /* 0x00000011ff037e24 */ /* 0x000fe2000f8e00ff */
[----:B------:R-:W-:Y:S01]  /*0570*/  UIMAD UR7, UR17, UR5, UR4 ;  /* 0x00000005110772a4 */ /* 0x000fe2000f8e0204 */
[----:B------:R-:W-:Y:S02]  /*0580*/  IMAD.WIDE.U32 R20, R20, c[0x0][0x188], R26 ;  /* 0x0000620014147a25 */ /* 0x000fe400078e001a */
[----:B------:R-:W-:Y:S02]  /*0590*/  ULDC.64 UR4, c[0x0][0x218] ;  /* 0x0000860000047ab9 */ /* 0x000fe40000000a00 */
[----:B------:R-:W-:Y:S01]  /*05a0*/  IMAD.WIDE.U32 R14, R3, c[0x0][0x1e8], R14 ;  /* 0x00007a00030e7a25 */ /* 0x000fe200078e000e */
[----:B------:R-:W-:Y:S01]  /*05b0*/  UIMAD UR4, UR15, UR4, URZ ;  /* 0x000000040f0472a4 */ /* 0x000fe2000f8e023f */
[----:B------:R-:W-:-:S02]  /*05c0*/  IADD3 R3, R21, UR7, RZ ;  /* 0x0000000715037c10 */ /* 0x000fc4000fffe0ff */
[----:B---3--:R-:W-:Y:S01]  /*05d0*/  IMAD R4, R22, R4, c[0x0][0x198] ;  /* 0x0000660016047624 */ /* 0x008fe200078e0204 */
[----:B------:R-:W-:Y:S01]  /*05e0*/  LEA R238, P0, R20, c[0x0][0x160], 0x1 ;  /* 0x0000580014ee7a11 */ /* 0x000fe200078008ff */
[----:B------:R-:W-:Y:S01]  /*05f0*/  IMAD.U32 R16, RZ, RZ, UR17 ;  /* 0x00000011ff107e24 */ /* 0x000fe2000f8e00ff */
[----:B------:R-:W-:Y:S01]  /*0600*/  IADD3 R15, R15, UR6, RZ ;  /* 0x000000060f0f7c10 */ /* 0x000fe2000fffe0ff */
[----:B------:R-:W-:Y:S01]  /*0610*/  IMAD.WIDE R22, R22, 0x80, R240 ;  /* 0x0000008016167825 */ /* 0x000fe200078e02f0 */
[----:B------:R-:W-:Y:S01]  /*0620*/  UIMAD UR6, UR17, UR5, UR4 ;  /* 0x00000005110672a4 */ /* 0x000fe2000f8e0204 */
[----:B------:R-:W-:Y:S02]  /*0630*/  LEA.HI.X R239, R20, c[0x0][0x164], R3, 0x1, P0 ;  /* 0x0000590014ef7a11 */ /* 0x000fe400000f0c03 */
[----:B------:R-:W-:Y:S01]  /*0640*/  IMAD.WIDE.U32 R16, R16, c[0x0][0x218], R24 ;  /* 0x0000860010107a25 */ /* 0x000fe200078e0018 */
[----:B------:R-:W-:Y:S02]  /*0650*/  ULDC.64 UR4, c[0x0][0x1d8] ;  /* 0x0000760000047ab9 */ /* 0x000fe40000000a00 */
[----:B------:R-:W-:Y:S01]  /*0660*/  USHF.L.U64.HI UR7, UR4, UR11, UR5 ;  /* 0x0000000b04077299 */ /* 0x000fe20008010205 */
[----:B------:R-:W-:Y:S01]  /*0670*/  IMAD R5, R23, c[0x0][0x1d8], RZ ;  /* 0x0000760017057a24 */ /* 0x000fe200078e02ff */
[----:B------:R-:W-:Y:S01]  /*0680*/  IADD3 R6, R17, UR6, RZ ;  /* 0x0000000611067c10 */ /* 0x000fe2000fffe0ff */
[----:B------:R-:W-:Y:S01]  /*0690*/  IMAD.IADD R3, R4, 0x1, -R240 ;  /* 0x0000000104037824 */ /* 0x000fe200078e0af0 */
[----:B------:R-:W-:Y:S01]  /*06a0*/  LEA R236, P0, R16, c[0x0][0x1f0], 0x1 ;  /* 0x00007c0010ec7a11 */ /* 0x000fe200078008ff */
[C---:B------:R-:W-:Y:S01]  /*06b0*/  IMAD R5, R22.reuse, c[0x0][0x1dc], R5 ;  /* 0x0000770016057a24 */ /* 0x040fe200078e0205 */
[----:B------:R-:W-:Y:S01]  /*06c0*/  USHF.L.U32 UR6, UR4, 0x6, URZ ;  /* 0x0000000604067899 */ /* 0x000fe2000800063f */
[----:B------:R-:W-:Y:S01]  /*06d0*/  IMAD.WIDE.U32 R14, R22, c[0x0][0x1d8], R14 ;  /* 0x00007600160e7a25 */ /* 0x000fe200078e000e */
[----:B------:R-:W-:Y:S01]  /*06e0*/  ISETP.LT.OR P1, PT, R3, 0x1, P6 ;  /* 0x000000010300780c */ /* 0x000fe20003721670 */
[----:B------:R-:W-:Y:S01]  /*06f0*/  ULDC.64 UR4, c[0x0][0x1a8] ;  /* 0x00006a0000047ab9 */ /* 0x000fe20000000a00 */
[----:B------:R-:W-:Y:S01]  /*0700*/  LEA.HI.X R237, R16, c[0x0][0x1f4], R6, 0x1, P0 ;  /* 0x00007d0010ed7a11 */ /* 0x000fe200000f0c06 */
[----:B------:R-:W-:Y:S01]  /*0710*/  IMAD.IADD R5, R15, 0x1, R5 ;  /* 0x000000010f057824 */ /* 0x000fe200078e0205 */
[----:B------:R-:W-:Y:S01]  /*0720*/  LEA R16, P0, R14, c[0x0][0x1c0], 0x1 ;  /* 0x000070000e107a11 */ /* 0x000fe200078008ff */
[----:B------:R-:W-:Y:S01]  /*0730*/  IMAD.SHL.U32 R10, R10, 0x2, RZ ;  /* 0x000000020a0a7824 */ /* 0x000fe200078e00ff */
[----:B------:R-:W-:Y:S01]  /*0740*/  ISETP.LT.OR P3, PT, R3, 0x1, P5 ;  /* 0x000000010300780c */ /* 0x000fe20002f61670 */
[----:B------:R-:W-:Y:S01]  /*0750*/  IMAD R0, R23, c[0x0][0x1a8], RZ ;  /* 0x00006a0017007a24 */ /* 0x000fe200078e02ff */
[C---:B------:R-:W-:Y:S01]  /*0760*/  ISETP.LT.OR P2, PT, R3.reuse, 0x21, P6 ;  /* 0x000000210300780c */ /* 0x040fe20003741670 */
[----:B------:R-:W-:Y:S01]  /*0770*/  IMAD.WIDE.U32 R12, R22, c[0x0][0x1a8], R12 ;  /* 0x00006a00160c7a25 */ /* 0x000fe200078e000c */
[----:B------:R-:W-:Y:S01]  /*0780*/  LEA.HI.X R17, R14, c[0x0][0x1c4], R5, 0x1, P0 ;  /* 0x000071000e117a11 */ /* 0x000fe200000f0c05 */
[----:B------:R-:W-:Y:S01]  /*0790*/  UIADD3 UR10, UP0, UR6, 0x80, URZ ;  /* 0x00000080060a7890 */ /* 0x000fe2000ff1e03f */
[----:B------:R-:W-:Y:S01]  /*07a0*/  IADD3 R14, P0, R16, UR6, RZ ;  /* 0x00000006100e7c10 */ /* 0x000fe2000ff1e0ff */
[----:B------:R-:W-:Y:S01]  /*07b0*/  IMAD.U32 R5, RZ, RZ, UR6 ;  /* 0x00000006ff057e24 */ /* 0x000fe2000f8e00ff */
[----:B------:R-:W-:Y:S01]  /*07c0*/  ISETP.LT.OR P4, PT, R3, 0x21, P5 ;  /* 0x000000210300780c */ /* 0x000fe20002f81670 */
[----:B------:R1:W-:Y:S01]  /*07d0*/  LDGSTS.E.BYPASS.LTC128B.128 [R10+0x8080], [R16.64], !P1 ;  /* 0x08080000100a7fae */ /* 0x0003e2000c901d56 */
[----:B------:R-:W-:Y:S01]  /*07e0*/  IADD3.X R15, R17, UR7, RZ, P0, !PT ;  /* 0x00000007110f7c10 */ /* 0x000fe200087fe4ff */
[----:B------:R-:W-:Y:S01]  /*07f0*/  IMAD R0, R22, c[0x0][0x1ac], R0 ;  /* 0x00006b0016007a24 */ /* 0x000fe200078e0200 */
[----:B------:R-:W-:Y:S01]  /*0800*/  IADD3 R20, P1, P0, R5, 0x80, R16 ;  /* 0x0000008005147810 */ /* 0x000fe2000783e010 */
[----:B------:R1:W-:Y:S01]  /*0810*/  LDGSTS.E.BYPASS.LTC128B.128 [R10+0xc080], [R16.64+0x80], !P3 ;  /* 0x0c080080100a7fae */ /* 0x0003e2000d901d56 */
[----:B------:R-:W-:Y:S01]  /*0820*/  ISETP.LT.OR P3, PT, R3, 0x41, P6 ;  /* 0x000000410300780c */ /* 0x000fe20003761670 */
[----:B------:R-:W-:Y:S01]  /*0830*/  UIADD3.X UR8, URZ, UR7, URZ, UP0, !UPT ;  /* 0x000000073f087290 */ /* 0x000fe200087fe43f */
[----:B------:R-:W-:Y:S01]  /*0840*/  IADD3.X R21, RZ, UR7, R17, P1, P0 ;  /* 0x00000007ff157c10 */ /* 0x000fe20008fe0411 */
[----:B------:R2:W-:Y:S01]  /*0850*/  LDGSTS.E.BYPASS.LTC128B.128 [R10+0x9080], [R14.64], !P2 ;  /* 0x090800000e0a7fae */ /* 0x0005e2000d101d56 */
[----:B------:R-:W-:Y:S01]  /*0860*/  IADD3 R22, P1, R14, UR6, RZ ;  /* 0x000000060e167c10 */ /* 0x000fe2000ff3e0ff */
[----:B------:R-:W-:Y:S01]  /*0870*/  IMAD.IADD R0, R13, 0x1, R0 ;  /* 0x000000010d007824 */ /* 0x000fe200078e0200 */
[----:B------:R-:W-:Y:S01]  /*0880*/  ISETP.LT.OR P2, PT, R3, 0x41, P5 ;  /* 0x000000410300780c */ /* 0x000fe20002f41670 */
[----:B------:R3:W-:Y:S01]  /*0890*/  LDGSTS.E.BYPASS.LTC128B.128 [R10+0xd080], [R20.64], !P4 ;  /* 0x0d080000140a7fae */ /* 0x0007e2000e101d56 */
[----:B------:R-:W-:Y:S01]  /*08a0*/  IADD3.X R23, R15, UR7, RZ, P1, !PT ;  /* 0x000000070f177c10 */ /* 0x000fe20008ffe4ff */
[----:B------:R-:W-:Y:S01]  /*08b0*/  IMAD.SHL.U32 R246, R234, 0x4, RZ ;  /* 0x00000004eaf67824 */ /* 0x000fe200078e00ff */
[----:B------:R-:W-:-:S02]  /*08c0*/  ISETP.LT.OR P5, PT, R3, 0x61, P5 ;  /* 0x000000610300780c */ /* 0x000fc40002fa1670 */
[C---:B------:R-:W-:Y:S01]  /*08d0*/  IADD3 R245, R10.reuse, 0x10080, RZ ;  /* 0x000100800af57810 */ /* 0x040fe20007ffe0ff */
[----:B------:R4:W-:Y:S01]  /*08e0*/  LDGSTS.E.BYPASS.LTC128B.128 [R10+0xa080], [R22.64], !P3 ;  /* 0x0a080000160a7fae */ /* 0x0009e2000d901d56 */
[----:B------:R-:W-:Y:S02]  /*08f0*/  SHF.R.S32.HI R247, RZ, 0x1f, R246 ;  /* 0x0000001ffff77819 */ /* 0x000fe400000114f6 */
[----:B------:R-:W-:Y:S02]  /*0900*/  IADD3 R244, R10, 0x18080, RZ ;  /* 0x000180800af47810 */ /* 0x000fe40007ffe0ff */
[----:B-1----:R-:W-:Y:S02]  /*0910*/  LEA R16, P0, R12, c[0x0][0x190], 0x1 ;  /* 0x000064000c107a11 */ /* 0x002fe400078008ff */
[----:B--2---:R-:W-:Y:S02]  /*0920*/  IADD3 R14, P1, R14, UR10, RZ ;  /* 0x0000000a0e0e7c10 */ /* 0x004fe4000ff3e0ff */
[----:B------:R-:W-:-:S02]  /*0930*/  LEA.HI.X R17, R12, c[0x0][0x194], R0, 0x1, P0 ;  /* 0x000065000c117a11 */ /* 0x000fc400000f0c00 */
[----:B------:R-:W-:Y:S02]  /*0940*/  IADD3.X R15, R15, UR8, RZ, P1, !PT ;  /* 0x000000080f0f7c10 */ /* 0x000fe40008ffe4ff */
[----:B------:R-:W-:Y:S02]  /*0950*/  ISETP.LT.OR P0, PT, R3, 0x61, P6 ;  /* 0x000000610300780c */ /* 0x000fe40003701670 */
[----:B------:R-:W-:Y:S01]  /*0960*/  ISETP.GE.AND P1, PT, R11, c[0x0][0x19c], PT ;  /* 0x000067000b007a0c */ /* 0x000fe20003f26270 */
[----:B------:R1:W-:Y:S01]  /*0970*/  LDGSTS.E.BYPASS.LTC128B.128 [R10+0xe080], [R14.64], !P2 ;  /* 0x0e0800000e0a7fae */ /* 0x0003e2000d101d56 */
[----:B------:R-:W-:Y:S02]  /*0980*/  ISETP.GE.AND P2, PT, R18, c[0x0][0x19c], PT ;  /* 0x0000670012007a0c */ /* 0x000fe40003f46270 */
[----:B------:R-:W-:Y:S01]  /*0990*/  IADD3 R12, P4, R22, UR6, RZ ;  /* 0x00000006160c7c10 */ /* 0x000fe2000ff9e0ff */
[----:B------:R-:W-:Y:S01]  /*09a0*/  USHF.L.U32 UR6, UR4, 0x6, URZ ;  /* 0x0000000604067899 */ /* 0x000fe2000800063f */
[----:B------:R-:W-:-:S02]  /*09b0*/  ISETP.LT.OR P6, PT, R3, 0x1, P2 ;  /* 0x000000010300780c */ /* 0x000fc400017c1670 */
[----:B------:R-:W-:-:S03]  /*09c0*/  IADD3.X R13, R23, UR7, RZ, P4, !PT ;  /* 0x00000007170d7c10 */ /* 0x000fc6000a7fe4ff */
[----:B------:R-:W-:Y:S02]  /*09d0*/  IMAD.U32 R0, RZ, RZ, UR6 ;  /* 0x00000006ff007e24 */ /* 0x000fe4000f8e00ff */
[----:B------:R2:W-:Y:S01]  /*09e0*/  LDGSTS.E.BYPASS.LTC128B.128 [R10+0xb080], [R12.64], !P0 ;  /* 0x0b0800000c0a7fae */ /* 0x0005e2000c101d56 */
[----:B------:R-:W-:Y:S02]  /*09f0*/  ISETP.LT.OR P0, PT, R3, 0x21, P1 ;  /* 0x000000210300780c */ /* 0x000fe40000f01670 */
[----:B-1----:R-:W-:Y:S01]  /*0a00*/  IADD3 R14, P3, R22, UR10, RZ ;  /* 0x0000000a160e7c10 */ /* 0x002fe2000ff7e0ff */
[----:B------:R-:W-:-:S03]  /*0a10*/  UIADD3 UR10, UP0, UR6, 0x80, URZ ;  /* 0x00000080060a7890 */ /* 0x000fc6000ff1e03f */
[----:B------:R-:W-:Y:S01]  /*0a20*/  IADD3.X R15, R23, UR8, RZ, P3, !PT ;  /* 0x00000008170f7c10 */ /* 0x000fe20009ffe4ff */
[----:B------:R-:W-:Y:S01]  /*0a30*/  USHF.L.U64.HI UR8, UR4, UR11, UR5 ;  /* 0x0000000b04087299 */ /* 0x000fe20008010205 */
[C---:B------:R-:W-:Y:S02]  /*0a40*/  ISETP.LT.OR P3, PT, R3.reuse, 0x1, P1 ;  /* 0x000000010300780c */ /* 0x040fe40000f61670 */
[----:B------:R-:W-:Y:S01]  /*0a50*/  ULDC.64 UR4, c[0x0][0x278] ;  /* 0x00009e0000047ab9 */ /* 0x000fe20000000a00 */
[----:B------:R1:W-:Y:S01]  /*0a60*/  LDGSTS.E.BYPASS.LTC128B.128 [R10+0xf080], [R14.64], !P5 ;  /* 0x0f0800000e0a7fae */ /* 0x0003e2000e901d56 */
[----:B------:R-:W-:Y:S01]  /*0a70*/  ISETP.LT.OR P5, PT, R3, 0x21, P2 ;  /* 0x000000210300780c */ /* 0x000fe200017a1670 */
[----:B------:R-:W-:Y:S01]  /*0a80*/  UIADD3.X UR7, URZ, UR8, URZ, UP0, !UPT ;  /* 0x000000083f077290 */ /* 0x000fe200087fe43f */
[----:B--2---:R-:W-:Y:S01]  /*0a90*/  IADD3 R12, P4, R16, UR6, RZ ;  /* 0x00000006100c7c10 */ /* 0x004fe2000ff9e0ff */
[----:B------:R2:W-:Y:S01]  /*0aa0*/  LDGSTS.E.BYPASS.LTC128B.128 [R10+0x80], [R16.64], !P6 ;  /* 0x00080000100a7fae */ /* 0x0005e2000f101d56 */
[----:B------:R-:W-:-:S02]  /*0ab0*/  UIMAD UR11, UR15, UR4, URZ ;  /* 0x000000040f0b72a4 */ /* 0x000fc4000f8e023f */
[----:B------:R-:W-:Y:S01]  /*0ac0*/  IADD3.X R13, R17, UR8, RZ, P4, !PT ;  /* 0x00000008110d7c10 */ /* 0x000fe2000a7fe4ff */
[----:B------:R-:W-:Y:S01]  /*0ad0*/  UIMAD.WIDE.U32 UR18, UR17, UR4, URZ ;  /* 0x00000004111272a5 */ /* 0x000fe2000f8e003f */
[C---:B------:R-:W-:Y:S01]  /*0ae0*/  ISETP.LT.OR P4, PT, R3.reuse, 0x41, P2 ;  /* 0x000000410300780c */ /* 0x040fe20001781670 */
[----:B------:R2:W-:Y:S01]  /*0af0*/  LDGSTS.E.BYPASS.LTC128B.128 [R10+0x4080], [R16.64+0x80], !P3 ;  /* 0x04080080100a7fae */ /* 0x0005e2000d901d56 */
[----:B------:R-:W-:Y:S01]  /*0b00*/  ISETP.LT.OR P2, PT, R3, 0x61, P2 ;  /* 0x000000610300780c */ /* 0x000fe20001741670 */
[----:B------:R-:W-:Y:S02]  /*0b10*/  UIMAD UR11, UR17, UR5, UR11 ;  /* 0x00000005110b72a4 */ /* 0x000fe4000f8e020b */
[----:B------:R5:W-:Y:S01]  /*0b20*/  LDGSTS.E.BYPASS.LTC128B.128 [R10+0x1080], [R12.64], !P5 ;  /* 0x010800000c0a7fae */ /* 0x000be2000e901d56 */
[----:B------:R-:W-:Y:S01]  /*0b30*/  ISETP.GE.AND P5, PT, R11, c[0x0][0x16c], PT ;  /* 0x00005b000b007a0c */ /* 0x000fe20003fa6270 */
[----:B------:R-:W-:Y:S02]  /*0b40*/  ULDC.64 UR4, c[0x0][0x270] ;  /* 0x00009c0000047ab9 */ /* 0x000fe40000000a00 */
[----:B------:R-:W-:-:S02]  /*0b50*/  UIMAD UR4, UR24, UR4, URZ ;  /* 0x00000004180472a4 */ /* 0x000fc4000f8e023f */
[----:B------:R-:W-:Y:S02]  /*0b60*/  UIADD3 UR11, UR19, UR11, URZ ;  /* 0x0000000b130b7290 */ /* 0x000fe4000fffe03f */
[----:B------:R-:W-:Y:S01]  /*0b70*/  UIMAD UR5, UR9, UR5, UR4 ;  /* 0x00000005090572a4 */ /* 0x000fe2000f8e0204 */
[----:B-1----:R-:W-:-:S04]  /*0b80*/  IADD3 R14, P6, P3, R0, 0x80, R16 ;  /* 0x00000080000e7810 */ /* 0x002fc80007bde010 */
[----:B------:R-:W-:Y:S02]  /*0b90*/  IADD3.X R15, RZ, UR8, R17, P6, P3 ;  /* 0x00000008ff0f7c10 */ /* 0x000fe4000b7e6411 */
[C---:B------:R-:W-:Y:S02]  /*0ba0*/  ISETP.LT.OR P3, PT, R3.reuse, 0x41, P1 ;  /* 0x000000410300780c */ /* 0x040fe40000f61670 */
[----:B------:R-:W-:Y:S01]  /*0bb0*/  ISETP.GE.AND P6, PT, R18, c[0x0][0x16c], PT ;  /* 0x00005b0012007a0c */ /* 0x000fe20003fc6270 */
[----:B------:R1:W-:Y:S01]  /*0bc0*/  LDGSTS.E.BYPASS.LTC128B.128 [R10+0x5080], [R14.64], !P0 ;  /* 0x050800000e0a7fae */ /* 0x0003e2000c101d56 */
[----:B------:R-:W-:Y:S02]  /*0bd0*/  ISETP.LT.OR P1, PT, R3, 0x61, P1 ;  /* 0x000000610300780c */ /* 0x000fe40000f21670 */
[----:B------:R-:W-:Y:S02]  /*0be0*/  SEL R0, RZ, 0x1, P6 ;  /* 0x00000001ff007807 */ /* 0x000fe40003000000 */
[----:B------:R-:W-:-:S02]  /*0bf0*/  SEL R3, RZ, 0x2, P5 ;  /* 0x00000002ff037807 */ /* 0x000fc40002800000 */
[----:B------:R-:W-:-:S03]  /*0c00*/  P2R R5, PR, RZ, 0x40 ;  /* 0x00000040ff057803 */ /* 0x000fc60000000000 */
[----:B------:R-:W-:Y:S02]  /*0c10*/  IMAD.IADD R0, R3, 0x1, R0 ;  /* 0x0000000103007824 */ /* 0x000fe400078e0200 */
[----:B------:R-:W-:Y:S01]  /*0c20*/  IMAD.U32 R3, RZ, RZ, UR5 ;  /* 0x00000005ff037e24 */ /* 0x000fe2000f8e00ff */
[----:B------:R-:W-:Y:S01]  /*0c30*/  ULDC.64 UR4, c[0x0][0x208] ;  /* 0x0000820000047ab9 */ /* 0x000fe20000000a00 */
[----:B-1----:R-:W-:-:S04]  /*0c40*/  IADD3 R14, P0, R12, UR6, RZ ;  /* 0x000000060c0e7c10 */ /* 0x002fc8000ff1e0ff */
[----:B------:R-:W-:Y:S02]  /*0c50*/  IADD3.X R15, R13, UR8, RZ, P0, !PT ;  /* 0x000000080d0f7c10 */ /* 0x000fe400087fe4ff */
[----:B-----5:R-:W-:-:S03]  /*0c60*/  IADD3 R12, P0, R12, UR10, RZ ;  /* 0x0000000a0c0c7c10 */ /* 0x020fc6000ff1e0ff */
[----:B------:R1:W-:Y:S01]  /*0c70*/  LDGSTS.E.BYPASS.LTC128B.128 [R10+0x2080], [R14.64], !P4 ;  /* 0x020800000e0a7fae */ /* 0x0003e2000e101d56 */
[----:B------:R-:W-:Y:S02]  /*0c80*/  IADD3.X R13, R13, UR7, RZ, P0, !PT ;  /* 0x000000070d0d7c10 */ /* 0x000fe400087fe4ff */
[----:B------:R-:W-:-:S03]  /*0c90*/  LOP3.LUT P4, RZ, R0, 0x1, RZ, 0xc0, !PT ;  /* 0x0000000100ff7812 */ /* 0x000fc6000788c0ff */
[----:B------:R5:W-:Y:S01]  /*0ca0*/  LDGSTS.E.BYPASS.LTC128B.128 [R10+0x6080], [R12.64], !P3 ;  /* 0x060800000c0a7fae */ /* 0x000be2000d901d56 */
[----:B--2---:R-:W-:-:S04]  /*0cb0*/  IADD3 R16, P3, R14, UR6, RZ ;  /* 0x000000060e107c10 */ /* 0x004fc8000ff7e0ff */
[----:B------:R-:W-:Y:S01]  /*0cc0*/  IADD3.X R17, R15, UR8, RZ, P3, !PT ;  /* 0x000000080f117c10 */ /* 0x000fe20009ffe4ff */
[----:B------:R-:W-:Y:S01]  /*0cd0*/  UMOV UR8, 0x5 ;  /* 0x0000000500087882 */ /* 0x000fe20000000000 */
[----:B------:R-:W-:Y:S01]  /*0ce0*/  LOP3.LUT P3, RZ, R0, 0x2, RZ, 0xc0, !PT ;  /* 0x0000000200ff7812 */ /* 0x000fe2000786c0ff */
[----:B------:R-:W-:Y:S01]  /*0cf0*/  IMAD.U32 R0, RZ, RZ, UR9 ;  /* 0x00000009ff007e24 */ /* 0x000fe2000f8e00ff */
[----:B------:R-:W-:Y:S01]  /*0d00*/  USHF.L.U64.HI UR8, UR4, UR8, UR5 ;  /* 0x0000000804087299 */ /* 0x000fe20008010205 */
[----:B------:R2:W-:Y:S01]  /*0d10*/  LDGSTS.E.BYPASS.LTC128B.128 [R10+0x3080], [R16.64], !P2 ;  /* 0x03080000100a7fae */ /* 0x0005e2000d101d56 */
[----:B-----5:R-:W-:Y:S01]  /*0d20*/  IADD3 R12, P0, R14, UR10, RZ ;  /* 0x0000000a0e0c7c10 */ /* 0x020fe2000ff1e0ff */
[----:B------:R-:W-:-:S03]  /*0d30*/  USHF.L.U32 UR10, UR4, 0x5, URZ ;  /* 0x00000005040a7899 */ /* 0x000fc6000800063f */
[----:B------:R-:W-:Y:S01]  /*0d40*/  IADD3.X R13, R15, UR7, RZ, P0, !PT ;  /* 0x000000070f0d7c10 */ /* 0x000fe200087fe4ff */
[----:B-1----:R-:W-:Y:S01]  /*0d50*/  IMAD.WIDE.U32 R14, R0, c[0x0][0x270], R246 ;  /* 0x00009c00000e7a25 */ /* 0x002fe200078e00f6 */
[----:B------:R-:W-:Y:S01]  /*0d60*/  IADD3 R0, -R240, c[0x0][0x168], RZ ;  /* 0x00005a00f0007a10 */ /* 0x000fe20007ffe1ff */
[----:B------:R-:W-:Y:S02]  /*0d70*/  ULDC.64 UR4, c[0x0][0x288] ;  /* 0x0000a20000047ab9 */ /* 0x000fe40000000a00 */
[----:B------:R1:W-:Y:S01]  /*0d80*/  LDGSTS.E.BYPASS.LTC128B.128 [R10+0x7080], [R12.64], !P1 ;  /* 0x070800000c0a7fae */ /* 0x0003e2000c901d56 */
[C---:B------:R-:W-:Y:S01]  /*0d90*/  ISETP.LT.OR P2, PT, R0.reuse, 0x1, !P4 ;  /* 0x000000010000780c */ /* 0x040fe20006741670 */
[----:B------:R-:W-:Y:S01]  /*0da0*/  ULDC.64 UR6, c[0x0][0x290] ;  /* 0x0000a40000067ab9 */ /* 0x000fe20000000a00 */
[----:B------:R-:W-:Y:S01]  /*0db0*/  ISETP.LT.OR P4, PT, R0, 0x21, !P4 ;  /* 0x000000210000780c */ /* 0x000fe20006781670 */
[----:B------:R-:W0:Y:S01]  /*0dc0*/  LDGDEPBAR ;  /* 0x00000000000079af */ /* 0x000e220000000000 */
[----:B------:R-:W-:Y:S01]  /*0dd0*/  IADD3 R6, P1, R14, UR18, RZ ;  /* 0x000000120e067c10 */ /* 0x000fe2000ff3e0ff */
[----:B------:R-:W-:-:S02]  /*0de0*/  UIMAD UR4, UR24, UR4, URZ ;  /* 0x00000004180472a4 */ /* 0x000fc4000f8e023f */
[----:B------:R-:W-:Y:S01]  /*0df0*/  UIMAD UR12, UR15, UR6, URZ ;  /* 0x000000060f0c72a4 */ /* 0x000fe2000f8e023f */
[----:B------:R-:W-:Y:S01]  /*0e00*/  IADD3.X R3, R15, UR11, R3, P1, !PT ;  /* 0x0000000b0f037c10 */ /* 0x000fe20008ffe403 */
[----:B------:R-:W-:Y:S01]  /*0e10*/  UIMAD UR4, UR9, UR5, UR4 ;  /* 0x00000005090472a4 */ /* 0x000fe2000f8e0204 */
[C---:B------:R-:W-:Y:S01]  /*0e20*/  LEA R14, P1, R6.reuse, c[0x0][0x258], 0x2 ;  /* 0x00009600060e7a11 */ /* 0x040fe200078210ff */
[----:B------:R-:W-:Y:S02]  /*0e30*/  UIMAD.WIDE.U32 UR18, UR17, UR6, URZ ;  /* 0x00000006111272a5 */ /* 0x000fe4000f8e003f */
[----:B------:R5:W-:Y:S01]  /*0e40*/  LDGSTS.E.BYPASS.LTC128B.128 [R10+0x10080], [R238.64], !P2 ;  /* 0x10080000ee0a7fae */ /* 0x000be2000d101d56 */
[----:B------:R-:W-:Y:S01]  /*0e50*/  LEA.HI.X R15, R6, c[0x0][0x25c], R3, 0x2, P1 ;  /* 0x00009700060f7a11 */ /* 0x000fe200008f1403 */
[----:B------:R-:W-:Y:S01]  /*0e60*/  IMAD.U32 R3, RZ, RZ, UR14 ;  /* 0x0000000eff037e24 */ /* 0x000fe2000f8e00ff */
[----:B------:R-:W-:Y:S02]  /*0e70*/  UIMAD UR12, UR17, UR7, UR12 ;  /* 0x00000007110c72a4 */ /* 0x000fe4000f8e020c */
[----:B------:R-:W-:-:S02]  /*0e80*/  USHF.L.U32 UR5, UR10, 0x1, URZ ;  /* 0x000000010a057899 */ /* 0x000fc4000800063f */
[----:B------:R-:W-:Y:S02]  /*0e90*/  UIADD3 UR12, UR19, UR12, URZ ;  /* 0x0000000c130c7290 */ /* 0x000fe4000fffe03f */
[----:B------:R-:W-:Y:S02]  /*0ea0*/  USHF.L.U64.HI UR8, UR10, 0x1, UR8 ;  /* 0x000000010a087899 */ /* 0x000fe40008010208 */
[----:B------:R-:W-:Y:S01]  /*0eb0*/  ULDC UR7, c[0x0][0x168] ;  /* 0x00005a0000077ab9 */ /* 0x000fe20000000800 */
[----:B-1----:R-:W-:Y:S01]  /*0ec0*/  IADD3 R12, P0, R238, UR14, RZ ;  /* 0x0000000eee0c7c10 */ /* 0x002fe2000ff1e0ff */
[----:B------:R-:W-:-:S03]  /*0ed0*/  UISETP.GE.AND UP0, UPT, UR7, 0x41, UPT ;  /* 0x000000410700788c */ /* 0x000fc6000bf06270 */
[----:B------:R-:W-:Y:S02]  /*0ee0*/  IADD3.X R13, R239, UR13, RZ, P0, !PT ;  /* 0x0000000def0d7c10 */ /* 0x000fe400087fe4ff */
[----:B------:R-:W-:-:S13]  /*0ef0*/  ISETP.LT.OR P0, PT, R0, 0x1, !P3 ;  /* 0x000000010000780c */ /* 0x000fda0005f01670 */
[----:B------:R5:W-:Y:S01]  /*0f00*/  LDGSTS.E.BYPASS.LTC128B.128 [R10+0x12080], [R238.64+0x80], !P0 ;  /* 0x12080080ee0a7fae */ /* 0x000be2000c101d56 */
[----:B------:R-:W-:Y:S02]  /*0f10*/  ISETP.LT.OR P0, PT, R0, 0x21, !P3 ;  /* 0x000000210000780c */ /* 0x000fe40005f01670 */
[----:B------:R-:W-:Y:S01]  /*0f20*/  ISETP.GE.AND P3, PT, R18, c[0x0][0x1fc], PT ;  /* 0x00007f0012007a0c */ /* 0x000fe20003f66270 */
[----:B------:R1:W-:Y:S01]  /*0f30*/  LDGSTS.E.BYPASS.LTC128B.128 [R10+0x11080], [R12.64], !P4 ;  /* 0x110800000c0a7fae */ /* 0x0003e2000e101d56 */
[----:B------:R-:W-:-:S04]  /*0f40*/  ISETP.GE.AND P4, PT, R11, c[0x0][0x1fc], PT ;  /* 0x00007f000b007a0c */ /* 0x000fc80003f86270 */
[----:B------:R-:W-:Y:S02]  /*0f50*/  SEL R6, RZ, 0x2, P4 ;  /* 0x00000002ff067807 */ /* 0x000fe40002000000 */
[----:B-1----:R-:W-:Y:S02]  /*0f60*/  IADD3 R12, P2, P1, R3, 0x80, R238 ;  /* 0x00000080030c7810 */ /* 0x002fe4000795e0ee */
[----:B------:R-:W-:Y:S02]  /*0f70*/  SEL R3, RZ, 0x1, P3 ;  /* 0x00000001ff037807 */ /* 0x000fe40001800000 */
[----:B------:R-:W-:Y:S02]  /*0f80*/  IADD3.X R13, RZ, UR13, R239, P2, P1 ;  /* 0x0000000dff0d7c10 */ /* 0x000fe400097e24ef */
[----:B------:R-:W-:Y:S01]  /*0f90*/  ISETP.GT.AND P2, PT, R234, 0xf, PT ;  /* 0x0000000fea00780c */ /* 0x000fe20003f44270 */
[----:B------:R-:W-:Y:S02]  /*0fa0*/  IMAD.IADD R3, R6, 0x1, R3 ;  /* 0x0000000106037824 */ /* 0x000fe400078e0203 */
[----:B------:R1:W-:Y:S01]  /*0fb0*/  LDGSTS.E.BYPASS.LTC128B.128 [R10+0x13080], [R12.64], !P0 ;  /* 0x130800000c0a7fae */ /* 0x0003e2000c101d56 */
[----:B------:R-:W-:-:S02]  /*0fc0*/  IMAD.U32 R6, RZ, RZ, UR9 ;  /* 0x00000009ff067e24 */ /* 0x000fc4000f8e00ff */
[----:B------:R-:W-:Y:S02]  /*0fd0*/  LOP3.LUT P1, RZ, R3, 0x1, RZ, 0xc0, !PT ;  /* 0x0000000103ff7812 */ /* 0x000fe4000782c0ff */
[----:B--2---:R-:W-:Y:S01]  /*0fe0*/  IMAD.WIDE.U32 R16, R6, c[0x0][0x288], R246 ;  /* 0x0000a20006107a25 */ /* 0x004fe200078e00f6 */
[----:B------:R-:W-:Y:S02]  /*0ff0*/  LEA.HI R6, R2, R234, RZ, 0x5 ;  /* 0x000000ea02067211 */ /* 0x000fe400078f28ff */
[C---:B------:R-:W-:Y:S02]  /*1000*/  ISETP.LT.OR P0, PT, R0.reuse, 0x1, !P1 ;  /* 0x000000010000780c */ /* 0x040fe40004f01670 */
[----:B------:R-:W-:Y:S02]  /*1010*/  ISETP.LT.OR P1, PT, R0, 0x21, !P1 ;  /* 0x000000210000780c */ /* 0x000fe40004f21670 */
[----:B---3--:R-:W-:Y:S01]  /*1020*/  SHF.R.S32.HI R20, RZ, 0x5, R6 ;  /* 0x00000005ff147819 */ /* 0x008fe20000011406 */
[----:B-1----:R-:W-:-:S02]  /*1030*/  @!P2 IMAD.SHL.U32 R12, R234, 0x10, RZ ;  /* 0x00000010ea0ca824 */ /* 0x002fc400078e00ff */
[----:B------:R-:W-:-:S03]  /*1040*/  IMAD.U32 R13, RZ, RZ, UR4 ;  /* 0x00000004ff0d7e24 */ /* 0x000fc6000f8e00ff */
[----:B------:R1:W-:Y:S04]  /*1050*/  @!P2 LDGSTS.E.BYPASS.LTC128B.128 [R12+0x20080], [R14.64] ;  /* 0x200800000e0cafae */ /* 0x0003e8000b901d56 */
[----:B------:R-:W0:Y:S04]  /*1060*/  LDGDEPBAR ;  /* 0x00000000000079af */ /* 0x000e280000000000 */
[----:B------:R5:W-:Y:S01]  /*1070*/  LDGSTS.E.BYPASS.LTC128B.128 [R10+0x18080], [R236.64], !P0 ;  /* 0x18080000ec0a7fae */ /* 0x000be2000c101d56 */
[----:B------:R-:W-:-:S04]  /*1080*/  IADD3 R16, P0, R16, UR18, RZ ;  /* 0x0000001210107c10 */ /* 0x000fc8000ff1e0ff */
[----:B------:R-:W-:Y:S02]  /*1090*/  IADD3.X R13, R17, UR12, R13, P0, !PT ;  /* 0x0000000c110d7c10 */ /* 0x000fe400087fe40d */
[----:B-1----:R-:W-:-:S04]  /*10a0*/  IADD3 R14, P0, R236, UR5, RZ ;  /* 0x00000005ec0e7c10 */ /* 0x002fc8000ff1e0ff */
[----:B------:R-:W-:Y:S02]  /*10b0*/  IADD3.X R15, R237, UR8, RZ, P0, !PT ;  /* 0x00000008ed0f7c10 */ /* 0x000fe400087fe4ff */
[----:B------:R-:W-:Y:S02]  /*10c0*/  LOP3.LUT P0, RZ, R3, 0x2, RZ, 0xc0, !PT ;  /* 0x0000000203ff7812 */ /* 0x000fe4000780c0ff */
[----:B------:R-:W-:Y:S02]  /*10d0*/  LEA.HI R3, R6, R20, RZ, 0x1 ;  /* 0x0000001406037211 */ /* 0x000fe400078f08ff */
[C---:B------:R-:W-:Y:S02]  /*10e0*/  ISETP.LT.OR P6, PT, R0.reuse, 0x1, !P0 ;  /* 0x000000010000780c */ /* 0x040fe400047c1670 */
[----:B------:R-:W-:Y:S02]  /*10f0*/  ISETP.LT.OR P0, PT, R0, 0x21, !P0 ;  /* 0x000000210000780c */ /* 0x000fe40004701670 */
[----:B------:R-:W-:-:S05]  /*1100*/  LOP3.LUT R3, R3, 0xfffffffe, RZ, 0xc0, !PT ;  /* 0xfffffffe03037812 */ /* 0x000fca00078ec0ff */
[----:B------:R-:W-:-:S04]  /*1110*/  IMAD.IADD R3, R20, 0x1, -R3 ;  /* 0x0000000114037824 */ /* 0x000fc800078e0a03 */
[----:B------:R5:W-:Y:S01]  /*1120*/  LDGSTS.E.BYPASS.LTC128B.128 [R10+0x1a080], [R236.64+0x80], !P6 ;  /* 0x1a080080ec0a7fae */ /* 0x000be2000f101d56 */
[----:B------:R-:W-:Y:S02]  /*1130*/  ISETP.NE.AND P6, PT, R5, RZ, PT ;  /* 0x000000ff0500720c */ /* 0x000fe40003fc5270 */
[CC--:B------:R-:W-:Y:S01]  /*1140*/  LEA.HI R5, R2.reuse, R234.reuse, RZ, 0x4 ;  /* 0x000000ea02057211 */ /* 0x0c0fe200078f20ff */
[----:B------:R5:W-:Y:S01]  /*1150*/  LDGSTS.E.BYPASS.LTC128B.128 [R10+0x19080], [R14.64], !P1 ;  /* 0x190800000e0a7fae */ /* 0x000be2000c901d56 */
[----:B------:R-:W-:Y:S02]  /*1160*/  LEA.HI R2, R2, R234, RZ, 0x2 ;  /* 0x000000ea02027211 */ /* 0x000fe400078f10ff */
[----:B------:R-:W-:Y:S01]  /*1170*/  LOP3.LUT R17, R5, 0xfffffff0, RZ, 0xc0, !PT ;  /* 0xfffffff005117812 */ /* 0x000fe200078ec0ff */
[----:B------:R5:W-:Y:S01]  /*1180*/  LDGSTS.E.BYPASS.LTC128B.128 [R10+0x1b080], [R14.64+0x80], !P0 ;  /* 0x1b0800800e0a7fae */ /* 0x000be2000c101d56 */
[--C-:B------:R-:W-:Y:S02]  /*1190*/  SHF.R.S32.HI R21, RZ, 0x2, R2.reuse ;  /* 0x00000002ff157819 */ /* 0x100fe40000011402 */
[----:B------:R-:W-:Y:S01]  /*11a0*/  SHF.R.S32.HI R12, RZ, 0x1f, R2 ;  /* 0x0000001fff0c7819 */ /* 0x000fe20000011402 */
[----:B------:R-:W-:Y:S01]  /*11b0*/  IMAD.IADD R17, R234, 0x1, -R17 ;  /* 0x00000001ea117824 */ /* 0x000fe200078e0a11 */
[----:B----4-:R-:W-:-:S02]  /*11c0*/  SHF.R.S32.HI R22, RZ, 0x4, R5 ;  /* 0x00000004ff167819 */ /* 0x010fc40000011405 */
[----:B------:R-:W-:Y:S02]  /*11d0*/  LEA.HI R12, R12, R21, RZ, 0x3 ;  /* 0x000000150c0c7211 */ /* 0x000fe400078f18ff */
[----:B------:R-:W-:Y:S02]  /*11e0*/  SHF.R.S32.HI R0, RZ, 0x1f, R17 ;  /* 0x0000001fff007819 */ /* 0x000fe40000011411 */
[----:B------:R-:W-:Y:S02]  /*11f0*/  LEA.HI R5, R5, R22, RZ, 0x1 ;  /* 0x0000001605057211 */ /* 0x000fe400078f08ff */
[----:B------:R-:W-:Y:S02]  /*1200*/  LEA.HI R0, R0, R17, RZ, 0x3 ;  /* 0x0000001100007211 */ /* 0x000fe400078f18ff */
[----:B------:R-:W-:Y:S02]  /*1210*/  LOP3.LUT R12, R12, 0xfffffff8, RZ, 0xc0, !PT ;  /* 0xfffffff80c0c7812 */ /* 0x000fe400078ec0ff */
[----:B------:R-:W-:-:S02]  /*1220*/  LOP3.LUT R232, R0, 0xfffffff8, RZ, 0xc0, !PT ;  /* 0xfffffff800e87812 */ /* 0x000fc400078ec0ff */
[----:B------:R-:W-:Y:S01]  /*1230*/  LOP3.LUT R5, R5, 0xfffffffe, RZ, 0xc0, !PT ;  /* 0xfffffffe05057812 */ /* 0x000fe200078ec0ff */
[----:B------:R-:W-:Y:S01]  /*1240*/  IMAD.IADD R12, R21, 0x1, -R12 ;  /* 0x00000001150c7824 */ /* 0x000fe200078e0a0c */
[----:B------:R-:W-:Y:S01]  /*1250*/  LEA R20, P1, R16, c[0x0][0x280], 0x2 ;  /* 0x0000a00010147a11 */ /* 0x000fe200078210ff */
[----:B------:R-:W-:Y:S01]  /*1260*/  IMAD.IADD R232, R17, 0x1, -R232 ;  /* 0x0000000111e87824 */ /* 0x000fe200078e0ae8 */
[----:B------:R-:W-:Y:S01]  /*1270*/  PLOP3.LUT P0, PT, PT, PT, UP0, 0x80, 0x0 ;  /* 0x000000000000781c */ /* 0x000fe20003f0f008 */
[----:B------:R-:W-:Y:S01]  /*1280*/  IMAD.IADD R5, R22, 0x1, -R5 ;  /* 0x0000000116057824 */ /* 0x000fe200078e0a05 */
[----:B------:R-:W-:Y:S01]  /*1290*/  LEA.HI.X R21, R16, c[0x0][0x284], R13, 0x2, P1 ;  /* 0x0000a10010157a11 */ /* 0x000fe200008f140d */
[----:B------:R-:W-:Y:S01]  /*12a0*/  IMAD.SHL.U32 R23, R12, 0x40, RZ ;  /* 0x000000400c177824 */ /* 0x000fe200078e00ff */
[----:B------:R-:W-:Y:S01]  /*12b0*/  LOP3.LUT R2, R2, 0x7ffffffc, RZ, 0xc0, !PT ;  /* 0x7ffffffc02027812 */ /* 0x000fe200078ec0ff */
[----:B------:R-:W-:Y:S01]  /*12c0*/  IMAD.SHL.U32 R22, R8, 0x8, RZ ;  /* 0x0000000808167824 */ /* 0x000fe200078e00ff */
[----:B------:R-:W-:Y:S01]  /*12d0*/  SHF.R.S32.HI R0, RZ, 0x3, R0 ;  /* 0x00000003ff007819 */ /* 0x000fe20000011400 */
[----:B------:R-:W-:Y:S01]  /*12e0*/  IMAD.SHL.U32 R17, R232, 0x40, RZ ;  /* 0x00000040e8117824 */ /* 0x000fe200078e00ff */
[----:B------:R-:W-:Y:S01]  /*12f0*/  LOP3.LUT R23, R23, 0x1c0, RZ, 0xc0, !PT ;  /* 0x000001c017177812 */ /* 0x000fe200078ec0ff */
[----:B------:R-:W-:Y:S01]  /*1300*/  @!P2 IMAD.SHL.U32 R13, R234, 0x10, RZ ;  /* 0x00000010ea0da824 */ /* 0x000fe200078e00ff */
[----:B------:R-:W-:Y:S01]  /*1310*/  LOP3.LUT R22, R22, 0x18, RZ, 0xc0, !PT ;  /* 0x0000001816167812 */ /* 0x000fe200078ec0ff */
[----:B------:R-:W-:Y:S01]  /*1320*/  IMAD.SHL.U32 R226, R5, 0x8, RZ ;  /* 0x0000000805e27824 */ /* 0x000fe200078e00ff */
[----:B------:R-:W-:Y:S01]  /*1330*/  LOP3.LUT R17, R17, 0x1c0, RZ, 0xc0, !PT ;  /* 0x000001c011117812 */ /* 0x000fe200078ec0ff */
[----:B------:R-:W-:Y:S01]  /*1340*/  IMAD.SHL.U32 R225, R5, 0x20, RZ ;  /* 0x0000002005e17824 */ /* 0x000fe200078e00ff */
[----:B------:R1:W-:Y:S01]  /*1350*/  @!P2 LDGSTS.E.BYPASS.LTC128B.128 [R13+0x20280], [R20.64] ;  /* 0x20280000140dafae */ /* 0x0003e2000b901d56 */
[----:B------:R-:W-:Y:S01]  /*1360*/  SHF.R.U32.HI R231, RZ, 0x3, R23 ;  /* 0x00000003ffe77819 */ /* 0x000fe20000011617 */
[----:B------:R-:W-:Y:S01]  /*1370*/  IMAD.SHL.U32 R0, R0, 0x200, RZ ;  /* 0x0000020000007824 */ /* 0x000fe200078e00ff */
[----:B------:R-:W-:Y:S01]  /*1380*/  LOP3.LUT R226, R17, 0x8, R226, 0xf8, !PT ;  /* 0x0000000811e27812 */ /* 0x000fe200078ef8e2 */
[----:B------:R-:W0:Y:S01]  /*1390*/  LDGDEPBAR ;  /* 0x00000000000079af */ /* 0x000e220000000000 */
[----:B------:R-:W-:-:S02]  /*13a0*/  LOP3.LUT R225, R22, 0x20, R225, 0xf8, !PT ;  /* 0x0000002016e17812 */ /* 0x000fc400078ef8e1 */
[--C-:B------:R-:W-:Y:S01]  /*13b0*/  SHF.R.U32.HI R16, RZ, 0x3, R17.reuse ;  /* 0x00000003ff107819 */ /* 0x100fe20000011611 */
[----:B------:R-:W0:Y:S01]  /*13c0*/  LDGDEPBAR ;  /* 0x00000000000079af */ /* 0x000e220000000000 */
[----:B------:R-:W-:Y:S02]  /*13d0*/  LOP3.LUT R231, R231, R23, R22, 0x1e, !PT ;  /* 0x00000017e7e77212 */ /* 0x000fe400078e1e16 */
[----:B------:R-:W-:Y:S02]  /*13e0*/  LOP3.LUT R226, R226, R16, RZ, 0x3c, !PT ;  /* 0x00000010e2e27212 */ /* 0x000fe400078e3cff */
[----:B------:R-:W-:Y:S02]  /*13f0*/  LOP3.LUT R225, R16, R225, R17, 0x1e, !PT ;  /* 0x000000e110e17212 */ /* 0x000fe400078e1e11 */
[----:B------:R-:W-:Y:S02]  /*1400*/  LOP3.LUT R12, R12, 0x4, RZ, 0xc0, !PT ;  /* 0x000000040c0c7812 */ /* 0x000fe400078ec0ff */
[----:B------:R-:W-:Y:S01]  /*1410*/  LOP3.LUT R225, R225, R0, RZ, 0xfc, !PT ;  /* 0x00000000e1e17212 */ /* 0x000fe200078efcff */
[----:B-1----:R-:W-:-:S02]  /*1420*/  IMAD.IADD R13, R234, 0x1, -R2 ;  /* 0x00000001ea0d7824 */ /* 0x002fc400078e0a02 */
[----:B------:R-:W-:-:S04]  /*1430*/  IMAD.SHL.U32 R2, R3, 0x400, RZ ;  /* 0x0000040003027824 */ /* 0x000fc800078e00ff */
[--C-:B------:R-:W-:Y:S01]  /*1440*/  IMAD R13, R13, 0x2, R2.reuse ;  /* 0x000000020d0d7824 */ /* 0x100fe200078e0202 */
[----:B------:R-:W-:-:S03]  /*1450*/  IADD3 R226, R226, R0, R2 ;  /* 0x00000000e2e27210 */ /* 0x000fc60007ffe002 */
[----:B------:R-:W-:Y:S01]  /*1460*/  IMAD.IADD R231, R13, 0x1, R231 ;  /* 0x000000010de77824 */ /* 0x000fe200078e02e7 */
[----:B------:R-:W-:Y:S05]  /*1470*/  @!P0 BRA `(.L_x_1018) ;  /* 0x0000017000008947 */ /* 0x000fea0003800000 */
[----:B-----5:R-:W-:Y:S01]  /*1480*/  IADD3 R14, P0, R14, UR5, RZ ;  /* 0x000000050e0e7c10 */ /* 0x020fe2000ff1e0ff */
[----:B------:R-:W-:Y:S01]  /*1490*/  BSSY B0, `(.L_x_1018) ;  /* 0x0000015000007945 */ /* 0x000fe20003800000 */
[----:B------:R-:W-:Y:S02]  /*14a0*/  IADD3 R0, -R240, -0x40, RZ ;  /* 0xffffffc0f0007810 */ /* 0x000fe40007ffe1ff */
[----:B------:R-:W-:Y:S02]  /*14b0*/  IADD3.X R15, R15, UR8, RZ, P0, !PT ;  /* 0x000000080f0f7c10 */ /* 0x000fe400087fe4ff */
[----:B------:R-:W-:Y:S02]  /*14c0*/  P2R R2, PR, RZ, 0x8 ;  /* 0x00000008ff027803 */ /* 0x000fe40000000000 */
[----:B------:R-:W-:Y:S02]  /*14d0*/  IADD3 R16, P0, R14, UR5, RZ ;  /* 0x000000050e107c10 */ /* 0x000fe4000ff1e0ff */
[----:B------:R-:W-:-:S02]  /*14e0*/  ISETP.GE.AND P3, PT, R18, c[0x0][0x1fc], PT ;  /* 0x00007f0012007a0c */ /* 0x000fc40003f66270 */
[----:B------:R-:W-:Y:S02]  /*14f0*/  IADD3 R0, R0, c[0x0][0x168], RZ ;  /* 0x00005a0000007a10 */ /* 0x000fe40007ffe0ff */
[----:B------:R-:W-:Y:S02]  /*1500*/  IADD3.X R17, R15, UR8, RZ, P0, !PT ;  /* 0x000000080f117c10 */ /* 0x000fe400087fe4ff */
[----:B------:R-:W-:Y:S02]  /*1510*/  ISETP.LT.OR P0, PT, R0, 0x1, P3 ;  /* 0x000000010000780c */ /* 0x000fe40001f01670 */
[----:B------:R-:W-:-:S11]  /*1520*/  ISETP.GE.AND P1, PT, R11, c[0x0][0x1fc], PT ;  /* 0x00007f000b007a0c */ /* 0x000fd60003f26270 */
[----:B------:R1:W-:Y:S01]  /*1530*/  LDGSTS.E.BYPASS.LTC128B.128 [R10+0x1c080], [R14.64], !P0 ;  /* 0x1c0800000e0a7fae */ /* 0x0003e2000c101d56 */
[C---:B------:R-:W-:Y:S02]  /*1540*/  ISETP.LT.OR P0, PT, R0.reuse, 0x1, P1 ;  /* 0x000000010000780c */ /* 0x040fe40000f01670 */
[----:B------:R-:W-:-:S11]  /*1550*/  ISETP.LT.OR P1, PT, R0, 0x21, P1 ;  /* 0x000000210000780c */ /* 0x000fd60000f21670 */
[----:B------:R1:W-:Y:S01]  /*1560*/  LDGSTS.E.BYPASS.LTC128B.128 [R10+0x1e080], [R14.64+0x80], !P0 ;  /* 0x1e0800800e0a7fae */ /* 0x0003e2000c101d56 */
[----:B------:R-:W-:Y:S02]  /*1570*/  ISETP.LT.OR P0, PT, R0, 0x21, P3 ;  /* 0x000000210000780c */ /* 0x000fe40001f01670 */
[----:B------:R-:W-:-:S11]  /*1580*/  ISETP.NE.AND P3, PT, R2, RZ, PT ;  /* 0x000000ff0200720c */ /* 0x000fd60003f65270 */
[----:B------:R1:W-:Y:S04]  /*1590*/  LDGSTS.E.BYPASS.LTC128B.128 [R10+0x1d080], [R16.64], !P0 ;  /* 0x1d080000100a7fae */ /* 0x0003e8000c101d56 */
[----:B------:R1:W-:Y:S01]  /*15a0*/  LDGSTS.E.BYPASS.LTC128B.128 [R10+0x1f080], [R16.64+0x80], !P1 ;  /* 0x1f080080100a7fae */ /* 0x0003e2000c901d56 */
[----:B------:R-:W-:Y:S05]  /*15b0*/  @P2 BRA `(.L_x_1019) ;  /* 0x0000002000002947 */ /* 0x000fea0003800000 */
[----:B------:R-:W-:-:S05]  /*15c0*/  SHF.L.U32 R0, R234, 0x4, RZ ;  /* 0x00000004ea007819 */ /* 0x000fca00000006ff */
[----:B------:R2:W-:Y:S02]  /*15d0*/  LDGSTS.E.BYPASS.LTC128B.128 [R0+0x20380], [R20.64+0x100] ;  /* 0x2038010014007fae */ /* 0x0005e4000b901d56 */
.L_x_1019:
[----:B------:R-:W-:Y:S05]  /*15e0*/  BSYNC B0 ;  /* 0x0000000000007941 */ /* 0x000fea0003800000 */
.L_x_1018:
[----:B-----5:R-:W-:Y:S01]  /*15f0*/  ISETP.LT.AND P0, PT, RZ, c[0x0][0x168], PT ;  /* 0x00005a00ff007a0c */ /* 0x020fe20003f01270 */
[----:B------:R-:W0:-:S12]  /*1600*/  LDGDEPBAR ;  /* 0x00000000000079af */ /* 0x000e180000000000 */
[----:B------:R-:W-:Y:S05]  /*1610*/  @P0 BRA `(.L_x_1020) ;  /* 0x0000041000000947 */ /* 0x000fea0003800000 */
        /* <DEDUP_REMOVED lines=64> */
[----:B------:R-:W-:Y:S05]  /*1a20*/  BRA `(.L_x_1021) ;  /* 0x0000424000007947 */ /* 0x000fea0003800000 */
.L_x_1020:
[----:B------:R-:W-:Y:S01]  /*1a30*/  ISETP.NE.AND P0, PT, R12, RZ, PT ;  /* 0x000000ff0c00720c */ /* 0x000fe20003f05270 */
[----:B------:R-:W-:Y:S01]  /*1a40*/  IMAD.SHL.U32 R242, R231, 0x2, RZ ;  /* 0x00000002e7f27824 */ /* 0x000fe200078e00ff */
[----:B------:R-:W-:Y:S01]  /*1a50*/  LOP3.LUT R2, R6, 0xffffffe0, RZ, 0xc0, !PT ;  /* 0xffffffe006027812 */ /* 0x000fe200078ec0ff */
[C---:B------:R-:W-:Y:S01]  /*1a60*/  IMAD.SHL.U32 R11, R9.reuse, 0x40, RZ ;  /* 0x00000040090b7824 */ /* 0x040fe200078e00ff */
[----:B------:R-:W-:Y:S01]  /*1a70*/  LOP3.LUT P1, RZ, R9, 0x2, RZ, 0xc0, !PT ;  /* 0x0000000209ff7812 */ /* 0x000fe2000782c0ff */
[----:B-1----:R-:W-:Y:S01]  /*1a80*/  IMAD.SHL.U32 R10, R240, 0x8, RZ ;  /* 0x00000008f00a7824 */ /* 0x002fe200078e00ff */
[----:B--2---:R-:W-:Y:S01]  /*1a90*/  IADD3 R0, R242, 0x20480, RZ ;  /* 0x00020480f2007810 */ /* 0x004fe20007ffe0ff */
[----:B------:R-:W-:Y:S01]  /*1aa0*/  IMAD.SHL.U32 R233, R3, 0x10, RZ ;  /* 0x0000001003e97824 */ /* 0x000fe200078e00ff */
[----:B------:R-:W-:Y:S01]  /*1ab0*/  LOP3.LUT R11, R11, 0x1c0, RZ, 0xc0, !PT ;  /* 0x000001c00b0b7812 */ /* 0x000fe200078ec0ff */
[----:B------:R-:W-:Y:S01]  /*1ac0*/  IMAD.IADD R2, R234, 0x1, -R2 ;  /* 0x00000001ea027824 */ /* 0x000fe200078e0a02 */
[----:B------:R-:W-:Y:S01]  /*1ad0*/  IADD3 R242, R242, 0x204c0, RZ ;  /* 0x000204c0f2f27810 */ /* 0x000fe20007ffe0ff */
[----:B------:R-:W-:Y:S01]  /*1ae0*/  IMAD R7, R5, 0x800, R7 ;  /* 0x0000080005077824 */ /* 0x000fe200078e0207 */
[----:B------:R-:W-:Y:S01]  /*1af0*/  LOP3.LUT R10, R10, 0x8, RZ, 0xc0, !PT ;  /* 0x000000080a0a7812 */ /* 0x000fe200078ec0ff */
[----:B------:R-:W1:Y:S01]  /*1b00*/  S2UR UR9, SR_CTAID.Y ;  /* 0x00000000000979c3 */ /* 0x000e620000002600 */
[----:B------:R-:W-:Y:S01]  /*1b10*/  @P0 IADD3 R242, R0, -0x40, RZ ;  /* 0xffffffc000f20810 */ /* 0x000fe20007ffe0ff */
[----:B------:R-:W-:Y:S01]  /*1b20*/  IMAD.MOV.U32 R216, RZ, RZ, 0x20 ;  /* 0x00000020ffd87424 */ /* 0x000fe200078e00ff */
[----:B------:R-:W-:Y:S01]  /*1b30*/  LOP3.LUT P0, RZ, R9, 0x4, RZ, 0xc0, !PT ;  /* 0x0000000409ff7812 */ /* 0x000fe2000780c0ff */
[----:B------:R-:W-:Y:S01]  /*1b40*/  IMAD.MOV.U32 R221, RZ, RZ, 0x20 ;  /* 0x00000020ffdd7424 */ /* 0x000fe200078e00ff */
[----:B------:R-:W-:Y:S01]  /*1b50*/  SHF.R.U32.HI R9, RZ, 0x3, R11 ;  /* 0x00000003ff097819 */ /* 0x000fe2000001160b */
[----:B------:R-:W-:Y:S01]  /*1b60*/  IMAD.MOV.U32 R222, RZ, RZ, 0x10 ;  /* 0x00000010ffde7424 */ /* 0x000fe200078e00ff */
[----:B------:R-:W-:Y:S01]  /*1b70*/  LOP3.LUT R6, R11, 0x10, R233, 0xf8, !PT ;  /* 0x000000100b067812 */ /* 0x000fe200078ef8e9 */
[----:B------:R-:W-:Y:S01]  /*1b80*/  UIADD3 UR7, UR7, 0x3f, URZ ;  /* 0x0000003f07077890 */ /* 0x000fe2000fffe03f */
[----:B------:R-:W-:Y:S01]  /*1b90*/  SHF.R.S32.HI R3, RZ, 0x1f, R2 ;  /* 0x0000001fff037819 */ /* 0x000fe20000011402 */
[----:B------:R-:W-:Y:S01]  /*1ba0*/  IMAD.MOV.U32 R217, RZ, RZ, 0x40 ;  /* 0x00000040ffd97424 */ /* 0x000fe200078e00ff */
[C---:B------:R-:W-:Y:S01]  /*1bb0*/  LOP3.LUT R11, R9.reuse, R10, R11, 0x1e, !PT ;  /* 0x0000000a090b7212 */ /* 0x040fe200078e1e0b */
[----:B------:R-:W-:Y:S01]  /*1bc0*/  USHF.R.S32.HI UR6, URZ, 0x1f, UR7 ;  /* 0x0000001f3f067899 */ /* 0x000fe20008011407 */
[----:B------:R-:W-:Y:S01]  /*1bd0*/  LOP3.LUT R9, R9, R6, R10, 0x1e, !PT ;  /* 0x0000000609097212 */ /* 0x000fe200078e1e0a */
[----:B------:R-:W-:Y:S01]  /*1be0*/  CS2R R194, SRZ ;  /* 0x0000000000c27805 */ /* 0x000fe2000001ff00 */
[----:B------:R-:W-:Y:S01]  /*1bf0*/  LEA.HI R6, R3, R2, RZ, 0x2 ;  /* 0x0000000203067211 */ /* 0x000fe200078f10ff */
[----:B------:R-:W-:Y:S01]  /*1c00*/  IMAD.IADD R3, R7, 0x1, R11 ;  /* 0x0000000107037824 */ /* 0x000fe200078e020b */
[----:B------:R-:W-:Y:S01]  /*1c10*/  SHF.R.S32.HI R0, RZ, 0x1f, R8 ;  /* 0x0000001fff007819 */ /* 0x000fe20000011408 */
[----:B------:R-:W-:Y:S01]  /*1c20*/  ULEA.HI UR6, UR6, UR7, URZ, 0x6 ;  /* 0x0000000706067291 */ /* 0x000fe2000f8f303f */
[----:B------:R-:W-:Y:S01]  /*1c30*/  LOP3.LUT R7, R6, 0xfffffffc, RZ, 0xc0, !PT ;  /* 0xfffffffc06077812 */ /* 0x000fe200078ec0ff */
[C---:B------:R-:W-:Y:S01]  /*1c40*/  IMAD.SHL.U32 R224, R3.reuse, 0x2, RZ ;  /* 0x0000000203e07824 */ /* 0x040fe200078e00ff */
[----:B------:R-:W-:Y:S01]  /*1c50*/  LEA.HI R0, R0, R8, RZ, 0x2 ;  /* 0x0000000800007211 */ /* 0x000fe200078f10ff */
[----:B------:R-:W-:Y:S01]  /*1c60*/  CS2R R192, SRZ ;  /* 0x0000000000c07805 */ /* 0x000fe2000001ff00 */
[----:B------:R-:W-:Y:S01]  /*1c70*/  SEL R216, R216, 0xffffffe0, !P1 ;  /* 0xffffffe0d8d87807 */ /* 0x000fe20004800000 */
[----:B------:R-:W-:Y:S01]  /*1c80*/  IMAD.IADD R7, R2, 0x1, -R7 ;  /* 0x0000000102077824 */ /* 0x000fe200078e0a07 */
[----:B------:R-:W-:Y:S01]  /*1c90*/  LOP3.LUT R0, R0, 0xfffffffc, RZ, 0xc0, !PT ;  /* 0xfffffffc00007812 */ /* 0x000fe200078ec0ff */
[----:B------:R-:W-:Y:S01]  /*1ca0*/  IMAD.MOV.U32 R2, RZ, RZ, 0x40 ;  /* 0x00000040ff027424 */ /* 0x000fe200078e00ff */
[----:B------:R-:W-:Y:S01]  /*1cb0*/  LOP3.LUT P1, RZ, R232, 0x2, RZ, 0xc0, !PT ;  /* 0x00000002e8ff7812 */ /* 0x000fe2000782c0ff */
[----:B------:R-:W-:Y:S01]  /*1cc0*/  IMAD R216, R3, 0x2, R216 ;  /* 0x0000000203d87824 */ /* 0x000fe200078e02d8 */
[----:B------:R-:W-:Y:S01]  /*1cd0*/  LEA.HI.SX32 R233, R6, R233, 0x1e ;  /* 0x000000e906e97211 */ /* 0x000fe200078ff2ff */
[----:B------:R-:W-:Y:S01]  /*1ce0*/  IMAD.IADD R8, R8, 0x1, -R0 ;  /* 0x0000000108087824 */ /* 0x000fe200078e0a00 */
[----:B------:R-:W-:Y:S01]  /*1cf0*/  SEL R2, R2, 0xffffffc0, !P0 ;  /* 0xffffffc002027807 */ /* 0x000fe20004000000 */
[----:B------:R-:W-:Y:S01]  /*1d00*/  IMAD R0, R5, 0x200, R9 ;  /* 0x0000020005007824 */ /* 0x000fe200078e0209 */
[----:B------:R-:W-:Y:S01]  /*1d10*/  LOP3.LUT P0, RZ, R232, 0x4, RZ, 0xc0, !PT ;  /* 0x00000004e8ff7812 */ /* 0x000fe2000780c0ff */
[----:B------:R-:W-:Y:S01]  /*1d20*/  IMAD R8, R8, -0x8, R4 ;  /* 0xfffffff808087824 */ /* 0x000fe200078e0204 */
[----:B------:R-:W-:Y:S01]  /*1d30*/  SEL R222, R222, 0xfffffff0, !P1 ;  /* 0xfffffff0dede7807 */ /* 0x000fe20004800000 */
[C---:B------:R-:W-:Y:S01]  /*1d40*/  IMAD.SHL.U32 R223, R0.reuse, 0x2, RZ ;  /* 0x0000000200df7824 */ /* 0x040fe200078e00ff */
[----:B------:R-:W-:Y:S01]  /*1d50*/  SEL R221, R221, 0xffffffe0, !P0 ;  /* 0xffffffe0dddd7807 */ /* 0x000fe20004000000 */
[--C-:B------:R-:W-:Y:S01]  /*1d60*/  IMAD R3, R3, 0x2, R2.reuse ;  /* 0x0000000203037824 */ /* 0x100fe200078e0202 */
[----:B------:R-:W-:Y:S01]  /*1d70*/  CS2R R190, SRZ ;  /* 0x0000000000be7805 */ /* 0x000fe2000001ff00 */
[----:B------:R-:W-:Y:S01]  /*1d80*/  IMAD R0, R0, 0x2, R2 ;  /* 0x0000000200007824 */ /* 0x000fe200078e0202 */
[----:B------:R-:W-:Y:S01]  /*1d90*/  CS2R R188, SRZ ;  /* 0x0000000000bc7805 */ /* 0x000fe2000001ff00 */
[----:B------:R-:W-:Y:S01]  /*1da0*/  IMAD.IADD R220, R226, 0x1, R221 ;  /* 0x00000001e2dc7824 */ /* 0x000fe200078e02dd */
[----:B------:R-:W-:Y:S01]  /*1db0*/  CS2R R186, SRZ ;  /* 0x0000000000ba7805 */ /* 0x000fe2000001ff00 */
[----:B------:R-:W-:Y:S01]  /*1dc0*/  IMAD R243, R7, -0x2, R8 ;  /* 0xfffffffe07f37824 */ /* 0x000fe200078e0208 */
        /* <DEDUP_REMOVED lines=60> */
[----:B------:R-:W-:Y:S01]  /*2190*/  SHF.R.S32.HI R235, RZ, 0x1f, R234 ;  /* 0x0000001fffeb7819 */ /* 0x000fe200000114ea */
[----:B------:R-:W-:Y:S01]  /*21a0*/  IMAD.IADD R218, R226, 0x1, R222 ;  /* 0x00000001e2da7824 */ /* 0x000fe200078e02de */
[----:B------:R-:W-:Y:S01]  /*21b0*/  SEL R217, R217, 0xffffffc0, !P0 ;  /* 0xffffffc0d9d97807 */ /* 0x000fe20004000000 */
[----:B------:R-:W-:Y:S01]  /*21c0*/  IMAD.IADD R219, R222, 0x1, R220 ;  /* 0x00000001dedb7824 */ /* 0x000fe200078e02dc */
[----:B------:R-:W-:-:S02]  /*21d0*/  ULDC UR8, c[0x0][0x278] ;  /* 0x00009e0000087ab9 */ /* 0x000fc40000000800 */
[----:B------:R-:W-:Y:S02]  /*21e0*/  ULDC UR5, c[0x0][0x290] ;  /* 0x0000a40000057ab9 */ /* 0x000fe40000000800 */
[----:B------:R-:W-:Y:S02]  /*21f0*/  UMOV UR4, URZ ;  /* 0x0000003f00047c82 */ /* 0x000fe40008000000 */
[----:B------:R-:W-:Y:S02]  /*2200*/  UMOV UR20, 0x1 ;  /* 0x0000000100147882 */ /* 0x000fe40000000000 */
[----:B------:R-:W-:Y:S02]  /*2210*/  UMOV UR21, URZ ;  /* 0x0000003f00157c82 */ /* 0x000fe40008000000 */
[----:B------:R-:W-:Y:S02]  /*2220*/  UMOV UR19, URZ ;  /* 0x0000003f00137c82 */ /* 0x000fe40008000000 */
[----:B------:R-:W-:-:S02]  /*2230*/  UIMAD UR8, UR17, UR8, URZ ;  /* 0x00000008110872a4 */ /* 0x000fc4000f8e023f */
[----:B------:R-:W-:Y:S02]  /*2240*/  UIMAD UR5, UR17, UR5, URZ ;  /* 0x00000005110572a4 */ /* 0x000fe4000f8e023f */
[----:B------:R-:W-:Y:S02]  /*2250*/  USHF.R.S32.HI UR16, URZ, 0x6, UR6 ;  /* 0x000000063f107899 */ /* 0x000fe40008011406 */
[----:B-1----:R-:W-:Y:S02]  /*2260*/  ULDC UR10, c[0x0][0x168] ;  /* 0x00005a00000a7ab9 */ /* 0x002fe40000000800 */
.L_x_1024:
[----:B------:R-:W-:Y:S04]  /*2270*/  DEPBAR.LE SB0, 0x1 ;  /* 0x000080400000791a */ /* 0x000fe80000000000 */
[----:B------:R-:W-:Y:S01]  /*2280*/  BAR.SYNC.DEFER_BLOCKING 0x0 ;  /* 0x0000000000007b1d */ /* 0x000fe20000010000 */
[----:B------:R-:W-:Y:S01]  /*2290*/  IMAD.U32 R4, RZ, RZ, UR4 ;  /* 0x00000004ff047e24 */ /* 0x000fe2000f8e00ff */
[----:B------:R-:W-:Y:S01]  /*22a0*/  MOV R65, UR4 ;  /* 0x0000000400417c02 */ /* 0x000fe20008000f00 */
[----:B------:R-:W-:Y:S01]  /*22b0*/  IMAD.U32 R64, RZ, RZ, UR4 ;  /* 0x00000004ff407e24 */ /* 0x000fe2000f8e00ff */
[----:B------:R-:W-:Y:S01]  /*22c0*/  MOV R209, UR4 ;  /* 0x0000000400d17c02 */ /* 0x000fe20008000f00 */
[----:B------:R-:W-:Y:S01]  /*22d0*/  IMAD R4, R4, 0x2000, R226 ;  /* 0x0000200004047824 */ /* 0x000fe200078e02e2 */
[----:B------:R-:W-:Y:S01]  /*22e0*/  UIADD3 UR18, UR21, 0x1, URZ ;  /* 0x0000000115127890 */ /* 0x000fe2000fffe03f */
[----:B------:R-:W-:Y:S01]  /*22f0*/  IMAD R65, R65, 0x2000, R219 ;  /* 0x0000200041417824 */ /* 0x000fe200078e02db */
[----:B------:R-:W-:Y:S02]  /*2300*/  LEA R64, R64, R222, 0xd ;  /* 0x000000de40407211 */ /* 0x000fe400078e68ff */
[----:B------:R-:W-:Y:S01]  /*2310*/  SHF.L.U32 R230, R4, 0x1, RZ ;  /* 0x0000000104e67819 */ /* 0x000fe200000006ff */
[----:B------:R-:W-:Y:S01]  /*2320*/  UISETP.GE.AND UP0, UPT, UR18, UR16, UPT ;  /* 0x000000101200728c */ /* 0x000fe2000bf06270 */
[C-C-:B------:R-:W-:Y:S01]  /*2330*/  IADD3 R227, R226.reuse, R64, R221.reuse ;  /* 0x00000040e2e37210 */ /* 0x140fe20007ffe0dd */
[----:B------:R-:W-:Y:S01]  /*2340*/  IMAD.IADD R229, R226, 0x1, R64 ;  /* 0x00000001e2e57824 */ /* 0x000fe200078e0240 */
[----:B------:R-:W-:Y:S02]  /*2350*/  SHF.L.U32 R208, R65, 0x1, RZ ;  /* 0x0000000141d07819 */ /* 0x000fe400000006ff */
[----:B------:R-:W-:Y:S01]  /*2360*/  LEA R209, R209, R220, 0xd ;  /* 0x000000dcd1d17211 */ /* 0x000fe200078e68ff */
[----:B------:R-:W-:Y:S01]  /*2370*/  IMAD.SHL.U32 R227, R227, 0x2, RZ ;  /* 0x00000002e3e37824 */ /* 0x000fe200078e00ff */
[----:B------:R-:W-:Y:S02]  /*2380*/  SHF.L.U32 R229, R229, 0x1, RZ ;  /* 0x00000001e5e57819 */ /* 0x000fe400000006ff */
[----:B------:R-:W-:Y:S02]  /*2390*/  SHF.L.U32 R209, R209, 0x1, RZ ;  /* 0x00000001d1d17819 */ /* 0x000fe400000006ff */
[----:B------:R-:W-:Y:S01]  /*23a0*/  PLOP3.LUT P0, PT, PT, PT, UP0, 0x80, 0x0 ;  /* 0x000000000000781c */ /* 0x000fe20003f0f008 */
[----:B------:R-:W-:Y:S05]  /*23b0*/  LDSM.16.M88.4 R16, [R224+0x80] ;  /* 0x00008000e010783b */ /* 0x000fea0000000200 */
[----:B------:R-:W1:Y:S05]  /*23c0*/  LDSM.16.M88.4 R32, [R230+0x10080] ;  /* 0x01008000e620783b */ /* 0x000e6a0000000200 */
[----:B------:R-:W2:Y:S05]  /*23d0*/  LDSM.16.M88.4 R28, [R230+0x11080] ;  /* 0x01108000e61c783b */ /* 0x000eaa0000000200 */
[----:B------:R-:W3:Y:S05]  /*23e0*/  LDSM.16.M88.4 R36, [R224+0x2080] ;  /* 0x00208000e024783b */ /* 0x000eea0000000200 */
[----:B------:R-:W-:Y:S05]  /*23f0*/  LDSM.16.M88.4 R44, [R216+0x80] ;  /* 0x00008000d82c783b */ /* 0x000fea0000000200 */
[----:B------:R-:W4:Y:S05]  /*2400*/  LDSM.16.M88.4 R40, [R229+0x10080] ;  /* 0x01008000e528783b */ /* 0x000f2a0000000200 */
[----:B------:R-:W5:Y:S05]  /*2410*/  LDSM.16.M88.4 R48, [R229+0x11080] ;  /* 0x01108000e530783b */ /* 0x000f6a0000000200 */
[----:B------:R-:W3:Y:S05]  /*2420*/  LDSM.16.M88.4 R52, [R216+0x2080] ;  /* 0x00208000d834783b */ /* 0x000eea0000000200 */
[----:B------:R-:W-:Y:S01]  /*2430*/  LDSM.16.M88.4 R56, [R3+0x80] ;  /* 0x000080000338783b */ /* 0x000fe20000000200 */
[-C--:B-1----:R-:W-:Y:S04]  /*2440*/  HMMA.16816.F32.BF16 R4, R32, R16.reuse, RZ ;  /* 0x000000102004723c */ /* 0x082fe800000418ff */
[----:B------:R-:W-:Y:S05]  /*2450*/  LDSM.16.M88.4 R60, [R209+0x11080] ;  /* 0x01108000d13c783b */ /* 0x000fea0000000200 */
[----:B------:R-:W-:Y:S01]  /*2460*/  LDSM.16.M88.4 R64, [R3+0x2080] ;  /* 0x002080000340783b */ /* 0x000fe20000000200 */
[C---:B--2---:R-:W-:Y:S04]  /*2470*/  HMMA.16816.F32.BF16 R8, R28.reuse, R16, RZ ;  /* 0x000000101c08723c */ /* 0x044fe800000418ff */
[----:B------:R-:W-:Y:S04]  /*2480*/  LDSM.16.M88.4 R200, [R2+0x80] ;  /* 0x0000800002c8783b */ /* 0x000fe80000000200 */
[-C--:B------:R-:W-:Y:S01]  /*2490*/  HMMA.16816.F32.BF16 R12, R28, R18.reuse, RZ ;  /* 0x000000121c0c723c */ /* 0x080fe200000418ff */
[----:B------:R-:W-:Y:S05]  /*24a0*/  LDSM.16.M88.4 R196, [R227+0x10080] ;  /* 0x01008000e3c4783b */ /* 0x000fea0000000200 */
[----:B------:R-:W-:Y:S02]  /*24b0*/  LDSM.16.M88.4 R204, [R208+0x11080] ;  /* 0x01108000d0cc783b */ /* 0x000fe40000000200 */
[C---:B------:R-:W-:Y:S08]  /*24c0*/  HMMA.16816.F32.BF16 R16, R32.reuse, R18, RZ ;  /* 0x000000122010723c */ /* 0x040ff000000418ff */
[-C--:B---3--:R-:W-:Y:S08]  /*24d0*/  HMMA.16816.F32.BF16 R20, R32, R36.reuse, RZ ;  /* 0x000000242014723c */ /* 0x088ff000000418ff */
[C---:B------:R-:W-:Y:S07]  /*24e0*/  HMMA.16816.F32.BF16 R24, R28.reuse, R36, RZ ;  /* 0x000000241c18723c */ /* 0x040fee00000418ff */
[----:B------:R-:W-:Y:S01]  /*24f0*/  IMAD.U32 R36, RZ, RZ, UR4 ;  /* 0x00000004ff247e24 */ /* 0x000fe2000f8e00ff */
[-C--:B------:R-:W-:Y:S04]  /*2500*/  HMMA.16816.F32.BF16 R28, R28, R38.reuse, RZ ;  /* 0x000000261c1c723c */ /* 0x080fe800000418ff */
[----:B------:R-:W-:Y:S04]  /*2510*/  IMAD R36, R36, 0x2000, R221 ;  /* 0x0000200024247824 */ /* 0x000fe800078e02dd */
[----:B------:R-:W-:Y:S04]  /*2520*/  HMMA.16816.F32.BF16 R32, R32, R38, RZ ;  /* 0x000000262020723c */ /* 0x000fe800000418ff */
[----:B------:R-:W-:Y:S04]  /*2530*/  IMAD.IADD R36, R226, 0x1, R36 ;  /* 0x00000001e2247824 */ /* 0x000fe800078e0224 */
[-C--:B----4-:R-:W-:Y:S05]  /*2540*/  HMMA.16816.F32.BF16 R4, R40, R44.reuse, R4 ;  /* 0x0000002c2804723c */ /* 0x090fea0000041804 */
[----:B------:R-:W-:Y:S03]  /*2550*/  IMAD.SHL.U32 R228, R36, 0x2, RZ ;  /* 0x0000000224e47824 */ /* 0x000fe600078e00ff */
[C---:B-----5:R-:W-:Y:S02]  /*2560*/  HMMA.16816.F32.BF16 R8, R48.reuse, R44, R8 ;  /* 0x0000002c3008723c */ /* 0x060fe40000041808 */
[----:B------:R-:W1:Y:S06]  /*2570*/  LDSM.16.M88.4 R36, [R228+0x10080] ;  /* 0x01008000e424783b */ /* 0x000e6c0000000200 */
[-C--:B------:R-:W-:Y:S08]  /*2580*/  HMMA.16816.F32.BF16 R12, R48, R46.reuse, R12 ;  /* 0x0000002e300c723c */ /* 0x080ff0000004180c */
[C---:B------:R-:W-:Y:S01]  /*2590*/  HMMA.16816.F32.BF16 R16, R40.reuse, R46, R16 ;  /* 0x0000002e2810723c */ /* 0x040fe20000041810 */
[----:B------:R-:W-:Y:S07]  /*25a0*/  LDSM.16.M88.4 R44, [R224+0x4080] ;  /* 0x00408000e02c783b */ /* 0x000fee0000000200 */
[-C--:B------:R-:W-:Y:S08]  /*25b0*/  HMMA.16816.F32.BF16 R20, R40, R52.reuse, R20 ;  /* 0x000000342814723c */ /* 0x080ff00000041814 */
[C---:B------:R-:W-:Y:S08]  /*25c0*/  HMMA.16816.F32.BF16 R24, R48.reuse, R52, R24 ;  /* 0x000000343018723c */ /* 0x040ff00000041818 */
[-C--:B------:R-:W-:Y:S01]  /*25d0*/  HMMA.16816.F32.BF16 R28, R48, R54.reuse, R28 ;  /* 0x00000036301c723c */ /* 0x080fe2000004181c */
[----:B------:R-:W-:Y:S07]  /*25e0*/  LDSM.16.M88.4 R48, [R230+0x13080] ;  /* 0x01308000e630783b */ /* 0x000fee0000000200 */
[----:B------:R-:W-:Y:S01]  /*25f0*/  HMMA.16816.F32.BF16 R32, R40, R54, R32 ;  /* 0x000000362820723c */ /* 0x000fe20000041820 */
[----:B------:R-:W2:Y:S05]  /*2600*/  LDSM.16.M88.4 R40, [R2+0x2080] ;  /* 0x002080000228783b */ /* 0x000eaa0000000200 */
[----:B------:R-:W-:Y:S02]  /*2610*/  LDSM.16.M88.4 R52, [R224+0x6080] ;  /* 0x00608000e034783b */ /* 0x000fe40000000200 */
[-C--:B-1----:R-:W-:Y:S08]  /*2620*/  HMMA.16816.F32.BF16 R4, R36, R56.reuse, R4 ;  /* 0x000000382404723c */ /* 0x082ff00000041804 */
[C---:B------:R-:W-:Y:S08]  /*2630*/  HMMA.16816.F32.BF16 R8, R60.reuse, R56, R8 ;  /* 0x000000383c08723c */ /* 0x040ff00000041808 */
[-C--:B------:R-:W-:Y:S08]  /*2640*/  HMMA.16816.F32.BF16 R12, R60, R58.reuse, R12 ;  /* 0x0000003a3c0c723c */ /* 0x080ff0000004180c */
[C---:B------:R-:W-:Y:S08]  /*2650*/  HMMA.16816.F32.BF16 R16, R36.reuse, R58, R16 ;  /* 0x0000003a2410723c */ /* 0x040ff00000041810 */
[-C--:B------:R-:W-:Y:S08]  /*2660*/  HMMA.16816.F32.BF16 R20, R36, R64.reuse, R20 ;  /* 0x000000402414723c */ /* 0x080ff00000041814 */
[C---:B------:R-:W-:Y:S07]  /*2670*/  HMMA.16816.F32.BF16 R24, R60.reuse, R64, R24 ;  /* 0x000000403c18723c */ /* 0x040fee0000041818 */
[----:B------:R-:W-:Y:S01]  /*2680*/  MOV R64, UR4 ;  /* 0x0000000400407c02 */ /* 0x000fe20008000f00 */
[-C--:B------:R-:W-:Y:S01]  /*2690*/  HMMA.16816.F32.BF16 R28, R60, R66.reuse, R28 ;  /* 0x000000423c1c723c */ /* 0x080fe2000004181c */
[----:B------:R-:W-:Y:S03]  /*26a0*/  LDSM.16.M88.4 R60, [R216+0x4080] ;  /* 0x00408000d83c783b */ /* 0x000fe60000000200 */
[----:B------:R-:W-:Y:S04]  /*26b0*/  IMAD R64, R64, 0x2000, R218 ;  /* 0x0000200040407824 */ /* 0x000fe800078e02da */
[----:B------:R-:W-:Y:S01]  /*26c0*/  HMMA.16816.F32.BF16 R32, R36, R66, R32 ;  /* 0x000000422420723c */ /* 0x000fe20000041820 */
[----:B------:R-:W1:Y:S03]  /*26d0*/  LDSM.16.M88.4 R36, [R230+0x12080] ;  /* 0x01208000e624783b */ /* 0x000e660000000200 */
[----:B------:R-:W-:Y:S04]  /*26e0*/  SHF.L.U32 R64, R64, 0x1, RZ ;  /* 0x0000000140407819 */ /* 0x000fe800000006ff */
[-C--:B------:R-:W-:Y:S01]  /*26f0*/  HMMA.16816.F32.BF16 R4, R196, R200.reuse, R4 ;  /* 0x000000c8c404723c */ /* 0x080fe20000041804 */
[----:B------:R-:W3:Y:S05]  /*2700*/  LDSM.16.M88.4 R56, [R64+0x12080] ;  /* 0x012080004038783b */ /* 0x000eea0000000200 */
[----:B------:R-:W4:Y:S02]  /*2710*/  LDSM.16.M88.4 R64, [R64+0x13080] ;  /* 0x013080004040783b */ /* 0x000f240000000200 */
[C---:B------:R-:W-:Y:S08]  /*2720*/  HMMA.16816.F32.BF16 R8, R204.reuse, R200, R8 ;  /* 0x000000c8cc08723c */ /* 0x040ff00000041808 */
[-C--:B------:R-:W-:Y:S08]  /*2730*/  HMMA.16816.F32.BF16 R12, R204, R202.reuse, R12 ;  /* 0x000000cacc0c723c */ /* 0x080ff0000004180c */
[C---:B------:R-:W-:Y:S01]  /*2740*/  HMMA.16816.F32.BF16 R16, R196.reuse, R202, R16 ;  /* 0x000000cac410723c */ /* 0x040fe20000041810 */
[----:B------:R-:W5:Y:S07]  /*2750*/  LDSM.16.M88.4 R200, [R216+0x6080] ;  /* 0x00608000d8c8783b */ /* 0x000f6e0000000200 */
[-C--:B--2---:R-:W-:Y:S08]  /*2760*/  HMMA.16816.F32.BF16 R20, R196, R40.reuse, R20 ;  /* 0x00000028c414723c */ /* 0x084ff00000041814 */
[C---:B------:R-:W-:Y:S08]  /*2770*/  HMMA.16816.F32.BF16 R24, R204.reuse, R40, R24 ;  /* 0x00000028cc18723c */ /* 0x040ff00000041818 */
[-C--:B------:R-:W-:Y:S01]  /*2780*/  HMMA.16816.F32.BF16 R28, R204, R42.reuse, R28 ;  /* 0x0000002acc1c723c */ /* 0x080fe2000004181c */
[----:B------:R-:W-:Y:S07]  /*2790*/  LDSM.16.M88.4 R204, [R3+0x6080] ;  /* 0x0060800003cc783b */ /* 0x000fee0000000200 */
[----:B------:R-:W-:Y:S01]  /*27a0*/  HMMA.16816.F32.BF16 R32, R196, R42, R32 ;  /* 0x0000002ac420723c */ /* 0x000fe20000041820 */
[----:B------:R-:W-:Y:S05]  /*27b0*/  LDSM.16.M88.4 R40, [R209+0x12080] ;  /* 0x01208000d128783b */ /* 0x000fea0000000200 */
[----:B------:R-:W-:Y:S02]  /*27c0*/  LDSM.16.M88.4 R196, [R209+0x13080] ;  /* 0x01308000d1c4783b */ /* 0x000fe40000000200 */
        /* <DEDUP_REMOVED lines=10> */
[----:B------:R-:W-:Y:S05]  /*2870*/  LDSM.16.M88.4 R36, [R208+0x12080] ;  /* 0x01208000d024783b */ /* 0x000fea0000000200 */
[----:B------:R-:W-:Y:S02]  /*2880*/  LDSM.16.M88.4 R52, [R2+0x6080] ;  /* 0x006080000234783b */ /* 0x000fe40000000200 */
[-C--:B---3--:R-:W-:Y:S08]  /*2890*/  HMMA.16816.F32.BF16 R4, R56, R60.reuse, R4 ;  /* 0x0000003c3804723c */ /* 0x088ff00000041804 */
[C---:B----4-:R-:W-:Y:S08]  /*28a0*/  HMMA.16816.F32.BF16 R8, R64.reuse, R60, R8 ;  /* 0x0000003c4008723c */ /* 0x050ff00000041808 */
[-C--:B------:R-:W-:Y:S08]  /*28b0*/  HMMA.16816.F32.BF16 R12, R64, R62.reuse, R12 ;  /* 0x0000003e400c723c */ /* 0x080ff0000004180c */
[C---:B------:R-:W-:Y:S08]  /*28c0*/  HMMA.16816.F32.BF16 R16, R56.reuse, R62, R16 ;  /* 0x0000003e3810723c */ /* 0x040ff00000041810 */
[-C--:B-----5:R-:W-:Y:S08]  /*28d0*/  HMMA.16816.F32.BF16 R20, R56, R200.reuse, R20 ;  /* 0x000000c83814723c */ /* 0x0a0ff00000041814 */
[C---:B------:R-:W-:Y:S08]  /*28e0*/  HMMA.16816.F32.BF16 R24, R64.reuse, R200, R24 ;  /* 0x000000c84018723c */ /* 0x040ff00000041818 */
[-C--:B------:R-:W-:Y:S08]  /*28f0*/  HMMA.16816.F32.BF16 R28, R64, R202.reuse, R28 ;  /* 0x000000ca401c723c */ /* 0x080ff0000004181c */
[----:B------:R-:W-:Y:S07]  /*2900*/  HMMA.16816.F32.BF16 R32, R56, R202, R32 ;  /* 0x000000ca3820723c */ /* 0x000fee0000041820 */
[----:B------:R-:W-:Y:S01]  /*2910*/  IMAD.U32 R56, RZ, RZ, UR4 ;  /* 0x00000004ff387e24 */ /* 0x000fe2000f8e00ff */
[-C--:B-1----:R-:W-:Y:S05]  /*2920*/  HMMA.16816.F32.BF16 R4, R40, R44.reuse, R4 ;  /* 0x0000002c2804723c */ /* 0x082fea0000041804 */
[----:B------:R-:W-:Y:S03]  /*2930*/  LEA R56, R56, R233, 0x6 ;  /* 0x000000e938387211 */ /* 0x000fe600078e30ff */
[C---:B------:R-:W-:Y:S04]  /*2940*/  HMMA.16816.F32.BF16 R8, R196.reuse, R44, R8 ;  /* 0x0000002cc408723c */ /* 0x040fe80000041808 */
[----:B------:R-:W-:Y:S04]  /*2950*/  IMAD.SHL.U32 R248, R56, 0x4, RZ ;  /* 0x0000000438f87824 */ /* 0x000fe800078e00ff */
[-C--:B------:R-:W-:Y:S01]  /*2960*/  HMMA.16816.F32.BF16 R12, R196, R46.reuse, R12 ;  /* 0x0000002ec40c723c */ /* 0x080fe2000004180c */
[----:B------:R-:W-:Y:S05]  /*2970*/  LDS R252, [R248+0x20080] ;  /* 0x02008000f8fc7984 */ /* 0x000fea0000000800 */
[----:B------:R-:W-:Y:S02]  /*2980*/  LDS R251, [R248+0x200a0] ;  /* 0x0200a000f8fb7984 */ /* 0x000fe40000000800 */
[C---:B------:R-:W-:Y:S03]  /*2990*/  HMMA.16816.F32.BF16 R16, R40.reuse, R46, R16 ;  /* 0x0000002e2810723c */ /* 0x040fe60000041810 */
[----:B------:R-:W1:Y:S05]  /*29a0*/  LDSM.16.M88.4 R44, [R2+0x4080] ;  /* 0x00408000022c783b */ /* 0x000e6a0000000200 */
[-C--:B------:R-:W-:Y:S01]  /*29b0*/  HMMA.16816.F32.BF16 R20, R40, R204.reuse, R20 ;  /* 0x000000cc2814723c */ /* 0x080fe20000041814 */
[----:B------:R2:W3:Y:S05]  /*29c0*/  LDS R250, [R248+0x20100] ;  /* 0x02010000f8fa7984 */ /* 0x0004ea0000000800 */
[----:B------:R2:W4:Y:S02]  /*29d0*/  LDS R249, [R248+0x20120] ;  /* 0x02012000f8f97984 */ /* 0x0005240000000800 */
[C---:B------:R-:W-:Y:S01]  /*29e0*/  HMMA.16816.F32.BF16 R24, R196.reuse, R204, R24 ;  /* 0x000000ccc418723c */ /* 0x040fe20000041818 */
[----:B------:R-:W-:Y:S04]  /*29f0*/  DEPBAR.LE SB0, 0x1 ;  /* 0x000080400000791a */ /* 0x000fe80000000000 */
[----:B------:R-:W-:Y:S03]  /*2a00*/  BAR.SYNC.DEFER_BLOCKING 0x0 ;  /* 0x0000000000007b1d */ /* 0x000fe60000010000 */
[-C--:B------:R-:W-:Y:S08]  /*2a10*/  HMMA.16816.F32.BF16 R28, R196, R206.reuse, R28 ;  /* 0x000000cec41c723c */ /* 0x080ff0000004181c */
[----:B------:R-:W-:Y:S08]  /*2a20*/  HMMA.16816.F32.BF16 R32, R40, R206, R32 ;  /* 0x000000ce2820723c */ /* 0x000ff00000041820 */
[-C--:B-1----:R-:W-:Y:S01]  /*2a30*/  HMMA.16816.F32.BF16 R4, R36, R44.reuse, R4 ;  /* 0x0000002c2404723c */ /* 0x082fe20000041804 */
[----:B------:R2:W1:Y:S05]  /*2a40*/  LDSM.16.M88.4 R64, [R230+0x18080] ;  /* 0x01808000e640783b */ /* 0x00046a0000000200 */
[----:B------:R2:W5:Y:S02]  /*2a50*/  LDSM.16.M88.4 R60, [R230+0x19080] ;  /* 0x01908000e63c783b */ /* 0x0005640000000200 */
[C---:B------:R-:W-:Y:S03]  /*2a60*/  HMMA.16816.F32.BF16 R8, R48.reuse, R44, R8 ;  /* 0x0000002c3008723c */ /* 0x040fe60000041808 */
[----:B------:R2:W1:Y:S05]  /*2a70*/  LDSM.16.M88.4 R56, [R224+0x8080] ;  /* 0x00808000e038783b */ /* 0x00046a0000000200 */
[-C--:B------:R-:W-:Y:S01]  /*2a80*/  HMMA.16816.F32.BF16 R12, R48, R46.reuse, R12 ;  /* 0x0000002e300c723c */ /* 0x080fe2000004180c */
[----:B------:R2:W1:Y:S05]  /*2a90*/  LDSM.16.M88.4 R196, [R224+0xa080] ;  /* 0x00a08000e0c4783b */ /* 0x00046a0000000200 */
[----:B------:R2:W1:Y:S02]  /*2aa0*/  LDSM.16.M88.4 R200, [R229+0x18080] ;  /* 0x01808000e5c8783b */ /* 0x0004640000000200 */
[C---:B------:R-:W-:Y:S03]  /*2ab0*/  HMMA.16816.F32.BF16 R16, R36.reuse, R46, R16 ;  /* 0x0000002e2410723c */ /* 0x040fe60000041810 */
[----:B------:R2:W1:Y:S05]  /*2ac0*/  LDSM.16.M88.4 R208, [R229+0x19080] ;  /* 0x01908000e5d0783b */ /* 0x00046a0000000200 */
[-C--:B------:R-:W-:Y:S01]  /*2ad0*/  HMMA.16816.F32.BF16 R20, R36, R52.reuse, R20 ;  /* 0x000000342414723c */ /* 0x080fe20000041814 */
[----:B------:R2:W1:Y:S05]  /*2ae0*/  LDSM.16.M88.4 R204, [R216+0x8080] ;  /* 0x00808000d8cc783b */ /* 0x00046a0000000200 */
[----:B------:R2:W1:Y:S02]  /*2af0*/  LDSM.16.M88.4 R212, [R216+0xa080] ;  /* 0x00a08000d8d4783b */ /* 0x0004640000000200 */
[C---:B------:R-:W-:Y:S08]  /*2b00*/  HMMA.16816.F32.BF16 R24, R48.reuse, R52, R24 ;  /* 0x000000343018723c */ /* 0x040ff00000041818 */
[-C--:B------:R-:W-:Y:S08]  /*2b10*/  HMMA.16816.F32.BF16 R28, R48, R54.reuse, R28 ;  /* 0x00000036301c723c */ /* 0x080ff0000004181c */
[----:B------:R-:W-:Y:S01]  /*2b20*/  HMMA.16816.F32.BF16 R32, R36, R54, R32 ;  /* 0x000000362420723c */ /* 0x000fe20000041820 */
[----:B------:R-:W-:-:S07]  /*2b30*/  @P0 BRA `(.L_x_1022) ;  /* 0x000002f000000947 */ /* 0x000fce0003800000 */
[----:B---345:R-:W3:Y:S01]  /*2b40*/  @!P2 S2R R36, SR_CTAID.Y ;  /* 0x000000000024a919 */ /* 0x038ee20000002600 */
        /* <DEDUP_REMOVED lines=11> */
[----:B---3--:R-:W-:Y:S01]  /*2c00*/  @!P2 SHF.R.S32.HI R39, RZ, 0x1f, R36 ;  /* 0x0000001fff27a819 */ /* 0x008fe20000011424 */
[----:B------:R-:W-:Y:S03]  /*2c10*/  @!P2 IMAD.WIDE.U32 R40, R36, c[0x0][0x270], R246 ;  /* 0x00009c002428aa25 */ /* 0x000fe600078e00f6 */
[----:B------:R-:W-:Y:S01]  /*2c20*/  LEA.HI.X R43, R38, R239, R37, 0x7, P1 ;  /* 0x000000ef262b7211 */ /* 0x000fe200008f3c25 */
[----:B------:R-:W-:Y:S01]  /*2c30*/  @!P2 IMAD R39, R39, c[0x0][0x270], RZ ;  /* 0x00009c002727aa24 */ /* 0x000fe200078e02ff */
[----:B------:R-:W-:Y:S01]  /*2c40*/  @!P2 IADD3 R40, P0, R40, UR8, RZ ;  /* 0x000000082828ac10 */ /* 0x000fe2000ff1e0ff */
[----:B------:R-:W-:Y:S02]  /*2c50*/  IMAD.U32 R38, RZ, RZ, UR20 ;  /* 0x00000014ff267e24 */ /* 0x000fe4000f8e00ff */
[----:B------:R-:W-:Y:S02]  /*2c60*/  @!P2 IMAD R39, R36, c[0x0][0x274], R39 ;  /* 0x00009d002427aa24 */ /* 0x000fe400078e0227 */
[----:B------:R-:W-:Y:S02]  /*2c70*/  IMAD.U32 R36, RZ, RZ, UR14 ;  /* 0x0000000eff247e24 */ /* 0x000fe4000f8e00ff */
[----:B------:R-:W-:Y:S01]  /*2c80*/  IMAD R38, R38, 0x4000, R245 ;  /* 0x0000400026267824 */ /* 0x000fe200078e02f5 */
[----:B------:R-:W-:Y:S01]  /*2c90*/  @!P2 IADD3.X R39, R41, UR11, R39, P0, !PT ;  /* 0x0000000b2927ac10 */ /* 0x000fe200087fe427 */
[----:B------:R-:W-:Y:S01]  /*2ca0*/  IMAD.U32 R37, RZ, RZ, UR21 ;  /* 0x00000015ff257e24 */ /* 0x000fe2000f8e00ff */
[----:B------:R-:W-:Y:S02]  /*2cb0*/  IADD3 R46, P1, P0, R36, 0x80, R42 ;  /* 0x00000080242e7810 */ /* 0x000fe4000783e02a */
[----:B------:R-:W-:Y:S02]  /*2cc0*/  IADD3 R36, -R240, UR6, RZ ;  /* 0x00000006f0247c10 */ /* 0x000fe4000fffe1ff */
[----:B------:R-:W-:Y:S02]  /*2cd0*/  IADD3.X R47, RZ, UR13, R43, P1, P0 ;  /* 0x0000000dff2f7c10 */ /* 0x000fe40008fe042b */
[----:B------:R-:W-:Y:S02]  /*2ce0*/  ISETP.LT.OR P1, PT, R36, 0x1, P6 ;  /* 0x000000012400780c */ /* 0x000fe40003721670 */
[C---:B------:R-:W-:Y:S02]  /*2cf0*/  @!P2 LEA R44, P0, R40.reuse, c[0x0][0x258], 0x2 ;  /* 0x00009600282caa11 */ /* 0x040fe400078010ff */
[----:B------:R-:W-:Y:S02]  /*2d00*/  @!P2 LEA R37, R37, 0x40, 0x6 ;  /* 0x000000402525a811 */ /* 0x000fe400078e30ff */
[----:B------:R-:W-:Y:S02]  /*2d10*/  @!P2 LEA.HI.X R45, R40, c[0x0][0x25c], R39, 0x2, P0 ;  /* 0x00009700282daa11 */ /* 0x000fe400000f1427 */
[----:B------:R-:W-:Y:S03]  /*2d20*/  ISETP.LT.OR P0, PT, R36, 0x1, P5 ;  /* 0x000000012400780c */ /* 0x000fe60002f01670 */
[----:B------:R-:W-:Y:S02]  /*2d30*/  @!P2 IMAD.WIDE R44, R37, 0x4, R44 ;  /* 0x00000004252ca825 */ /* 0x000fe400078e022c */
[----:B------:R-:W-:Y:S01]  /*2d40*/  @!PT LDS RZ, [RZ] ;  /* 0x00000000fffff984 */ /* 0x000fe20000000800 */
[----:B------:R-:W-:Y:S01]  /*2d50*/  @!PT LDS RZ, [RZ] ;  /* 0x00000000fffff984 */ /* 0x000fe20000000800 */
[----:B------:R-:W-:Y:S01]  /*2d60*/  @!PT LDS RZ, [RZ] ;  /* 0x00000000fffff984 */ /* 0x000fe20000000800 */
[----:B------:R3:W-:Y:S01]  /*2d70*/  LDGSTS.E.BYPASS.LTC128B.128 [R38], [R42.64], !P1 ;  /* 0x000000002a267fae */ /* 0x0007e2000c901d56 */
[----:B------:R-:W-:Y:S04]  /*2d80*/  IADD3 R40, P1, R42, UR14, RZ ;  /* 0x0000000e2a287c10 */ /* 0x000fe8000ff3e0ff */
[----:B------:R-:W-:Y:S02]  /*2d90*/  IADD3.X R41, R43, UR13, RZ, P1, !PT ;  /* 0x0000000d2b297c10 */ /* 0x000fe40008ffe4ff */
[C---:B------:R-:W-:Y:S01]  /*2da0*/  ISETP.LT.OR P1, PT, R36.reuse, 0x21, P5 ;  /* 0x000000212400780c */ /* 0x040fe20002f21670 */
[----:B------:R3:W-:Y:S01]  /*2db0*/  LDGSTS.E.BYPASS.LTC128B.128 [R38+0x2000], [R42.64+0x80], !P0 ;  /* 0x020000802a267fae */ /* 0x0007e2000c101d56 */
[----:B------:R-:W-:Y:S01]  /*2dc0*/  ISETP.LT.OR P0, PT, R36, 0x21, P6 ;  /* 0x000000212400780c */ /* 0x000fe20003701670 */
[----:B------:R-:W-:Y:S04]  /*2dd0*/  IMAD.U32 R36, RZ, RZ, UR20 ;  /* 0x00000014ff247e24 */ /* 0x000fe8000f8e00ff */
[----:B------:R-:W-:Y:S04]  /*2de0*/  @!P2 IMAD R36, R36, 0x40, R246 ;  /* 0x000000402424a824 */ /* 0x000fe800078e02f6 */
[----:B------:R-:W-:Y:S04]  /*2df0*/  @!P2 IMAD.SHL.U32 R36, R36, 0x4, RZ ;  /* 0x000000042424a824 */ /* 0x000fe800078e00ff */
[----:B------:R3:W-:Y:S05]  /*2e00*/  LDGSTS.E.BYPASS.LTC128B.128 [R38+0x1000], [R40.64], !P0 ;  /* 0x0100000028267fae */ /* 0x0007ea000c101d56 */
[----:B------:R3:W-:Y:S05]  /*2e10*/  LDGSTS.E.BYPASS.LTC128B.128 [R38+0x3000], [R46.64], !P1 ;  /* 0x030000002e267fae */ /* 0x0007ea000c901d56 */
[----:B------:R3:W-:Y:S02]  /*2e20*/  @!P2 LDGSTS.E.BYPASS.LTC128B.128 [R36+0x20080], [R44.64] ;  /* 0x200800002c24afae */ /* 0x0007e4000b901d56 */
.L_x_1022:
[-C--:B-1-345:R-:W-:Y:S01]  /*2e30*/  HMMA.16816.F32.BF16 R36, R64, R56.reuse, RZ ;  /* 0x000000384024723c */ /* 0x0bafe200000418ff */
[----:B------:R-:W0:Y:S01]  /*2e40*/  LDGDEPBAR ;  /* 0x00000000000079af */ /* 0x000e220000000000 */
[----:B------:R-:W-:Y:S01]  /*2e50*/  UIADD3 UR24, UR21, 0x2, URZ ;  /* 0x0000000215187890 */ /* 0x000fe2000fffe03f */
[C---:B------:R-:W-:Y:S02]  /*2e60*/  ISETP.GT.AND P1, PT, R243.reuse, 0x1, PT ;  /* 0x00000001f300780c */ /* 0x040fe40003f24270 */
[----:B------:R-:W-:Y:S01]  /*2e70*/  ISETP.GT.AND P0, PT, R243, RZ, PT ;  /* 0x000000fff300720c */ /* 0x000fe20003f04270 */
[----:B------:R-:W-:Y:S01]  /*2e80*/  UISETP.GE.AND UP0, UPT, UR24, UR16, UPT ;  /* 0x000000101800728c */ /* 0x000fe2000bf06270 */
[----:B------:R-:W-:Y:S01]  /*2e90*/  FSEL R5, R5, -INF , P1 ;  /* 0xff80000005057808 */ /* 0x000fe20000800000 */
[C---:B------:R-:W-:Y:S04]  /*2ea0*/  HMMA.16816.F32.BF16 R40, R60.reuse, R56, RZ ;  /* 0x000000383c28723c */ /* 0x040fe800000418ff */
[----:B------:R-:W-:Y:S02]  /*2eb0*/  FSEL R7, R7, -INF , P1 ;  /* 0xff80000007077808 */ /* 0x000fe40000800000 */
[----:B------:R-:W-:Y:S02]  /*2ec0*/  FSEL R6, R6, -INF , P0 ;  /* 0xff80000006067808 */ /* 0x000fe40000000000 */
[-C--:B------:R-:W-:Y:S01]  /*2ed0*/  HMMA.16816.F32.BF16 R44, R60, R58.reuse, RZ ;  /* 0x0000003a3c2c723c */ /* 0x080fe200000418ff */
[----:B------:R-:W-:Y:S05]  /*2ee0*/  FSEL R4, R4, -INF , P0 ;  /* 0xff80000004047808 */ /* 0x000fea0000000000 */
[--C-:B------:R-:W-:Y:S02]  /*2ef0*/  FFMA.FTZ R4, R4, c[0x0][0x29c], -R252.reuse ;  /* 0x0000a70004047a23 */ /* 0x100fe400000108fc */
[C---:B------:R-:W-:Y:S08]  /*2f00*/  HMMA.16816.F32.BF16 R48, R64.reuse, R58, RZ ;  /* 0x0000003a4030723c */ /* 0x040ff000000418ff */
[-C--:B------:R-:W-:Y:S08]  /*2f10*/  HMMA.16816.F32.BF16 R52, R64, R196.reuse, RZ ;  /* 0x000000c44034723c */ /* 0x080ff000000418ff */
[C---:B------:R-:W-:Y:S08]  /*2f20*/  HMMA.16816.F32.BF16 R56, R60.reuse, R196, RZ ;  /* 0x000000c43c38723c */ /* 0x040ff000000418ff */
[-C--:B------:R-:W-:Y:S08]  /*2f30*/  HMMA.16816.F32.BF16 R60, R60, R198.reuse, RZ ;  /* 0x000000c63c3c723c */ /* 0x080ff000000418ff */
[----:B------:R-:W-:Y:S01]  /*2f40*/  HMMA.16816.F32.BF16 R64, R64, R198, RZ ;  /* 0x000000c64040723c */ /* 0x000fe200000418ff */
[----:B------:R-:W-:Y:S07]  /*2f50*/  LDSM.16.M88.4 R196, [R228+0x18080] ;  /* 0x01808000e4c4783b */ /* 0x000fee0000000200 */
[-C--:B------:R-:W-:Y:S08]  /*2f60*/  HMMA.16816.F32.BF16 R36, R200, R204.reuse, R36 ;  /* 0x000000ccc824723c */ /* 0x080ff00000041824 */
        /* <DEDUP_REMOVED lines=9> */
[----:B------:R-:W3:Y:S07]  /*3000*/  LDSM.16.M88.4 R200, [R228+0x19080] ;  /* 0x01908000e4c8783b */ /* 0x000eee0000000200 */
[-C--:B-1----:R-:W-:Y:S01]  /*3010*/  HMMA.16816.F32.BF16 R36, R196, R204.reuse, R36 ;  /* 0x000000ccc424723c */ /* 0x082fe20000041824 */
[----:B------:R-:W-:Y:S07]  /*3020*/  LDSM.16.M88.4 R212, [R230+0x1b080] ;  /* 0x01b08000e6d4783b */ /* 0x000fee0000000200 */
[C---:B---3--:R-:W-:Y:S08]  /*3030*/  HMMA.16816.F32.BF16 R40, R200.reuse, R204, R40 ;  /* 0x000000ccc828723c */ /* 0x048ff00000041828 */
[-C--:B------:R-:W-:Y:S08]  /*3040*/  HMMA.16816.F32.BF16 R44, R200, R206.reuse, R44 ;  /* 0x000000cec82c723c */ /* 0x080ff0000004182c */
[C---:B------:R-:W-:Y:S01]  /*3050*/  HMMA.16816.F32.BF16 R48, R196.reuse, R206, R48 ;  /* 0x000000cec430723c */ /* 0x040fe20000041830 */
[----:B------:R-:W-:Y:S07]  /*3060*/  LDSM.16.M88.4 R204, [R2+0x8080] ;  /* 0x0080800002cc783b */ /* 0x000fee0000000200 */
[-C--:B------:R-:W-:Y:S08]  /*3070*/  HMMA.16816.F32.BF16 R52, R196, R208.reuse, R52 ;  /* 0x000000d0c434723c */ /* 0x080ff00000041834 */
[C---:B------:R-:W-:Y:S08]  /*3080*/  HMMA.16816.F32.BF16 R56, R200.reuse, R208, R56 ;  /* 0x000000d0c838723c */ /* 0x040ff00000041838 */
[-C--:B------:R-:W-:Y:S01]  /*3090*/  HMMA.16816.F32.BF16 R60, R200, R210.reuse, R60 ;  /* 0x000000d2c83c723c */ /* 0x080fe2000004183c */
[----:B------:R-:W1:Y:S07]  /*30a0*/  LDSM.16.M88.4 R200, [R227+0x18080] ;  /* 0x01808000e3c8783b */ /* 0x000e6e0000000200 */
[----:B------:R-:W-:Y:S01]  /*30b0*/  HMMA.16816.F32.BF16 R64, R196, R210, R64 ;  /* 0x000000d2c440723c */ /* 0x000fe20000041840 */
[----:B------:R-:W3:Y:S08]  /*30c0*/  LDSM.16.M88.4 R196, [R227+0x19080] ;  /* 0x01908000e3c4783b */ /* 0x000ef00000000200 */
[----:B------:R-:W4:Y:S01]  /*30d0*/  LDSM.16.M88.4 R208, [R2+0xa080] ;  /* 0x00a0800002d0783b */ /* 0x000f220000000200 */
[-C--:B-1----:R-:W-:Y:S08]  /*30e0*/  HMMA.16816.F32.BF16 R36, R200, R204.reuse, R36 ;  /* 0x000000ccc824723c */ /* 0x082ff00000041824 */
[C---:B---3--:R-:W-:Y:S08]  /*30f0*/  HMMA.16816.F32.BF16 R40, R196.reuse, R204, R40 ;  /* 0x000000ccc428723c */ /* 0x048ff00000041828 */
[-C--:B------:R-:W-:Y:S08]  /*3100*/  HMMA.16816.F32.BF16 R44, R196, R206.reuse, R44 ;  /* 0x000000cec42c723c */ /* 0x080ff0000004182c */
[C---:B------:R-:W-:Y:S01]  /*3110*/  HMMA.16816.F32.BF16 R48, R200.reuse, R206, R48 ;  /* 0x000000cec830723c */ /* 0x040fe20000041830 */
[----:B------:R-:W-:Y:S07]  /*3120*/  LDSM.16.M88.4 R204, [R224+0xc080] ;  /* 0x00c08000e0cc783b */ /* 0x000fee0000000200 */
[-C--:B----4-:R-:W-:Y:S08]  /*3130*/  HMMA.16816.F32.BF16 R52, R200, R208.reuse, R52 ;  /* 0x000000d0c834723c */ /* 0x090ff00000041834 */
[C---:B------:R-:W-:Y:S08]  /*3140*/  HMMA.16816.F32.BF16 R56, R196.reuse, R208, R56 ;  /* 0x000000d0c438723c */ /* 0x040ff00000041838 */
[-C--:B------:R-:W-:Y:S01]  /*3150*/  HMMA.16816.F32.BF16 R60, R196, R210.reuse, R60 ;  /* 0x000000d2c43c723c */ /* 0x080fe2000004183c */
[----:B------:R-:W1:Y:S07]  /*3160*/  LDSM.16.M88.4 R196, [R230+0x1a080] ;  /* 0x01a08000e6c4783b */ /* 0x000e6e0000000200 */
[----:B------:R-:W-:Y:S01]  /*3170*/  HMMA.16816.F32.BF16 R64, R200, R210, R64 ;  /* 0x000000d2c840723c */ /* 0x000fe20000041840 */
[----:B------:R-:W3:Y:S08]  /*3180*/  LDSM.16.M88.4 R200, [R224+0xe080] ;  /* 0x00e08000e0c8783b */ /* 0x000ef00000000200 */
[----:B------:R-:W-:Y:S01]  /*3190*/  LDSM.16.M88.4 R208, [R216+0xc080] ;  /* 0x00c08000d8d0783b */ /* 0x000fe20000000200 */
[-C--:B-1----:R-:W-:Y:S08]  /*31a0*/  HMMA.16816.F32.BF16 R36, R196, R204.reuse, R36 ;  /* 0x000000ccc424723c */ /* 0x082ff00000041824 */
[C---:B------:R-:W-:Y:S08]  /*31b0*/  HMMA.16816.F32.BF16 R40, R212.reuse, R204, R40 ;  /* 0x000000ccd428723c */ /* 0x040ff00000041828 */
[-C--:B------:R-:W-:Y:S08]  /*31c0*/  HMMA.16816.F32.BF16 R44, R212, R206.reuse, R44 ;  /* 0x000000ced42c723c */ /* 0x080ff0000004182c */
[C---:B------:R-:W-:Y:S01]  /*31d0*/  HMMA.16816.F32.BF16 R48, R196.reuse, R206, R48 ;  /* 0x000000cec430723c */ /* 0x040fe20000041830 */
[----:B------:R-:W1:Y:S07]  /*31e0*/  LDSM.16.M88.4 R204, [R229+0x1a080] ;  /* 0x01a08000e5cc783b */ /* 0x000e6e0000000200 */
[-C--:B---3--:R-:W-:Y:S08]  /*31f0*/  HMMA.16816.F32.BF16 R52, R196, R200.reuse, R52 ;  /* 0x000000c8c434723c */ /* 0x088ff00000041834 */
[C---:B------:R-:W-:Y:S07]  /*3200*/  HMMA.16816.F32.BF16 R56, R212.reuse, R200, R56 ;  /* 0x000000c8d438723c */ /* 0x040fee0000041838 */
[----:B------:R-:W-:Y:S01]  /*3210*/  FSEL R201, R11, -INF , P1 ;  /* 0xff8000000bc97808 */ /* 0x000fe20000800000 */
[-C--:B------:R-:W-:Y:S01]  /*3220*/  HMMA.16816.F32.BF16 R60, R212, R202.reuse, R60 ;  /* 0x000000cad43c723c */ /* 0x080fe2000004183c */
[----:B------:R3:W4:Y:S03]  /*3230*/  LDSM.16.M88.4 R212, [R229+0x1b080] ;  /* 0x01b08000e5d4783b */ /* 0x0007260000000200 */
[----:B------:R-:W-:Y:S02]  /*3240*/  FFMA.FTZ R200, R5, c[0x0][0x29c], -R252 ;  /* 0x0000a70005c87a23 */ /* 0x000fe400000108fc */
[--C-:B------:R-:W-:Y:S02]  /*3250*/  FFMA.FTZ R201, R201, c[0x0][0x29c], -R249.reuse ;  /* 0x0000a700c9c97a23 */ /* 0x100fe400000108f9 */
[----:B------:R-:W-:Y:S01]  /*3260*/  HMMA.16816.F32.BF16 R64, R196, R202, R64 ;  /* 0x000000cac440723c */ /* 0x000fe20000041840 */
[----:B------:R-:W5:Y:S01]  /*3270*/  LDSM.16.M88.4 R196, [R216+0xe080] ;  /* 0x00e08000d8c4783b */ /* 0x000f620000000200 */
[----:B------:R2:W-:Y:S05]  /*3280*/  MUFU.EX2 R202, R4 ;  /* 0x0000000400ca7308 */ /* 0x0005ea0000000800 */
[----:B------:R-:W-:Y:S01]  /*3290*/  FSEL R203, R10, -INF , P0 ;  /* 0xff8000000acb7808 */ /* 0x000fe20000000000 */
[-C--:B-1----:R-:W-:Y:S04]  /*32a0*/  HMMA.16816.F32.BF16 R36, R204, R208.reuse, R36 ;  /* 0x000000d0cc24723c */ /* 0x082fe80000041824 */
[----:B------:R-:W-:Y:S01]  /*32b0*/  MUFU.EX2 R201, R201 ;  /* 0x000000c900c97308 */ /* 0x000fe20000000800 */
[--C-:B------:R-:W-:Y:S01]  /*32c0*/  FFMA.FTZ R203, R203, c[0x0][0x29c], -R249.reuse ;  /* 0x0000a700cbcb7a23 */ /* 0x100fe200000108f9 */
[----:B--23--:R-:W-:Y:S02]  /*32d0*/  FSEL R229, R9, -INF , P1 ;  /* 0xff80000009e57808 */ /* 0x00cfe40000800000 */
[----:B------:R-:W-:Y:S04]  /*32e0*/  ISETP.GT.AND P1, PT, R243, 0x20, PT ;  /* 0x00000020f300780c */ /* 0x000fe80003f24270 */
[----:B------:R-:W-:Y:S02]  /*32f0*/  FFMA.FTZ R229, R229, c[0x0][0x29c], -R250 ;  /* 0x0000a700e5e57a23 */ /* 0x000fe400000108fa */
[----:B------:R-:W-:Y:S01]  /*3300*/  MUFU.EX2 R203, R203 ;  /* 0x000000cb00cb7308 */ /* 0x000fe20000000800 */
[----:B------:R-:W-:Y:S02]  /*3310*/  FSEL R230, R12, -INF , P1 ;  /* 0xff8000000ce67808 */ /* 0x000fe40000800000 */
[----:B------:R-:W-:Y:S02]  /*3320*/  FSEL R16, R16, -INF , P1 ;  /* 0xff80000010107808 */ /* 0x000fe40000800000 */
[----:B------:R-:W-:Y:S02]  /*3330*/  FSEL R4, R18, -INF , P1 ;  /* 0xff80000012047808 */ /* 0x000fe40000800000 */
[----:B------:R-:W-:Y:S01]  /*3340*/  MOV R18, R6 ;  /* 0x0000000600127202 */ /* 0x000fe20000000f00 */
[--C-:B------:R-:W-:Y:S01]  /*3350*/  FFMA.FTZ R16, R16, c[0x0][0x29c], -R252.reuse ;  /* 0x0000a70010107a23 */ /* 0x100fe200000108fc */
[----:B------:R-:W-:Y:S01]  /*3360*/  MOV R12, R4 ;  /* 0x00000004000c7202 */ /* 0x000fe20000000f00 */
[----:B------:R-:W1:Y:S01]  /*3370*/  MUFU.EX2 R200, R200 ;  /* 0x000000c800c87308 */ /* 0x000e620000000800 */
[C---:B----4-:R-:W-:Y:S07]  /*3380*/  HMMA.16816.F32.BF16 R40, R212.reuse, R208, R40 ;  /* 0x000000d0d428723c */ /* 0x050fee0000041828 */
[----:B------:R-:W-:Y:S01]  /*3390*/  FSEL R209, R14, -INF , P1 ;  /* 0xff8000000ed17808 */ /* 0x000fe20000800000 */
[-C--:B------:R-:W-:Y:S01]  /*33a0*/  HMMA.16816.F32.BF16 R44, R212, R210.reuse, R44 ;  /* 0x000000d2d42c723c */ /* 0x080fe2000004182c */
[----:B------:R2:W3:Y:S02]  /*33b0*/  MUFU.EX2 R208, R16 ;  /* 0x0000001000d07308 */ /* 0x0004e40000000800 */
[----:B------:R-:W-:Y:S01]  /*33c0*/  ISETP.GT.AND P1, PT, R243, 0x40, PT ;  /* 0x00000040f300780c */ /* 0x000fe20003f24270 */
[----:B------:R-:W-:Y:S03]  /*33d0*/  FFMA.FTZ R209, R209, c[0x0][0x29c], -R249 ;  /* 0x0000a700d1d17a23 */ /* 0x000fe600000108f9 */
[----:B------:R-:W-:Y:S01]  /*33e0*/  FSEL R20, R20, -INF , P1 ;  /* 0xff80000014147808 */ /* 0x000fe20000800000 */
[C---:B------:R-:W-:Y:S03]  /*33f0*/  HMMA.16816.F32.BF16 R48, R204.reuse, R210, R48 ;  /* 0x000000d2cc30723c */ /* 0x040fe60000041830 */
[----:B------:R-:W-:Y:S01]  /*3400*/  MUFU.EX2 R209, R209 ;  /* 0x000000d100d17308 */ /* 0x000fe20000000800 */
[----:B------:R-:W-:Y:S02]  /*3410*/  FSEL R22, R22, -INF , P1 ;  /* 0xff80000016167808 */ /* 0x000fe40000800000 */
[----:B------:R-:W-:Y:S01]  /*3420*/  FSEL R26, R26, -INF , P1 ;  /* 0xff8000001a1a7808 */ /* 0x000fe20000800000 */
[--C-:B------:R-:W-:Y:S01]  /*3430*/  FFMA.FTZ R210, R20, c[0x0][0x29c], -R252.reuse ;  /* 0x0000a70014d27a23 */ /* 0x100fe200000108fc */
[-C--:B-----5:R-:W-:Y:S04]  /*3440*/  HMMA.16816.F32.BF16 R52, R204, R196.reuse, R52 ;  /* 0x000000c4cc34723c */ /* 0x0a0fe80000041834 */
[----:B------:R-:W-:Y:S01]  /*3450*/  FSEL R211, R8, -INF , P0 ;  /* 0xff80000008d37808 */ /* 0x000fe20000000000 */
[----:B------:R-:W-:Y:S01]  /*3460*/  FFMA.FTZ R22, R22, c[0x0][0x29c], -R251 ;  /* 0x0000a70016167a23 */ /* 0x000fe200000108fb */
[----:B------:R-:W-:Y:S01]  /*3470*/  LDSM.16.M88.4 R8, [R3+0xc080] ;  /* 0x00c080000308783b */ /* 0x000fe20000000200 */
[----:B------:R-:W-:Y:S01]  /*3480*/  ISETP.GT.AND P0, PT, R243, 0x21, PT ;  /* 0x00000021f300780c */ /* 0x000fe20003f04270 */
[C---:B------:R-:W-:Y:S01]  /*3490*/  HMMA.16816.F32.BF16 R56, R212.reuse, R196, R56 ;  /* 0x000000c4d438723c */ /* 0x040fe20000041838 */
[----:B------:R-:W-:Y:S03]  /*34a0*/  MUFU.EX2 R210, R210 ;  /* 0x000000d200d27308 */ /* 0x000fe60000000800 */
[----:B------:R-:W-:Y:S01]  /*34b0*/  FSEL R19, R19, -INF , P0 ;  /* 0xff80000013137808 */ /* 0x000fe20000000000 */
[--C-:B------:R-:W-:Y:S01]  /*34c0*/  FFMA.FTZ R26, R26, c[0x0][0x29c], -R249.reuse ;  /* 0x0000a7001a1a7a23 */ /* 0x100fe200000108f9 */
[----:B------:R-:W-:Y:S02]  /*34d0*/  FSEL R13, R13, -INF , P0 ;  /* 0xff8000000d0d7808 */ /* 0x000fe40000000000 */
[-C--:B------:R-:W-:Y:S03]  /*34e0*/  HMMA.16816.F32.BF16 R60, R212, R198.reuse, R60 ;  /* 0x000000c6d43c723c */ /* 0x080fe6000004183c */
[----:B------:R-:W-:Y:S01]  /*34f0*/  MUFU.EX2 R26, R26 ;  /* 0x0000001a001a7308 */ /* 0x000fe20000000800 */
[----:B------:R-:W-:Y:S02]  /*3500*/  FSEL R197, R15, -INF , P0 ;  /* 0xff8000000fc57808 */ /* 0x000fe40000000000 */
[----:B------:R-:W-:Y:S02]  /*3510*/  FSEL R17, R17, -INF , P0 ;  /* 0xff80000011117808 */ /* 0x000fe40000000000 */
[----:B------:R-:W-:Y:S04]  /*3520*/  HMMA.16816.F32.BF16 R64, R204, R198, R64 ;  /* 0x000000c6cc40723c */ /* 0x000fe80000041840 */
[----:B------:R-:W-:Y:S01]  /*3530*/  ISETP.GT.AND P0, PT, R243, 0x41, PT ;  /* 0x00000041f300780c */ /* 0x000fe20003f04270 */
[--C-:B------:R-:W-:Y:S01]  /*3540*/  FFMA.FTZ R17, R17, c[0x0][0x29c], -R252.reuse ;  /* 0x0000a70011117a23 */ /* 0x100fe200000108fc */
[----:B--2---:R-:W-:Y:S01]  /*3550*/  MOV R16, R7 ;  /* 0x0000000700107202 */ /* 0x004fe20000000f00 */
[----:B------:R-:W-:Y:S01]  /*3560*/  MUFU.EX2 R204, R22 ;  /* 0x0000001600cc7308 */ /* 0x000fe20000000800 */
[----:B------:R-:W-:Y:S01]  /*3570*/  FSEL R21, R21, -INF , P0 ;  /* 0xff80000015157808 */ /* 0x000fe20000000000 */
[----:B------:R-:W2:Y:S03]  /*3580*/  LDSM.16.M88.4 R4, [R228+0x1a080] ;  /* 0x01a08000e404783b */ /* 0x000ea60000000200 */
[----:B------:R-:W-:Y:S01]  /*3590*/  FSEL R213, R24, -INF , P1 ;  /* 0xff80000018d57808 */ /* 0x000fe20000800000 */
[----:B------:R-:W-:Y:S01]  /*35a0*/  FFMA.FTZ R21, R21, c[0x0][0x29c], -R252 ;  /* 0x0000a70015157a23 */ /* 0x000fe200000108fc */
[----:B------:R-:W-:Y:S01]  /*35b0*/  MOV R215, R13 ;  /* 0x0000000d00d77202 */ /* 0x000fe20000000f00 */
[----:B------:R-:W-:Y:S01]  /*35c0*/  FFMA.FTZ R197, R197, c[0x0][0x29c], -R249 ;  /* 0x0000a700c5c57a23 */ /* 0x000fe200000108f9 */
[----:B------:R-:W-:Y:S01]  /*35d0*/  MOV R214, R12 ;  /* 0x0000000c00d67202 */ /* 0x000fe20000000f00 */
[----:B------:R4:W-:Y:S01]  /*35e0*/  MUFU.EX2 R24, R21 ;  /* 0x0000001500187308 */ /* 0x0009e20000000800 */
[----:B------:R5:W1:Y:S01]  /*35f0*/  LDSM.16.M88.4 R12, [R228+0x1b080] ;  /* 0x01b08000e40c783b */ /* 0x000a620000000200 */
[----:B------:R-:W-:Y:S01]  /*3600*/  MOV R20, R19 ;  /* 0x0000001300147202 */ /* 0x000fe20000000f00 */
[--C-:B------:R-:W-:Y:S01]  /*3610*/  FFMA.FTZ R213, R213, c[0x0][0x29c], -R250.reuse ;  /* 0x0000a700d5d57a23 */ /* 0x100fe200000108fa */
[----:B------:R-:W-:Y:S01]  /*3620*/  FSEL R23, R23, -INF , P0 ;  /* 0xff80000017177808 */ /* 0x000fe20000000000 */
[--C-:B------:R-:W-:Y:S01]  /*3630*/  FFMA.FTZ R198, R214, c[0x0][0x29c], -R251.reuse ;  /* 0x0000a700d6c67a23 */ /* 0x100fe200000108fb */
[----:B------:R-:W-:Y:S01]  /*3640*/  ISETP.GT.AND P1, PT, R243, 0x60, PT ;  /* 0x00000060f300780c */ /* 0x000fe20003f24270 */
[--C-:B------:R-:W-:Y:S01]  /*3650*/  FFMA.FTZ R199, R20, c[0x0][0x29c], -R251.reuse ;  /* 0x0000a70014c77a23 */ /* 0x100fe200000108fb */
[----:B------:R-:W-:Y:S01]  /*3660*/  FSEL R212, R25, -INF , P0 ;  /* 0xff80000019d47808 */ /* 0x000fe20000000000 */
[----:B------:R-:W-:Y:S01]  /*3670*/  FFMA.FTZ R23, R23, c[0x0][0x29c], -R251 ;  /* 0x0000a70017177a23 */ /* 0x000fe200000108fb */
[----:B------:R3:W1:Y:S01]  /*3680*/  MUFU.EX2 R196, R17 ;  /* 0x0000001100c47308 */ /* 0x0006620000000800 */
[----:B------:R-:W-:Y:S02]  /*3690*/  FSEL R32, R32, -INF , P1 ;  /* 0xff80000020207808 */ /* 0x000fe40000800000 */
[----:B------:R-:W-:Y:S01]  /*36a0*/  FFMA.FTZ R212, R212, c[0x0][0x29c], -R250 ;  /* 0x0000a700d4d47a23 */ /* 0x000fe200000108fa */
[----:B------:R-:W-:Y:S02]  /*36b0*/  FSEL R27, R27, -INF , P0 ;  /* 0xff8000001b1b7808 */ /* 0x000fe40000000000 */
[--C-:B------:R-:W-:Y:S01]  /*36c0*/  FFMA.FTZ R25, R32, c[0x0][0x29c], -R252.reuse ;  /* 0x0000a70020197a23 */ /* 0x100fe200000108fc */
[----:B------:R-:W-:Y:S02]  /*36d0*/  ISETP.GT.AND P0, PT, R243, 0x61, PT ;  /* 0x00000061f300780c */ /* 0x000fe40003f04270 */
[----:B------:R-:W-:Y:S01]  /*36e0*/  FFMA.FTZ R27, R27, c[0x0][0x29c], -R249 ;  /* 0x0000a7001b1b7a23 */ /* 0x000fe200000108f9 */
[----:B------:R-:W-:Y:S01]  /*36f0*/  MUFU.EX2 R199, R199 ;  /* 0x000000c700c77308 */ /* 0x000fe20000000800 */
[----:B------:R-:W-:Y:S02]  /*3700*/  FSEL R29, R29, -INF , P0 ;  /* 0xff8000001d1d7808 */ /* 0x000fe40000000000 */
[----:B------:R-:W-:Y:S02]  /*3710*/  FSEL R31, R31, -INF , P0 ;  /* 0xff8000001f1f7808 */ /* 0x000fe40000000000 */
[----:B-----5:R-:W-:Y:S02]  /*3720*/  MOV R228, R18 ;  /* 0x0000001200e47202 */ /* 0x020fe40000000f00 */
[----:B----4-:R-:W-:Y:S02]  /*3730*/  MOV R21, R16 ;  /* 0x0000001000157202 */ /* 0x010fe40000000f00 */
[----:B------:R-:W-:Y:S01]  /*3740*/  FSEL R33, R33, -INF , P0 ;  /* 0xff80000021217808 */ /* 0x000fe20000000000 */
[----:B------:R-:W4:Y:S01]  /*3750*/  MUFU.EX2 R197, R197 ;  /* 0x000000c500c57308 */ /* 0x000f220000000800 */
[----:B------:R-:W-:Y:S01]  /*3760*/  FSEL R35, R35, -INF , P0 ;  /* 0xff80000023237808 */ /* 0x000fe20000000000 */
[-C--:B--2---:R-:W-:Y:S01]  /*3770*/  HMMA.16816.F32.BF16 R36, R4, R8.reuse, R36 ;  /* 0x000000080424723c */ /* 0x084fe20000041824 */
[----:B------:R-:W-:Y:S01]  /*3780*/  PLOP3.LUT P0, PT, PT, PT, UP0, 0x80, 0x0 ;  /* 0x000000000000781c */ /* 0x000fe20003f0f008 */
[----:B---3--:R-:W2:Y:S03]  /*3790*/  LDSM.16.M88.4 R16, [R3+0xe080] ;  /* 0x00e080000310783b */ /* 0x008ea60000000200 */
[--C-:B------:R-:W-:Y:S01]  /*37a0*/  FFMA.FTZ R32, R21, c[0x0][0x29c], -R251.reuse ;  /* 0x0000a70015207a23 */ /* 0x100fe200000108fb */
[----:B------:R-:W-:Y:S01]  /*37b0*/  FSEL R30, R30, -INF , P1 ;  /* 0xff8000001e1e7808 */ /* 0x000fe20000800000 */
[----:B------:R-:W-:Y:S01]  /*37c0*/  FFMA.FTZ R252, R33, c[0x0][0x29c], -R252 ;  /* 0x0000a70021fc7a23 */ /* 0x000fe200000108fc */
[----:B------:R-:W-:Y:S01]  /*37d0*/  MUFU.EX2 R27, R27 ;  /* 0x0000001b001b7308 */ /* 0x000fe20000000800 */
[C---:B-1----:R-:W-:Y:S04]  /*37e0*/  HMMA.16816.F32.BF16 R40, R12.reuse, R8, R40 ;  /* 0x000000080c28723c */ /* 0x042fe80000041828 */
[----:B------:R-:W-:Y:S02]  /*37f0*/  FFMA.FTZ R33, R228, c[0x0][0x29c], -R251 ;  /* 0x0000a700e4217a23 */ /* 0x000fe400000108fb */
[--C-:B------:R-:W-:Y:S02]  /*3800*/  FFMA.FTZ R30, R30, c[0x0][0x29c], -R249.reuse ;  /* 0x0000a7001e1e7a23 */ /* 0x100fe400000108f9 */
[-C--:B------:R-:W-:Y:S01]  /*3810*/  HMMA.16816.F32.BF16 R44, R12, R10.reuse, R44 ;  /* 0x0000000a0c2c723c */ /* 0x080fe2000004182c */
[----:B------:R-:W1:Y:S03]  /*3820*/  MUFU.EX2 R32, R32 ;  /* 0x0000002000207308 */ /* 0x000e660000000800 */
[----:B------:R-:W-:Y:S04]  /*3830*/  FFMA.FTZ R249, R31, c[0x0][0x29c], -R249 ;  /* 0x0000a7001ff97a23 */ /* 0x000fe800000108f9 */
[C---:B------:R-:W-:Y:S01]  /*3840*/  HMMA.16816.F32.BF16 R48, R4.reuse, R10, R48 ;  /* 0x0000000a0430723c */ /* 0x040fe20000041830 */
[----:B------:R-:W-:Y:S02]  /*3850*/  LDSM.16.M88.4 R8, [R227+0x1a080] ;  /* 0x01a08000e308783b */ /* 0x000fe40000000200 */
[----:B------:R-:W3:Y:S10]  /*3860*/  MUFU.EX2 R33, R33 ;  /* 0x0000002100217308 */ /* 0x000ef40000000800 */
[----:B------:R-:W-:Y:S01]  /*3870*/  MUFU.EX2 R30, R30 ;  /* 0x0000001e001e7308 */ /* 0x000fe20000000800 */
[-C--:B--2---:R-:W-:Y:S09]  /*3880*/  HMMA.16816.F32.BF16 R52, R4, R16.reuse, R52 ;  /* 0x000000100434723c */ /* 0x084ff20000041834 */
[----:B------:R-:W2:Y:S01]  /*3890*/  MUFU.EX2 R198, R198 ;  /* 0x000000c600c67308 */ /* 0x000ea20000000800 */
[C---:B------:R-:W-:Y:S07]  /*38a0*/  HMMA.16816.F32.BF16 R56, R12.reuse, R16, R56 ;  /* 0x000000100c38723c */ /* 0x040fee0000041838 */
[----:B------:R-:W-:Y:S01]  /*38b0*/  FSEL R17, R34, -INF , P1 ;  /* 0xff80000022117808 */ /* 0x000fe20000800000 */
[-C--:B------:R-:W-:Y:S01]  /*38c0*/  HMMA.16816.F32.BF16 R60, R12, R18.reuse, R60 ;  /* 0x000000120c3c723c */ /* 0x080fe2000004183c */
[----:B------:R5:W-:Y:S01]  /*38d0*/  MUFU.EX2 R16, R23 ;  /* 0x0000001700107308 */ /* 0x000be20000000800 */
[----:B------:R-:W-:Y:S02]  /*38e0*/  LDSM.16.M88.4 R12, [R227+0x1b080] ;  /* 0x01b08000e30c783b */ /* 0x000fe40000000200 */
[--C-:B------:R-:W-:Y:S02]  /*38f0*/  FFMA.FTZ R34, R230, c[0x0][0x29c], -R250.reuse ;  /* 0x0000a700e6227a23 */ /* 0x100fe400000108fa */
[--C-:B------:R-:W-:Y:S02]  /*3900*/  FFMA.FTZ R17, R17, c[0x0][0x29c], -R251.reuse ;  /* 0x0000a70011117a23 */ /* 0x100fe400000108fb */
[----:B------:R-:W-:Y:S02]  /*3910*/  HMMA.16816.F32.BF16 R64, R4, R18, R64 ;  /* 0x000000120440723c */ /* 0x000fe40000041840 */
[----:B------:R-:W-:Y:S01]  /*3920*/  LDSM.16.M88.4 R4, [R2+0xe080] ;  /* 0x00e080000204783b */ /* 0x000fe20000000200 */
[----:B------:R-:W1:Y:S01]  /*3930*/  MUFU.EX2 R18, R229 ;  /* 0x000000e500127308 */ /* 0x000e620000000800 */
[----:B------:R-:W-:Y:S02]  /*3940*/  FFMA.FTZ R251, R35, c[0x0][0x29c], -R251 ;  /* 0x0000a70023fb7a23 */ /* 0x000fe400000108fb */
[--C-:B------:R-:W-:Y:S02]  /*3950*/  FFMA.FTZ R35, R215, c[0x0][0x29c], -R250.reuse ;  /* 0x0000a700d7237a23 */ /* 0x100fe400000108fa */
[--C-:B------:R-:W-:Y:S01]  /*3960*/  FFMA.FTZ R19, R211, c[0x0][0x29c], -R250.reuse ;  /* 0x0000a700d3137a23 */ /* 0x100fe200000108fa */
[----:B------:R-:W-:Y:S04]  /*3970*/  SHF.L.U32 R211, R222, 0x1, RZ ;  /* 0x00000001ded37819 */ /* 0x000fe800000006ff */
[----:B------:R-:W-:Y:S01]  /*3980*/  MUFU.EX2 R35, R35 ;  /* 0x0000002300237308 */ /* 0x000fe20000000800 */
[----:B-----5:R-:W5:Y:S09]  /*3990*/  LDSM.16.M88.4 R20, [R2+0xc080] ;  /* 0x00c080000214783b */ /* 0x020f720000000200 */
[----:B------:R-:W1:Y:S10]  /*39a0*/  MUFU.EX2 R19, R19 ;  /* 0x0000001300137308 */ /* 0x000e740000000800 */
[----:B------:R-:W1:Y:S10]  /*39b0*/  MUFU.EX2 R34, R34 ;  /* 0x0000002200227308 */ /* 0x000e740000000800 */
[----:B------:R-:W1:Y:S10]  /*39c0*/  MUFU.EX2 R25, R25 ;  /* 0x0000001900197308 */ /* 0x000e740000000800 */
[----:B------:R-:W1:Y:S01]  /*39d0*/  MUFU.EX2 R252, R252 ;  /* 0x000000fc00fc7308 */ /* 0x000e620000000800 */
[-C--:B-----5:R-:W-:Y:S09]  /*39e0*/  HMMA.16816.F32.BF16 R36, R8, R20.reuse, R36 ;  /* 0x000000140824723c */ /* 0x0a0ff20000041824 */
[----:B------:R-:W5:Y:S01]  /*39f0*/  MUFU.EX2 R17, R17 ;  /* 0x0000001100117308 */ /* 0x000f620000000800 */
[C---:B------:R-:W-:Y:S01]  /*3a00*/  HMMA.16816.F32.BF16 R40, R12.reuse, R20, R40 ;  /* 0x000000140c28723c */ /* 0x040fe20000041828 */
[----:B------:R-:W1:Y:S07]  /*3a10*/  LDS R20, [R248+0x20280] ;  /* 0x02028000f8147984 */ /* 0x000e6e0000000800 */
[-C--:B------:R-:W-:Y:S01]  /*3a20*/  HMMA.16816.F32.BF16 R44, R12, R22.reuse, R44 ;  /* 0x000000160c2c723c */ /* 0x080fe2000004182c */
[----:B------:R-:W1:Y:S07]  /*3a30*/  MUFU.EX2 R251, R251 ;  /* 0x000000fb00fb7308 */ /* 0x000e6e0000000800 */
[C---:B------:R-:W-:Y:S03]  /*3a40*/  HMMA.16816.F32.BF16 R48, R8.reuse, R22, R48 ;  /* 0x000000160830723c */ /* 0x040fe60000041830 */
[----:B------:R-:W-:Y:S04]  /*3a50*/  MUFU.EX2 R22, R212 ;  /* 0x000000d400167308 */ /* 0x000fe80000000800 */
[----:B------:R-:W-:Y:S01]  /*3a60*/  FSEL R23, R28, -INF , P1 ;  /* 0xff8000001c177808 */ /* 0x000fe20000800000 */
[-C--:B------:R-:W-:Y:S04]  /*3a70*/  HMMA.16816.F32.BF16 R52, R8, R4.reuse, R52 ;  /* 0x000000040834723c */ /* 0x080fe80000041834 */
[--C-:B------:R-:W-:Y:S01]  /*3a80*/  FFMA.FTZ R23, R23, c[0x0][0x29c], -R250.reuse ;  /* 0x0000a70017177a23 */ /* 0x100fe200000108fa */
[----:B------:R2:W2:Y:S01]  /*3a90*/  MUFU.EX2 R21, R213 ;  /* 0x000000d500157308 */ /* 0x0004a20000000800 */
[----:B------:R-:W-:Y:S02]  /*3aa0*/  FFMA.FTZ R250, R29, c[0x0][0x29c], -R250 ;  /* 0x0000a7001dfa7a23 */ /* 0x000fe400000108fa */
[C---:B------:R-:W-:Y:S01]  /*3ab0*/  HMMA.16816.F32.BF16 R56, R12.reuse, R4, R56 ;  /* 0x000000040c38723c */ /* 0x040fe20000041838 */
[----:B------:R-:W3:Y:S06]  /*3ac0*/  LDS R5, [R248+0x202a0] ;  /* 0x0202a000f8057984 */ /* 0x000eec0000000800 */
[----:B------:R-:W2:Y:S01]  /*3ad0*/  MUFU.EX2 R4, R23 ;  /* 0x0000001700047308 */ /* 0x000ea20000000800 */
[-C--:B------:R-:W-:Y:S04]  /*3ae0*/  HMMA.16816.F32.BF16 R60, R12, R6.reuse, R60 ;  /* 0x000000060c3c723c */ /* 0x080fe8000004183c */
[--C-:B-1----:R-:W-:Y:S02]  /*3af0*/  FADD.FTZ R37, R37, -R20.reuse ;  /* 0x8000001425257221 */ /* 0x102fe40000010000 */
[--C-:B------:R-:W-:Y:S02]  /*3b00*/  FADD.FTZ R48, R48, -R20.reuse ;  /* 0x8000001430307221 */ /* 0x100fe40000010000 */
[----:B------:R-:W-:Y:S01]  /*3b10*/  HMMA.16816.F32.BF16 R64, R8, R6, R64 ;  /* 0x000000060840723c */ /* 0x000fe20000041840 */
[----:B------:R-:W1:Y:S01]  /*3b20*/  LDS R6, [R248+0x20300] ;  /* 0x02030000f8067984 */ /* 0x000e620000000800 */
[----:B------:R-:W1:Y:S02]  /*3b30*/  MUFU.EX2 R250, R250 ;  /* 0x000000fa00fa7308 */ /* 0x000e640000000800 */
[C---:B------:R-:W-:Y:S01]  /*3b40*/  FMUL.FTZ R37, R200.reuse, R37 ;  /* 0x00000025c8257220 */ /* 0x040fe20000410000 */
[----:B------:R-:W-:Y:S01]  /*3b50*/  F2FP.BF16.PACK_AB R200, R200, R202 ;  /* 0x000000cac8c8723e */ /* 0x000fe200000010ff */
[----:B------:R-:W1:Y:S01]  /*3b60*/  LDS R248, [R248+0x20320] ;  /* 0x02032000f8f87984 */ /* 0x000e620000000800 */
[----:B------:R-:W-:Y:S01]  /*3b70*/  FMUL.FTZ R48, R208, R48 ;  /* 0x00000030d0307220 */ /* 0x000fe20000410000 */
[----:B------:R-:W-:Y:S01]  /*3b80*/  F2FP.BF16.PACK_AB R208, R196, R208 ;  /* 0x000000d0c4d0723e */ /* 0x000fe200000010ff */
[--C-:B------:R-:W-:Y:S03]  /*3b90*/  FADD.FTZ R52, R52, -R20.reuse ;  /* 0x8000001434347221 */ /* 0x100fe60000010000 */
[----:B----4-:R-:W-:Y:S01]  /*3ba0*/  F2FP.BF16.PACK_AB R7, R197, R209 ;  /* 0x000000d1c507723e */ /* 0x010fe200000010ff */
[----:B------:R-:W-:Y:S01]  /*3bb0*/  FMUL.FTZ R52, R210, R52 ;  /* 0x00000034d2347220 */ /* 0x000fe20000410000 */
[----:B------:R-:W-:Y:S01]  /*3bc0*/  F2FP.BF16.PACK_AB R210, R24, R210 ;  /* 0x000000d218d2723e */ /* 0x000fe200000010ff */
[----:B------:R-:W4:Y:S01]  /*3bd0*/  MUFU.EX2 R249, R249 ;  /* 0x000000f900f97308 */ /* 0x000f220000000800 */
[--C-:B------:R-:W-:Y:S01]  /*3be0*/  FADD.FTZ R36, R36, -R20.reuse ;  /* 0x8000001424247221 */ /* 0x100fe20000010000 */
[----:B--2---:R-:W-:Y:S01]  /*3bf0*/  SHF.L.U32 R213, R226, 0x1, RZ ;  /* 0x00000001e2d57819 */ /* 0x004fe200000006ff */
[--C-:B------:R-:W-:Y:S02]  /*3c00*/  FADD.FTZ R49, R49, -R20.reuse ;  /* 0x8000001431317221 */ /* 0x100fe40000010000 */
[----:B------:R-:W-:Y:S01]  /*3c10*/  FMUL.FTZ R36, R202, R36 ;  /* 0x00000024ca247220 */ /* 0x000fe20000410000 */
[----:B------:R-:W-:Y:S01]  /*3c20*/  IADD3 R213, R213, R211, RZ ;  /* 0x000000d3d5d57210 */ /* 0x000fe20007ffe0ff */
[----:B------:R-:W-:Y:S02]  /*3c30*/  FMUL.FTZ R49, R196, R49 ;  /* 0x00000031c4317220 */ /* 0x000fe40000410000 */
[----:B------:R-:W-:Y:S01]  /*3c40*/  FADD.FTZ R64, R64, -R20 ;  /* 0x8000001440407221 */ /* 0x000fe20000010000 */
[----:B------:R-:W-:Y:S01]  /*3c50*/  F2FP.BF16.PACK_AB R36, R37, R36 ;  /* 0x000000242524723e */ /* 0x000fe200000010ff */
[--C-:B---3--:R-:W-:Y:S01]  /*3c60*/  FADD.FTZ R39, R39, -R5.reuse ;  /* 0x8000000527277221 */ /* 0x108fe20000010000 */
[----:B------:R-:W-:Y:S01]  /*3c70*/  F2FP.BF16.PACK_AB R48, R49, R48 ;  /* 0x000000303130723e */ /* 0x000fe200000010ff */
[--C-:B------:R-:W-:Y:S02]  /*3c80*/  FADD.FTZ R38, R38, -R5.reuse ;  /* 0x8000000526267221 */ /* 0x100fe40000010000 */
[C---:B------:R-:W-:Y:S01]  /*3c90*/  FMUL.FTZ R39, R32.reuse, R39 ;  /* 0x0000002720277220 */ /* 0x040fe20000410000 */
[----:B------:R-:W-:Y:S01]  /*3ca0*/  F2FP.BF16.PACK_AB R32, R32, R33 ;  /* 0x000000212020723e */ /* 0x000fe200000010ff */
[--C-:B------:R-:W-:Y:S02]  /*3cb0*/  FADD.FTZ R50, R50, -R5.reuse ;  /* 0x8000000532327221 */ /* 0x100fe40000010000 */
[--C-:B------:R-:W-:Y:S02]  /*3cc0*/  FADD.FTZ R51, R51, -R5.reuse ;  /* 0x8000000533337221 */ /* 0x100fe40000010000 */
[--C-:B------:R-:W-:Y:S02]  /*3cd0*/  FADD.FTZ R54, R54, -R5.reuse ;  /* 0x8000000536367221 */ /* 0x100fe40000010000 */
[--C-:B------:R-:W-:Y:S02]  /*3ce0*/  FADD.FTZ R55, R55, -R5.reuse ;  /* 0x8000000537377221 */ /* 0x100fe40000010000 */
[--C-:B------:R-:W-:Y:S02]  /*3cf0*/  FADD.FTZ R66, R66, -R5.reuse ;  /* 0x8000000542427221 */ /* 0x100fe40000010000 */
[----:B------:R-:W-:Y:S01]  /*3d00*/  FADD.FTZ R67, R67, -R5 ;  /* 0x8000000543437221 */ /* 0x000fe20000010000 */
[----:B------:R-:W-:Y:S01]  /*3d10*/  SHF.L.U32 R5, R231, 0x1, RZ ;  /* 0x00000001e7057819 */ /* 0x000fe200000006ff */
[----:B------:R-:W-:Y:S01]  /*3d20*/  FMUL.FTZ R50, R198, R50 ;  /* 0x00000032c6327220 */ /* 0x000fe20000410000 */
[----:B------:R-:W-:Y:S01]  /*3d30*/  F2FP.BF16.PACK_AB R198, R199, R198 ;  /* 0x000000c6c7c6723e */ /* 0x000fe200000010ff */
[--C-:B-1----:R-:W-:Y:S02]  /*3d40*/  FADD.FTZ R41, R41, -R6.reuse ;  /* 0x8000000629297221 */ /* 0x102fe40000010000 */
[----:B------:R-:W-:Y:S01]  /*3d50*/  STS [R5+0x20480], R200 ;  /* 0x020480c805007388 */ /* 0x000fe20000000800 */
[--C-:B------:R-:W-:Y:S02]  /*3d60*/  FADD.FTZ R40, R40, -R6.reuse ;  /* 0x8000000628287221 */ /* 0x100fe40000010000 */
[--C-:B------:R-:W-:Y:S01]  /*3d70*/  FADD.FTZ R44, R44, -R6.reuse ;  /* 0x800000062c2c7221 */ /* 0x100fe20000010000 */
[----:B------:R-:W-:Y:S01]  /*3d80*/  STS [R5+0x20880], R32 ;  /* 0x0208802005007388 */ /* 0x000fe20000000800 */
[--C-:B------:R-:W-:Y:S02]  /*3d90*/  FADD.FTZ R45, R45, -R6.reuse ;  /* 0x800000062d2d7221 */ /* 0x100fe40000010000 */
[--C-:B------:R-:W-:Y:S01]  /*3da0*/  FADD.FTZ R56, R56, -R6.reuse ;  /* 0x8000000638387221 */ /* 0x100fe20000010000 */
[----:B------:R-:W-:Y:S01]  /*3db0*/  STS [R242], R208 ;  /* 0x000000d0f2007388 */ /* 0x000fe20000000800 */
[--C-:B------:R-:W-:Y:S02]  /*3dc0*/  FADD.FTZ R57, R57, -R6.reuse ;  /* 0x8000000639397221 */ /* 0x100fe40000010000 */
[--C-:B------:R-:W-:Y:S01]  /*3dd0*/  FADD.FTZ R60, R60, -R6.reuse ;  /* 0x800000063c3c7221 */ /* 0x100fe20000010000 */
[----:B------:R-:W-:Y:S01]  /*3de0*/  STS [R242+0x400], R198 ;  /* 0x000400c6f2007388 */ /* 0x000fe20000000800 */
[----:B------:R-:W-:Y:S01]  /*3df0*/  FADD.FTZ R61, R61, -R6 ;  /* 0x800000063d3d7221 */ /* 0x000fe20000010000 */
[----:B------:R-:W-:Y:S01]  /*3e00*/  F2FP.BF16.PACK_AB R6, R201, R203 ;  /* 0x000000cbc906723e */ /* 0x000fe200000010ff */
[C---:B------:R-:W-:Y:S01]  /*3e10*/  FMUL.FTZ R41, R18.reuse, R41 ;  /* 0x0000002912297220 */ /* 0x040fe20000410000 */
[----:B------:R-:W-:Y:S01]  /*3e20*/  F2FP.BF16.PACK_AB R18, R18, R19 ;  /* 0x000000131212723e */ /* 0x000fe200000010ff */
[----:B------:R-:W-:Y:S01]  /*3e30*/  FMUL.FTZ R44, R34, R44 ;  /* 0x0000002c222c7220 */ /* 0x000fe20000410000 */
[----:B------:R-:W-:Y:S01]  /*3e40*/  F2FP.BF16.PACK_AB R34, R35, R34 ;  /* 0x000000222322723e */ /* 0x000fe200000010ff */
[----:B------:R1:W-:Y:S01]  /*3e50*/  STS [R5+0x21880], R6 ;  /* 0x0218800605007388 */ /* 0x0003e20000000800 */
[----:B------:R-:W-:Y:S01]  /*3e60*/  FMUL.FTZ R54, R204, R54 ;  /* 0x00000036cc367220 */ /* 0x000fe20000410000 */
[----:B------:R-:W-:Y:S01]  /*3e70*/  F2FP.BF16.PACK_AB R204, R16, R204 ;  /* 0x000000cc10cc723e */ /* 0x000fe200000010ff */
[----:B------:R-:W-:Y:S01]  /*3e80*/  FMUL.FTZ R64, R25, R64 ;  /* 0x0000004019407220 */ /* 0x000fe20000410000 */
[----:B------:R-:W-:Y:S01]  /*3e90*/  STS [R5+0x21480], R18 ;  /* 0x0214801205007388 */ /* 0x000fe20000000800 */
[----:B------:R-:W-:Y:S01]  /*3ea0*/  F2FP.BF16.PACK_AB R25, R252, R25 ;  /* 0x00000019fc19723e */ /* 0x000fe200000010ff */
[----:B-----5:R-:W-:Y:S01]  /*3eb0*/  FMUL.FTZ R66, R17, R66 ;  /* 0x0000004211427220 */ /* 0x020fe20000410000 */
[----:B------:R-:W-:Y:S01]  /*3ec0*/  F2FP.BF16.PACK_AB R17, R251, R17 ;  /* 0x00000011fb11723e */ /* 0x000fe200000010ff */
[----:B------:R-:W-:Y:S01]  /*3ed0*/  STS [R242+0x1000], R34 ;  /* 0x00100022f2007388 */ /* 0x000fe20000000800 */
[----:B------:R-:W-:Y:S01]  /*3ee0*/  FMUL.FTZ R56, R21, R56 ;  /* 0x0000003815387220 */ /* 0x000fe20000410000 */
[----:B------:R-:W-:Y:S01]  /*3ef0*/  F2FP.BF16.PACK_AB R21, R22, R21 ;  /* 0x000000151615723e */ /* 0x000fe200000010ff */
[----:B------:R-:W-:Y:S01]  /*3f00*/  FMUL.FTZ R60, R4, R60 ;  /* 0x0000003c043c7220 */ /* 0x000fe20000410000 */
[----:B------:R-:W-:Y:S01]  /*3f10*/  STS [R242+0x1400], R7 ;  /* 0x00140007f2007388 */ /* 0x000fe20000000800 */
[----:B------:R-:W-:Y:S01]  /*3f20*/  F2FP.BF16.PACK_AB R4, R250, R4 ;  /* 0x00000004fa04723e */ /* 0x000fe200000010ff */
[----:B------:R-:W-:Y:S02]  /*3f30*/  FMUL.FTZ R38, R33, R38 ;  /* 0x0000002621267220 */ /* 0x000fe40000410000 */
[----:B------:R2:W-:Y:S01]  /*3f40*/  STS [R5+0x22480], R210 ;  /* 0x022480d205007388 */ /* 0x0005e20000000800 */
[----:B------:R-:W-:Y:S02]  /*3f50*/  FMUL.FTZ R51, R199, R51 ;  /* 0x00000033c7337220 */ /* 0x000fe40000410000 */
[--C-:B------:R-:W-:Y:S01]  /*3f60*/  FADD.FTZ R43, R43, -R248.reuse ;  /* 0x800000f82b2b7221 */ /* 0x100fe20000010000 */
[----:B------:R-:W-:Y:S01]  /*3f70*/  STS [R5+0x22880], R204 ;  /* 0x022880cc05007388 */ /* 0x000fe20000000800 */
[--C-:B------:R-:W-:Y:S01]  /*3f80*/  FADD.FTZ R42, R42, -R248.reuse ;  /* 0x800000f82a2a7221 */ /* 0x100fe20000010000 */
[----:B------:R-:W-:Y:S01]  /*3f90*/  F2FP.BF16.PACK_AB R38, R39, R38 ;  /* 0x000000262726723e */ /* 0x000fe200000010ff */
[----:B------:R-:W-:Y:S01]  /*3fa0*/  FMUL.FTZ R40, R19, R40 ;  /* 0x0000002813287220 */ /* 0x000fe20000410000 */
[----:B------:R-:W-:Y:S01]  /*3fb0*/  STS [R242+0x2000], R25 ;  /* 0x00200019f2007388 */ /* 0x000fe20000000800 */
[----:B-1----:R-:W-:Y:S01]  /*3fc0*/  F2FP.BF16.PACK_AB R6, R27, R26 ;  /* 0x0000001a1b06723e */ /* 0x002fe200000010ff */
[----:B------:R-:W-:Y:S01]  /*3fd0*/  FMUL.FTZ R43, R201, R43 ;  /* 0x0000002bc92b7220 */ /* 0x000fe20000410000 */
[----:B------:R-:W-:Y:S01]  /*3fe0*/  F2FP.BF16.PACK_AB R50, R51, R50 ;  /* 0x000000323332723e */ /* 0x000fe200000010ff */
[----:B------:R-:W-:Y:S01]  /*3ff0*/  STS [R242+0x2400], R17 ;  /* 0x00240011f2007388 */ /* 0x000fe20000000800 */
[----:B------:R-:W-:Y:S01]  /*4000*/  FMUL.FTZ R42, R203, R42 ;  /* 0x0000002acb2a7220 */ /* 0x000fe20000410000 */
[----:B------:R-:W-:Y:S01]  /*4010*/  F2FP.BF16.PACK_AB R40, R41, R40 ;  /* 0x000000282928723e */ /* 0x000fe200000010ff */
[--C-:B------:R-:W-:Y:S01]  /*4020*/  FADD.FTZ R47, R47, -R248.reuse ;  /* 0x800000f82f2f7221 */ /* 0x100fe20000010000 */
[----:B------:R4:W-:Y:S01]  /*4030*/  STS [R5+0x23880], R6 ;  /* 0x0238800605007388 */ /* 0x0009e20000000800 */
[----:B------:R-:W-:Y:S01]  /*4040*/  FADD.FTZ R46, R46, -R248 ;  /* 0x800000f82e2e7221 */ /* 0x000fe20000010000 */
[----:B------:R-:W-:Y:S01]  /*4050*/  F2FP.BF16.PACK_AB R42, R43, R42 ;  /* 0x0000002a2b2a723e */ /* 0x000fe200000010ff */
[--C-:B------:R-:W-:Y:S01]  /*4060*/  FADD.FTZ R53, R53, -R20.reuse ;  /* 0x8000001435357221 */ /* 0x100fe20000010000 */
[----:B------:R-:W-:Y:S01]  /*4070*/  STS [R5+0x23480], R21 ;  /* 0x0234801505007388 */ /* 0x000fe20000000800 */
[----:B------:R-:W-:Y:S02]  /*4080*/  FMUL.FTZ R45, R35, R45 ;  /* 0x0000002d232d7220 */ /* 0x000fe40000410000 */
[----:B------:R-:W-:Y:S01]  /*4090*/  FMUL.FTZ R47, R197, R47 ;  /* 0x0000002fc52f7220 */ /* 0x000fe20000410000 */
[----:B------:R1:W-:Y:S01]  /*40a0*/  STS [R242+0x3000], R4 ;  /* 0x00300004f2007388 */ /* 0x0003e20000000800 */
[----:B------:R-:W-:Y:S01]  /*40b0*/  FMUL.FTZ R46, R209, R46 ;  /* 0x0000002ed12e7220 */ /* 0x000fe20000410000 */
[----:B------:R-:W-:Y:S01]  /*40c0*/  F2FP.BF16.PACK_AB R44, R45, R44 ;  /* 0x0000002c2d2c723e */ /* 0x000fe200000010ff */
[----:B------:R-:W-:Y:S01]  /*40d0*/  FMUL.FTZ R53, R24, R53 ;  /* 0x0000003518357220 */ /* 0x000fe20000410000 */
[----:B--2---:R-:W-:Y:S01]  /*40e0*/  SHF.L.U32 R210, R226, 0x1, RZ ;  /* 0x00000001e2d27819 */ /* 0x004fe200000006ff */
[----:B------:R-:W-:Y:S01]  /*40f0*/  FADD.FTZ R65, R65, -R20 ;  /* 0x8000001441417221 */ /* 0x000fe20000010000 */
[----:B------:R-:W-:Y:S01]  /*4100*/  F2FP.BF16.PACK_AB R46, R47, R46 ;  /* 0x0000002e2f2e723e */ /* 0x000fe200000010ff */
[----:B------:R-:W-:Y:S01]  /*4110*/  FMUL.FTZ R55, R16, R55 ;  /* 0x0000003710377220 */ /* 0x000fe20000410000 */
[----:B------:R-:W-:Y:S01]  /*4120*/  F2FP.BF16.PACK_AB R52, R53, R52 ;  /* 0x000000343534723e */ /* 0x000fe200000010ff */
[----:B------:R-:W-:Y:S01]  /*4130*/  FMUL.FTZ R65, R252, R65 ;  /* 0x00000041fc417220 */ /* 0x000fe20000410000 */
[----:B------:R-:W-:Y:S01]  /*4140*/  SHF.L.U32 R209, R225, 0x1, RZ ;  /* 0x00000001e1d17819 */ /* 0x000fe200000006ff */
[----:B------:R-:W-:Y:S01]  /*4150*/  FMUL.FTZ R67, R251, R67 ;  /* 0x00000043fb437220 */ /* 0x000fe20000410000 */
[----:B------:R-:W-:Y:S01]  /*4160*/  F2FP.BF16.PACK_AB R54, R55, R54 ;  /* 0x000000363736723e */ /* 0x000fe200000010ff */
[--C-:B------:R-:W-:Y:S01]  /*4170*/  FADD.FTZ R58, R58, -R248.reuse ;  /* 0x800000f83a3a7221 */ /* 0x100fe20000010000 */
[----:B------:R-:W-:Y:S01]  /*4180*/  F2FP.BF16.PACK_AB R64, R65, R64 ;  /* 0x000000404140723e */ /* 0x000fe200000010ff */
[--C-:B------:R-:W-:Y:S01]  /*4190*/  FADD.FTZ R59, R59, -R248.reuse ;  /* 0x800000f83b3b7221 */ /* 0x100fe20000010000 */
[----:B------:R-:W-:Y:S01]  /*41a0*/  F2FP.BF16.PACK_AB R66, R67, R66 ;  /* 0x000000424342723e */ /* 0x000fe200000010ff */
[----:B------:R-:W-:Y:S01]  /*41b0*/  FMUL.FTZ R57, R22, R57 ;  /* 0x0000003916397220 */ /* 0x000fe20000410000 */
[----:B----4-:R-:W-:Y:S01]  /*41c0*/  F2FP.BF16.PACK_AB R6, R249, R30 ;  /* 0x0000001ef906723e */ /* 0x010fe200000010ff */
[----:B------:R-:W-:Y:S02]  /*41d0*/  FMUL.FTZ R58, R26, R58 ;  /* 0x0000003a1a3a7220 */ /* 0x000fe40000410000 */
[----:B------:R-:W-:Y:S01]  /*41e0*/  FMUL.FTZ R59, R27, R59 ;  /* 0x0000003b1b3b7220 */ /* 0x000fe20000410000 */
[----:B------:R-:W-:Y:S01]  /*41f0*/  F2FP.BF16.PACK_AB R56, R57, R56 ;  /* 0x000000383938723e */ /* 0x000fe200000010ff */
[----:B------:R-:W-:Y:S01]  /*4200*/  STS [R242+0x3400], R6 ;  /* 0x00340006f2007388 */ /* 0x000fe20000000800 */
[--C-:B------:R-:W-:Y:S01]  /*4210*/  FADD.FTZ R62, R62, -R248.reuse ;  /* 0x800000f83e3e7221 */ /* 0x100fe20000010000 */
[----:B-1----:R-:W-:Y:S01]  /*4220*/  MOV R4, UR4 ;  /* 0x0000000400047c02 */ /* 0x002fe20008000f00 */
[----:B------:R-:W-:Y:S01]  /*4230*/  FADD.FTZ R63, R63, -R248 ;  /* 0x800000f83f3f7221 */ /* 0x000fe20000010000 */
[----:B------:R-:W-:Y:S01]  /*4240*/  BAR.SYNC.DEFER_BLOCKING 0x0 ;  /* 0x0000000000007b1d */ /* 0x000fe20000010000 */
[----:B------:R-:W-:Y:S01]  /*4250*/  FMUL.FTZ R61, R250, R61 ;  /* 0x0000003dfa3d7220 */ /* 0x000fe20000410000 */
[----:B------:R-:W-:Y:S01]  /*4260*/  F2FP.BF16.PACK_AB R58, R59, R58 ;  /* 0x0000003a3b3a723e */ /* 0x000fe200000010ff */
[----:B------:R-:W-:Y:S01]  /*4270*/  FMUL.FTZ R62, R30, R62 ;  /* 0x0000003e1e3e7220 */ /* 0x000fe20000410000 */
[----:B------:R-:W-:Y:S01]  /*4280*/  LEA R4, R4, R225, 0xd ;  /* 0x000000e104047211 */ /* 0x000fe200078e68ff */
[----:B------:R-:W-:Y:S01]  /*4290*/  FMUL.FTZ R63, R249, R63 ;  /* 0x0000003ff93f7220 */ /* 0x000fe20000410000 */
[----:B------:R-:W-:Y:S02]  /*42a0*/  F2FP.BF16.PACK_AB R60, R61, R60 ;  /* 0x0000003c3d3c723e */ /* 0x000fe400000010ff */
[----:B------:R-:W-:Y:S02]  /*42b0*/  SHF.L.U32 R208, R4, 0x1, RZ ;  /* 0x0000000104d07819 */ /* 0x000fe400000006ff */
        /* <DEDUP_REMOVED lines=22> */
[----:B------:R-:W5:Y:S01]  /*4420*/  LDSM.16.MT88.4 R24, [R208+0x1a080] ;  /* 0x01a08000d018783b */ /* 0x000f620000004200 */
[-C--:B-1----:R-:W-:Y:S07]  /*4430*/  HMMA.16816.F32.BF16 R68, R4, R8.reuse, R68 ;  /* 0x000000080444723c */ /* 0x082fee0000041844 */
[----:B------:R-:W-:Y:S01]  /*4440*/  LDSM.16.MT88.4 R28, [R223+0x20c80] ;  /* 0x020c8000df1c783b */ /* 0x000fe20000004200 */
[-C--:B--2---:R-:W-:Y:S07]  /*4450*/  HMMA.16816.F32.BF16 R72, R12, R8.reuse, R72 ;  /* 0x000000080c48723c */ /* 0x084fee0000041848 */
[----:B------:R-:W1:Y:S01]  /*4460*/  LDSM.16.MT88.4 R32, [R208+0x18880] ;  /* 0x01888000d020783b */ /* 0x000e620000004200 */
[-C--:B---3--:R-:W-:Y:S07]  /*4470*/  HMMA.16816.F32.BF16 R76, R16, R8.reuse, R76 ;  /* 0x00000008104c723c */ /* 0x088fee000004184c */
[----:B------:R-:W2:Y:S01]  /*4480*/  LDSM.16.MT88.4 R36, [R0+0x20c80] ;  /* 0x020c80000024783b */ /* 0x000ea20000004200 */
[C---:B----4-:R-:W-:Y:S07]  /*4490*/  HMMA.16816.F32.BF16 R80, R20.reuse, R8, R80 ;  /* 0x000000081450723c */ /* 0x050fee0000041850 */
[----:B------:R-:W3:Y:S01]  /*44a0*/  LDSM.16.MT88.4 R40, [R223+0x22c80] ;  /* 0x022c8000df28783b */ /* 0x000ee20000004200 */
[-C--:B------:R-:W-:Y:S07]  /*44b0*/  HMMA.16816.F32.BF16 R84, R20, R10.reuse, R84 ;  /* 0x0000000a1454723c */ /* 0x080fee0000041854 */
[----:B------:R-:W4:Y:S01]  /*44c0*/  LDSM.16.MT88.4 R44, [R0+0x22c80] ;  /* 0x022c8000002c783b */ /* 0x000f220000004200 */
[-C--:B------:R-:W-:Y:S07]  /*44d0*/  HMMA.16816.F32.BF16 R88, R16, R10.reuse, R88 ;  /* 0x0000000a1058723c */ /* 0x080fee0000041858 */
[----:B------:R-:W1:Y:S01]  /*44e0*/  LDSM.16.MT88.4 R48, [R208+0x1a880] ;  /* 0x01a88000d030783b */ /* 0x000e620000004200 */
[-C--:B------:R-:W-:Y:S07]  /*44f0*/  HMMA.16816.F32.BF16 R92, R12, R10.reuse, R92 ;  /* 0x0000000a0c5c723c */ /* 0x080fee000004185c */
[----:B------:R-:W-:Y:S01]  /*4500*/  LDSM.16.MT88.4 R52, [R208+0x19880] ;  /* 0x01988000d034783b */ /* 0x000fe20000004200 */
[C---:B------:R-:W-:Y:S07]  /*4510*/  HMMA.16816.F32.BF16 R96, R4.reuse, R10, R96 ;  /* 0x0000000a0460723c */ /* 0x040fee0000041860 */
[----:B------:R-:W-:Y:S01]  /*4520*/  LDSM.16.MT88.4 R8, [R208+0x19080] ;  /* 0x01908000d008783b */ /* 0x000fe20000004200 */
[-C--:B-----5:R-:W-:Y:S07]  /*4530*/  HMMA.16816.F32.BF16 R100, R4, R24.reuse, R100 ;  /* 0x000000180464723c */ /* 0x0a0fee0000041864 */
[----:B------:R-:W-:Y:S01]  /*4540*/  LDSM.16.MT88.4 R56, [R0+0x21c80] ;  /* 0x021c80000038783b */ /* 0x000fe20000004200 */
[-C--:B------:R-:W-:Y:S07]  /*4550*/  HMMA.16816.F32.BF16 R104, R12, R24.reuse, R104 ;  /* 0x000000180c68723c */ /* 0x080fee0000041868 */
        /* <DEDUP_REMOVED lines=8> */
[-C--:B------:R-:W-:Y:S01]  /*45e0*/  HMMA.16816.F32.BF16 R124, R12, R26.reuse, R124 ;  /* 0x0000001a0c7c723c */ /* 0x080fe2000004187c */
[----:B------:R-:W-:Y:S07]  /*45f0*/  LDSM.16.MT88.4 R12, [R0+0x21480] ;  /* 0x02148000000c783b */ /* 0x000fee0000004200 */
[----:B------:R-:W-:Y:S01]  /*4600*/  HMMA.16816.F32.BF16 R128, R4, R26, R128 ;  /* 0x0000001a0480723c */ /* 0x000fe20000041880 */
[----:B------:R-:W5:Y:S07]  /*4610*/  LDSM.16.MT88.4 R4, [R223+0x21480] ;  /* 0x02148000df04783b */ /* 0x000f6e0000004200 */
[-C--:B-1----:R-:W-:Y:S01]  /*4620*/  HMMA.16816.F32.BF16 R68, R28, R32.reuse, R68 ;  /* 0x000000201c44723c */ /* 0x082fe20000041844 */
[----:B------:R-:W1:Y:S07]  /*4630*/  LDSM.16.MT88.4 R24, [R208+0x1b080] ;  /* 0x01b08000d018783b */ /* 0x000e6e0000004200 */
[-C--:B--2---:R-:W-:Y:S08]  /*4640*/  HMMA.16816.F32.BF16 R72, R36, R32.reuse, R72 ;  /* 0x000000202448723c */ /* 0x084ff00000041848 */
[-C--:B---3--:R-:W-:Y:S08]  /*4650*/  HMMA.16816.F32.BF16 R76, R40, R32.reuse, R76 ;  /* 0x00000020284c723c */ /* 0x088ff0000004184c */
[C---:B----4-:R-:W-:Y:S08]  /*4660*/  HMMA.16816.F32.BF16 R80, R44.reuse, R32, R80 ;  /* 0x000000202c50723c */ /* 0x050ff00000041850 */
[-C--:B------:R-:W-:Y:S08]  /*4670*/  HMMA.16816.F32.BF16 R84, R44, R34.reuse, R84 ;  /* 0x000000222c54723c */ /* 0x080ff00000041854 */
[-C--:B------:R-:W-:Y:S08]  /*4680*/  HMMA.16816.F32.BF16 R88, R40, R34.reuse, R88 ;  /* 0x000000222858723c */ /* 0x080ff00000041858 */
[-C--:B------:R-:W-:Y:S08]  /*4690*/  HMMA.16816.F32.BF16 R92, R36, R34.reuse, R92 ;  /* 0x00000022245c723c */ /* 0x080ff0000004185c */
[C---:B------:R-:W-:Y:S01]  /*46a0*/  HMMA.16816.F32.BF16 R96, R28.reuse, R34, R96 ;  /* 0x000000221c60723c */ /* 0x040fe20000041860 */
[----:B------:R-:W2:Y:S07]  /*46b0*/  LDSM.16.MT88.4 R32, [R223+0x21c80] ;  /* 0x021c8000df20783b */ /* 0x000eae0000004200 */
[-C--:B------:R-:W-:Y:S08]  /*46c0*/  HMMA.16816.F32.BF16 R100, R28, R48.reuse, R100 ;  /* 0x000000301c64723c */ /* 0x080ff00000041864 */
[-C--:B------:R-:W-:Y:S08]  /*46d0*/  HMMA.16816.F32.BF16 R104, R36, R48.reuse, R104 ;  /* 0x000000302468723c */ /* 0x080ff00000041868 */
[-C--:B------:R-:W-:Y:S08]  /*46e0*/  HMMA.16816.F32.BF16 R108, R40, R48.reuse, R108 ;  /* 0x00000030286c723c */ /* 0x080ff0000004186c */
[C---:B------:R-:W-:Y:S08]  /*46f0*/  HMMA.16816.F32.BF16 R112, R44.reuse, R48, R112 ;  /* 0x000000302c70723c */ /* 0x040ff00000041870 */
[-C--:B------:R-:W-:Y:S08]  /*4700*/  HMMA.16816.F32.BF16 R116, R44, R50.reuse, R116 ;  /* 0x000000322c74723c */ /* 0x080ff00000041874 */
[-C--:B------:R-:W-:Y:S08]  /*4710*/  HMMA.16816.F32.BF16 R120, R40, R50.reuse, R120 ;  /* 0x000000322878723c */ /* 0x080ff00000041878 */
[-C--:B------:R-:W-:Y:S08]  /*4720*/  HMMA.16816.F32.BF16 R124, R36, R50.reuse, R124 ;  /* 0x00000032247c723c */ /* 0x080ff0000004187c */
[----:B------:R-:W-:Y:S08]  /*4730*/  HMMA.16816.F32.BF16 R128, R28, R50, R128 ;  /* 0x000000321c80723c */ /* 0x000ff00000041880 */
[-C--:B-----5:R-:W-:Y:S08]  /*4740*/  HMMA.16816.F32.BF16 R68, R4, R8.reuse, R68 ;  /* 0x000000080444723c */ /* 0x0a0ff00000041844 */
[-C--:B------:R-:W-:Y:S08]  /*4750*/  HMMA.16816.F32.BF16 R72, R12, R8.reuse, R72 ;  /* 0x000000080c48723c */ /* 0x080ff00000041848 */
[-C--:B------:R-:W-:Y:S08]  /*4760*/  HMMA.16816.F32.BF16 R76, R16, R8.reuse, R76 ;  /* 0x00000008104c723c */ /* 0x080ff0000004184c */
[C---:B------:R-:W-:Y:S08]  /*4770*/  HMMA.16816.F32.BF16 R80, R20.reuse, R8, R80 ;  /* 0x000000081450723c */ /* 0x040ff00000041850 */
[-C--:B------:R-:W-:Y:S08]  /*4780*/  HMMA.16816.F32.BF16 R84, R20, R10.reuse, R84 ;  /* 0x0000000a1454723c */ /* 0x080ff00000041854 */
[-C--:B------:R-:W-:Y:S08]  /*4790*/  HMMA.16816.F32.BF16 R88, R16, R10.reuse, R88 ;  /* 0x0000000a1058723c */ /* 0x080ff00000041858 */
[-C--:B------:R-:W-:Y:S08]  /*47a0*/  HMMA.16816.F32.BF16 R92, R12, R10.reuse, R92 ;  /* 0x0000000a0c5c723c */ /* 0x080ff0000004185c */
[C---:B------:R-:W-:Y:S01]  /*47b0*/  HMMA.16816.F32.BF16 R96, R4.reuse, R10, R96 ;  /* 0x0000000a0460723c */ /* 0x040fe20000041860 */
[----:B------:R-:W3:Y:S07]  /*47c0*/  LDSM.16.MT88.4 R8, [R208+0x1b880] ;  /* 0x01b88000d008783b */ /* 0x000eee0000004200 */
[-C--:B-1----:R-:W-:Y:S01]  /*47d0*/  HMMA.16816.F32.BF16 R100, R4, R24.reuse, R100 ;  /* 0x000000180464723c */ /* 0x082fe20000041864 */
[----:B------:R-:W-:Y:S07]  /*47e0*/  BAR.SYNC.DEFER_BLOCKING 0x0 ;  /* 0x0000000000007b1d */ /* 0x000fee0000010000 */
[-C--:B------:R-:W-:Y:S08]  /*47f0*/  HMMA.16816.F32.BF16 R104, R12, R24.reuse, R104 ;  /* 0x000000180c68723c */ /* 0x080ff00000041868 */
[-C--:B------:R-:W-:Y:S08]  /*4800*/  HMMA.16816.F32.BF16 R108, R16, R24.reuse, R108 ;  /* 0x00000018106c723c */ /* 0x080ff0000004186c */
[C---:B------:R-:W-:Y:S08]  /*4810*/  HMMA.16816.F32.BF16 R112, R20.reuse, R24, R112 ;  /* 0x000000181470723c */ /* 0x040ff00000041870 */
[-C--:B------:R-:W-:Y:S08]  /*4820*/  HMMA.16816.F32.BF16 R116, R20, R26.reuse, R116 ;  /* 0x0000001a1474723c */ /* 0x080ff00000041874 */
[-C--:B------:R-:W-:Y:S08]  /*4830*/  HMMA.16816.F32.BF16 R120, R16, R26.reuse, R120 ;  /* 0x0000001a1078723c */ /* 0x080ff00000041878 */
[-C--:B------:R-:W-:Y:S08]  /*4840*/  HMMA.16816.F32.BF16 R124, R12, R26.reuse, R124 ;  /* 0x0000001a0c7c723c */ /* 0x080ff0000004187c */
[----:B------:R-:W-:Y:S01]  /*4850*/  HMMA.16816.F32.BF16 R128, R4, R26, R128 ;  /* 0x0000001a0480723c */ /* 0x000fe20000041880 */
[----:B------:R1:W4:Y:S07]  /*4860*/  LDSM.16.M88.4 R36, [R210+0x24480] ;  /* 0x02448000d224783b */ /* 0x00032e0000000200 */
[-C--:B--2---:R-:W-:Y:S01]  /*4870*/  HMMA.16816.F32.BF16 R68, R32, R52.reuse, R68 ;  /* 0x000000342044723c */ /* 0x084fe20000041844 */
[----:B------:R1:W2:Y:S07]  /*4880*/  LDSM.16.M88.4 R28, [R210+0x25480] ;  /* 0x02548000d21c783b */ /* 0x0002ae0000000200 */
[-C--:B------:R-:W-:Y:S01]  /*4890*/  HMMA.16816.F32.BF16 R72, R56, R52.reuse, R72 ;  /* 0x000000343848723c */ /* 0x080fe20000041848 */
[----:B------:R1:W5:Y:S07]  /*48a0*/  LDSM.16.MT88.4 R16, [R209+0x80] ;  /* 0x00008000d110783b */ /* 0x00036e0000004200 */
[-C--:B------:R-:W-:Y:S01]  /*48b0*/  HMMA.16816.F32.BF16 R76, R60, R52.reuse, R76 ;  /* 0x000000343c4c723c */ /* 0x080fe2000004184c */
[----:B------:R1:W1:Y:S07]  /*48c0*/  LDSM.16.MT88.4 R40, [R209+0x4080] ;  /* 0x00408000d128783b */ /* 0x00026e0000004200 */
[C---:B------:R-:W-:Y:S01]  /*48d0*/  HMMA.16816.F32.BF16 R80, R64.reuse, R52, R80 ;  /* 0x000000344050723c */ /* 0x040fe20000041850 */
[----:B------:R1:W1:Y:S07]  /*48e0*/  LDSM.16.M88.4 R44, [R213+0x24480] ;  /* 0x02448000d52c783b */ /* 0x00026e0000000200 */
[-C--:B------:R-:W-:Y:S01]  /*48f0*/  HMMA.16816.F32.BF16 R84, R64, R54.reuse, R84 ;  /* 0x000000364054723c */ /* 0x080fe20000041854 */
[----:B------:R1:W1:Y:S07]  /*4900*/  LDSM.16.M88.4 R196, [R213+0x25480] ;  /* 0x02548000d5c4783b */ /* 0x00026e0000000200 */
[-C--:B------:R-:W-:Y:S01]  /*4910*/  HMMA.16816.F32.BF16 R88, R60, R54.reuse, R88 ;  /* 0x000000363c58723c */ /* 0x080fe20000041858 */
[----:B------:R1:W1:Y:S07]  /*4920*/  LDSM.16.MT88.4 R48, [R209+0x880] ;  /* 0x00088000d130783b */ /* 0x00026e0000004200 */
[-C--:B------:R-:W-:Y:S01]  /*4930*/  HMMA.16816.F32.BF16 R92, R56, R54.reuse, R92 ;  /* 0x00000036385c723c */ /* 0x080fe2000004185c */
[----:B------:R1:W1:Y:S07]  /*4940*/  LDSM.16.MT88.4 R200, [R209+0x4880] ;  /* 0x00488000d1c8783b */ /* 0x00026e0000004200 */
[C---:B------:R-:W-:Y:S08]  /*4950*/  HMMA.16816.F32.BF16 R96, R32.reuse, R54, R96 ;  /* 0x000000362060723c */ /* 0x040ff00000041860 */
[-C--:B---3--:R-:W-:Y:S08]  /*4960*/  HMMA.16816.F32.BF16 R100, R32, R8.reuse, R100 ;  /* 0x000000082064723c */ /* 0x088ff00000041864 */
[-C--:B------:R-:W-:Y:S08]  /*4970*/  HMMA.16816.F32.BF16 R104, R56, R8.reuse, R104 ;  /* 0x000000083868723c */ /* 0x080ff00000041868 */
[-C--:B------:R-:W-:Y:S08]  /*4980*/  HMMA.16816.F32.BF16 R108, R60, R8.reuse, R108 ;  /* 0x000000083c6c723c */ /* 0x080ff0000004186c */
[C---:B------:R-:W-:Y:S08]  /*4990*/  HMMA.16816.F32.BF16 R112, R64.reuse, R8, R112 ;  /* 0x000000084070723c */ /* 0x040ff00000041870 */
[-C--:B------:R-:W-:Y:S08]  /*49a0*/  HMMA.16816.F32.BF16 R116, R64, R10.reuse, R116 ;  /* 0x0000000a4074723c */ /* 0x080ff00000041874 */
[-C--:B------:R-:W-:Y:S08]  /*49b0*/  HMMA.16816.F32.BF16 R120, R60, R10.reuse, R120 ;  /* 0x0000000a3c78723c */ /* 0x080ff00000041878 */
[-C--:B------:R-:W-:Y:S08]  /*49c0*/  HMMA.16816.F32.BF16 R124, R56, R10.reuse, R124 ;  /* 0x0000000a387c723c */ /* 0x080ff0000004187c */
[----:B------:R-:W-:Y:S01]  /*49d0*/  HMMA.16816.F32.BF16 R128, R32, R10, R128 ;  /* 0x0000000a2080723c */ /* 0x000fe20000041880 */
[----:B------:R-:W-:-:S07]  /*49e0*/  @P0 BRA `(.L_x_1023) ;  /* 0x0000034000000947 */ /* 0x000fce0003800000 */
[----:B-12-45:R-:W1:Y:S01]  /*49f0*/  S2R R4, SR_CTAID.Y ;  /* 0x0000000000047919 */ /* 0x036e620000002600 */
[----:B------:R-:W-:Y:S02]  /*4a00*/  USHF.R.S32.HI UR25, URZ, 0x1f, UR24 ;  /* 0x0000001f3f197899 */ /* 0x000fe40008011418 */
        /* <DEDUP_REMOVED lines=13> */
[----:B------:R-:W-:Y:S02]  /*4ae0*/  IMAD.MOV.U32 R8, RZ, RZ, 0x6 ;  /* 0x00000006ff087424 */ /* 0x000fe400078e00ff */
[----:B------:R-:W-:Y:S02]  /*4af0*/  IMAD R6, R4, c[0x0][0x28c], R6 ;  /* 0x0000a30004067a24 */ /* 0x000fe400078e0206 */
[----:B------:R-:W-:Y:S03]  /*4b00*/  IMAD.U32 R4, RZ, RZ, UR25 ;  /* 0x00000019ff047e24 */ /* 0x000fe6000f8e00ff */
[----:B------:R-:W-:Y:S01]  /*4b10*/  IADD3.X R6, R9, UR12, R6, P0, !PT ;  /* 0x0000000c09067c10 */ /* 0x000fe200087fe406 */
[----:B------:R-:W-:Y:S01]  /*4b20*/  IMAD.MOV.U32 R9, RZ, RZ, c[0x0][0x208] ;  /* 0x00008200ff097624 */ /* 0x000fe200078e00ff */
[----:B------:R-:W-:Y:S02]  /*4b30*/  LEA R10, P0, R7, c[0x0][0x280], 0x2 ;  /* 0x0000a000070a7a11 */ /* 0x000fe400078010ff */
[----:B------:R-:W-:Y:S01]  /*4b40*/  LEA.HI.X R13, R5, R237, R4, 0x7, P1 ;  /* 0x000000ed050d7211 */ /* 0x000fe200008f3c04 */
[----:B------:R-:W-:Y:S01]  /*4b50*/  IMAD.U32 R5, RZ, RZ, UR24 ;  /* 0x00000018ff057e24 */ /* 0x000fe2000f8e00ff */
[C---:B------:R-:W-:Y:S01]  /*4b60*/  SHF.L.U64.HI R8, R9.reuse, R8, c[0x0][0x20c] ;  /* 0x0000830009087619 */ /* 0x040fe20000010208 */
[----:B------:R-:W-:Y:S01]  /*4b70*/  IMAD.SHL.U32 R9, R9, 0x40, RZ ;  /* 0x0000004009097824 */ /* 0x000fe200078e00ff */
[----:B------:R-:W-:Y:S01]  /*4b80*/  LEA.HI.X R11, R7, c[0x0][0x284], R6, 0x2, P0 ;  /* 0x0000a100070b7a11 */ /* 0x000fe200000f1406 */
[----:B------:R-:W-:Y:S02]  /*4b90*/  IMAD.U32 R6, RZ, RZ, UR24 ;  /* 0x00000018ff067e24 */ /* 0x000fe4000f8e00ff */
[----:B------:R-:W-:Y:S01]  /*4ba0*/  IMAD.U32 R4, RZ, RZ, UR24 ;  /* 0x00000018ff047e24 */ /* 0x000fe2000f8e00ff */
[----:B------:R-:W-:Y:S02]  /*4bb0*/  IADD3 R14, P1, P0, R9, 0x80, R12 ;  /* 0x00000080090e7810 */ /* 0x000fe4000783e00c */
[----:B------:R-:W-:Y:S02]  /*4bc0*/  IADD3 R6, -R240, c[0x0][0x168], -R6 ;  /* 0x00005a00f0067a10 */ /* 0x000fe40007ffe906 */
[--C-:B------:R-:W-:Y:S02]  /*4bd0*/  IADD3.X R15, R8, RZ, R13.reuse, P1, P0 ;  /* 0x000000ff080f7210 */ /* 0x100fe40000fe040d */
[----:B------:R-:W-:Y:S01]  /*4be0*/  LEA R10, P0, R5, R10, 0x2 ;  /* 0x0000000a050a7211 */ /* 0x000fe200078010ff */
[----:B------:R-:W-:Y:S01]  /*4bf0*/  IMAD.U32 R5, RZ, RZ, UR19 ;  /* 0x00000013ff057e24 */ /* 0x000fe2000f8e00ff */
[----:B------:R-:W-:Y:S02]  /*4c00*/  IADD3 R20, P1, R9, R12, RZ ;  /* 0x0000000c09147210 */ /* 0x000fe40007f3e0ff */
[----:B------:R-:W-:Y:S01]  /*4c10*/  LEA.HI.X.SX32 R11, R4, R11, 0x2, P0 ;  /* 0x0000000b040b7211 */ /* 0x000fe200000f16ff */
[----:B------:R-:W-:Y:S01]  /*4c20*/  IMAD.U32 R4, RZ, RZ, UR19 ;  /* 0x00000013ff047e24 */ /* 0x000fe2000f8e00ff */
[----:B------:R-:W-:Y:S01]  /*4c30*/  ISETP.LT.OR P0, PT, R6, 0x1, P3 ;  /* 0x000000010600780c */ /* 0x000fe20001f01670 */
[----:B------:R-:W-:Y:S01]  /*4c40*/  IMAD.X R21, R8, 0x1, R13, P1 ;  /* 0x0000000108157824 */ /* 0x000fe200008e060d */
[----:B------:R-:W-:Y:S01]  /*4c50*/  ISETP.LT.OR P1, PT, R6, 0x1, P4 ;  /* 0x000000010600780c */ /* 0x000fe20002721670 */
[----:B------:R-:W-:Y:S02]  /*4c60*/  IMAD R4, R4, 0x4000, R244 ;  /* 0x0000400004047824 */ /* 0x000fe400078e02f4 */
[----:B------:R-:W-:Y:S04]  /*4c70*/  @!P2 IMAD R5, R5, 0x40, R246 ;  /* 0x000000400505a824 */ /* 0x000fe800078e02f6 */
[----:B------:R-:W-:Y:S04]  /*4c80*/  @!P2 IMAD.SHL.U32 R5, R5, 0x4, RZ ;  /* 0x000000040505a824 */ /* 0x000fe800078e00ff */
[----:B------:R-:W-:Y:S01]  /*4c90*/  @!PT LDS RZ, [RZ] ;  /* 0x00000000fffff984 */ /* 0x000fe20000000800 */
[----:B------:R-:W-:Y:S01]  /*4ca0*/  @!PT LDS RZ, [RZ] ;  /* 0x00000000fffff984 */ /* 0x000fe20000000800 */
[----:B------:R-:W-:Y:S01]  /*4cb0*/  @!PT LDS RZ, [RZ] ;  /* 0x00000000fffff984 */ /* 0x000fe20000000800 */
[----:B------:R1:W-:Y:S01]  /*4cc0*/  LDGSTS.E.BYPASS.LTC128B.128 [R4], [R12.64], !P0 ;  /* 0x000000000c047fae */ /* 0x0003e2000c101d56 */
[C---:B------:R-:W-:Y:S05]  /*4cd0*/  ISETP.LT.OR P0, PT, R6.reuse, 0x21, P3 ;  /* 0x000000210600780c */ /* 0x040fea0001f01670 */
[----:B------:R1:W-:Y:S01]  /*4ce0*/  LDGSTS.E.BYPASS.LTC128B.128 [R4+0x2000], [R12.64+0x80], !P1 ;  /* 0x020000800c047fae */ /* 0x0003e2000c901d56 */
[----:B------:R-:W-:Y:S07]  /*4cf0*/  ISETP.LT.OR P1, PT, R6, 0x21, P4 ;  /* 0x000000210600780c */ /* 0x000fee0002721670 */
[----:B------:R1:W-:Y:S06]  /*4d00*/  LDGSTS.E.BYPASS.LTC128B.128 [R4+0x1000], [R20.64], !P0 ;  /* 0x0100000014047fae */ /* 0x0003ec000c101d56 */
[----:B------:R1:W-:Y:S06]  /*4d10*/  LDGSTS.E.BYPASS.LTC128B.128 [R4+0x3000], [R14.64], !P1 ;  /* 0x030000000e047fae */ /* 0x0003ec000c901d56 */
[----:B------:R1:W-:Y:S02]  /*4d20*/  @!P2 LDGSTS.E.BYPASS.LTC128B.128 [R5+0x20280], [R10.64] ;  /* 0x202800000a05afae */ /* 0x0003e4000b901d56 */
.L_x_1023:
[-C--:B-12-45:R-:W-:Y:S01]  /*4d30*/  HMMA.16816.F32.BF16 R4, R36, R16.reuse, RZ ;  /* 0x000000102404723c */ /* 0x0b6fe200000418ff */
[----:B------:R-:W-:Y:S01]  /*4d40*/  LDSM.16.MT88.4 R56, [R209+0x1080] ;  /* 0x00108000d138783b */ /* 0x000fe20000004200 */
[----:B------:R-:W-:Y:S02]  /*4d50*/  ULDC.64 UR6, c[0x0][0x238] ;  /* 0x00008e0000067ab9 */ /* 0x000fe40000000a00 */
[--C-:B------:R-:W-:Y:S01]  /*4d60*/  IMAD.IADD R212, R210, 0x1, R217.reuse ;  /* 0x00000001d2d47824 */ /* 0x100fe200078e02d9 */
[-C--:B------:R-:W-:Y:S01]  /*4d70*/  IADD3 R204, R211, R210.reuse, R217 ;  /* 0x000000d2d3cc7210 */ /* 0x080fe20007ffe0d9 */
[----:B------:R-:W-:Y:S01]  /*4d80*/  LDSM.16.MT88.4 R64, [R209+0x1880] ;  /* 0x00188000d140783b */ /* 0x000fe20000004200 */
[----:B------:R-:W-:Y:S01]  /*4d90*/  USHF.R.S32.HI UR24, URZ, 0x1f, UR9 ;  /* 0x0000001f3f187899 */ /* 0x000fe20008011409 */
[C---:B------:R-:W-:Y:S01]  /*4da0*/  HMMA.16816.F32.BF16 R8, R28.reuse, R16, RZ ;  /* 0x000000101c08723c */ /* 0x040fe200000418ff */
[----:B------:R-:W-:Y:S02]  /*4db0*/  USHF.L.U32 UR21, UR21, 0xd, URZ ;  /* 0x0000000d15157899 */ /* 0x000fe4000800063f */
[----:B------:R-:W1:Y:S01]  /*4dc0*/  LDSM.16.M88.4 R52, [R212+0x24480] ;  /* 0x02448000d434783b */ /* 0x000e620000000200 */
[----:B------:R-:W-:Y:S02]  /*4dd0*/  UIMAD UR25, UR24, UR6, URZ ;  /* 0x00000006181972a4 */ /* 0x000fe4000f8e023f */
[----:B------:R-:W-:Y:S02]  /*4de0*/  UISETP.GE.AND UP0, UPT, UR18, UR16, UPT ;  /* 0x000000101200728c */ /* 0x000fe4000bf06270 */
[-C--:B------:R-:W-:Y:S01]  /*4df0*/  HMMA.16816.F32.BF16 R12, R28, R18.reuse, RZ ;  /* 0x000000121c0c723c */ /* 0x080fe200000418ff */
[----:B------:R-:W2:Y:S01]  /*4e00*/  LDSM.16.M88.4 R60, [R212+0x25480] ;  /* 0x02548000d43c783b */ /* 0x000ea20000000200 */
[----:B------:R-:W-:Y:S02]  /*4e10*/  UIMAD UR25, UR9, UR7, UR25 ;  /* 0x00000007091972a4 */ /* 0x000fe4000f8e0219 */
[----:B------:R-:W-:Y:S02]  /*4e20*/  UISETP.GE.AND UP3, UPT, UR4, 0x1, UPT ;  /* 0x000000010400788c */ /* 0x000fe4000bf66270 */
[----:B------:R-:W-:Y:S01]  /*4e30*/  ULDC.64 UR6, c[0x0][0x240] ;  /* 0x0000900000067ab9 */ /* 0x000fe20000000a00 */
[----:B------:R-:W0:Y:S01]  /*4e40*/  LDGDEPBAR ;  /* 0x00000000000079af */ /* 0x000e220000000000 */
[C---:B------:R-:W-:Y:S01]  /*4e50*/  HMMA.16816.F32.BF16 R16, R36.reuse, R18, RZ ;  /* 0x000000122410723c */ /* 0x040fe200000418ff */
[----:B------:R-:W-:Y:S02]  /*4e60*/  UIMAD UR6, UR15, UR6, URZ ;  /* 0x000000060f0672a4 */ /* 0x000fe4000f8e023f */
[----:B------:R-:W-:Y:S02]  /*4e70*/  UISETP.GE.AND UP2, UPT, UR20, 0x1, UPT ;  /* 0x000000011400788c */ /* 0x000fe4000bf46270 */
[----:B------:R-:W-:Y:S02]  /*4e80*/  UIMAD UR6, UR17, UR7, UR6 ;  /* 0x00000007110672a4 */ /* 0x000fe4000f8e0206 */
[----:B------:R-:W-:Y:S01]  /*4e90*/  UIADD3 UR7, UR20, 0x1, URZ ;  /* 0x0000000114077890 */ /* 0x000fe2000fffe03f */
[-C--:B------:R-:W-:Y:S01]  /*4ea0*/  HMMA.16816.F32.BF16 R20, R36, R40.reuse, RZ ;  /* 0x000000282414723c */ /* 0x080fe200000418ff */
[----:B------:R-:W-:Y:S02]  /*4eb0*/  UISETP.GE.AND UP1, UPT, UR19, 0x1, UPT ;  /* 0x000000011300788c */ /* 0x000fe4000bf26270 */
[----:B------:R-:W-:Y:S05]  /*4ec0*/  USEL UR20, UR7, URZ, !UP2 ;  /* 0x0000003f07147287 */ /* 0x000fea000d000000 */
[C---:B------:R-:W-:Y:S08]  /*4ed0*/  HMMA.16816.F32.BF16 R24, R28.reuse, R40, RZ ;  /* 0x000000281c18723c */ /* 0x040ff000000418ff */
[-C--:B------:R-:W-:Y:S08]  /*4ee0*/  HMMA.16816.F32.BF16 R28, R28, R42.reuse, RZ ;  /* 0x0000002a1c1c723c */ /* 0x080ff000000418ff */
[----:B------:R-:W-:Y:S01]  /*4ef0*/  HMMA.16816.F32.BF16 R32, R36, R42, RZ ;  /* 0x0000002a2420723c */ /* 0x000fe200000418ff */
[----:B------:R-:W3:Y:S05]  /*4f00*/  LDSM.16.MT88.4 R36, [R209+0x5080] ;  /* 0x00508000d124783b */ /* 0x000eea0000004200 */
[----:B------:R-:W4:Y:S02]  /*4f10*/  LDSM.16.M88.4 R40, [R204+0x24480] ;  /* 0x02448000cc28783b */ /* 0x000f240000000200 */
[-C--:B------:R-:W-:Y:S03]  /*4f20*/  HMMA.16816.F32.BF16 R4, R44, R48.reuse, R4 ;  /* 0x000000302c04723c */ /* 0x080fe60000041804 */
[----:B------:R-:W5:Y:S05]  /*4f30*/  LDSM.16.M88.4 R204, [R204+0x25480] ;  /* 0x02548000cccc783b */ /* 0x000f6a0000000200 */
        /* <DEDUP_REMOVED lines=9> */
[----:B------:R-:W4:Y:S05]  /*4fd0*/  LDSM.16.MT88.4 R44, [R209+0x5880] ;  /* 0x00588000d12c783b */ /* 0x000f2a0000004200 */
[----:B------:R-:W4:Y:S02]  /*4fe0*/  LDSM.16.M88.4 R200, [R210+0x27480] ;  /* 0x02748000d2c8783b */ /* 0x000f240000000200 */
[-C--:B-1----:R-:W-:Y:S08]  /*4ff0*/  HMMA.16816.F32.BF16 R4, R52, R56.reuse, R4 ;  /* 0x000000383404723c */ /* 0x082ff00000041804 */
[C---:B--2---:R-:W-:Y:S08]  /*5000*/  HMMA.16816.F32.BF16 R8, R60.reuse, R56, R8 ;  /* 0x000000383c08723c */ /* 0x044ff00000041808 */
[-C--:B------:R-:W-:Y:S08]  /*5010*/  HMMA.16816.F32.BF16 R12, R60, R58.reuse, R12 ;  /* 0x0000003a3c0c723c */ /* 0x080ff0000004180c */
[C---:B------:R-:W-:Y:S01]  /*5020*/  HMMA.16816.F32.BF16 R16, R52.reuse, R58, R16 ;  /* 0x0000003a3410723c */ /* 0x040fe20000041810 */
[----:B------:R-:W-:Y:S07]  /*5030*/  LDSM.16.MT88.4 R56, [R209+0x2880] ;  /* 0x00288000d138783b */ /* 0x000fee0000004200 */
[-C--:B---3--:R-:W-:Y:S08]  /*5040*/  HMMA.16816.F32.BF16 R20, R52, R36.reuse, R20 ;  /* 0x000000243414723c */ /* 0x088ff00000041814 */
[C---:B------:R-:W-:Y:S08]  /*5050*/  HMMA.16816.F32.BF16 R24, R60.reuse, R36, R24 ;  /* 0x000000243c18723c */ /* 0x040ff00000041818 */
[-C--:B------:R-:W-:Y:S01]  /*5060*/  HMMA.16816.F32.BF16 R28, R60, R38.reuse, R28 ;  /* 0x000000263c1c723c */ /* 0x080fe2000004181c */
[----:B------:R-:W-:Y:S07]  /*5070*/  LDSM.16.M88.4 R60, [R213+0x27480] ;  /* 0x02748000d53c783b */ /* 0x000fee0000000200 */
[----:B------:R-:W-:Y:S01]  /*5080*/  HMMA.16816.F32.BF16 R32, R52, R38, R32 ;  /* 0x000000263420723c */ /* 0x000fe20000041820 */
[----:B------:R-:W1:Y:S05]  /*5090*/  LDSM.16.MT88.4 R36, [R209+0x6080] ;  /* 0x00608000d124783b */ /* 0x000e6a0000004200 */
[----:B------:R-:W2:Y:S02]  /*50a0*/  LDSM.16.M88.4 R52, [R213+0x26480] ;  /* 0x02648000d534783b */ /* 0x000ea40000000200 */
[-C--:B----4-:R-:W-:Y:S08]  /*50b0*/  HMMA.16816.F32.BF16 R4, R40, R64.reuse, R4 ;  /* 0x000000402804723c */ /* 0x090ff00000041804 */
[C---:B-----5:R-:W-:Y:S08]  /*50c0*/  HMMA.16816.F32.BF16 R8, R204.reuse, R64, R8 ;  /* 0x00000040cc08723c */ /* 0x060ff00000041808 */
[-C--:B------:R-:W-:Y:S08]  /*50d0*/  HMMA.16816.F32.BF16 R12, R204, R66.reuse, R12 ;  /* 0x00000042cc0c723c */ /* 0x080ff0000004180c */
[C---:B------:R-:W-:Y:S01]  /*50e0*/  HMMA.16816.F32.BF16 R16, R40.reuse, R66, R16 ;  /* 0x000000422810723c */ /* 0x040fe20000041810 */
[----:B------:R-:W-:Y:S07]  /*50f0*/  LDSM.16.MT88.4 R64, [R209+0x3880] ;  /* 0x00388000d140783b */ /* 0x000fee0000004200 */
[-C--:B------:R-:W-:Y:S08]  /*5100*/  HMMA.16816.F32.BF16 R20, R40, R44.reuse, R20 ;  /* 0x0000002c2814723c */ /* 0x080ff00000041814 */
[C---:B------:R-:W-:Y:S08]  /*5110*/  HMMA.16816.F32.BF16 R24, R204.reuse, R44, R24 ;  /* 0x0000002ccc18723c */ /* 0x040ff00000041818 */
[-C--:B------:R-:W-:Y:S08]  /*5120*/  HMMA.16816.F32.BF16 R28, R204, R46.reuse, R28 ;  /* 0x0000002ecc1c723c */ /* 0x080ff0000004181c */
[----:B------:R-:W-:Y:S01]  /*5130*/  HMMA.16816.F32.BF16 R32, R40, R46, R32 ;  /* 0x0000002e2820723c */ /* 0x000fe20000041820 */
[----:B------:R-:W3:Y:S05]  /*5140*/  LDSM.16.MT88.4 R40, [R209+0x6880] ;  /* 0x00688000d128783b */ /* 0x000eea0000004200 */
[----:B------:R-:W-:Y:S02]  /*5150*/  LDSM.16.MT88.4 R44, [R209+0x3080] ;  /* 0x00308000d12c783b */ /* 0x000fe40000004200 */
[-C--:B------:R-:W-:Y:S08]  /*5160*/  HMMA.16816.F32.BF16 R4, R48, R196.reuse, R4 ;  /* 0x000000c43004723c */ /* 0x080ff00000041804 */
[C---:B------:R-:W-:Y:S08]  /*5170*/  HMMA.16816.F32.BF16 R8, R200.reuse, R196, R8 ;  /* 0x000000c4c808723c */ /* 0x040ff00000041808 */
[-C--:B------:R-:W-:Y:S08]  /*5180*/  HMMA.16816.F32.BF16 R12, R200, R198.reuse, R12 ;  /* 0x000000c6c80c723c */ /* 0x080ff0000004180c */
[C---:B------:R-:W-:Y:S08]  /*5190*/  HMMA.16816.F32.BF16 R16, R48.reuse, R198, R16 ;  /* 0x000000c63010723c */ /* 0x040ff00000041810 */
[-C--:B-1----:R-:W-:Y:S08]  /*51a0*/  HMMA.16816.F32.BF16 R20, R48, R36.reuse, R20 ;  /* 0x000000243014723c */ /* 0x082ff00000041814 */
[C---:B------:R-:W-:Y:S08]  /*51b0*/  HMMA.16816.F32.BF16 R24, R200.reuse, R36, R24 ;  /* 0x00000024c818723c */ /* 0x040ff00000041818 */
[-C--:B------:R-:W-:Y:S08]  /*51c0*/  HMMA.16816.F32.BF16 R28, R200, R38.reuse, R28 ;  /* 0x00000026c81c723c */ /* 0x080ff0000004181c */
[----:B------:R-:W-:Y:S01]  /*51d0*/  HMMA.16816.F32.BF16 R32, R48, R38, R32 ;  /* 0x000000263020723c */ /* 0x000fe20000041820 */
[----:B------:R-:W1:Y:S05]  /*51e0*/  LDSM.16.M88.4 R36, [R212+0x26480] ;  /* 0x02648000d424783b */ /* 0x000e6a0000000200 */
[----:B------:R-:W4:Y:S02]  /*51f0*/  LDSM.16.M88.4 R48, [R212+0x27480] ;  /* 0x02748000d430783b */ /* 0x000f240000000200 */
[-C--:B--2---:R-:W-:Y:S08]  /*5200*/  HMMA.16816.F32.BF16 R4, R52, R56.reuse, R4 ;  /* 0x000000383404723c */ /* 0x084ff00000041804 */
[C---:B------:R-:W-:Y:S08]  /*5210*/  HMMA.16816.F32.BF16 R8, R60.reuse, R56, R8 ;  /* 0x000000383c08723c */ /* 0x040ff00000041808 */
[-C--:B------:R-:W-:Y:S08]  /*5220*/  HMMA.16816.F32.BF16 R12, R60, R58.reuse, R12 ;  /* 0x0000003a3c0c723c */ /* 0x080ff0000004180c */
[C---:B------:R-:W-:Y:S01]  /*5230*/  HMMA.16816.F32.BF16 R16, R52.reuse, R58, R16 ;  /* 0x0000003a3410723c */ /* 0x040fe20000041810 */
[----:B------:R-:W2:Y:S07]  /*5240*/  LDSM.16.MT88.4 R56, [R209+0x7080] ;  /* 0x00708000d138783b */ /* 0x000eae0000004200 */
[-C--:B---3--:R-:W-:Y:S08]  /*5250*/  HMMA.16816.F32.BF16 R20, R52, R40.reuse, R20 ;  /* 0x000000283414723c */ /* 0x088ff00000041814 */
[C---:B------:R-:W-:Y:S07]  /*5260*/  HMMA.16816.F32.BF16 R24, R60.reuse, R40, R24 ;  /* 0x000000283c18723c */ /* 0x040fee0000041818 */
[----:B------:R-:W-:Y:S01]  /*5270*/  IADD3 R40, R217, R210, R211 ;  /* 0x000000d2d9287210 */ /* 0x000fe20007ffe0d3 */
[-C--:B------:R-:W-:Y:S04]  /*5280*/  HMMA.16816.F32.BF16 R28, R60, R42.reuse, R28 ;  /* 0x0000002a3c1c723c */ /* 0x080fe8000004181c */
[----:B------:R-:W3:Y:S04]  /*5290*/  LDSM.16.M88.4 R60, [R40+0x26480] ;  /* 0x02648000283c783b */ /* 0x000ee80000000200 */
[----:B------:R-:W-:Y:S01]  /*52a0*/  HMMA.16816.F32.BF16 R32, R52, R42, R32 ;  /* 0x0000002a3420723c */ /* 0x000fe20000041820 */
[----:B------:R-:W5:Y:S05]  /*52b0*/  LDSM.16.M88.4 R40, [R40+0x27480] ;  /* 0x027480002828783b */ /* 0x000f6a0000000200 */
[----:B------:R-:W-:Y:S02]  /*52c0*/  LDSM.16.MT88.4 R52, [R0+0x27c80] ;  /* 0x027c80000034783b */ /* 0x000fe40000004200 */
[-C--:B-1----:R-:W-:Y:S08]  /*52d0*/  HMMA.16816.F32.BF16 R4, R36, R44.reuse, R4 ;  /* 0x0000002c2404723c */ /* 0x082ff00000041804 */
[C---:B----4-:R-:W-:Y:S08]  /*52e0*/  HMMA.16816.F32.BF16 R8, R48.reuse, R44, R8 ;  /* 0x0000002c3008723c */ /* 0x050ff00000041808 */
[-C--:B------:R-:W-:Y:S08]  /*52f0*/  HMMA.16816.F32.BF16 R12, R48, R46.reuse, R12 ;  /* 0x0000002e300c723c */ /* 0x080ff0000004180c */
[C---:B------:R-:W-:Y:S01]  /*5300*/  HMMA.16816.F32.BF16 R16, R36.reuse, R46, R16 ;  /* 0x0000002e2410723c */ /* 0x040fe20000041810 */
[----:B------:R-:W1:Y:S07]  /*5310*/  LDSM.16.MT88.4 R44, [R209+0x7880] ;  /* 0x00788000d12c783b */ /* 0x000e6e0000004200 */
[-C--:B--2---:R-:W-:Y:S08]  /*5320*/  HMMA.16816.F32.BF16 R20, R36, R56.reuse, R20 ;  /* 0x000000382414723c */ /* 0x084ff00000041814 */
[C---:B------:R-:W-:Y:S08]  /*5330*/  HMMA.16816.F32.BF16 R24, R48.reuse, R56, R24 ;  /* 0x000000383018723c */ /* 0x040ff00000041818 */
[-C--:B------:R-:W-:Y:S08]  /*5340*/  HMMA.16816.F32.BF16 R28, R48, R58.reuse, R28 ;  /* 0x0000003a301c723c */ /* 0x080ff0000004181c */
[----:B------:R-:W-:Y:S07]  /*5350*/  HMMA.16816.F32.BF16 R32, R36, R58, R32 ;  /* 0x0000003a2420723c */ /* 0x000fee0000041820 */
[----:B------:R-:W-:Y:S01]  /*5360*/  IMAD.U32 R36, RZ, RZ, UR9 ;  /* 0x00000009ff247e24 */ /* 0x000fe2000f8e00ff */
[-C--:B---3--:R-:W-:Y:S05]  /*5370*/  HMMA.16816.F32.BF16 R4, R60, R64.reuse, R4 ;  /* 0x000000403c04723c */ /* 0x088fea0000041804 */
[----:B------:R-:W-:Y:S03]  /*5380*/  IMAD.WIDE.U32 R38, R36, c[0x0][0x238], R234 ;  /* 0x00008e0024267a25 */ /* 0x000fe600078e00ea */
[C---:B-----5:R-:W-:Y:S01]  /*5390*/  HMMA.16816.F32.BF16 R8, R40.reuse, R64, R8 ;  /* 0x000000402808723c */ /* 0x060fe20000041808 */
[----:B------:R-:W-:Y:S03]  /*53a0*/  IMAD.U32 R36, RZ, RZ, UR17 ;  /* 0x00000011ff247e24 */ /* 0x000fe6000f8e00ff */
[----:B------:R-:W-:Y:S01]  /*53b0*/  IADD3 R39, R39, UR25, RZ ;  /* 0x0000001927277c10 */ /* 0x000fe2000fffe0ff */
[----:B------:R-:W-:Y:S03]  /*53c0*/  USHF.R.S32.HI UR25, URZ, 0x1f, UR21 ;  /* 0x0000001f3f197899 */ /* 0x000fe60008011415 */
[-C--:B------:R-:W-:Y:S04]  /*53d0*/  HMMA.16816.F32.BF16 R12, R40, R66.reuse, R12 ;  /* 0x00000042280c723c */ /* 0x080fe8000004180c */
[----:B------:R-:W-:Y:S04]  /*53e0*/  IMAD.WIDE.U32 R38, R36, c[0x0][0x240], R38 ;  /* 0x0000900024267a25 */ /* 0x000fe800078e0026 */
[C---:B------:R-:W-:Y:S01]  /*53f0*/  HMMA.16816.F32.BF16 R16, R60.reuse, R66, R16 ;  /* 0x000000423c10723c */ /* 0x040fe20000041810 */
[----:B------:R-:W-:Y:S03]  /*5400*/  IMAD.U32 R37, RZ, RZ, UR25 ;  /* 0x00000019ff257e24 */ /* 0x000fe6000f8e00ff */
[----:B------:R-:W-:Y:S01]  /*5410*/  IADD3 R36, P0, R38, UR21, RZ ;  /* 0x0000001526247c10 */ /* 0x000fe2000ff1e0ff */
[----:B------:R-:W-:Y:S03]  /*5420*/  UIADD3 UR21, UR4, 0x1, URZ ;  /* 0x0000000104157890 */ /* 0x000fe6000fffe03f */
[-C--:B-1----:R-:W-:Y:S01]  /*5430*/  HMMA.16816.F32.BF16 R20, R60, R44.reuse, R20 ;  /* 0x0000002c3c14723c */ /* 0x082fe20000041814 */
[----:B------:R-:W-:Y:S03]  /*5440*/  USEL UR4, UR21, URZ, !UP3 ;  /* 0x0000003f15047287 */ /* 0x000fe6000d800000 */
[----:B------:R-:W-:Y:S01]  /*5450*/  IADD3.X R37, R37, UR6, R39, P0, !PT ;  /* 0x0000000625257c10 */ /* 0x000fe200087fe427 */
[----:B------:R-:W-:Y:S01]  /*5460*/  UIADD3 UR6, UR19, 0x1, URZ ;  /* 0x0000000113067890 */ /* 0x000fe2000fffe03f */
[C---:B------:R-:W-:Y:S01]  /*5470*/  LEA R48, P0, R36.reuse, c[0x0][0x220], 0x2 ;  /* 0x0000880024307a11 */ /* 0x040fe200078010ff */
[----:B------:R-:W-:Y:S01]  /*5480*/  UMOV UR21, UR18 ;  /* 0x0000001200157c82 */ /* 0x000fe20008000000 */
[C---:B------:R-:W-:Y:S01]  /*5490*/  HMMA.16816.F32.BF16 R24, R40.reuse, R44, R24 ;  /* 0x0000002c2818723c */ /* 0x040fe20000041818 */
[----:B------:R-:W-:Y:S03]  /*54a0*/  USEL UR19, UR6, URZ, !UP1 ;  /* 0x0000003f06137287 */ /* 0x000fe6000c800000 */
[----:B------:R-:W-:Y:S02]  /*54b0*/  LEA.HI.X R49, R36, c[0x0][0x224], R37, 0x2, P0 ;  /* 0x0000890024317a11 */ /* 0x000fe400000f1425 */
[----:B------:R-:W-:Y:S01]  /*54c0*/  LDSM.16.MT88.4 R36, [R208+0x10880] ;  /* 0x01088000d024783b */ /* 0x000fe20000004200 */
[----:B------:R-:W-:Y:S01]  /*54d0*/  PLOP3.LUT P0, PT, PT, PT, UP0, 0x80, 0x0 ;  /* 0x000000000000781c */ /* 0x000fe20003f0f008 */
[-C--:B------:R-:W-:Y:S03]  /*54e0*/  HMMA.16816.F32.BF16 R28, R40, R46.reuse, R28 ;  /* 0x0000002e281c723c */ /* 0x080fe6000004181c */
[----:B------:R-:W-:Y:S05]  /*54f0*/  RED.E.ADD.F32.FTZ.RN.STRONG.GPU [R48.64], R4 ;  /* 0x000000043000798e */ /* 0x000fea000c10e796 */
[----:B------:R-:W-:Y:S01]  /*5500*/  HMMA.16816.F32.BF16 R32, R60, R46, R32 ;  /* 0x0000002e3c20723c */ /* 0x000fe20000041820 */
        /* <DEDUP_REMOVED lines=17> */
[----:B------:R-:W2:Y:S05]  /*5620*/  LDSM.16.MT88.4 R12, [R0+0x24480] ;  /* 0x02448000000c783b */ /* 0x000eaa0000004200 */
[----:B------:R-:W-:Y:S05]  /*5630*/  RED.E.ADD.F32.FTZ.RN.STRONG.GPU [R48.64+0x4000], R20 ;  /* 0x004000143000798e */ /* 0x000fea000c10e796 */
[----:B------:R-:W-:Y:S05]  /*5640*/  RED.E.ADD.F32.FTZ.RN.STRONG.GPU [R48.64+0x4400], R21 ;  /* 0x004400153000798e */ /* 0x000fea000c10e796 */
[----:B------:R-:W3:Y:S05]  /*5650*/  LDSM.16.MT88.4 R16, [R223+0x26480] ;  /* 0x02648000df10783b */ /* 0x000eea0000004200 */
[----:B------:R-:W-:Y:S05]  /*5660*/  RED.E.ADD.F32.FTZ.RN.STRONG.GPU [R48.64+0x4800], R22 ;  /* 0x004800163000798e */ /* 0x000fea000c10e796 */
[----:B------:R-:W-:Y:S01]  /*5670*/  RED.E.ADD.F32.FTZ.RN.STRONG.GPU [R48.64+0x4c00], R23 ;  /* 0x004c00173000798e */ /* 0x000fe2000c10e796 */
[-C--:B-1----:R-:W-:Y:S04]  /*5680*/  HMMA.16816.F32.BF16 R132, R4, R8.reuse, R132 ;  /* 0x000000080484723c */ /* 0x082fe80000041884 */
[----:B------:R-:W1:Y:S05]  /*5690*/  LDSM.16.MT88.4 R20, [R0+0x26480] ;  /* 0x026480000014783b */ /* 0x000e6a0000004200 */
[----:B------:R-:W-:Y:S01]  /*56a0*/  LDSM.16.MT88.4 R40, [R0+0x24c80] ;  /* 0x024c80000028783b */ /* 0x000fe20000004200 */
[-C--:B--2---:R-:W-:Y:S04]  /*56b0*/  HMMA.16816.F32.BF16 R136, R12, R8.reuse, R136 ;  /* 0x000000080c88723c */ /* 0x084fe80000041888 */
[----:B------:R-:W-:Y:S05]  /*56c0*/  RED.E.ADD.F32.FTZ.RN.STRONG.GPU [R48.64+0x5000], R24 ;  /* 0x005000183000798e */ /* 0x000fea000c10e796 */
[----:B------:R-:W-:Y:S05]  /*56d0*/  RED.E.ADD.F32.FTZ.RN.STRONG.GPU [R48.64+0x5400], R25 ;  /* 0x005400193000798e */ /* 0x000fea000c10e796 */
[----:B------:R-:W-:Y:S01]  /*56e0*/  LDSM.16.MT88.4 R44, [R0+0x26c80] ;  /* 0x026c8000002c783b */ /* 0x000fe20000004200 */
[-C--:B---3--:R-:W-:Y:S04]  /*56f0*/  HMMA.16816.F32.BF16 R140, R16, R8.reuse, R140 ;  /* 0x00000008108c723c */ /* 0x088fe8000004188c */
[----:B------:R-:W-:Y:S05]  /*5700*/  RED.E.ADD.F32.FTZ.RN.STRONG.GPU [R48.64+0x5800], R26 ;  /* 0x0058001a3000798e */ /* 0x000fea000c10e796 */
[----:B------:R-:W-:Y:S05]  /*5710*/  RED.E.ADD.F32.FTZ.RN.STRONG.GPU [R48.64+0x5c00], R27 ;  /* 0x005c001b3000798e */ /* 0x000fea000c10e796 */
[----:B------:R-:W2:Y:S01]  /*5720*/  LDSM.16.MT88.4 R24, [R208+0x12080] ;  /* 0x01208000d018783b */ /* 0x000ea20000004200 */
[C---:B-1----:R-:W-:Y:S04]  /*5730*/  HMMA.16816.F32.BF16 R144, R20.reuse, R8, R144 ;  /* 0x000000081490723c */ /* 0x042fe80000041890 */
[----:B------:R-:W-:Y:S05]  /*5740*/  RED.E.ADD.F32.FTZ.RN.STRONG.GPU [R48.64+0x6000], R32 ;  /* 0x006000203000798e */ /* 0x000fea000c10e796 */
[----:B------:R-:W-:Y:S01]  /*5750*/  RED.E.ADD.F32.FTZ.RN.STRONG.GPU [R48.64+0x6400], R33 ;  /* 0x006400213000798e */ /* 0x000fe2000c10e796 */
[-C--:B------:R-:W-:Y:S04]  /*5760*/  HMMA.16816.F32.BF16 R148, R20, R10.reuse, R148 ;  /* 0x0000000a1494723c */ /* 0x080fe80000041894 */
[----:B------:R-:W-:Y:S04]  /*5770*/  RED.E.ADD.F32.FTZ.RN.STRONG.GPU [R48.64+0x6800], R34 ;  /* 0x006800223000798e */ /* 0x000fe8000c10e796 */
[-C--:B------:R-:W-:Y:S01]  /*5780*/  HMMA.16816.F32.BF16 R152, R16, R10.reuse, R152 ;  /* 0x0000000a1098723c */ /* 0x080fe20000041898 */
[----:B------:R-:W-:Y:S05]  /*5790*/  RED.E.ADD.F32.FTZ.RN.STRONG.GPU [R48.64+0x6c00], R35 ;  /* 0x006c00233000798e */ /* 0x000fea000c10e796 */
[----:B------:R-:W1:Y:S02]  /*57a0*/  LDSM.16.MT88.4 R32, [R223+0x24c80] ;  /* 0x024c8000df20783b */ /* 0x000e640000004200 */
[-C--:B------:R-:W-:Y:S03]  /*57b0*/  HMMA.16816.F32.BF16 R156, R12, R10.reuse, R156 ;  /* 0x0000000a0c9c723c */ /* 0x080fe6000004189c */
[----:B------:R-:W-:Y:S05]  /*57c0*/  RED.E.ADD.F32.FTZ.RN.STRONG.GPU [R48.64+0x7000], R28 ;  /* 0x0070001c3000798e */ /* 0x000fea000c10e796 */
[C---:B------:R-:W-:Y:S01]  /*57d0*/  HMMA.16816.F32.BF16 R160, R4.reuse, R10, R160 ;  /* 0x0000000a04a0723c */ /* 0x040fe200000418a0 */
[----:B------:R-:W-:Y:S05]  /*57e0*/  LDSM.16.MT88.4 R8, [R208+0x12880] ;  /* 0x01288000d008783b */ /* 0x000fea0000004200 */
[----:B------:R-:W-:Y:S02]  /*57f0*/  RED.E.ADD.F32.FTZ.RN.STRONG.GPU [R48.64+0x7400], R29 ;  /* 0x0074001d3000798e */ /* 0x000fe4000c10e796 */
[-C--:B--2---:R-:W-:Y:S03]  /*5800*/  HMMA.16816.F32.BF16 R164, R4, R24.reuse, R164 ;  /* 0x0000001804a4723c */ /* 0x084fe600000418a4 */
[----:B------:R-:W-:Y:S05]  /*5810*/  RED.E.ADD.F32.FTZ.RN.STRONG.GPU [R48.64+0x7800], R30 ;  /* 0x0078001e3000798e */ /* 0x000fea000c10e796 */
[-C--:B------:R-:W-:Y:S01]  /*5820*/  HMMA.16816.F32.BF16 R168, R12, R24.reuse, R168 ;  /* 0x000000180ca8723c */ /* 0x080fe200000418a8 */
[----:B------:R-:W-:Y:S05]  /*5830*/  RED.E.ADD.F32.FTZ.RN.STRONG.GPU [R48.64+0x7c00], R31 ;  /* 0x007c001f3000798e */ /* 0x000fea000c10e796 */
[----:B------:R-:W2:Y:S02]  /*5840*/  LDSM.16.MT88.4 R28, [R223+0x26c80] ;  /* 0x026c8000df1c783b */ /* 0x000ea40000004200 */
[-C--:B------:R-:W-:Y:S03]  /*5850*/  HMMA.16816.F32.BF16 R172, R16, R24.reuse, R172 ;  /* 0x0000001810ac723c */ /* 0x080fe600000418ac */
[----:B------:R-:W-:Y:S05]  /*5860*/  LDSM.16.MT88.4 R48, [R223+0x27c80] ;  /* 0x027c8000df30783b */ /* 0x000fea0000004200 */
        /* <DEDUP_REMOVED lines=8> */
[----:B------:R-:W3:Y:S05]  /*58f0*/  LDSM.16.MT88.4 R4, [R223+0x25480] ;  /* 0x02548000df04783b */ /* 0x000eea0000004200 */
[----:B------:R-:W4:Y:S02]  /*5900*/  LDSM.16.MT88.4 R24, [R0+0x27480] ;  /* 0x027480000018783b */ /* 0x000f240000004200 */
[-C--:B-1----:R-:W-:Y:S08]  /*5910*/  HMMA.16816.F32.BF16 R132, R32, R36.reuse, R132 ;  /* 0x000000242084723c */ /* 0x082ff00000041884 */
[-C--:B------:R-:W-:Y:S08]  /*5920*/  HMMA.16816.F32.BF16 R136, R40, R36.reuse, R136 ;  /* 0x000000242888723c */ /* 0x080ff00000041888 */
[-C--:B--2---:R-:W-:Y:S08]  /*5930*/  HMMA.16816.F32.BF16 R140, R28, R36.reuse, R140 ;  /* 0x000000241c8c723c */ /* 0x084ff0000004188c */
[C---:B------:R-:W-:Y:S08]  /*5940*/  HMMA.16816.F32.BF16 R144, R44.reuse, R36, R144 ;  /* 0x000000242c90723c */ /* 0x040ff00000041890 */
[-C--:B------:R-:W-:Y:S08]  /*5950*/  HMMA.16816.F32.BF16 R148, R44, R38.reuse, R148 ;  /* 0x000000262c94723c */ /* 0x080ff00000041894 */
[-C--:B------:R-:W-:Y:S08]  /*5960*/  HMMA.16816.F32.BF16 R152, R28, R38.reuse, R152 ;  /* 0x000000261c98723c */ /* 0x080ff00000041898 */
[-C--:B------:R-:W-:Y:S08]  /*5970*/  HMMA.16816.F32.BF16 R156, R40, R38.reuse, R156 ;  /* 0x00000026289c723c */ /* 0x080ff0000004189c */
[C---:B------:R-:W-:Y:S01]  /*5980*/  HMMA.16816.F32.BF16 R160, R32.reuse, R38, R160 ;  /* 0x0000002620a0723c */ /* 0x040fe200000418a0 */
[----:B------:R-:W1:Y:S07]  /*5990*/  LDSM.16.MT88.4 R36, [R208+0x13080] ;  /* 0x01308000d024783b */ /* 0x000e6e0000004200 */
[-C--:B------:R-:W-:Y:S08]  /*59a0*/  HMMA.16816.F32.BF16 R164, R32, R8.reuse, R164 ;  /* 0x0000000820a4723c */ /* 0x080ff000000418a4 */
[-C--:B------:R-:W-:Y:S08]  /*59b0*/  HMMA.16816.F32.BF16 R168, R40, R8.reuse, R168 ;  /* 0x0000000828a8723c */ /* 0x080ff000000418a8 */
[-C--:B------:R-:W-:Y:S08]  /*59c0*/  HMMA.16816.F32.BF16 R172, R28, R8.reuse, R172 ;  /* 0x000000081cac723c */ /* 0x080ff000000418ac */
[C---:B------:R-:W-:Y:S08]  /*59d0*/  HMMA.16816.F32.BF16 R176, R44.reuse, R8, R176 ;  /* 0x000000082cb0723c */ /* 0x040ff000000418b0 */
[-C--:B------:R-:W-:Y:S01]  /*59e0*/  HMMA.16816.F32.BF16 R180, R44, R10.reuse, R180 ;  /* 0x0000000a2cb4723c */ /* 0x080fe200000418b4 */
[----:B------:R-:W-:Y:S07]  /*59f0*/  LDSM.16.MT88.4 R44, [R0+0x25c80] ;  /* 0x025c8000002c783b */ /* 0x000fee0000004200 */
[-C--:B------:R-:W-:Y:S01]  /*5a00*/  HMMA.16816.F32.BF16 R184, R28, R10.reuse, R184 ;  /* 0x0000000a1cb8723c */ /* 0x080fe200000418b8 */
[----:B------:R-:W-:Y:S07]  /*5a10*/  LDSM.16.MT88.4 R28, [R223+0x25c80] ;  /* 0x025c8000df1c783b */ /* 0x000fee0000004200 */
[-C--:B------:R-:W-:Y:S01]  /*5a20*/  HMMA.16816.F32.BF16 R188, R40, R10.reuse, R188 ;  /* 0x0000000a28bc723c */ /* 0x080fe200000418bc */
[----:B------:R-:W2:Y:S07]  /*5a30*/  LDSM.16.MT88.4 R40, [R208+0x11880] ;  /* 0x01188000d028783b */ /* 0x000eae0000004200 */
[----:B------:R-:W-:Y:S01]  /*5a40*/  HMMA.16816.F32.BF16 R192, R32, R10, R192 ;  /* 0x0000000a20c0723c */ /* 0x000fe200000418c0 */
[----:B------:R-:W5:Y:S07]  /*5a50*/  LDSM.16.MT88.4 R8, [R208+0x13880] ;  /* 0x01388000d008783b */ /* 0x000f6e0000004200 */
[-C--:B---3--:R-:W-:Y:S08]  /*5a60*/  HMMA.16816.F32.BF16 R132, R4, R12.reuse, R132 ;  /* 0x0000000c0484723c */ /* 0x088ff00000041884 */
[-C--:B------:R-:W-:Y:S08]  /*5a70*/  HMMA.16816.F32.BF16 R136, R16, R12.reuse, R136 ;  /* 0x0000000c1088723c */ /* 0x080ff00000041888 */
[-C--:B------:R-:W-:Y:S08]  /*5a80*/  HMMA.16816.F32.BF16 R140, R20, R12.reuse, R140 ;  /* 0x0000000c148c723c */ /* 0x080ff0000004188c */
[C---:B----4-:R-:W-:Y:S08]  /*5a90*/  HMMA.16816.F32.BF16 R144, R24.reuse, R12, R144 ;  /* 0x0000000c1890723c */ /* 0x050ff00000041890 */
[-C--:B------:R-:W-:Y:S08]  /*5aa0*/  HMMA.16816.F32.BF16 R148, R24, R14.reuse, R148 ;  /* 0x0000000e1894723c */ /* 0x080ff00000041894 */
[-C--:B------:R-:W-:Y:S08]  /*5ab0*/  HMMA.16816.F32.BF16 R152, R20, R14.reuse, R152 ;  /* 0x0000000e1498723c */ /* 0x080ff00000041898 */
[-C--:B------:R-:W-:Y:S08]  /*5ac0*/  HMMA.16816.F32.BF16 R156, R16, R14.reuse, R156 ;  /* 0x0000000e109c723c */ /* 0x080ff0000004189c */
[C---:B------:R-:W-:Y:S08]  /*5ad0*/  HMMA.16816.F32.BF16 R160, R4.reuse, R14, R160 ;  /* 0x0000000e04a0723c */ /* 0x040ff000000418a0 */
[-C--:B-1----:R-:W-:Y:S08]  /*5ae0*/  HMMA.16816.F32.BF16 R164, R4, R36.reuse, R164 ;  /* 0x0000002404a4723c */ /* 0x082ff000000418a4 */
[-C--:B------:R-:W-:Y:S08]  /*5af0*/  HMMA.16816.F32.BF16 R168, R16, R36.reuse, R168 ;  /* 0x0000002410a8723c */ /* 0x080ff000000418a8 */
[-C--:B------:R-:W-:Y:S08]  /*5b00*/  HMMA.16816.F32.BF16 R172, R20, R36.reuse, R172 ;  /* 0x0000002414ac723c */ /* 0x080ff000000418ac */
[C---:B------:R-:W-:Y:S08]  /*5b10*/  HMMA.16816.F32.BF16 R176, R24.reuse, R36, R176 ;  /* 0x0000002418b0723c */ /* 0x040ff000000418b0 */
[-C--:B------:R-:W-:Y:S08]  /*5b20*/  HMMA.16816.F32.BF16 R180, R24, R38.reuse, R180 ;  /* 0x0000002618b4723c */ /* 0x080ff000000418b4 */
[-C--:B------:R-:W-:Y:S08]  /*5b30*/  HMMA.16816.F32.BF16 R184, R20, R38.reuse, R184 ;  /* 0x0000002614b8723c */ /* 0x080ff000000418b8 */
[-C--:B------:R-:W-:Y:S08]  /*5b40*/  HMMA.16816.F32.BF16 R188, R16, R38.reuse, R188 ;  /* 0x0000002610bc723c */ /* 0x080ff000000418bc */
[----:B------:R-:W-:Y:S08]  /*5b50*/  HMMA.16816.F32.BF16 R192, R4, R38, R192 ;  /* 0x0000002604c0723c */ /* 0x000ff000000418c0 */
[-C--:B--2---:R-:W-:Y:S08]  /*5b60*/  HMMA.16816.F32.BF16 R132, R28, R40.reuse, R132 ;  /* 0x000000281c84723c */ /* 0x084ff00000041884 */
[-C--:B------:R-:W-:Y:S08]  /*5b70*/  HMMA.16816.F32.BF16 R136, R44, R40.reuse, R136 ;  /* 0x000000282c88723c */ /* 0x080ff00000041888 */
[-C--:B------:R-:W-:Y:S08]  /*5b80*/  HMMA.16816.F32.BF16 R140, R48, R40.reuse, R140 ;  /* 0x00000028308c723c */ /* 0x080ff0000004188c */
[C---:B------:R-:W-:Y:S08]  /*5b90*/  HMMA.16816.F32.BF16 R144, R52.reuse, R40, R144 ;  /* 0x000000283490723c */ /* 0x040ff00000041890 */
[-C--:B------:R-:W-:Y:S08]  /*5ba0*/  HMMA.16816.F32.BF16 R148, R52, R42.reuse, R148 ;  /* 0x0000002a3494723c */ /* 0x080ff00000041894 */
[-C--:B------:R-:W-:Y:S08]  /*5bb0*/  HMMA.16816.F32.BF16 R152, R48, R42.reuse, R152 ;  /* 0x0000002a3098723c */ /* 0x080ff00000041898 */
[-C--:B------:R-:W-:Y:S08]  /*5bc0*/  HMMA.16816.F32.BF16 R156, R44, R42.reuse, R156 ;  /* 0x0000002a2c9c723c */ /* 0x080ff0000004189c */
[C---:B------:R-:W-:Y:S08]  /*5bd0*/  HMMA.16816.F32.BF16 R160, R28.reuse, R42, R160 ;  /* 0x0000002a1ca0723c */ /* 0x040ff000000418a0 */
[-C--:B-----5:R-:W-:Y:S08]  /*5be0*/  HMMA.16816.F32.BF16 R164, R28, R8.reuse, R164 ;  /* 0x000000081ca4723c */ /* 0x0a0ff000000418a4 */
[-C--:B------:R-:W-:Y:S08]  /*5bf0*/  HMMA.16816.F32.BF16 R168, R44, R8.reuse, R168 ;  /* 0x000000082ca8723c */ /* 0x080ff000000418a8 */
[-C--:B------:R-:W-:Y:S08]  /*5c00*/  HMMA.16816.F32.BF16 R172, R48, R8.reuse, R172 ;  /* 0x0000000830ac723c */ /* 0x080ff000000418ac */
[C---:B------:R-:W-:Y:S08]  /*5c10*/  HMMA.16816.F32.BF16 R176, R52.reuse, R8, R176 ;  /* 0x0000000834b0723c */ /* 0x040ff000000418b0 */
[-C--:B------:R-:W-:Y:S08]  /*5c20*/  HMMA.16816.F32.BF16 R180, R52, R10.reuse, R180 ;  /* 0x0000000a34b4723c */ /* 0x080ff000000418b4 */
[-C--:B------:R-:W-:Y:S08]  /*5c30*/  HMMA.16816.F32.BF16 R184, R48, R10.reuse, R184 ;  /* 0x0000000a30b8723c */ /* 0x080ff000000418b8 */
[-C--:B------:R-:W-:Y:S08]  /*5c40*/  HMMA.16816.F32.BF16 R188, R44, R10.reuse, R188 ;  /* 0x0000000a2cbc723c */ /* 0x080ff000000418bc */
[----:B------:R-:W-:Y:S01]  /*5c50*/  HMMA.16816.F32.BF16 R192, R28, R10, R192 ;  /* 0x0000000a1cc0723c */ /* 0x000fe200000418c0 */
[----:B------:R-:W-:-:S07]  /*5c60*/  @!P0 BRA `(.L_x_1024) ;  /* 0xffffc60000008947 */ /* 0x000fce000383ffff */
.L_x_1021:
[----:B--2---:R-:W2:Y:S01]  /*5c70*/  S2R R0, SR_TID.X ;  /* 0x0000000000007919 */ /* 0x004ea20000002100 */
[----:B------:R-:W-:Y:S01]  /*5c80*/  IMAD.SHL.U32 R232, R232, 0x8, RZ ;  /* 0x00000008e8e87824 */ /* 0x000fe200078e00ff */
[----:B------:R-:W-:Y:S01]  /*5c90*/  F2FP.BF16.PACK_AB R68, R69, R68 ;  /* 0x000000444544723e */ /* 0x000fe200000010ff */
[----:B------:R-:W-:Y:S01]  /*5ca0*/  IMAD.SHL.U32 R231, R231, 0x2, RZ ;  /* 0x00000002e7e77824 */ /* 0x000fe200078e00ff */
[----:B------:R-:W-:Y:S01]  /*5cb0*/  BAR.SYNC.DEFER_BLOCKING 0x1, 0x100 ;  /* 0x0044000000007b1d */ /* 0x000fe20000010000 */
[----:B------:R-:W-:Y:S01]  /*5cc0*/  F2FP.BF16.PACK_AB R70, R71, R70 ;  /* 0x000000464746723e */ /* 0x000fe200000010ff */
[----:B------:R-:W-:Y:S01]  /*5cd0*/  FMUL.FTZ R132, R132, c[0x0][0x298] ;  /* 0x0000a60084847a20 */ /* 0x000fe20000410000 */
[----:B------:R-:W-:Y:S01]  /*5ce0*/  F2FP.BF16.PACK_AB R96, R97, R96 ;  /* 0x000000606160723e */ /* 0x000fe200000010ff */
[----:B------:R-:W-:Y:S01]  /*5cf0*/  FMUL.FTZ R133, R133, c[0x0][0x298] ;  /* 0x0000a60085857a20 */ /* 0x000fe20000410000 */
[----:B------:R-:W-:Y:S01]  /*5d00*/  IADD3 R7, R231, 0x440, RZ ;  /* 0x00000440e7077810 */ /* 0x000fe20007ffe0ff */
        /* <DEDUP_REMOVED lines=15> */
[----:B--2---:R-:W-:Y:S01]  /*5e00*/  SHF.R.S32.HI R2, RZ, 0x1f, R0 ;  /* 0x0000001fff027819 */ /* 0x004fe20000011400 */
[----:B------:R-:W-:Y:S01]  /*5e10*/  FMUL.FTZ R138, R138, c[0x0][0x298] ;  /* 0x0000a6008a8a7a20 */ /* 0x000fe20000410000 */
[----:B------:R-:W-:Y:S01]  /*5e20*/  IADD3 R8, R231, 0x2040, RZ ;  /* 0x00002040e7087810 */ /* 0x000fe20007ffe0ff */
[----:B------:R2:W-:Y:S01]  /*5e30*/  STS [R231+0x8080], R68 ;  /* 0x00808044e7007388 */ /* 0x0005e20000000800 */
[C---:B------:R-:W-:Y:S01]  /*5e40*/  LEA.HI R3, R2.reuse, R234, RZ, 0x2 ;  /* 0x000000ea02037211 */ /* 0x040fe200078f10ff */
[----:B------:R-:W-:Y:S01]  /*5e50*/  FMUL.FTZ R139, R139, c[0x0][0x298] ;  /* 0x0000a6008b8b7a20 */ /* 0x000fe20000410000 */
[----:B------:R-:W-:Y:S01]  /*5e60*/  LEA.HI R2, R2, R0, RZ, 0x4 ;  /* 0x0000000002027211 */ /* 0x000fe200078f20ff */
[----:B------:R-:W-:Y:S01]  /*5e70*/  STS [R231+0x8480], R70 ;  /* 0x00848046e7007388 */ /* 0x000fe20000000800 */
[--C-:B------:R-:W-:Y:S01]  /*5e80*/  SHF.R.S32.HI R4, RZ, 0x2, R3.reuse ;  /* 0x00000002ff047819 */ /* 0x100fe20000011403 */
[----:B------:R-:W-:Y:S01]  /*5e90*/  FMUL.FTZ R156, R156, c[0x0][0x298] ;  /* 0x0000a6009c9c7a20 */ /* 0x000fe20000410000 */
[----:B------:R-:W-:Y:S01]  /*5ea0*/  SHF.R.S32.HI R3, RZ, 0x1f, R3 ;  /* 0x0000001fff037819 */ /* 0x000fe20000011403 */
[----:B------:R-:W-:Y:S01]  /*5eb0*/  FMUL.FTZ R157, R157, c[0x0][0x298] ;  /* 0x0000a6009d9d7a20 */ /* 0x000fe20000410000 */
[----:B------:R-:W-:Y:S01]  /*5ec0*/  LOP3.LUT R5, R2, 0xfffffff0, RZ, 0xc0, !PT ;  /* 0xfffffff002057812 */ /* 0x000fe200078ec0ff */
[----:B------:R-:W-:Y:S01]  /*5ed0*/  FMUL.FTZ R158, R158, c[0x0][0x298] ;  /* 0x0000a6009e9e7a20 */ /* 0x000fe20000410000 */
[----:B------:R-:W-:Y:S01]  /*5ee0*/  LEA.HI R3, R3, R4, RZ, 0x3 ;  /* 0x0000000403037211 */ /* 0x000fe200078f18ff */
[----:B------:R-:W-:Y:S01]  /*5ef0*/  FMUL.FTZ R159, R159, c[0x0][0x298] ;  /* 0x0000a6009f9f7a20 */ /* 0x000fe20000410000 */
[----:B------:R-:W-:Y:S01]  /*5f00*/  SHF.R.S32.HI R6, RZ, 0x4, R2 ;  /* 0x00000004ff067819 */ /* 0x000fe20000011402 */
[----:B------:R-:W-:Y:S01]  /*5f10*/  IMAD.IADD R0, R0, 0x1, -R5 ;  /* 0x0000000100007824 */ /* 0x000fe200078e0a05 */
[----:B------:R-:W-:Y:S01]  /*5f20*/  LOP3.LUT R3, R3, 0xfffffff8, RZ, 0xc0, !PT ;  /* 0xfffffff803037812 */ /* 0x000fe200078ec0ff */
[----:B------:R-:W-:Y:S01]  /*5f30*/  FMUL.FTZ R140, R140, c[0x0][0x298] ;  /* 0x0000a6008c8c7a20 */ /* 0x000fe20000410000 */
[----:B------:R-:W-:Y:S01]  /*5f40*/  F2FP.BF16.PACK_AB R88, R89, R88 ;  /* 0x000000585958723e */ /* 0x000fe200000010ff */
[----:B------:R-:W-:Y:S01]  /*5f50*/  FMUL.FTZ R141, R141, c[0x0][0x298] ;  /* 0x0000a6008d8d7a20 */ /* 0x000fe20000410000 */
[----:B------:R-:W-:Y:S01]  /*5f60*/  IADD3 R11, R231, 0x2440, RZ ;  /* 0x00002440e70b7810 */ /* 0x000fe20007ffe0ff */
[----:B------:R-:W-:Y:S01]  /*5f70*/  IMAD.IADD R3, R4, 0x1, -R3 ;  /* 0x0000000104037824 */ /* 0x000fe200078e0a03 */
[----:B------:R-:W-:Y:S01]  /*5f80*/  SHF.R.S32.HI R4, RZ, 0x1f, R234 ;  /* 0x0000001fff047819 */ /* 0x000fe200000114ea */
[----:B------:R-:W-:Y:S01]  /*5f90*/  FMUL.FTZ R142, R142, c[0x0][0x298] ;  /* 0x0000a6008e8e7a20 */ /* 0x000fe20000410000 */
[----:B------:R-:W-:Y:S01]  /*5fa0*/  F2FP.BF16.PACK_AB R90, R91, R90 ;  /* 0x0000005a5b5a723e */ /* 0x000fe200000010ff */
[----:B------:R-:W-:Y:S01]  /*5fb0*/  FMUL.FTZ R143, R143, c[0x0][0x298] ;  /* 0x0000a6008f8f7a20 */ /* 0x000fe20000410000 */
[----:B------:R-:W-:Y:S01]  /*5fc0*/  LOP3.LUT R3, R3, 0x4, RZ, 0xc0, !PT ;  /* 0x0000000403037812 */ /* 0x000fe200078ec0ff */
[----:B------:R-:W-:Y:S01]  /*5fd0*/  FMUL.FTZ R152, R152, c[0x0][0x298] ;  /* 0x0000a60098987a20 */ /* 0x000fe20000410000 */
[-C--:B------:R-:W-:Y:S01]  /*5fe0*/  LEA.HI R5, R4, R234.reuse, RZ, 0x7 ;  /* 0x000000ea04057211 */ /* 0x080fe200078f38ff */
[----:B------:R-:W-:Y:S01]  /*5ff0*/  FMUL.FTZ R153, R153, c[0x0][0x298] ;  /* 0x0000a60099997a20 */ /* 0x000fe20000410000 */
[----:B------:R-:W-:Y:S01]  /*6000*/  ISETP.NE.AND P0, PT, R3, RZ, PT ;  /* 0x000000ff0300720c */ /* 0x000fe20003f05270 */
[----:B------:R-:W-:Y:S01]  /*6010*/  IMAD.SHL.U32 R3, R6, 0x40, RZ ;  /* 0x0000004006037824 */ /* 0x000fe200078e00ff */
[----:B------:R-:W-:Y:S01]  /*6020*/  LEA.HI R2, R4, R234, RZ, 0x4 ;  /* 0x000000ea04027211 */ /* 0x000fe200078f20ff */
[----:B------:R-:W-:Y:S01]  /*6030*/  IMAD.SHL.U32 R5, R5, 0x4, RZ ;  /* 0x0000000405057824 */ /* 0x000fe200078e00ff */
[----:B------:R-:W-:Y:S01]  /*6040*/  SHF.R.S32.HI R4, RZ, 0x1f, R0 ;  /* 0x0000001fff047819 */ /* 0x000fe20000011400 */
[----:B------:R-:W-:Y:S01]  /*6050*/  FMUL.FTZ R154, R154, c[0x0][0x298] ;  /* 0x0000a6009a9a7a20 */ /* 0x000fe20000410000 */
[----:B------:R-:W-:Y:S01]  /*6060*/  LOP3.LUT R3, R3, 0x1c0, RZ, 0xc0, !PT ;  /* 0x000001c003037812 */ /* 0x000fe200078ec0ff */
[----:B------:R-:W-:Y:S01]  /*6070*/  FMUL.FTZ R155, R155, c[0x0][0x298] ;  /* 0x0000a6009b9b7a20 */ /* 0x000fe20000410000 */
[----:B------:R-:W-:Y:S01]  /*6080*/  LEA.HI R4, R4, R0, RZ, 0x3 ;  /* 0x0000000004047211 */ /* 0x000fe200078f18ff */
[----:B------:R-:W-:Y:S01]  /*6090*/  FMUL.FTZ R144, R144, c[0x0][0x298] ;  /* 0x0000a60090907a20 */ /* 0x000fe20000410000 */
[----:B------:R-:W-:Y:S01]  /*60a0*/  LOP3.LUT R232, R3, 0x38, R232, 0xf8, !PT ;  /* 0x0000003803e87812 */ /* 0x000fe200078ef8e8 */
[----:B------:R-:W-:Y:S01]  /*60b0*/  FMUL.FTZ R145, R145, c[0x0][0x298] ;  /* 0x0000a60091917a20 */ /* 0x000fe20000410000 */
[----:B------:R-:W-:Y:S01]  /*60c0*/  SHF.R.U32.HI R3, RZ, 0x3, R3 ;  /* 0x00000003ff037819 */ /* 0x000fe20000011603 */
[----:B------:R-:W-:Y:S01]  /*60d0*/  FMUL.FTZ R146, R146, c[0x0][0x298] ;  /* 0x0000a60092927a20 */ /* 0x000fe20000410000 */
[----:B------:R-:W-:Y:S01]  /*60e0*/  LOP3.LUT R5, R5, 0x7ffffe00, RZ, 0xc0, !PT ;  /* 0x7ffffe0005057812 */ /* 0x000fe200078ec0ff */
[----:B------:R-:W-:Y:S01]  /*60f0*/  FMUL.FTZ R147, R147, c[0x0][0x298] ;  /* 0x0000a60093937a20 */ /* 0x000fe20000410000 */
[----:B------:R-:W-:Y:S01]  /*6100*/  SHF.R.S32.HI R4, RZ, 0x3, R4 ;  /* 0x00000003ff047819 */ /* 0x000fe20000011404 */
[----:B------:R-:W-:Y:S01]  /*6110*/  FMUL.FTZ R148, R148, c[0x0][0x298] ;  /* 0x0000a60094947a20 */ /* 0x000fe20000410000 */
[----:B------:R-:W-:Y:S01]  /*6120*/  LOP3.LUT R3, R232, R3, RZ, 0x3c, !PT ;  /* 0x00000003e8037212 */ /* 0x000fe200078e3cff */
[----:B------:R-:W-:Y:S01]  /*6130*/  FMUL.FTZ R149, R149, c[0x0][0x298] ;  /* 0x0000a60095957a20 */ /* 0x000fe20000410000 */
[C---:B------:R-:W-:Y:S01]  /*6140*/  IADD3 R0, R231.reuse, 0x40, RZ ;  /* 0x00000040e7007810 */ /* 0x040fe20007ffe0ff */
[----:B------:R-:W-:Y:S01]  /*6150*/  IMAD R4, R4, 0x2000, R5 ;  /* 0x0000200004047824 */ /* 0x000fe200078e0205 */
[C---:B------:R-:W-:Y:S01]  /*6160*/  @P0 IADD3 R0, R231.reuse, -0x40, RZ ;  /* 0xffffffc0e7000810 */ /* 0x040fe20007ffe0ff */
[----:B------:R-:W-:Y:S01]  /*6170*/  FMUL.FTZ R150, R150, c[0x0][0x298] ;  /* 0x0000a60096967a20 */ /* 0x000fe20000410000 */
[C---:B------:R-:W-:Y:S01]  /*6180*/  @P0 IADD3 R7, R231.reuse, 0x3c0, RZ ;  /* 0x000003c0e7070810 */ /* 0x040fe20007ffe0ff */
[----:B------:R-:W-:Y:S01]  /*6190*/  IMAD.IADD R3, R4, 0x1, R3 ;  /* 0x0000000104037824 */ /* 0x000fe200078e0203 */
[C---:B------:R-:W-:Y:S01]  /*61a0*/  IADD3 R5, R231.reuse, 0x1040, RZ ;  /* 0x00001040e7057810 */ /* 0x040fe20007ffe0ff */
[----:B------:R-:W-:Y:S01]  /*61b0*/  STS [R0+0x8080], R96 ;  /* 0x0080806000007388 */ /* 0x000fe20000000800 */
[----:B------:R-:W-:Y:S01]  /*61c0*/  IADD3 R4, R231, 0x1440, RZ ;  /* 0x00001440e7047810 */ /* 0x000fe20007ffe0ff */
[----:B------:R-:W-:Y:S01]  /*61d0*/  FMUL.FTZ R151, R151, c[0x0][0x298] ;  /* 0x0000a60097977a20 */ /* 0x000fe20000410000 */
[C---:B------:R-:W-:Y:S01]  /*61e0*/  @P0 IADD3 R5, R231.reuse, 0xfc0, RZ ;  /* 0x00000fc0e7050810 */ /* 0x040fe20007ffe0ff */
[----:B------:R-:W-:Y:S01]  /*61f0*/  STS [R7+0x8080], R98 ;  /* 0x0080806207007388 */ /* 0x000fe20000000800 */
[C---:B------:R-:W-:Y:S01]  /*6200*/  @P0 IADD3 R4, R231.reuse, 0x13c0, RZ ;  /* 0x000013c0e7040810 */ /* 0x040fe20007ffe0ff */
[----:B------:R-:W-:Y:S01]  /*6210*/  FMUL.FTZ R164, R164, c[0x0][0x298] ;  /* 0x0000a600a4a47a20 */ /* 0x000fe20000410000 */
[C---:B------:R-:W-:Y:S01]  /*6220*/  @P0 IADD3 R8, R231.reuse, 0x1fc0, RZ ;  /* 0x00001fc0e7080810 */ /* 0x040fe20007ffe0ff */
[----:B------:R3:W-:Y:S01]  /*6230*/  STS [R231+0x9080], R72 ;  /* 0x00908048e7007388 */ /* 0x0007e20000000800 */
[----:B------:R-:W-:Y:S01]  /*6240*/  @P0 IADD3 R11, R231, 0x23c0, RZ ;  /* 0x000023c0e70b0810 */ /* 0x000fe20007ffe0ff */
[----:B------:R-:W-:Y:S01]  /*6250*/  FMUL.FTZ R165, R165, c[0x0][0x298] ;  /* 0x0000a600a5a57a20 */ /* 0x000fe20000410000 */
[----:B------:R-:W-:Y:S01]  /*6260*/  F2FP.BF16.PACK_AB R80, R81, R80 ;  /* 0x000000505150723e */ /* 0x000fe200000010ff */
[----:B------:R4:W-:Y:S01]  /*6270*/  STS [R231+0x9480], R74 ;  /* 0x0094804ae7007388 */ /* 0x0009e20000000800 */
[----:B------:R-:W-:Y:S01]  /*6280*/  F2FP.BF16.PACK_AB R82, R83, R82 ;  /* 0x000000525352723e */ /* 0x000fe200000010ff */
[----:B------:R-:W-:Y:S01]  /*6290*/  FMUL.FTZ R166, R166, c[0x0][0x298] ;  /* 0x0000a600a6a67a20 */ /* 0x000fe20000410000 */
[----:B-1----:R-:W-:Y:S01]  /*62a0*/  IADD3 R10, R231, 0x3040, RZ ;  /* 0x00003040e70a7810 */ /* 0x002fe20007ffe0ff */
[----:B------:R-:W-:Y:S01]  /*62b0*/  STS [R5+0x8080], R92 ;  /* 0x0080805c05007388 */ /* 0x000fe20000000800 */
[----:B------:R-:W-:Y:S01]  /*62c0*/  F2FP.BF16.PACK_AB R84, R85, R84 ;  /* 0x000000545554723e */ /* 0x000fe200000010ff */
[----:B------:R-:W-:Y:S01]  /*62d0*/  FMUL.FTZ R167, R167, c[0x0][0x298] ;  /* 0x0000a600a7a77a20 */ /* 0x000fe20000410000 */
[C---:B------:R-:W-:Y:S01]  /*62e0*/  IADD3 R9, R231.reuse, 0x3440, RZ ;  /* 0x00003440e7097810 */ /* 0x040fe20007ffe0ff */
[----:B------:R-:W-:Y:S01]  /*62f0*/  STS [R4+0x8080], R94 ;  /* 0x0080805e04007388 */ /* 0x000fe20000000800 */
[----:B------:R-:W-:Y:S01]  /*6300*/  @P0 IADD3 R10, R231, 0x2fc0, RZ ;  /* 0x00002fc0e70a0810 */ /* 0x000fe20007ffe0ff */
[----:B------:R-:W-:Y:S01]  /*6310*/  FMUL.FTZ R192, R192, c[0x0][0x298] ;  /* 0x0000a600c0c07a20 */ /* 0x000fe20000410000 */
[----:B------:R-:W-:Y:S01]  /*6320*/  F2FP.BF16.PACK_AB R86, R87, R86 ;  /* 0x000000565756723e */ /* 0x000fe200000010ff */
[----:B------:R-:W-:Y:S01]  /*6330*/  STS [R231+0xa080], R76 ;  /* 0x00a0804ce7007388 */ /* 0x000fe20000000800 */
[----:B------:R-:W-:Y:S01]  /*6340*/  @P0 IADD3 R9, R231, 0x33c0, RZ ;  /* 0x000033c0e7090810 */ /* 0x000fe20007ffe0ff */
[----:B------:R-:W-:Y:S01]  /*6350*/  FMUL.FTZ R193, R193, c[0x0][0x298] ;  /* 0x0000a600c1c17a20 */ /* 0x000fe20000410000 */
[----:B------:R-:W-:Y:S01]  /*6360*/  F2FP.BF16.PACK_AB R100, R101, R100 ;  /* 0x000000646564723e */ /* 0x000fe200000010ff */
[----:B------:R-:W-:Y:S01]  /*6370*/  STS [R231+0xa480], R78 ;  /* 0x00a4804ee7007388 */ /* 0x000fe20000000800 */
[----:B------:R-:W-:Y:S01]  /*6380*/  F2FP.BF16.PACK_AB R102, R103, R102 ;  /* 0x000000666766723e */ /* 0x000fe200000010ff */
        /* <DEDUP_REMOVED lines=63> */
[----:B------:R-:W-:Y:S01]  /*6780*/  FMUL.FTZ R186, R186, c[0x0][0x298] ;  /* 0x0000a600baba7a20 */ /* 0x000fe20000410000 */
[----:B------:R-:W-:Y:S01]  /*6790*/  F2FP.BF16.PACK_AB R166, R167, R166 ;  /* 0x000000a6a7a6723e */ /* 0x000fe200000010ff */
[----:B------:R-:W-:Y:S01]  /*67a0*/  FMUL.FTZ R187, R187, c[0x0][0x298] ;  /* 0x0000a600bbbb7a20 */ /* 0x000fe20000410000 */
        /* <DEDUP_REMOVED lines=17> */
[----:B------:R-:W-:Y:S01]  /*68c0*/  F2FP.BF16.PACK_AB R188, R189, R188 ;  /* 0x000000bcbdbc723e */ /* 0x000fe200000010ff */
[----:B--2---:R-:W-:Y:S01]  /*68d0*/  IMAD.SHL.U32 R68, R3, 0x2, RZ ;  /* 0x0000000203447824 */ /* 0x004fe200078e00ff */
[----:B------:R-:W-:Y:S01]  /*68e0*/  F2FP.BF16.PACK_AB R190, R191, R190 ;  /* 0x000000bebfbe723e */ /* 0x000fe200000010ff */
[----:B------:R-:W-:Y:S01]  /*68f0*/  STS [R0+0xf480], R118 ;  /* 0x00f4807600007388 */ /* 0x000fe20000000800 */
[----:B------:R-:W-:Y:S01]  /*6900*/  F2FP.BF16.PACK_AB R172, R173, R172 ;  /* 0x000000acadac723e */ /* 0x000fe200000010ff */
[----:B------:R-:W-:Y:S01]  /*6910*/  IMAD.MOV.U32 R3, RZ, RZ, -0x80 ;  /* 0xffffff80ff037424 */ /* 0x000fe200078e00ff */
[----:B------:R-:W-:Y:S01]  /*6920*/  F2FP.BF16.PACK_AB R174, R175, R174 ;  /* 0x000000aeafae723e */ /* 0x000fe200000010ff */
[----:B------:R-:W-:Y:S01]  /*6930*/  STS [R231+0x80], R132 ;  /* 0x00008084e7007388 */ /* 0x000fe20000000800 */
[----:B------:R-:W-:Y:S01]  /*6940*/  F2FP.BF16.PACK_AB R184, R185, R184 ;  /* 0x000000b8b9b8723e */ /* 0x000fe200000010ff */
[----:B------:R-:W-:Y:S01]  /*6950*/  ULDC.64 UR4, c[0x0][0x338] ;  /* 0x0000ce0000047ab9 */ /* 0x000fe20000000a00 */
[----:B------:R-:W-:Y:S01]  /*6960*/  F2FP.BF16.PACK_AB R186, R187, R186 ;  /* 0x000000babbba723e */ /* 0x000fe200000010ff */
[----:B------:R-:W-:Y:S01]  /*6970*/  STS [R231+0x480], R134 ;  /* 0x00048086e7007388 */ /* 0x000fe20000000800 */
[----:B------:R-:W-:Y:S01]  /*6980*/  F2FP.BF16.PACK_AB R176, R177, R176 ;  /* 0x000000b0b1b0723e */ /* 0x000fe200000010ff */
[----:B------:R-:W-:Y:S01]  /*6990*/  UIMAD UR4, UR24, UR4, URZ ;  /* 0x00000004180472a4 */ /* 0x000fe2000f8e023f */
[----:B------:R-:W-:Y:S01]  /*69a0*/  F2FP.BF16.PACK_AB R178, R179, R178 ;  /* 0x000000b2b3b2723e */ /* 0x000fe200000010ff */
[----:B------:R-:W-:Y:S01]  /*69b0*/  STS [R0+0x80], R160 ;  /* 0x000080a000007388 */ /* 0x000fe20000000800 */
[----:B------:R-:W-:Y:S01]  /*69c0*/  F2FP.BF16.PACK_AB R180, R181, R180 ;  /* 0x000000b4b5b4723e */ /* 0x000fe200000010ff */
[----:B------:R-:W-:Y:S01]  /*69d0*/  UIMAD UR6, UR9, UR5, UR4 ;  /* 0x00000005090672a4 */ /* 0x000fe2000f8e0204 */
[----:B------:R-:W-:Y:S01]  /*69e0*/  F2FP.BF16.PACK_AB R182, R183, R182 ;  /* 0x000000b6b7b6723e */ /* 0x000fe200000010ff */
[----:B------:R1:W-:Y:S01]  /*69f0*/  STS [R7+0x80], R162 ;  /* 0x000080a207007388 */ /* 0x0003e20000000800 */
[----:B------:R-:W-:Y:S01]  /*6a00*/  LOP3.LUT R2, R2, 0xfffffff0, RZ, 0xc0, !PT ;  /* 0xfffffff002027812 */ /* 0x000fe200078ec0ff */
[----:B------:R-:W-:Y:S01]  /*6a10*/  ULDC.64 UR4, c[0x0][0x340] ;  /* 0x0000d00000047ab9 */ /* 0x000fe20000000a00 */
[----:B------:R-:W-:Y:S01]  /*6a20*/  BSSY B0, `(.L_x_1025) ;  /* 0x000004a000007945 */ /* 0x000fe20003800000 */
[----:B------:R-:W-:Y:S01]  /*6a30*/  STS [R231+0x1080], R136 ;  /* 0x00108088e7007388 */ /* 0x000fe20000000800 */
[----:B------:R-:W-:Y:S01]  /*6a40*/  UIMAD UR4, UR15, UR4, URZ ;  /* 0x000000040f0472a4 */ /* 0x000fe2000f8e023f */
[----:B------:R-:W-:-:S02]  /*6a50*/  IMAD.IADD R2, R234, 0x1, -R2 ;  /* 0x00000001ea027824 */ /* 0x000fc400078e0a02 */
[----:B------:R-:W-:Y:S01]  /*6a60*/  STS [R231+0x1480], R138 ;  /* 0x0014808ae7007388 */ /* 0x000fe20000000800 */
[----:B------:R-:W-:Y:S01]  /*6a70*/  UIMAD UR4, UR17, UR5, UR4 ;  /* 0x00000005110472a4 */ /* 0x000fe2000f8e0204 */
[----:B---3--:R-:W-:Y:S02]  /*6a80*/  IMAD.SHL.U32 R72, R2, 0x8, RZ ;  /* 0x0000000802487824 */ /* 0x008fe400078e00ff */
[----:B------:R-:W-:Y:S01]  /*6a90*/  STS [R5+0x80], R156 ;  /* 0x0000809c05007388 */ /* 0x000fe20000000800 */
[----:B------:R-:W-:Y:S02]  /*6aa0*/  IMAD.U32 R2, RZ, RZ, UR9 ;  /* 0x00000009ff027e24 */ /* 0x000fe4000f8e00ff */
[--C-:B------:R-:W-:Y:S01]  /*6ab0*/  SHF.R.S32.HI R73, RZ, 0x1f, R72.reuse ;  /* 0x0000001fff497819 */ /* 0x100fe20000011448 */
[----:B------:R2:W-:Y:S04]  /*6ac0*/  STS [R4+0x80], R158 ;  /* 0x0000809e04007388 */ /* 0x0005e80000000800 */
[----:B------:R-:W-:Y:S01]  /*6ad0*/  STS [R231+0x2080], R140 ;  /* 0x0020808ce7007388 */ /* 0x000fe20000000800 */
[----:B----4-:R-:W-:-:S03]  /*6ae0*/  IMAD.WIDE.U32 R74, R2, c[0x0][0x338], R72 ;  /* 0x0000ce00024a7a25 */ /* 0x010fc600078e0048 */
[----:B------:R-:W-:Y:S01]  /*6af0*/  STS [R231+0x2480], R142 ;  /* 0x0024808ee7007388 */ /* 0x000fe20000000800 */
[----:B-1----:R-:W-:Y:S02]  /*6b00*/  SHF.R.S32.HI R7, RZ, 0x1f, R6 ;  /* 0x0000001fff077819 */ /* 0x002fe40000011406 */
[----:B------:R-:W-:Y:S01]  /*6b10*/  IADD3 R75, R75, UR6, RZ ;  /* 0x000000064b4b7c10 */ /* 0x000fe2000fffe0ff */
[----:B------:R-:W-:Y:S04]  /*6b20*/  STS [R8+0x80], R152 ;  /* 0x0000809808007388 */ /* 0x000fe80000000800 */
[----:B------:R-:W-:Y:S04]  /*6b30*/  STS [R11+0x80], R154 ;  /* 0x0000809a0b007388 */ /* 0x000fe80000000800 */
[----:B------:R-:W-:Y:S04]  /*6b40*/  STS [R231+0x3080], R144 ;  /* 0x00308090e7007388 */ /* 0x000fe80000000800 */
[----:B------:R-:W-:Y:S01]  /*6b50*/  STS [R231+0x3480], R146 ;  /* 0x00348092e7007388 */ /* 0x000fe20000000800 */
[----:B--2---:R-:W-:-:S03]  /*6b60*/  IMAD.U32 R4, RZ, RZ, UR17 ;  /* 0x00000011ff047e24 */ /* 0x004fc6000f8e00ff */
[----:B------:R-:W-:Y:S01]  /*6b70*/  STS [R10+0x80], R148 ;  /* 0x000080940a007388 */ /* 0x000fe20000000800 */
[----:B------:R-:W-:-:S03]  /*6b80*/  IMAD.WIDE.U32 R74, R4, c[0x0][0x340], R74 ;  /* 0x0000d000044a7a25 */ /* 0x000fc600078e004a */
[----:B------:R-:W-:Y:S02]  /*6b90*/  STS [R9+0x80], R150 ;  /* 0x0000809609007388 */ /* 0x000fe40000000800 */
[----:B------:R-:W-:Y:S02]  /*6ba0*/  IADD3 R77, R75, UR4, RZ ;  /* 0x000000044b4d7c10 */ /* 0x000fe4000fffe0ff */
        /* <DEDUP_REMOVED lines=16> */
[----:B------:R-:W-:Y:S06]  /*6cb0*/  BAR.SYNC.DEFER_BLOCKING 0x1, 0x100 ;  /* 0x0044000000007b1d */ /* 0x000fec0000010000 */
[----:B-1----:R-:W1:Y:S04]  /*6cc0*/  S2R R0, SR_CTAID.X ;  /* 0x0000000000007919 */ /* 0x002e680000002500 */
[----:B------:R2:W3:Y:S04]  /*6cd0*/  LDS.128 R64, [R68+0x8880] ;  /* 0x0088800044407984 */ /* 0x0004e80000000c00 */
[----:B------:R2:W4:Y:S04]  /*6ce0*/  LDS.128 R60, [R68+0x9080] ;  /* 0x00908000443c7984 */ /* 0x0005280000000c00 */
[----:B------:R2:W5:Y:S04]  /*6cf0*/  LDS.128 R56, [R68+0x9880] ;  /* 0x0098800044387984 */ /* 0x0005680000000c00 */
[----:B------:R2:W2:Y:S04]  /*6d00*/  LDS.128 R52, [R68+0xa080] ;  /* 0x00a0800044347984 */ /* 0x0004a80000000c00 */
[----:B------:R2:W2:Y:S04]  /*6d10*/  LDS.128 R48, [R68+0xa880] ;  /* 0x00a8800044307984 */ /* 0x0004a80000000c00 */
[----:B------:R2:W2:Y:S01]  /*6d20*/  LDS.128 R44, [R68+0xb080] ;  /* 0x00b08000442c7984 */ /* 0x0004a20000000c00 */
[----:B-1----:R-:W-:-:S02]  /*6d30*/  IMAD R3, R0, R3, c[0x0][0x2f0] ;  /* 0x0000bc0000037624 */ /* 0x002fc400078e0203 */
[----:B------:R-:W-:Y:S01]  /*6d40*/  IMAD.WIDE R78, R0, 0x80, R6 ;  /* 0x00000080004e7825 */ /* 0x000fe200078e0206 */
[----:B------:R1:W1:Y:S02]  /*6d50*/  LDS.128 R40, [R68+0xb880] ;  /* 0x00b8800044287984 */ /* 0x0002640000000c00 */
[----:B------:R-:W-:Y:S02]  /*6d60*/  IMNMX R2, R3, 0x80, PT ;  /* 0x0000008003027817 */ /* 0x000fe40003800200 */
[----:B------:R1:W1:Y:S02]  /*6d70*/  LDS.128 R36, [R68+0x80] ;  /* 0x0000800044247984 */ /* 0x0002640000000c00 */
[----:B------:R-:W-:Y:S02]  /*6d80*/  ISETP.GE.AND P1, PT, R6, R2, PT ;  /* 0x000000020600720c */ /* 0x000fe40003f26270 */
[----:B------:R1:W1:Y:S02]  /*6d90*/  LDS.128 R32, [R68+0x880] ;  /* 0x0008800044207984 */ /* 0x0002640000000c00 */
[----:B------:R-:W-:-:S02]  /*6da0*/  ISETP.GE.OR P0, PT, R72, c[0x0][0x324], P1 ;  /* 0x0000c90048007a0c */ /* 0x000fc40000f06670 */
[----:B------:R1:W1:Y:S01]  /*6db0*/  LDS.128 R28, [R68+0x1080] ;  /* 0x00108000441c7984 */ /* 0x0002620000000c00 */
[----:B------:R-:W-:-:S03]  /*6dc0*/  P2R R3, PR, RZ, 0x2 ;  /* 0x00000002ff037803 */ /* 0x000fc60000000000 */
[----:B------:R1:W1:Y:S04]  /*6dd0*/  LDS.128 R24, [R68+0x1880] ;  /* 0x0018800044187984 */ /* 0x0002680000000c00 */
[----:B------:R1:W1:Y:S04]  /*6de0*/  LDS.128 R20, [R68+0x2080] ;  /* 0x0020800044147984 */ /* 0x0002680000000c00 */
[----:B------:R1:W1:Y:S04]  /*6df0*/  LDS.128 R16, [R68+0x2880] ;  /* 0x0028800044107984 */ /* 0x0002680000000c00 */
[----:B------:R1:W1:Y:S04]  /*6e00*/  LDS.128 R12, [R68+0x3080] ;  /* 0x00308000440c7984 */ /* 0x0002680000000c00 */
[----:B------:R1:W1:Y:S01]  /*6e10*/  LDS.128 R8, [R68+0x3880] ;  /* 0x0038800044087984 */ /* 0x0002620000000c00 */
[----:B------:R-:W-:Y:S05]  /*6e20*/  @P0 BRA `(.L_x_1026) ;  /* 0x0000009000000947 */ /* 0x000fea0003800000 */
[----:B-12345:R-:W1:Y:S01]  /*6e30*/  LDS.128 R68, [R68+0x8080] ;  /* 0x0080800044447984 */ /* 0x03ee620000000c00 */
[----:B------:R-:W-:Y:S01]  /*6e40*/  MOV R76, R74 ;  /* 0x0000004a004c7202 */ /* 0x000fe20000000f00 */
[----:B------:R-:W-:-:S04]  /*6e50*/  IMAD R0, R79, c[0x0][0x330], RZ ;  /* 0x0000cc004f007a24 */ /* 0x000fc800078e02ff */
[----:B------:R-:W-:-:S04]  /*6e60*/  IMAD.WIDE.U32 R4, R78, c[0x0][0x330], R76 ;  /* 0x0000cc004e047a25 */ /* 0x000fc800078e004c */
[----:B------:R-:W-:Y:S01]  /*6e70*/  IMAD R0, R78, c[0x0][0x334], R0 ;  /* 0x0000cd004e007a24 */ /* 0x000fe200078e0200 */
[----:B------:R-:W-:-:S04]  /*6e80*/  LEA R80, P0, R4, c[0x0][0x318], 0x1 ;  /* 0x0000c60004507a11 */ /* 0x000fc800078008ff */
[----:B------:R-:W-:-:S04]  /*6e90*/  IADD3 R0, R5, R0, RZ ;  /* 0x0000000005007210 */ /* 0x000fc80007ffe0ff */
[----:B------:R-:W-:-:S05]  /*6ea0*/  LEA.HI.X R81, R4, c[0x0][0x31c], R0, 0x1, P0 ;  /* 0x0000c70004517a11 */ /* 0x000fca00000f0c00 */
[----:B-1----:R1:W-:Y:S02]  /*6eb0*/  STG.E.128 [R80.64], R68 ;  /* 0x0000004450007986 */ /* 0x0023e4000c101d16 */
.L_x_1026:
[----:B---345:R-:W-:Y:S05]  /*6ec0*/  BSYNC B0 ;  /* 0x0000000000007941 */ /* 0x038fea0003800000 */
.L_x_1025:
[----:B------:R-:W-:Y:S01]  /*6ed0*/  IADD3 R0, R6, 0x10, RZ ;  /* 0x0000001006007810 */ /* 0x000fe20007ffe0ff */
[----:B------:R-:W-:Y:S03]  /*6ee0*/  BSSY B0, `(.L_x_1027) ;  /* 0x0000010000007945 */ /* 0x000fe60003800000 */
[----:B------:R-:W-:-:S04]  /*6ef0*/  ISETP.GE.AND P0, PT, R0, R2, PT ;  /* 0x000000020000720c */ /* 0x000fc80003f06270 */
[----:B------:R-:W-:Y:S02]  /*6f00*/  P2R R5, PR, RZ, 0x1 ;  /* 0x00000001ff057803 */ /* 0x000fe40000000000 */
[----:B------:R-:W-:-:S13]  /*6f10*/  ISETP.GE.OR P0, PT, R72, c[0x0][0x324], P0 ;  /* 0x0000c90048007a0c */ /* 0x000fda0000706670 */
[----:B------:R-:W-:Y:S05]  /*6f20*/  @P0 BRA `(.L_x_1028) ;  /* 0x000000b000000947 */ /* 0x000fea0003800000 */
[----:B------:R-:W-:Y:S01]  /*6f30*/  IADD3 R4, P0, R78, 0x10, RZ ;  /* 0x000000104e047810 */ /* 0x000fe20007f1e0ff */
[----:B-12---:R-:W-:Y:S01]  /*6f40*/  IMAD.MOV.U32 R68, RZ, RZ, R74 ;  /* 0x000000ffff447224 */ /* 0x006fe200078e004a */
        /* <DEDUP_REMOVED lines=8> */
[----:B------:R1:W-:Y:S02]  /*6fd0*/  STG.E.128 [R70.64], R64 ;  /* 0x0000004046007986 */ /* 0x0003e4000c101d16 */
.L_x_1028:
[----:B------:R-:W-:Y:S05]  /*6fe0*/  BSYNC B0 ;  /* 0x0000000000007941 */ /* 0x000fea0003800000 */
.L_x_1027:
        /* <DEDUP_REMOVED lines=16> */
.L_x_1030:
[----:B------:R-:W-:Y:S05]  /*70f0*/  BSYNC B0 ;  /* 0x0000000000007941 */ /* 0x000fea0003800000 */
.L_x_1029:
        /* <DEDUP_REMOVED lines=16> */
.L_x_1032:
[----:B------:R-:W-:Y:S05]  /*7200*/  BSYNC B0 ;  /* 0x0000000000007941 */ /* 0x000fea0003800000 */
.L_x_1031:
        /* <DEDUP_REMOVED lines=15> */
[----:B--2---:R1:W-:Y:S02]  /*7300*/  STG.E.128 [R58.64], R52 ;  /* 0x000000343a007986 */ /* 0x0043e4000c101d16 */
.L_x_1034:
[----:B------:R-:W-:Y:S05]  /*7310*/  BSYNC B0 ;  /* 0x0000000000007941 */ /* 0x000fea0003800000 */
.L_x_1033:
[----:B------:R-:W-:Y:S01]  /*7320*/  IADD3 R0, R6, 0x50, RZ ;  /* 0x0000005006007810 */ /* 0x000fe20007ffe0ff */
[----:B------:R-:W-:Y:S03]  /*7330*/  BSSY B0, `(.L_x_1035) ;  /* 0x000000f000007945 */ /* 0x000fe60003800000 */
[----:B------:R-:W-:-:S04]  /*7340*/  ISETP.GE.AND P3, PT, R0, R2, PT ;  /* 0x000000020000720c */ /* 0x000fc80003f66270 */
        /* <DEDUP_REMOVED lines=13> */
.L_x_1036:
[----:B------:R-:W-:Y:S05]  /*7420*/  BSYNC B0 ;  /* 0x0000000000007941 */ /* 0x000fea0003800000 */
.L_x_1035:
        /* <DEDUP_REMOVED lines=16> */
.L_x_1038:
[----:B------:R-:W-:Y:S05]  /*7530*/  BSYNC B0 ;  /* 0x0000000000007941 */ /* 0x000fea0003800000 */
.L_x_1037:
        /* <DEDUP_REMOVED lines=11> */
[----:B-12---:R-:W-:-:S03]  /*75f0*/  LEA R44, P0, R6, c[0x0][0x318], 0x1 ;  /* 0x0000c600062c7a11 */ /* 0x006fc600078008ff */
[----:B------:R-:W-:-:S05]  /*7600*/  IMAD R0, R2, c[0x0][0x334], R0 ;  /* 0x0000cd0002007a24 */ /* 0x000fca00078e0200 */
[----:B------:R-:W-:-:S04]  /*7610*/  IADD3 R0, R7, R0, RZ ;  /* 0x0000000007007210 */ /* 0x000fc80007ffe0ff */
[----:B------:R-:W-:-:S05]  /*7620*/  LEA.HI.X R45, R6, c[0x0][0x31c], R0, 0x1, P0 ;  /* 0x0000c700062d7a11 */ /* 0x000fca00000f0c00 */
[----:B------:R1:W-:Y:S02]  /*7630*/  STG.E.128 [R44.64], R40 ;  /* 0x000000282c007986 */ /* 0x0003e4000c101d16 */
.L_x_1040:
[----:B------:R-:W-:Y:S05]  /*7640*/  BSYNC B0 ;  /* 0x0000000000007941 */ /* 0x000fea0003800000 */
.L_x_1039:
[----:B------:R-:W-:Y:S01]  /*7650*/  ULDC.64 UR4, c[0x0][0x308] ;  /* 0x0000c20000047ab9 */ /* 0x000fe20000000a00 */
[----:B------:R-:W-:Y:S01]  /*7660*/  IMAD.U32 R0, RZ, RZ, UR9 ;  /* 0x00000009ff007e24 */ /* 0x000fe2000f8e00ff */
[----:B------:R-:W-:Y:S01]  /*7670*/  UIMAD UR4, UR24, UR4, URZ ;  /* 0x00000004180472a4 */ /* 0x000fe2000f8e023f */
[----:B------:R-:W-:Y:S01]  /*7680*/  ISETP.NE.AND P0, PT, R3, RZ, PT ;  /* 0x000000ff0300720c */ /* 0x000fe20003f05270 */
[----:B------:R-:W-:Y:S01]  /*7690*/  BSSY B0, `(.L_x_1041) ;  /* 0x0000014000007945 */ /* 0x000fe20003800000 */
[----:B-1----:R-:W-:Y:S01]  /*76a0*/  IMAD.WIDE.U32 R40, R0, c[0x0][0x308], R72 ;  /* 0x0000c20000287a25 */ /* 0x002fe200078e0048 */
[----:B------:R-:W-:Y:S01]  /*76b0*/  UIMAD UR9, UR9, UR5, UR4 ;  /* 0x00000005090972a4 */ /* 0x000fe2000f8e0204 */
[----:B------:R-:W-:Y:S02]  /*76c0*/  ISETP.GE.OR P0, PT, R72, c[0x0][0x2f4], P0 ;  /* 0x0000bd0048007a0c */ /* 0x000fe40000706670 */
[----:B------:R-:W-:Y:S01]  /*76d0*/  ULDC.64 UR4, c[0x0][0x310] ;  /* 0x0000c40000047ab9 */ /* 0x000fe20000000a00 */
[----:B------:R-:W-:Y:S01]  /*76e0*/  IMAD.U32 R0, RZ, RZ, UR17 ;  /* 0x00000011ff007e24 */ /* 0x000fe2000f8e00ff */
[----:B------:R-:W-:Y:S01]  /*76f0*/  UIMAD UR4, UR15, UR4, URZ ;  /* 0x000000040f0472a4 */ /* 0x000fe2000f8e023f */
[----:B------:R-:W-:-:S03]  /*7700*/  IADD3 R41, R41, UR9, RZ ;  /* 0x0000000929297c10 */ /* 0x000fc6000fffe0ff */
[----:B------:R-:W-:Y:S02]  /*7710*/  UIMAD UR4, UR17, UR5, UR4 ;  /* 0x00000005110472a4 */ /* 0x000fe4000f8e0204 */
        /* <DEDUP_REMOVED lines=11> */
.L_x_1042:
[----:B------:R-:W-:Y:S05]  /*77d0*/  BSYNC B0 ;  /* 0x0000000000007941 */ /* 0x000fea0003800000 */
.L_x_1041:
[----:B------:R-:W-:Y:S01]  /*77e0*/  ISETP.NE.AND P0, PT, R5, RZ, PT ;  /* 0x000000ff0500720c */ /* 0x000fe20003f05270 */
[----:B------:R-:W-:Y:S03]  /*77f0*/  BSSY B0, `(.L_x_1043) ;  /* 0x000000e000007945 */ /* 0x000fe60003800000 */
        /* <DEDUP_REMOVED lines=13> */
.L_x_1044:
[----:B------:R-:W-:Y:S05]  /*78d0*/  BSYNC B0 ;  /* 0x0000000000007941 */ /* 0x000fea0003800000 */
.L_x_1043:
[----:B------:R-:W-:Y:S01]  /*78e0*/  ISETP.GE.OR P6, PT, R72, c[0x0][0x2f4], P6 ;  /* 0x0000bd0048007a0c */ /* 0x000fe200037c6670 */
[----:B------:R-:W-:-:S12]  /*78f0*/  BSSY B0, `(.L_x_1045) ;  /* 0x000000d000007945 */ /* 0x000fd80003800000 */
[----:B------:R-:W-:Y:S05]  /*7900*/  @P6 BRA `(.L_x_1046) ;  /* 0x000000b000006947 */ /* 0x000fea0003800000 */
[----:B---3--:R-:W-:Y:S01]  /*7910*/  IADD3 R2, P0, R78, 0x20, RZ ;  /* 0x000000204e027810 */ /* 0x008fe20007f1e0ff */
        /* <DEDUP_REMOVED lines=10> */
.L_x_1046:
[----:B------:R-:W-:Y:S05]  /*79c0*/  BSYNC B0 ;  /* 0x0000000000007941 */ /* 0x000fea0003800000 */
.L_x_1045:
        /* <DEDUP_REMOVED lines=14> */
.L_x_1048:
[----:B------:R-:W-:Y:S05]  /*7ab0*/  BSYNC B0 ;  /* 0x0000000000007941 */ /* 0x000fea0003800000 */
.L_x_1047:
        /* <DEDUP_REMOVED lines=14> */
.L_x_1050:
[----:B------:R-:W-:Y:S05]  /*7ba0*/  BSYNC B0 ;  /* 0x0000000000007941 */ /* 0x000fea0003800000 */
.L_x_1049:
        /* <DEDUP_REMOVED lines=14> */
.L_x_1052:
[----:B------:R-:W-:Y:S05]  /*7c90*/  BSYNC B0 ;  /* 0x0000000000007941 */ /* 0x000fea0003800000 */
.L_x_1051:
        /* <DEDUP_REMOVED lines=14> */
.L_x_1054:
[----:B------:R-:W-:Y:S05]  /*7d80*/  BSYNC B0 ;  /* 0x0000000000007941 */ /* 0x000fea0003800000 */
.L_x_1053:
[----:B------:R-:W-:-:S13]  /*7d90*/  ISETP.GE.OR P1, PT, R72, c[0x0][0x2f4], P1 ;  /* 0x0000bd0048007a0c */ /* 0x000fda0000f26670 */
[----:B------:R-:W-:Y:S05]  /*7da0*/  @P1 EXIT ;  /* 0x000000000000194d */ /* 0x000fea0003800000 */
[----:B------:R-:W-:Y:S01]  /*7db0*/  IADD3 R0, P0, R78, 0x70, RZ ;  /* 0x000000704e007810 */ /* 0x000fe20007f1e0ff */
[----:B---3--:R-:W-:Y:S01]  /*7dc0*/  IMAD.MOV.U32 R2, RZ, RZ, R40 ;  /* 0x000000ffff027224 */ /* 0x008fe200078e0028 */
        /* <DEDUP_REMOVED lines=8> */
[----:B------:R-:W-:Y:S01]  /*7e50*/  STG.E.128 [R4.64], R8 ;  /* 0x0000000804007986 */ /* 0x000fe2000c101d16 */
[----:B------:R-:W-:Y:S05]  /*7e60*/  EXIT ;  /* 0x000000000000794d */ /* 0x000fea0003800000 */
.L_x_1055:
        /* <DEDUP_REMOVED lines=9> */
.L_x_2316:


//--------------------- .text._ZN7cutlass13device_kernelIN5flash19enable_sm80_to_sm89INS1_16FlashAttnBwdSm80INS1_25CollectiveMainloopBwdSm80ILi2ELi2EN4cute5tupleIJNS5_1CILi64EEENS7_ILi128EEES9_EEENS_10bfloat16_tEfNS_4arch4Sm80ELb0ELb0ELb0ELb0ELb1ELb0ELb0ELb0ELi2ELi2ELi2ELi2ELb0EEENS1_21CollectiveEpilogueBwdISA_SB_SD_Li256ELb0ELb0ELi4EEENS1_19SingleTileSchedulerILb0ELb0ELb0ELi128EEEEEEEEEvNT_6ParamsE --------------------------
	.section	.text._ZN7cutlass13device_kernelIN5flash19enable_sm80_to_sm89INS1_16FlashAttnBwdSm80INS1_25CollectiveMainloopBwdSm80ILi2ELi2EN4cute5tupleIJNS5_1CILi64EEENS7_ILi128EEES9_EEENS_10bfloat16_tEfNS_4arch4Sm80ELb0ELb0ELb0ELb0ELb1ELb0ELb0ELb0ELi2ELi2ELi2ELi2ELb0EEENS1_21CollectiveEpilogueBwdISA_SB_SD_Li256ELb0ELb0ELi4EEENS1_19SingleTileSchedulerILb0ELb0ELb0ELi128EEEEEEEEEvNT_6ParamsE,"ax",@progbits
	.sectioninfo	@"SHI_REGISTERS=255"
	.align	128
.text._ZN7cutlass13device_kernelIN5flash19enable_sm80_to_sm89INS1_16FlashAttnBwdSm80INS1_25CollectiveMainloopBwdSm80ILi2ELi2EN4cute5tupleIJNS5_1CILi64EEENS7_ILi128EEES9_EEENS_10bfloat16_tEfNS_4arch4Sm80ELb0ELb0ELb0ELb0ELb1ELb0ELb0ELb0ELi2ELi2ELi2ELi2ELb0EEENS1_21CollectiveEpilogueBwdISA_SB_SD_Li256ELb0ELb0ELi4EEENS1_19SingleTileSchedulerILb0ELb0ELb0ELi128EEEEEEEEEvNT_6ParamsE:
        .type           _ZN7cutlass13device_kernelIN5flash19enable_sm80_to_sm89INS1_16FlashAttnBwdSm80INS1_25CollectiveMainloopBwdSm80ILi2ELi2EN4cute5tupleIJNS5_1CILi64EEENS7_ILi128EEES9_EEENS_10bfloat16_tEfNS_4arch4Sm80ELb0ELb0ELb0ELb0ELb1ELb0ELb0ELb0ELi2ELi2ELi2ELi2ELb0EEENS1_21CollectiveEpilogueBwdISA_SB_SD_Li256ELb0ELb0ELi4EEENS1_19SingleTileSchedulerILb0ELb0ELb0ELi128EEEEEEEEEvNT_6ParamsE,@function
        .size           _ZN7cutlass13device_kernelIN5flash19enable_sm80_to_sm89INS1_16FlashAttnBwdSm80INS1_25CollectiveMainloopBwdSm80ILi2ELi2EN4cute5tupleIJNS5_1CILi64EEENS7_ILi128EEES9_EEENS_10bfloat16_tEfNS_4arch4Sm80ELb0ELb0ELb0ELb0ELb1ELb0ELb0ELb0ELi2ELi2ELi2ELi2ELb0EEENS1_21CollectiveEpilogueBwdISA_SB_SD_Li256ELb0ELb0ELi4EEENS1_19SingleTileSchedulerILb0ELb0ELb0ELi128EEEEEEEEEvNT_6ParamsE,(.L_x_2317 - _ZN7cutlass13device_kernelIN5flash19enable_sm80_to_sm89INS1_16FlashAttnBwdSm80INS1_25CollectiveMainloopBwdSm80ILi2ELi2EN4cute5tupleIJNS5_1CILi64EEENS7_ILi128EEES9_EEENS_10bfloat16_tEfNS_4arch4Sm80ELb0ELb0ELb0ELb0ELb1ELb0ELb0ELb0ELi2ELi2ELi2ELi2ELb0EEENS1_21CollectiveEpilogueBwdISA_SB_SD_Li256ELb0ELb0ELi4EEENS1_19SingleTileSchedulerILb0ELb0ELb0ELi128EEEEEEEEEvNT_6ParamsE)
        .other          _ZN7cutlass13device_kernelIN5flash19enable_sm80_to_sm89INS1_16FlashAttnBwdSm80INS1_25CollectiveMainloopBwdSm80ILi2ELi2EN4cute5tupleIJNS5_1CILi64EEENS7_ILi128EEES9_EEENS_10bfloat16_tEfNS_4arch4Sm80ELb0ELb0ELb0ELb0ELb1ELb0ELb0ELb0ELi2ELi2ELi2ELi2ELb0EEENS1_21CollectiveEpilogueBwdISA_SB_SD_Li256ELb0ELb0ELi4EEENS1_19SingleTileSchedulerILb0ELb0ELb0ELi128EEEEEEEEEvNT_6ParamsE,@"STO_CUDA_ENTRY STV_DEFAULT"
_ZN7cutlass13device_kernelIN5flash19enable_sm80_to_sm89INS1_16FlashAttnBwdSm80INS1_25CollectiveMainloopBwdSm80ILi2ELi2EN4cute5tupleIJNS5_1CILi64EEENS7_ILi128EEES9_EEENS_10bfloat16_tEfNS_4arch4Sm80ELb0ELb0ELb0ELb0ELb1ELb0ELb0ELb0ELi2ELi2ELi2ELi2ELb0EEENS1_21CollectiveEpilogueBwdISA_SB_SD_Li256ELb0ELb0ELi4EEENS1_19SingleTileSchedulerILb0ELb0ELb0ELi128EEEEEEEEEvNT_6ParamsE:
        /* <DEDUP_REMOVED lines=350> */
.L_x_1057:
[----:B------:R-:W-:Y:S05]  /*15e0*/  BSYNC B0 ;  /* 0x0000000000007941 */ /* 0x000fea0003800000 */
.L_x_1056:
        /* <DEDUP_REMOVED lines=68> */
.L_x_1058:
        /* <DEDUP_REMOVED lines=132> */
.L_x_1062:
        /* <DEDUP_REMOVED lines=188> */
.L_x_1060:
        /* <DEDUP_REMOVED lines=496> */
.L_x_1061:
        /* <DEDUP_REMOVED lines=244> */
.L_x_1059:
        /* <DEDUP_REMOVED lines=293> */
.L_x_1064:
[----:B---345:R-:W-:Y:S05]  /*6ec0*/  BSYNC B0 ;  /* 0x0000000000007941 */ /* 0x038fea0003800000 */
.L_x_1063:
        /* <DEDUP_REMOVED lines=17> */
.L_x_1066:
[----:B------:R-:W-:Y:S05]  /*6fe0*/  BSYNC B0 ;  /* 0x0000000000007941 */ /* 0x000fea0003800000 */
.L_x_1065:
        /* <DEDUP_REMOVED lines=16> */
.L_x_1068:
[----:B------:R-:W-:Y:S05]  /*70f0*/  BSYNC B0 ;  /* 0x0000000000007941 */ /* 0x000fea0003800000 */
.L_x_1067:
        /* <DEDUP_REMOVED lines=16> */
.L_x_1070:
[----:B------:R-:W-:Y:S05]  /*7200*/  BSYNC B0 ;  /* 0x0000000000007941 */ /* 0x000fea0003800000 */
.L_x_1069:
        /* <DEDUP_REMOVED lines=16> */
.L_x_1072:
[----:B------:R-:W-:Y:S05]  /*7310*/  BSYNC B0 ;  /* 0x0000000000007941 */ /* 0x000fea0003800000 */
.L_x_1071:
        /* <DEDUP_REMOVED lines=16> */
.L_x_1074:
[----:B------:R-:W-:Y:S05]  /*7420*/  BSYNC B0 ;  /* 0x0000000000007941 */ /* 0x000fea0003800000 */
.L_x_1073:
        /* <DEDUP_REMOVED lines=16> */
.L_x_1076:
[----:B------:R-:W-:Y:S05]  /*7530*/  BSYNC B0 ;  /* 0x0000000000007941 */ /* 0x000fea0003800000 */
.L_x_1075:
        /* <DEDUP_REMOVED lines=16> */
.L_x_1078:
[----:B------:R-:W-:Y:S05]  /*7640*/  BSYNC B0 ;  /* 0x0000000000007941 */ /* 0x000fea0003800000 */
.L_x_1077:
        /* <DEDUP_REMOVED lines=24> */
.L_x_1080:
[----:B------:R-:W-:Y:S05]  /*77d0*/  BSYNC B0 ;  /* 0x0000000000007941 */ /* 0x000fea0003800000 */
.L_x_1079:
        /* <DEDUP_REMOVED lines=15> */
.L_x_1082:
[----:B------:R-:W-:Y:S05]  /*78d0*/  BSYNC B0 ;  /* 0x0000000000007941 */ /* 0x000fea0003800000 */
.L_x_1081:
        /* <DEDUP_REMOVED lines=14> */
.L_x_1084:
[----:B------:R-:W-:Y:S05]  /*79c0*/  BSYNC B0 ;  /* 0x0000000000007941 */ /* 0x000fea0003800000 */
.L_x_1083:
        /* <DEDUP_REMOVED lines=14> */
.L_x_1086:
[----:B------:R-:W-:Y:S05]  /*7ab0*/  BSYNC B0 ;  /* 0x0000000000007941 */ /* 0x000fea0003800000 */
.L_x_1085:
        /* <DEDUP_REMOVED lines=14> */
.L_x_1088:
[----:B------:R-:W-:Y:S05]  /*7ba0*/  BSYNC B0 ;  /* 0x0000000000007941 */ /* 0x000fea0003800000 */
.L_x_1087:
        /* <DEDUP_REMOVED lines=14> */
.L_x_1090:
[----:B------:R-:W-:Y:S05]  /*7c90*/  BSYNC B0 ;  /* 0x0000000000007941 */ /* 0x000fea0003800000 */
.L_x_1089:
        /* <DEDUP_REMOVED lines=14> */
.L_x_1092:
[----:B------:R-:W-:Y:S05]  /*7d80*/  BSYNC B0 ;  /* 0x0000000000007941 */ /* 0x000fea0003800000 */
.L_x_1091:
        /* <DEDUP_REMOVED lines=14> */
.L_x_1093:
        /* <DEDUP_REMOVED lines=9> */
.L_x_2317:


//--------------------- .text._ZN7cutlass13device_kernelIN5flash19enable_sm80_to_sm89INS1_16FlashAttnBwdSm80INS1_25CollectiveMainloopBwdSm80ILi2ELi2EN4cute5tupleIJNS5_1CILi64EEENS7_ILi128EEES9_EEENS_10bfloat16_tEfNS_4arch4Sm80ELb0ELb0ELb0ELb0ELb0ELb0ELb0ELb0ELi2ELi2ELi2ELi2ELb0EEENS1_24CollectiveEpilogueBwdGQAISA_fSD_Li256ELb0ELb0EEENS1_19SingleTileSchedulerILb0ELb0ELb0ELi128EEEEEEEEEvNT_6ParamsE --------------------------
	.section	.text._ZN7cutlass13device_kernelIN5flash19enable_sm80_to_sm89INS1_16FlashAttnBwdSm80INS1_25CollectiveMainloopBwdSm80ILi2ELi2EN4cute5tupleIJNS5_1CILi64EEENS7_ILi128EEES9_EEENS_10bfloat16_tEfNS_4arch4Sm80ELb0ELb0ELb0ELb0ELb0ELb0ELb0ELb0ELi2ELi2ELi2ELi2ELb0EEENS1_24CollectiveEpilogueBwdGQAISA_fSD_Li256ELb0ELb0EEENS1_19SingleTileSchedulerILb0ELb0ELb0ELi128EEEEEEEEEvNT_6ParamsE,"ax",@progbits
	.sectioninfo	@"SHI_REGISTERS=255"
	.align	128
.text._ZN7cutlass13device_kernelIN5flash19enable_sm80_to_sm89INS1_16FlashAttnBwdSm80INS1_25CollectiveMainloopBwdSm80ILi2ELi2EN4cute5tupleIJNS5_1CILi64EEENS7_ILi128EEES9_EEENS_10bfloat16_tEfNS_4arch4Sm80ELb0ELb0ELb0ELb0ELb0ELb0ELb0ELb0ELi2ELi2ELi2ELi2ELb0EEENS1_24CollectiveEpilogueBwdGQAISA_fSD_Li256ELb0ELb0EEENS1_19SingleTileSchedulerILb0ELb0ELb0ELi128EEEEEEEEEvNT_6ParamsE:
        .type           _ZN7cutlass13device_kernelIN5flash19enable_sm80_to_sm89INS1_16FlashAttnBwdSm80INS1_25CollectiveMainloopBwdSm80ILi2ELi2EN4cute5tupleIJNS5_1CILi64EEENS7_ILi128EEES9_EEENS_10bfloat16_tEfNS_4arch4Sm80ELb0ELb0ELb0ELb0ELb0ELb0ELb0ELb0ELi2ELi2ELi2ELi2ELb0EEENS1_24CollectiveEpilogueBwdGQAISA_fSD_Li256ELb0ELb0EEENS1_19SingleTileSchedulerILb0ELb0ELb0ELi128EEEEEEEEEvNT_6ParamsE,@function
        .size           _ZN7cutlass13device_kernelIN5flash19enable_sm80_to_sm89INS1_16FlashAttnBwdSm80INS1_25CollectiveMainloopBwdSm80ILi2ELi2EN4cute5tupleIJNS5_1CILi64EEENS7_ILi128EEES9_EEENS_10bfloat16_tEfNS_4arch4Sm80ELb0ELb0ELb0ELb0ELb0ELb0ELb0ELb0ELi2ELi2ELi2ELi2ELb0EEENS1_24CollectiveEpilogueBwdGQAISA_fSD_Li256ELb0ELb0EEENS1_19SingleTileSchedulerILb0ELb0ELb0ELi128EEEEEEEEEvNT_6ParamsE,(.L_x_2318 - _ZN7cutlass13device_kernelIN5flash19enable_sm80_to_sm89INS1_16FlashAttnBwdSm80INS1_25CollectiveMainloopBwdSm80ILi2ELi2EN4cute5tupleIJNS5_1CILi64EEENS7_ILi128EEES9_EEENS_10bfloat16_tEfNS_4arch4Sm80ELb0ELb0ELb0ELb0ELb0ELb0ELb0ELb0ELi2ELi2ELi2ELi2ELb0EEENS1_24CollectiveEpilogueBwdGQAISA_fSD_Li256ELb0ELb0EEENS1_19SingleTileSchedulerILb0ELb0ELb0ELi128EEEEEEEEEvNT_6ParamsE)
        .other          _ZN7cutlass13device_kernelIN5flash19enable_sm80_to_sm89INS1_16FlashAttnBwdSm80INS1_25CollectiveMainloopBwdSm80ILi2ELi2EN4cute5tupleIJNS5_1CILi64EEENS7_ILi128EEES9_EEENS_10bfloat16_tEfNS_4arch4Sm80ELb0ELb0ELb0ELb0ELb0ELb0ELb0ELb0ELi2ELi2ELi2ELi2ELb0EEENS1_24CollectiveEpilogueBwdGQAISA_fSD_Li256ELb0ELb0EEENS1_19SingleTileSchedulerILb0ELb0ELb0ELi128EEEEEEEEEvNT_6ParamsE,@"STO_CUDA_ENTRY STV_DEFAULT"
_ZN7cutlass13device_kernelIN5flash19enable_sm80_to_sm89INS1_16FlashAttnBwdSm80INS1_25CollectiveMainloopBwdSm80ILi2ELi2EN4cute5tupleIJNS5_1CILi64EEENS7_ILi128EEES9_EEENS_10bfloat16_tEfNS_4arch4Sm80ELb0ELb0ELb0ELb0ELb0ELb0ELb0ELb0ELi2ELi2ELi2ELi2ELb0EEENS1_24CollectiveEpilogueBwdGQAISA_fSD_Li256ELb0ELb0EEENS1_19SingleTileSchedulerILb0ELb0ELb0ELi128EEEEEEEEEvNT_6ParamsE:
        /* <DEDUP_REMOVED lines=9> */
[----:B------:R-:W-:Y:S01]  /*0090*/  UISETP.NE.AND UP0, UPT, UR4, 0x1, UPT ;  /* 0x000000010400788c */ /* 0x000fe2000bf05270 */
[----:B------:R-:W3:Y:S01]  /*00a0*/  S2R R12, SR_CTAID.X ;  /* 0x00000000000c7919 */ /* 0x000ee20000002500 */
[----:B------:R-:W-:Y:S01]  /*00b0*/  USHF.R.S32.HI UR17, URZ, 0x1f, UR18 ;  /* 0x0000001f3f117899 */ /* 0x000fe20008011412 */
[----:B------:R-:W-:Y:S01]  /*00c0*/  IMAD.MOV.U32 R24, RZ, RZ, -0x80 ;  /* 0xffffff80ff187424 */ /* 0x000fe200078e00ff */
[----:B------:R-:W-:Y:S01]  /*00d0*/  ULDC UR4, c[0x0][0x250] ;  /* 0x0000940000047ab9 */ /* 0x000fe20000000800 */
[----:B------:R-:W-:Y:S01]  /*00e0*/  IMAD.U32 R16, RZ, RZ, UR18 ;  /* 0x00000012ff107e24 */ /* 0x000fe2000f8e00ff */
[----:B------:R-:W-:-:S02]  /*00f0*/  UMOV UR11, 0x6 ;  /* 0x00000006000b7882 */ /* 0x000fc40000000000 */
[----:B------:R-:W-:Y:S02]  /*0100*/  ULDC.64 UR20, c[0x0][0x118] ;  /* 0x0000460000147ab9 */ /* 0x000fe40000000a00 */
[----:B------:R-:W-:Y:S02]  /*0110*/  ULDC.64 UR14, c[0x0][0x178] ;  /* 0x00005e00000e7ab9 */ /* 0x000fe40000000a00 */
[----:B------:R-:W-:Y:S02]  /*0120*/  USHF.L.U64.HI UR15, UR14, UR11, UR15 ;  /* 0x0000000b0e0f7299 */ /* 0x000fe4000801020f */
[----:B------:R-:W-:Y:S01]  /*0130*/  USHF.L.U32 UR16, UR14, 0x6, URZ ;  /* 0x000000060e107899 */ /* 0x000fe2000800063f */
[--C-:B-1----:R-:W-:Y:S01]  /*0140*/  IMAD.MOV.U32 R26, RZ, RZ, R2.reuse ;  /* 0x000000ffff1a7224 */ /* 0x102fe200078e0002 */
[----:B--2---:R-:W-:Y:S01]  /*0150*/  UIMAD.WIDE.U32 UR8, UR10, UR5, URZ ;  /* 0x000000050a0872a5 */ /* 0x004fe2000f8e003f */
[----:B------:R-:W-:Y:S01]  /*0160*/  IMAD.MOV.U32 R26, RZ, RZ, R2 ;  /* 0x000000ffff1a7224 */ /* 0x000fe200078e0002 */
[----:B------:R-:W-:Y:S01]  /*0170*/  UMOV UR6, UR10 ;  /* 0x0000000a00067c82 */ /* 0x000fe20008000000 */
[----:B------:R1:W-:Y:S01]  /*0180*/  STL [R1+0x18], R2 ;  /* 0x0000180201007387 */ /* 0x0003e20000100800 */
[----:B------:R-:W-:Y:S01]  /*0190*/  @UP0 USHF.R.U32.HI UR6, URZ, UR4, UR9 ;  /* 0x000000043f060299 */ /* 0x000fe20008011609 */
[----:B---3--:R-:W-:Y:S01]  /*01a0*/  IMAD R24, R12, R24, c[0x0][0x198] ;  /* 0x000066000c187624 */ /* 0x008fe200078e0218 */
[----:B------:R-:W-:Y:S01]  /*01b0*/  SHF.R.S32.HI R18, RZ, 0x1f, R26 ;  /* 0x0000001fff127819 */ /* 0x000fe2000001141a */
[----:B------:R-:W-:Y:S01]  /*01c0*/  ULDC.64 UR4, c[0x0][0x1e0] ;  /* 0x0000780000047ab9 */ /* 0x000fe20000000a00 */
[----:B------:R-:W-:Y:S01]  /*01d0*/  IMAD.SHL.U32 R250, R26, 0x4, RZ ;  /* 0x000000041afa7824 */ /* 0x000fe200078e00ff */
[----:B------:R-:W-:Y:S01]  /*01e0*/  USHF.R.S32.HI UR7, URZ, 0x1f, UR6 ;  /* 0x0000001f3f077899 */ /* 0x000fe20008011406 */
[----:B------:R-:W-:Y:S01]  /*01f0*/  LEA.HI R0, R18, R26, RZ, 0x3 ;  /* 0x0000001a12007211 */ /* 0x000fe200078f18ff */
[----:B------:R-:W-:Y:S01]  /*0200*/  IMAD.U32 R10, RZ, RZ, UR6 ;  /* 0x00000006ff0a7e24 */ /* 0x000fe2000f8e00ff */
[----:B------:R-:W-:Y:S01]  /*0210*/  USHF.R.S32.HI UR19, URZ, 0x1f, UR10 ;  /* 0x0000001f3f137899 */ /* 0x000fe2000801140a */
[----:B------:R-:W-:Y:S01]  /*0220*/  SHF.R.S32.HI R251, RZ, 0x1f, R250 ;  /* 0x0000001ffffb7819 */ /* 0x000fe200000114fa */
[----:B------:R-:W-:Y:S01]  /*0230*/  UIMAD UR4, UR7, UR4, URZ ;  /* 0x00000004070472a4 */ /* 0x000fe2000f8e023f */
[----:B------:R-:W-:-:S02]  /*0240*/  SHF.R.S32.HI R28, RZ, 0x3, R0 ;  /* 0x00000003ff1c7819 */ /* 0x000fc40000011400 */
[----:B------:R-:W-:Y:S01]  /*0250*/  LOP3.LUT R3, R0, 0xfffffff8, RZ, 0xc0, !PT ;  /* 0xfffffff800037812 */ /* 0x000fe200078ec0ff */
[----:B------:R-:W-:Y:S01]  /*0260*/  UIMAD UR8, UR6, UR5, UR4 ;  /* 0x00000005060872a4 */ /* 0x000fe2000f8e0204 */
[----:B------:R-:W-:Y:S02]  /*0270*/  LEA.HI R0, R18, R26, RZ, 0x6 ;  /* 0x0000001a12007211 */ /* 0x000fe400078f30ff */
[----:B------:R-:W-:Y:S01]  /*0280*/  SHF.R.S32.HI R29, RZ, 0x1f, R28 ;  /* 0x0000001fff1d7819 */ /* 0x000fe2000001141c */
[----:B------:R-:W-:Y:S01]  /*0290*/  IMAD.IADD R22, R26, 0x1, -R3 ;  /* 0x000000011a167824 */ /* 0x000fe200078e0a03 */
[----:B------:R-:W-:Y:S01]  /*02a0*/  SHF.R.S32.HI R20, RZ, 0x6, R0 ;  /* 0x00000006ff147819 */ /* 0x000fe20000011400 */
[----:B------:R-:W-:Y:S02]  /*02b0*/  ULDC.64 UR4, c[0x0][0x1b0] ;  /* 0x00006c0000047ab9 */ /* 0x000fe40000000a00 */
[----:B------:R-:W-:Y:S01]  /*02c0*/  IMAD.SHL.U32 R14, R22, 0x8, RZ ;  /* 0x00000008160e7824 */ /* 0x000fe200078e00ff */
[----:B------:R-:W-:Y:S01]  /*02d0*/  UIMAD UR4, UR7, UR4, URZ ;  /* 0x00000004070472a4 */ /* 0x000fe2000f8e023f */
[----:B-1----:R-:W-:Y:S01]  /*02e0*/  IMAD.SHL.U32 R2, R28, 0x40, RZ ;  /* 0x000000401c027824 */ /* 0x002fe200078e00ff */
[----:B------:R-:W-:Y:S01]  /*02f0*/  STL.64 [R1], R28 ;  /* 0x0000001c01007387 */ /* 0x000fe20000100a00 */
[----:B------:R-:W-:Y:S01]  /*0300*/  IMAD.SHL.U32 R223, R20, 0x200, RZ ;  /* 0x0000020014df7824 */ /* 0x000fe200078e00ff */
[----:B------:R-:W-:Y:S01]  /*0310*/  SHF.R.S32.HI R15, RZ, 0x1f, R14 ;  /* 0x0000001fff0f7819 */ /* 0x000fe2000001140e */
[----:B------:R-:W-:Y:S01]  /*0320*/  UIMAD UR9, UR6, UR5, UR4 ;  /* 0x00000005060972a4 */ /* 0x000fe2000f8e0204 */
[----:B------:R-:W-:Y:S01]  /*0330*/  LOP3.LUT R0, R2, 0x1c0, RZ, 0xc0, !PT ;  /* 0x000001c002007812 */ /* 0x000fe200078ec0ff */
[----:B------:R-:W-:Y:S01]  /*0340*/  IMAD.WIDE R12, R12, 0x80, R28 ;  /* 0x000000800c0c7825 */ /* 0x000fe200078e021c */
[----:B------:R-:W-:Y:S01]  /*0350*/  ULDC.64 UR4, c[0x0][0x210] ;  /* 0x0000840000047ab9 */ /* 0x000fe20000000a00 */
[----:B------:R-:W-:Y:S01]  /*0360*/  ISETP.GE.AND P4, PT, R14, c[0x0][0x1cc], PT ;  /* 0x000073000e007a0c */ /* 0x000fe20003f86270 */
[----:B------:R-:W-:Y:S01]  /*0370*/  ULDC.64 UR6, c[0x0][0x180] ;  /* 0x0000600000067ab9 */ /* 0x000fe20000000a00 */
[--C-:B------:R-:W-:Y:S01]  /*0380*/  LOP3.LUT R2, R0, 0x38, R14.reuse, 0xf8, !PT ;  /* 0x0000003800027812 */ /* 0x100fe200078ef80e */
[----:B------:R-:W-:Y:S01]  /*0390*/  IMAD.WIDE.U32 R6, R10, c[0x0][0x1e0], R14 ;  /* 0x000078000a067a25 */ /* 0x000fe200078e000e */
[----:B------:R-:W-:Y:S01]  /*03a0*/  SHF.R.U32.HI R0, RZ, 0x3, R0 ;  /* 0x00000003ff007819 */ /* 0x000fe20000011600 */
[----:B------:R-:W-:Y:S01]  /*03b0*/  UIMAD UR4, UR19, UR4, URZ ;  /* 0x00000004130472a4 */ /* 0x000fe2000f8e023f */
[----:B------:R-:W-:Y:S01]  /*03c0*/  IADD3 R19, R14, 0x40, RZ ;  /* 0x000000400e137810 */ /* 0x000fe20007ffe0ff */
[----:B------:R-:W-:Y:S01]  /*03d0*/  IMAD.WIDE.U32 R10, R10, c[0x0][0x1b0], R14 ;  /* 0x00006c000a0a7a25 */ /* 0x000fe200078e000e */
[----:B------:R-:W-:Y:S01]  /*03e0*/  LOP3.LUT R17, R223, R2, R0, 0xf6, !PT ;  /* 0x00000002df117212 */ /* 0x000fe200078ef600 */
[----:B------:R-:W-:Y:S01]  /*03f0*/  UIMAD UR6, UR19, UR6, URZ ;  /* 0x00000006130672a4 */ /* 0x000fe2000f8e023f */
[----:B------:R-:W-:Y:S01]  /*0400*/  ISETP.GE.AND P2, PT, R19, c[0x0][0x1cc], PT ;  /* 0x0000730013007a0c */ /* 0x000fe20003f46270 */
[----:B------:R-:W-:-:S02]  /*0410*/  IMAD R2, R29, c[0x0][0x178], RZ ;  /* 0x00005e001d027a24 */ /* 0x000fc400078e02ff */
[----:B------:R-:W-:Y:S02]  /*0420*/  IMAD R0, R29, c[0x0][0x208], RZ ;  /* 0x000082001d007a24 */ /* 0x000fe400078e02ff */
[C---:B------:R-:W-:Y:S02]  /*0430*/  IMAD R8, R28.reuse, c[0x0][0x17c], R2 ;  /* 0x00005f001c087a24 */ /* 0x040fe400078e0202 */
[----:B------:R-:W-:-:S04]  /*0440*/  IMAD.WIDE.U32 R2, R28, c[0x0][0x178], R14 ;  /* 0x00005e001c027a25 */ /* 0x000fc800078e000e */
[C---:B------:R-:W-:Y:S02]  /*0450*/  IMAD R0, R28.reuse, c[0x0][0x20c], R0 ;  /* 0x000083001c007a24 */ /* 0x040fe400078e0200 */
[----:B------:R-:W-:-:S04]  /*0460*/  IMAD.WIDE.U32 R4, R28, c[0x0][0x208], R14 ;  /* 0x000082001c047a25 */ /* 0x000fc800078e000e */
[----:B------:R-:W-:Y:S01]  /*0470*/  IMAD.IADD R9, R3, 0x1, R8 ;  /* 0x0000000103097824 */ /* 0x000fe200078e0208 */
[----:B------:R-:W-:Y:S01]  /*0480*/  IADD3 R3, R7, UR8, RZ ;  /* 0x0000000807037c10 */ /* 0x000fe2000fffe0ff */
[----:B------:R-:W-:Y:S01]  /*0490*/  IMAD.IADD R5, R5, 0x1, R0 ;  /* 0x0000000105057824 */ /* 0x000fe200078e0200 */
[----:B------:R-:W-:Y:S01]  /*04a0*/  IADD3 R7, R11, UR9, RZ ;  /* 0x000000090b077c10 */ /* 0x000fe2000fffe0ff */
[----:B------:R-:W-:Y:S01]  /*04b0*/  UIMAD UR9, UR10, UR5, UR4 ;  /* 0x000000050a0972a4 */ /* 0x000fe2000f8e0204 */
[----:B------:R-:W-:Y:S01]  /*04c0*/  IMAD.MOV.U32 R8, RZ, RZ, R2 ;  /* 0x000000ffff087224 */ /* 0x000fe200078e0002 */
[----:B------:R-:W-:Y:S01]  /*04d0*/  UIMAD UR8, UR10, UR7, UR6 ;  /* 0x000000070a0872a4 */ /* 0x000fe2000f8e0206 */
[----:B------:R-:W-:Y:S01]  /*04e0*/  IMAD.U32 R11, RZ, RZ, UR10 ;  /* 0x0000000aff0b7e24 */ /* 0x000fe2000f8e00ff */
[----:B------:R-:W-:Y:S01]  /*04f0*/  ULDC.64 UR4, c[0x0][0x1b8] ;  /* 0x00006e0000047ab9 */ /* 0x000fe20000000a00 */
[----:B------:R-:W-:Y:S01]  /*0500*/  IMAD.U32 R0, RZ, RZ, UR10 ;  /* 0x0000000aff007e24 */ /* 0x000fe2000f8e00ff */
[----:B------:R-:W-:Y:S01]  /*0510*/  ULDC.64 UR6, c[0x0][0x1e8] ;  /* 0x00007a0000067ab9 */ /* 0x000fe20000000a00 */
[----:B------:R-:W-:Y:S01]  /*0520*/  IMAD.MOV.U32 R2, RZ, RZ, R6 ;  /* 0x000000ffff027224 */ /* 0x000fe200078e0006 */
[----:B------:R-:W-:Y:S01]  /*0530*/  UIMAD UR4, UR17, UR4, URZ ;  /* 0x00000004110472a4 */ /* 0x000fe2000f8e023f */
[----:B------:R-:W-:Y:S01]  /*0540*/  IMAD.MOV.U32 R6, RZ, RZ, R10 ;  /* 0x000000ffff067224 */ /* 0x000fe200078e000a */
[----:B------:R-:W-:Y:S01]  /*0550*/  UIMAD UR6, UR17, UR6, URZ ;  /* 0x00000006110672a4 */ /* 0x000fe2000f8e023f */
[----:B------:R-:W-:-:S03]  /*0560*/  IMAD.WIDE.U32 R10, R11, c[0x0][0x180], R8 ;  /* 0x000060000b0a7a25 */ /* 0x000fc600078e0008 */
[----:B------:R-:W-:Y:S01]  /*0570*/  UIMAD UR6, UR18, UR7, UR6 ;  /* 0x00000007120672a4 */ /* 0x000fe2000f8e0206 */
[----:B------:R-:W-:Y:S01]  /*0580*/  IMAD.WIDE.U32 R8, R0, c[0x0][0x210], R4 ;  /* 0x0000840000087a25 */ /* 0x000fe200078e0004 */
[----:B------:R-:W-:Y:S01]  /*0590*/  UIMAD UR7, UR18, UR5, UR4 ;  /* 0x00000005120772a4 */ /* 0x000fe2000f8e0204 */
[----:B------:R-:W-:Y:S02]  /*05a0*/  IADD3 R11, R11, UR8, RZ ;  /* 0x000000080b0b7c10 */ /* 0x000fe4000fffe0ff */
[----:B------:R-:W-:Y:S01]  /*05b0*/  IMAD.U32 R4, RZ, RZ, UR18 ;  /* 0x00000012ff047e24 */ /* 0x000fe2000f8e00ff */
[----:B------:R-:W-:Y:S01]  /*05c0*/  ULDC.64 UR4, c[0x0][0x188] ;  /* 0x0000620000047ab9 */ /* 0x000fe20000000a00 */
[----:B------:R-:W-:Y:S01]  /*05d0*/  IMAD.U32 R0, RZ, RZ, UR18 ;  /* 0x00000012ff007e24 */ /* 0x000fe2000f8e00ff */
[----:B------:R-:W-:Y:S01]  /*05e0*/  UIMAD UR4, UR17, UR4, URZ ;  /* 0x00000004110472a4 */ /* 0x000fe2000f8e023f */
[----:B------:R-:W-:-:S04]  /*05f0*/  IMAD.WIDE.U32 R4, R4, c[0x0][0x1e8], R2 ;  /* 0x00007a0004047a25 */ /* 0x000fc800078e0002 */
[----:B------:R-:W-:Y:S01]  /*0600*/  IMAD.WIDE.U32 R2, R0, c[0x0][0x1b8], R6 ;  /* 0x00006e0000027a25 */ /* 0x000fe200078e0006 */
[----:B------:R-:W-:Y:S02]  /*0610*/  IADD3 R7, R9, UR9, RZ ;  /* 0x0000000909077c10 */ /* 0x000fe4000fffe0ff */
[----:B------:R-:W-:Y:S01]  /*0620*/  IADD3 R5, R5, UR6, RZ ;  /* 0x0000000605057c10 */ /* 0x000fe2000fffe0ff */
[----:B------:R-:W-:Y:S01]  /*0630*/  IMAD.MOV.U32 R6, RZ, RZ, R8 ;  /* 0x000000ffff067224 */ /* 0x000fe200078e0008 */
[----:B------:R-:W-:Y:S01]  /*0640*/  IADD3 R3, R3, UR7, RZ ;  /* 0x0000000703037c10 */ /* 0x000fe2000fffe0ff */
[----:B------:R-:W-:Y:S01]  /*0650*/  IMAD.U32 R8, RZ, RZ, UR18 ;  /* 0x00000012ff087e24 */ /* 0x000fe2000f8e00ff */
[----:B------:R-:W-:Y:S01]  /*0660*/  UIMAD UR7, UR18, UR5, UR4 ;  /* 0x00000005120772a4 */ /* 0x000fe2000f8e0204 */
[----:B------:R-:W-:Y:S02]  /*0670*/  IMAD R0, R13, c[0x0][0x1d8], RZ ;  /* 0x000076000d007a24 */ /* 0x000fe400078e02ff */
[----:B------:R-:W-:Y:S01]  /*0680*/  ULDC.64 UR4, c[0x0][0x218] ;  /* 0x0000860000047ab9 */ /* 0x000fe20000000a00 */
[----:B------:R-:W-:Y:S01]  /*0690*/  IMAD.WIDE.U32 R8, R8, c[0x0][0x188], R10 ;  /* 0x0000620008087a25 */ /* 0x000fe200078e000a */
[----:B------:R-:W-:-:S03]  /*06a0*/  UIMAD UR4, UR17, UR4, URZ ;  /* 0x00000004110472a4 */ /* 0x000fc6000f8e023f */
[----:B------:R-:W-:Y:S01]  /*06b0*/  IMAD R10, R12, c[0x0][0x1dc], R0 ;  /* 0x000077000c0a7a24 */ /* 0x000fe200078e0200 */
[----:B------:R-:W-:Y:S01]  /*06c0*/  UIMAD UR6, UR18, UR5, UR4 ;  /* 0x00000005120672a4 */ /* 0x000fe2000f8e0204 */
[----:B------:R-:W-:Y:S01]  /*06d0*/  IMAD.WIDE.U32 R6, R16, c[0x0][0x218], R6 ;  /* 0x0000860010067a25 */ /* 0x000fe200078e0006 */
[----:B------:R-:W-:Y:S01]  /*06e0*/  IADD3 R0, R9, UR7, RZ ;  /* 0x0000000709007c10 */ /* 0x000fe2000fffe0ff */
[----:B------:R-:W-:Y:S01]  /*06f0*/  ULDC.64 UR4, c[0x0][0x1d8] ;  /* 0x0000760000047ab9 */ /* 0x000fe20000000a00 */
[----:B------:R-:W-:Y:S01]  /*0700*/  LEA R32, P0, R8, c[0x0][0x160], 0x1 ;  /* 0x0000580008207a11 */ /* 0x000fe200078008ff */
[----:B------:R-:W-:Y:S01]  /*0710*/  IMAD.IADD R9, R24, 0x1, -R28 ;  /* 0x0000000118097824 */ /* 0x000fe200078e0a1c */
[----:B------:R-:W-:Y:S01]  /*0720*/  USHF.L.U64.HI UR7, UR4, UR11, UR5 ;  /* 0x0000000b04077299 */ /* 0x000fe20008010205 */
[----:B------:R-:W-:Y:S01]  /*0730*/  IMAD R11, R13, c[0x0][0x1a8], RZ ;  /* 0x00006a000d0b7a24 */ /* 0x000fe200078e02ff */
[----:B------:R-:W-:Y:S01]  /*0740*/  LEA.HI.X R33, R8, c[0x0][0x164], R0, 0x1, P0 ;  /* 0x0000590008217a11 */ /* 0x000fe200000f0c00 */
[----:B------:R-:W-:Y:S01]  /*0750*/  IMAD.WIDE.U32 R4, R12, c[0x0][0x1d8], R4 ;  /* 0x000076000c047a25 */ /* 0x000fe200078e0004 */
[----:B------:R-:W-:Y:S01]  /*0760*/  IADD3 R0, R7, UR6, RZ ;  /* 0x0000000607007c10 */ /* 0x000fe2000fffe0ff */
[----:B------:R-:W-:Y:S01]  /*0770*/  USHF.L.U32 UR6, UR4, 0x6, URZ ;  /* 0x0000000604067899 */ /* 0x000fe2000800063f */
[----:B------:R-:W-:Y:S01]  /*0780*/  LEA R30, P0, R6, c[0x0][0x1f0], 0x1 ;  /* 0x00007c00061e7a11 */ /* 0x000fe200078008ff */
[C---:B------:R-:W-:Y:S01]  /*0790*/  IMAD R16, R12.reuse, c[0x0][0x1ac], R11 ;  /* 0x00006b000c107a24 */ /* 0x040fe200078e020b */
[----:B------:R-:W-:Y:S01]  /*07a0*/  ISETP.LT.OR P1, PT, R9, 0x1, P4 ;  /* 0x000000010900780c */ /* 0x000fe20002721670 */
[----:B------:R-:W-:Y:S01]  /*07b0*/  IMAD.WIDE.U32 R12, R12, c[0x0][0x1a8], R2 ;  /* 0x00006a000c0c7a25 */ /* 0x000fe200078e0002 */
[----:B------:R-:W-:Y:S01]  /*07c0*/  LEA.HI.X R31, R6, c[0x0][0x1f4], R0, 0x1, P0 ;  /* 0x00007d00061f7a11 */ /* 0x000fe200000f0c00 */
[----:B------:R-:W-:Y:S01]  /*07d0*/  UIADD3 UR9, UP0, UR6, 0x80, URZ ;  /* 0x0000008006097890 */ /* 0x000fe2000ff1e03f */
[C---:B------:R-:W-:Y:S01]  /*07e0*/  LEA R2, P0, R4.reuse, c[0x0][0x1c0], 0x1 ;  /* 0x0000700004027a11 */ /* 0x040fe200078008ff */
[----:B------:R-:W-:Y:S01]  /*07f0*/  IMAD.IADD R0, R5, 0x1, R10 ;  /* 0x0000000105007824 */ /* 0x000fe200078e020a */
[----:B------:R-:W-:Y:S01]  /*0800*/  ISETP.LT.OR P5, PT, R9, 0x1, P2 ;  /* 0x000000010900780c */ /* 0x000fe200017a1670 */
[----:B------:R-:W-:Y:S01]  /*0810*/  IMAD.SHL.U32 R8, R17, 0x2, RZ ;  /* 0x0000000211087824 */ /* 0x000fe200078e00ff */
[----:B------:R-:W-:Y:S01]  /*0820*/  ISETP.LT.OR P3, PT, R9, 0x21, P4 ;  /* 0x000000210900780c */ /* 0x000fe20002761670 */
[----:B------:R-:W-:Y:S01]  /*0830*/  IMAD.U32 R10, RZ, RZ, UR6 ;  /* 0x00000006ff0a7e24 */ /* 0x000fe2000f8e00ff */
[----:B------:R-:W-:Y:S01]  /*0840*/  LEA.HI.X R3, R4, c[0x0][0x1c4], R0, 0x1, P0 ;  /* 0x0000710004037a11 */ /* 0x000fe200000f0c00 */
[----:B------:R-:W-:Y:S01]  /*0850*/  UIADD3.X UR8, URZ, UR7, URZ, UP0, !UPT ;  /* 0x000000073f087290 */ /* 0x000fe200087fe43f */
[----:B------:R-:W-:Y:S01]  /*0860*/  IADD3 R6, P0, R2, UR6, RZ ;  /* 0x0000000602067c10 */ /* 0x000fe2000ff1e0ff */
[----:B------:R-:W-:Y:S01]  /*0870*/  IMAD.IADD R0, R13, 0x1, R16 ;  /* 0x000000010d007824 */ /* 0x000fe200078e0210 */
[----:B------:R-:W-:Y:S01]  /*0880*/  ISETP.LT.OR P6, PT, R9, 0x21, P2 ;  /* 0x000000210900780c */ /* 0x000fe200017c1670 */
[----:B------:R1:W-:Y:S01]  /*0890*/  LDGSTS.E.BYPASS.LTC128B.128 [R8+0x8080], [R2.64], !P1 ;  /* 0x0808000002087fae */ /* 0x0003e2000c901d54 */
[----:B------:R-:W-:Y:S01]  /*08a0*/  IADD3.X R7, R3, UR7, RZ, P0, !PT ;  /* 0x0000000703077c10 */ /* 0x000fe200087fe4ff */
[----:B------:R-:W-:Y:S01]  /*08b0*/  ULDC.64 UR4, c[0x0][0x1a8] ;  /* 0x00006a0000047ab9 */ /* 0x000fe20000000a00 */
[----:B------:R-:W-:Y:S01]  /*08c0*/  IADD3 R10, P1, P0, R10, 0x80, R2 ;  /* 0x000000800a0a7810 */ /* 0x000fe2000783e002 */
[----:B------:R1:W-:Y:S01]  /*08d0*/  LDGSTS.E.BYPASS.LTC128B.128 [R8+0xc080], [R2.64+0x80], !P5 ;  /* 0x0c08008002087fae */ /* 0x0003e2000e901d54 */
[----:B------:R-:W-:-:S02]  /*08e0*/  ISETP.LT.OR P5, PT, R9, 0x41, P4 ;  /* 0x000000410900780c */ /* 0x000fc400027a1670 */
[----:B------:R-:W-:Y:S01]  /*08f0*/  IADD3.X R11, RZ, UR7, R3, P1, P0 ;  /* 0x00000007ff0b7c10 */ /* 0x000fe20008fe0403 */
[----:B------:R2:W-:Y:S01]  /*0900*/  LDGSTS.E.BYPASS.LTC128B.128 [R8+0x9080], [R6.64], !P3 ;  /* 0x0908000006087fae */ /* 0x0005e2000d901d54 */
[----:B------:R-:W-:Y:S02]  /*0910*/  IADD3 R4, P0, R6, UR6, RZ ;  /* 0x0000000606047c10 */ /* 0x000fe4000ff1e0ff */
[----:B------:R-:W-:Y:S01]  /*0920*/  ISETP.LT.OR P3, PT, R9, 0x41, P2 ;  /* 0x000000410900780c */ /* 0x000fe20001761670 */
[----:B------:R3:W-:Y:S01]  /*0930*/  LDGSTS.E.BYPASS.LTC128B.128 [R8+0xd080], [R10.64], !P6 ;  /* 0x0d0800000a087fae */ /* 0x0007e2000f101d54 */
[----:B------:R-:W-:Y:S02]  /*0940*/  IADD3.X R5, R7, UR7, RZ, P0, !PT ;  /* 0x0000000707057c10 */ /* 0x000fe400087fe4ff */
[----:B------:R-:W-:Y:S01]  /*0950*/  LEA.HI R17, R18, R26, RZ, 0x5 ;  /* 0x0000001a12117211 */ /* 0x000fe200078f28ff */
[----:B------:R-:W-:Y:S01]  /*0960*/  STL.64 [R1+0x8], R32 ;  /* 0x0000082001007387 */ /* 0x000fe20000100a00 */
[----:B------:R-:W-:-:S03]  /*0970*/  IADD3 R252, R8, 0x18080, RZ ;  /* 0x0001808008fc7810 */ /* 0x000fc60007ffe0ff */
[----:B------:R4:W-:Y:S01]  /*0980*/  LDGSTS.E.BYPASS.LTC128B.128 [R8+0xa080], [R4.64], !P5 ;  /* 0x0a08000004087fae */ /* 0x0009e2000e901d54 */
[C---:B------:R-:W-:Y:S02]  /*0990*/  ISETP.LT.OR P5, PT, R9.reuse, 0x61, P4 ;  /* 0x000000610900780c */ /* 0x040fe400027a1670 */
[----:B------:R-:W-:Y:S01]  /*09a0*/  ISETP.LT.OR P4, PT, R9, 0x61, P2 ;  /* 0x000000610900780c */ /* 0x000fe20001781670 */
[----:B------:R-:W-:Y:S01]  /*09b0*/  STL.64 [R1+0x10], R30 ;  /* 0x0000101e01007387 */ /* 0x000fe20000100a00 */
[----:B------:R-:W-:Y:S02]  /*09c0*/  ISETP.GE.AND P2, PT, R19, c[0x0][0x19c], PT ;  /* 0x0000670013007a0c */ /* 0x000fe40003f46270 */
[----:B-1----:R-:W-:Y:S02]  /*09d0*/  LEA R2, P1, R12, c[0x0][0x190], 0x1 ;  /* 0x000064000c027a11 */ /* 0x002fe400078208ff */
[----:B--2---:R-:W-:Y:S02]  /*09e0*/  IADD3 R6, P0, R6, UR9, RZ ;  /* 0x0000000906067c10 */ /* 0x004fe4000ff1e0ff */
[----:B------:R-:W-:-:S02]  /*09f0*/  LEA.HI.X R3, R12, c[0x0][0x194], R0, 0x1, P1 ;  /* 0x000065000c037a11 */ /* 0x000fc400008f0c00 */
[----:B------:R-:W-:-:S05]  /*0a00*/  IADD3.X R7, R7, UR8, RZ, P0, !PT ;  /* 0x0000000807077c10 */ /* 0x000fca00087fe4ff */
[----:B------:R1:W-:Y:S01]  /*0a10*/  LDGSTS.E.BYPASS.LTC128B.128 [R8+0xe080], [R6.64], !P3 ;  /* 0x0e08000006087fae */ /* 0x0003e2000d901d54 */
[----:B------:R-:W-:-:S04]  /*0a20*/  ISETP.GE.AND P3, PT, R14, c[0x0][0x19c], PT ;  /* 0x000067000e007a0c */ /* 0x000fc80003f66270 */
[----:B------:R-:W-:Y:S02]  /*0a30*/  ISETP.LT.OR P6, PT, R9, 0x21, P3 ;  /* 0x000000210900780c */ /* 0x000fe40001fc1670 */
[C---:B-1----:R-:W-:Y:S01]  /*0a40*/  IADD3 R6, P1, R4.reuse, UR6, RZ ;  /* 0x0000000604067c10 */ /* 0x042fe2000ff3e0ff */
[----:B------:R-:W-:Y:S01]  /*0a50*/  USHF.L.U32 UR6, UR4, 0x6, URZ ;  /* 0x0000000604067899 */ /* 0x000fe2000800063f */
[----:B----4-:R-:W-:Y:S02]  /*0a60*/  IADD3 R4, P0, R4, UR9, RZ ;  /* 0x0000000904047c10 */ /* 0x010fe4000ff1e0ff */
[----:B------:R-:W-:Y:S01]  /*0a70*/  IADD3.X R7, R5, UR7, RZ, P1, !PT ;  /* 0x0000000705077c10 */ /* 0x000fe20008ffe4ff */
[----:B------:R-:W-:Y:S01]  /*0a80*/  UIADD3 UR9, UP0, UR6, 0x80, URZ ;  /* 0x0000008006097890 */ /* 0x000fe2000ff1e03f */
[----:B------:R-:W-:Y:S01]  /*0a90*/  ISETP.LT.OR P1, PT, R9, 0x1, P3 ;  /* 0x000000010900780c */ /* 0x000fe20001f21670 */
[----:B------:R-:W-:Y:S01]  /*0aa0*/  IMAD.U32 R0, RZ, RZ, UR6 ;  /* 0x00000006ff007e24 */ /* 0x000fe2000f8e00ff */
[----:B------:R-:W-:Y:S01]  /*0ab0*/  IADD3.X R5, R5, UR8, RZ, P0, !PT ;  /* 0x0000000805057c10 */ /* 0x000fe200087fe4ff */
[----:B------:R1:W-:Y:S01]  /*0ac0*/  LDGSTS.E.BYPASS.LTC128B.128 [R8+0xb080], [R6.64], !P5 ;  /* 0x0b08000006087fae */ /* 0x0003e2000e901d54 */
[C---:B------:R-:W-:Y:S01]  /*0ad0*/  ISETP.LT.OR P0, PT, R9.reuse, 0x1, P2 ;  /* 0x000000010900780c */ /* 0x040fe20001701670 */
[----:B------:R-:W-:Y:S01]  /*0ae0*/  USHF.L.U64.HI UR8, UR4, UR11, UR5 ;  /* 0x0000000b04087299 */ /* 0x000fe20008010205 */
[----:B------:R-:W-:Y:S01]  /*0af0*/  ISETP.LT.OR P5, PT, R9, 0x21, P2 ;  /* 0x000000210900780c */ /* 0x000fe200017a1670 */
[----:B------:R2:W-:Y:S01]  /*0b00*/  LDGSTS.E.BYPASS.LTC128B.128 [R8+0xf080], [R4.64], !P4 ;  /* 0x0f08000004087fae */ /* 0x0005e2000e101d54 */
[----:B------:R-:W-:-:S02]  /*0b10*/  ULDC.64 UR4, c[0x0][0x278] ;  /* 0x00009e0000047ab9 */ /* 0x000fc40000000a00 */
[----:B------:R-:W-:Y:S02]  /*0b20*/  UIADD3.X UR7, URZ, UR8, URZ, UP0, !UPT ;  /* 0x000000083f077290 */ /* 0x000fe400087fe43f */
[----:B------:R-:W-:Y:S01]  /*0b30*/  UIMAD UR11, UR17, UR4, URZ ;  /* 0x00000004110b72a4 */ /* 0x000fe2000f8e023f */
[----:B------:R4:W-:Y:S01]  /*0b40*/  LDGSTS.E.BYPASS.LTC128B.128 [R8+0x80], [R2.64], !P1 ;  /* 0x0008000002087fae */ /* 0x0009e2000c901d54 */
[----:B------:R-:W-:Y:S02]  /*0b50*/  UIMAD.WIDE.U32 UR12, UR18, UR4, URZ ;  /* 0x00000004120c72a5 */ /* 0x000fe4000f8e003f */
[----:B------:R-:W-:Y:S01]  /*0b60*/  UIMAD UR11, UR18, UR5, UR11 ;  /* 0x00000005120b72a4 */ /* 0x000fe2000f8e020b */
[----:B------:R4:W-:Y:S02]  /*0b70*/  LDGSTS.E.BYPASS.LTC128B.128 [R8+0x4080], [R2.64+0x80], !P0 ;  /* 0x0408008002087fae */ /* 0x0009e4000c101d54 */
[----:B------:R-:W-:Y:S02]  /*0b80*/  ULDC.64 UR4, c[0x0][0x270] ;  /* 0x00009c0000047ab9 */ /* 0x000fe40000000a00 */
[----:B------:R-:W-:-:S02]  /*0b90*/  UIMAD UR4, UR19, UR4, URZ ;  /* 0x00000004130472a4 */ /* 0x000fc4000f8e023f */
[----:B------:R-:W-:Y:S02]  /*0ba0*/  UIADD3 UR13, UR13, UR11, URZ ;  /* 0x0000000b0d0d7290 */ /* 0x000fe4000fffe03f */
[----:B------:R-:W-:Y:S01]  /*0bb0*/  UIMAD UR5, UR10, UR5, UR4 ;  /* 0x000000050a0572a4 */ /* 0x000fe2000f8e0204 */
[----:B--2---:R-:W-:-:S04]  /*0bc0*/  IADD3 R4, P4, R2, UR6, RZ ;  /* 0x0000000602047c10 */ /* 0x004fc8000ff9e0ff */
[----:B------:R-:W-:Y:S02]  /*0bd0*/  IADD3.X R5, R3, UR8, RZ, P4, !PT ;  /* 0x0000000803057c10 */ /* 0x000fe4000a7fe4ff */
[----:B------:R-:W-:-:S03]  /*0be0*/  ISETP.LT.OR P4, PT, R9, 0x41, P3 ;  /* 0x000000410900780c */ /* 0x000fc60001f81670 */
[----:B------:R2:W-:Y:S01]  /*0bf0*/  LDGSTS.E.BYPASS.LTC128B.128 [R8+0x1080], [R4.64], !P6 ;  /* 0x0108000004087fae */ /* 0x0005e2000f101d54 */
[----:B----4-:R-:W-:Y:S02]  /*0c00*/  IADD3 R2, P1, P0, R0, 0x80, R2 ;  /* 0x0000008000027810 */ /* 0x010fe4000783e002 */
[----:B------:R-:W-:Y:S02]  /*0c10*/  P2R R0, PR, RZ, 0x10 ;  /* 0x00000010ff007803 */ /* 0x000fe40000000000 */
[----:B------:R-:W-:Y:S02]  /*0c20*/  IADD3.X R3, RZ, UR8, R3, P1, P0 ;  /* 0x00000008ff037c10 */ /* 0x000fe40008fe0403 */
[C---:B------:R-:W-:Y:S02]  /*0c30*/  ISETP.LT.OR P4, PT, R9.reuse, 0x61, P3 ;  /* 0x000000610900780c */ /* 0x040fe40001f81670 */
[----:B------:R-:W-:Y:S01]  /*0c40*/  ISETP.NE.AND P3, PT, R0, RZ, PT ;  /* 0x000000ff0000720c */ /* 0x000fe20003f65270 */
[----:B------:R4:W-:Y:S01]  /*0c50*/  LDGSTS.E.BYPASS.LTC128B.128 [R8+0x5080], [R2.64], !P5 ;  /* 0x0508000002087fae */ /* 0x0009e2000e901d54 */
[----:B------:R-:W-:-:S02]  /*0c60*/  ISETP.LT.OR P1, PT, R9, 0x41, P2 ;  /* 0x000000410900780c */ /* 0x000fc40001721670 */
[----:B------:R-:W-:Y:S02]  /*0c70*/  P2R R0, PR, RZ, 0x10 ;  /* 0x00000010ff007803 */ /* 0x000fe40000000000 */
[----:B------:R-:W-:Y:S02]  /*0c80*/  ISETP.LT.OR P4, PT, R9, 0x61, P2 ;  /* 0x000000610900780c */ /* 0x000fe40001781670 */
[----:B------:R-:W-:Y:S02]  /*0c90*/  ISETP.NE.AND P6, PT, R0, RZ, PT ;  /* 0x000000ff0000720c */ /* 0x000fe40003fc5270 */
[----:B------:R-:W-:Y:S02]  /*0ca0*/  ISETP.GE.AND P5, PT, R14, c[0x0][0x16c], PT ;  /* 0x00005b000e007a0c */ /* 0x000fe40003fa6270 */
[----:B------:R-:W-:Y:S02]  /*0cb0*/  ISETP.GE.AND P2, PT, R19, c[0x0][0x16c], PT ;  /* 0x00005b0013007a0c */ /* 0x000fe40003f46270 */
[----:B------:R-:W-:-:S02]  /*0cc0*/  SEL R0, RZ, 0x1, P5 ;  /* 0x00000001ff007807 */ /* 0x000fc40002800000 */
[----:B-1----:R-:W-:Y:S02]  /*0cd0*/  SEL R6, RZ, 0x2, P2 ;  /* 0x00000002ff067807 */ /* 0x002fe40001000000 */
[----:B------:R-:W-:Y:S02]  /*0ce0*/  P2R R7, PR, RZ, 0x4 ;  /* 0x00000004ff077803 */ /* 0x000fe40000000000 */
[----:B------:R-:W-:Y:S01]  /*0cf0*/  IADD3 R9, -R28, c[0x0][0x168], RZ ;  /* 0x00005a001c097a10 */ /* 0x000fe20007ffe1ff */
[----:B------:R-:W-:Y:S02]  /*0d00*/  IMAD.IADD R0, R6, 0x1, R0 ;  /* 0x0000000106007824 */ /* 0x000fe400078e0200 */
[----:B------:R-:W-:Y:S01]  /*0d10*/  IMAD.U32 R6, RZ, RZ, UR5 ;  /* 0x00000005ff067e24 */ /* 0x000fe2000f8e00ff */
[----:B------:R1:W-:Y:S01]  /*0d20*/  STL [R1+0x24], R7 ;  /* 0x0000240701007387 */ /* 0x0003e20000100800 */
[----:B------:R-:W-:Y:S01]  /*0d30*/  ULDC.64 UR4, c[0x0][0x208] ;  /* 0x0000820000047ab9 */ /* 0x000fe20000000a00 */
[----:B------:R-:W-:-:S02]  /*0d40*/  LOP3.LUT P2, RZ, R0, 0x1, RZ, 0xc0, !PT ;  /* 0x0000000100ff7812 */ /* 0x000fc4000784c0ff */
[----:B----4-:R-:W-:-:S04]  /*0d50*/  IADD3 R2, P0, R4, UR6, RZ ;  /* 0x0000000604027c10 */ /* 0x010fc8000ff1e0ff */
[----:B------:R-:W-:Y:S02]  /*0d60*/  IADD3.X R3, R5, UR8, RZ, P0, !PT ;  /* 0x0000000805037c10 */ /* 0x000fe400087fe4ff */
[----:B--2---:R-:W-:-:S03]  /*0d70*/  IADD3 R4, P0, R4, UR9, RZ ;  /* 0x0000000904047c10 */ /* 0x004fc6000ff1e0ff */
[----:B------:R2:W-:Y:S01]  /*0d80*/  LDGSTS.E.BYPASS.LTC128B.128 [R8+0x2080], [R2.64], !P3 ;  /* 0x0208000002087fae */ /* 0x0005e2000d901d54 */
[----:B------:R-:W-:Y:S02]  /*0d90*/  IADD3.X R5, R5, UR7, RZ, P0, !PT ;  /* 0x0000000705057c10 */ /* 0x000fe400087fe4ff */
[----:B------:R-:W-:-:S03]  /*0da0*/  LOP3.LUT P3, RZ, R0, 0x2, RZ, 0xc0, !PT ;  /* 0x0000000200ff7812 */ /* 0x000fc6000786c0ff */
[----:B------:R4:W-:Y:S02]  /*0db0*/  LDGSTS.E.BYPASS.LTC128B.128 [R8+0x6080], [R4.64], !P1 ;  /* 0x0608000004087fae */ /* 0x0009e4000c901d54 */
[C---:B----4-:R-:W-:Y:S02]  /*0dc0*/  IADD3 R4, P1, R2.reuse, UR6, RZ ;  /* 0x0000000602047c10 */ /* 0x050fe4000ff3e0ff */
[----:B--2---:R-:W-:Y:S01]  /*0dd0*/  IADD3 R2, P0, R2, UR9, RZ ;  /* 0x0000000902027c10 */ /* 0x004fe2000ff1e0ff */
[----:B------:R-:W-:Y:S01]  /*0de0*/  USHF.L.U32 UR9, UR4, 0x5, URZ ;  /* 0x0000000504097899 */ /* 0x000fe2000800063f */
[C---:B------:R-:W-:Y:S01]  /*0df0*/  IADD3.X R5, R3.reuse, UR8, RZ, P1, !PT ;  /* 0x0000000803057c10 */ /* 0x040fe20008ffe4ff */
[----:B------:R-:W-:Y:S01]  /*0e00*/  UMOV UR8, 0x5 ;  /* 0x0000000500087882 */ /* 0x000fe20000000000 */
[----:B------:R-:W-:Y:S01]  /*0e10*/  IADD3.X R3, R3, UR7, RZ, P0, !PT ;  /* 0x0000000703037c10 */ /* 0x000fe200087fe4ff */
[----:B------:R-:W-:Y:S02]  /*0e20*/  USHF.L.U64.HI UR8, UR4, UR8, UR5 ;  /* 0x0000000804087299 */ /* 0x000fe40008010205 */
[----:B------:R2:W-:Y:S01]  /*0e30*/  LDGSTS.E.BYPASS.LTC128B.128 [R8+0x3080], [R4.64], !P6 ;  /* 0x0308000004087fae */ /* 0x0005e2000f101d54 */
[----:B------:R-:W-:Y:S01]  /*0e40*/  ISETP.LT.OR P6, PT, R9, 0x1, !P2 ;  /* 0x000000010900780c */ /* 0x000fe200057c1670 */
[----:B------:R-:W-:-:S02]  /*0e50*/  ULDC.64 UR4, c[0x0][0x288] ;  /* 0x0000a20000047ab9 */ /* 0x000fc40000000a00 */
[----:B------:R4:W-:Y:S01]  /*0e60*/  LDGSTS.E.BYPASS.LTC128B.128 [R8+0x7080], [R2.64], !P4 ;  /* 0x0708000002087fae */ /* 0x0009e2000e101d54 */
[----:B------:R-:W-:Y:S01]  /*0e70*/  ISETP.LT.OR P4, PT, R9, 0x1, !P3 ;  /* 0x000000010900780c */ /* 0x000fe20005f81670 */
[----:B------:R-:W-:Y:S02]  /*0e80*/  ULDC.64 UR6, c[0x0][0x290] ;  /* 0x0000a40000067ab9 */ /* 0x000fe40000000a00 */
[----:B------:R-:W0:Y:S01]  /*0e90*/  LDGDEPBAR ;  /* 0x00000000000079af */ /* 0x000e220000000000 */
[----:B------:R-:W-:Y:S02]  /*0ea0*/  UIMAD UR4, UR19, UR4, URZ ;  /* 0x00000004130472a4 */ /* 0x000fe4000f8e023f */
[----:B------:R-:W-:Y:S02]  /*0eb0*/  UIMAD UR11, UR17, UR6, URZ ;  /* 0x00000006110b72a4 */ /* 0x000fe4000f8e023f */
[----:B------:R-:W-:Y:S01]  /*0ec0*/  UIMAD UR5, UR10, UR5, UR4 ;  /* 0x000000050a0572a4 */ /* 0x000fe2000f8e0204 */
[----:B------:R1:W-:Y:S01]  /*0ed0*/  LDGSTS.E.BYPASS.LTC128B.128 [R8+0x10080], [R32.64], !P6 ;  /* 0x1008000020087fae */ /* 0x0003e2000f101d54 */
[----:B------:R-:W-:Y:S01]  /*0ee0*/  ISETP.GE.AND P6, PT, R19, c[0x0][0x1fc], PT ;  /* 0x00007f0013007a0c */ /* 0x000fe20003fc6270 */
[----:B------:R-:W-:-:S02]  /*0ef0*/  UIMAD.WIDE.U32 UR22, UR18, UR6, URZ ;  /* 0x00000006121672a5 */ /* 0x000fc4000f8e003f */
[----:B------:R1:W-:Y:S01]  /*0f00*/  LDGSTS.E.BYPASS.LTC128B.128 [R8+0x12080], [R32.64+0x80], !P4 ;  /* 0x1208008020087fae */ /* 0x0003e2000e101d54 */
[----:B------:R-:W-:Y:S01]  /*0f10*/  ISETP.GE.AND P4, PT, R14, c[0x0][0x1fc], PT ;  /* 0x00007f000e007a0c */ /* 0x000fe20003f86270 */
[----:B------:R-:W-:Y:S02]  /*0f20*/  UIMAD UR7, UR18, UR7, UR11 ;  /* 0x00000007120772a4 */ /* 0x000fe4000f8e020b */
[----:B------:R-:W-:Y:S02]  /*0f30*/  USHF.L.U32 UR4, UR9, 0x1, URZ ;  /* 0x0000000109047899 */ /* 0x000fe4000800063f */
[----:B------:R-:W-:Y:S02]  /*0f40*/  UIADD3 UR14, UR23, UR7, URZ ;  /* 0x00000007170e7290 */ /* 0x000fe4000fffe03f */
[----:B------:R-:W-:Y:S01]  /*0f50*/  USHF.L.U64.HI UR8, UR9, 0x1, UR8 ;  /* 0x0000000109087899 */ /* 0x000fe20008010208 */
[----:B--2---:R-:W-:-:S04]  /*0f60*/  IMAD.U32 R4, RZ, RZ, UR10 ;  /* 0x0000000aff047e24 */ /* 0x004fc8000f8e00ff */
[----:B------:R-:W-:Y:S01]  /*0f70*/  IMAD.WIDE.U32 R4, R4, c[0x0][0x270], R250 ;  /* 0x00009c0004047a25 */ /* 0x000fe200078e00fa */
[----:B----4-:R-:W-:-:S04]  /*0f80*/  IADD3 R2, P0, R32, UR16, RZ ;  /* 0x0000001020027c10 */ /* 0x010fc8000ff1e0ff */
[----:B------:R-:W-:Y:S01]  /*0f90*/  IADD3 R0, P1, R4, UR12, RZ ;  /* 0x0000000c04007c10 */ /* 0x000fe2000ff3e0ff */
[----:B------:R-:W-:Y:S01]  /*0fa0*/  ULDC UR12, c[0x0][0x168] ;  /* 0x00005a00000c7ab9 */ /* 0x000fe20000000800 */
[----:B------:R-:W-:Y:S01]  /*0fb0*/  IADD3.X R3, R33, UR15, RZ, P0, !PT ;  /* 0x0000000f21037c10 */ /* 0x000fe200087fe4ff */
[----:B------:R-:W-:Y:S01]  /*0fc0*/  UISETP.GE.AND UP0, UPT, UR12, 0x41, UPT ;  /* 0x000000410c00788c */ /* 0x000fe2000bf06270 */
[----:B------:R-:W-:Y:S02]  /*0fd0*/  IADD3.X R4, R5, UR13, R6, P1, !PT ;  /* 0x0000000d05047c10 */ /* 0x000fe40008ffe406 */
[C---:B------:R-:W-:Y:S02]  /*0fe0*/  ISETP.LT.OR P1, PT, R9.reuse, 0x21, !P2 ;  /* 0x000000210900780c */ /* 0x040fe40005721670 */
[----:B------:R-:W-:Y:S02]  /*0ff0*/  LEA R6, P0, R0, c[0x0][0x258], 0x2 ;  /* 0x0000960000067a11 */ /* 0x000fe400078010ff */
[----:B------:R-:W-:-:S02]  /*1000*/  ISETP.LT.OR P2, PT, R9, 0x21, !P3 ;  /* 0x000000210900780c */ /* 0x000fc40005f41670 */
[----:B-1----:R-:W-:Y:S02]  /*1010*/  LEA.HI.X R7, R0, c[0x0][0x25c], R4, 0x2, P0 ;  /* 0x0000970000077a11 */ /* 0x002fe400000f1404 */
[----:B------:R-:W-:Y:S02]  /*1020*/  SEL R0, RZ, 0x1, P4 ;  /* 0x00000001ff007807 */ /* 0x000fe40002000000 */
[----:B------:R-:W-:Y:S02]  /*1030*/  SEL R4, RZ, 0x2, P6 ;  /* 0x00000002ff047807 */ /* 0x000fe40003000000 */
[----:B------:R-:W-:Y:S01]  /*1040*/  ISETP.GT.AND P3, PT, R26, 0xf, PT ;  /* 0x0000000f1a00780c */ /* 0x000fe20003f64270 */
[----:B------:R1:W-:Y:S02]  /*1050*/  LDGSTS.E.BYPASS.LTC128B.128 [R8+0x11080], [R2.64], !P1 ;  /* 0x1108000002087fae */ /* 0x0003e4000c901d54 */
[----:B------:R-:W-:-:S10]  /*1060*/  IMAD.IADD R0, R4, 0x1, R0 ;  /* 0x0000000104007824 */ /* 0x000fd400078e0200 */
[----:B------:R-:W-:Y:S02]  /*1070*/  @!P3 IMAD.SHL.U32 R4, R26, 0x10, RZ ;  /* 0x000000101a04b824 */ /* 0x000fe400078e00ff */
[----:B-1----:R-:W-:-:S05]  /*1080*/  IMAD.U32 R2, RZ, RZ, UR16 ;  /* 0x00000010ff027e24 */ /* 0x002fca000f8e00ff */
[----:B------:R-:W-:-:S04]  /*1090*/  IADD3 R2, P1, P0, R2, 0x80, R32 ;  /* 0x0000008002027810 */ /* 0x000fc8000783e020 */
[----:B------:R-:W-:Y:S02]  /*10a0*/  IADD3.X R3, RZ, UR15, R33, P1, P0 ;  /* 0x0000000fff037c10 */ /* 0x000fe40008fe0421 */
[----:B------:R-:W-:-:S03]  /*10b0*/  LOP3.LUT P1, RZ, R0, 0x1, RZ, 0xc0, !PT ;  /* 0x0000000100ff7812 */ /* 0x000fc6000782c0ff */
[----:B------:R1:W-:Y:S01]  /*10c0*/  LDGSTS.E.BYPASS.LTC128B.128 [R8+0x13080], [R2.64], !P2 ;  /* 0x1308000002087fae */ /* 0x0003e2000d101d54 */
[----:B------:R-:W-:-:S03]  /*10d0*/  ISETP.LT.OR P0, PT, R9, 0x1, !P1 ;  /* 0x000000010900780c */ /* 0x000fc60004f01670 */
[----:B------:R2:W-:Y:S04]  /*10e0*/  @!P3 LDGSTS.E.BYPASS.LTC128B.128 [R4+0x20080], [R6.64] ;  /* 0x200800000604bfae */ /* 0x0005e8000b901d54 */
[----:B------:R-:W0:Y:S06]  /*10f0*/  LDGDEPBAR ;  /* 0x00000000000079af */ /* 0x000e2c0000000000 */
[----:B------:R4:W-:Y:S01]  /*1100*/  LDGSTS.E.BYPASS.LTC128B.128 [R8+0x18080], [R30.64], !P0 ;  /* 0x180800001e087fae */ /* 0x0009e2000c101d54 */
[----:B-1----:R-:W-:-:S04]  /*1110*/  IMAD.U32 R2, RZ, RZ, UR10 ;  /* 0x0000000aff027e24 */ /* 0x002fc8000f8e00ff */
[----:B------:R-:W-:Y:S01]  /*1120*/  IMAD.WIDE.U32 R2, R2, c[0x0][0x288], R250 ;  /* 0x0000a20002027a25 */ /* 0x000fe200078e00fa */
[----:B--2---:R-:W-:-:S03]  /*1130*/  SHF.R.S32.HI R6, RZ, 0x5, R17 ;  /* 0x00000005ff067819 */ /* 0x004fc60000011411 */
[----:B------:R-:W-:Y:S01]  /*1140*/  IMAD.U32 R4, RZ, RZ, UR5 ;  /* 0x00000005ff047e24 */ /* 0x000fe2000f8e00ff */
[----:B------:R-:W-:Y:S02]  /*1150*/  IADD3 R7, P0, R2, UR22, RZ ;  /* 0x0000001602077c10 */ /* 0x000fe4000ff1e0ff */
[----:B------:R-:W-:Y:S02]  /*1160*/  LEA.HI R5, R17, R6, RZ, 0x1 ;  /* 0x0000000611057211 */ /* 0x000fe400078f08ff */
[----:B------:R-:W-:Y:S02]  /*1170*/  IADD3.X R13, R3, UR14, R4, P0, !PT ;  /* 0x0000000e030d7c10 */ /* 0x000fe400087fe404 */
[----:B---3--:R-:W-:Y:S02]  /*1180*/  IADD3 R10, P0, R30, UR4, RZ ;  /* 0x000000041e0a7c10 */ /* 0x008fe4000ff1e0ff */
[----:B------:R-:W-:Y:S02]  /*1190*/  LOP3.LUT R5, R5, 0xfffffffe, RZ, 0xc0, !PT ;  /* 0xfffffffe05057812 */ /* 0x000fe400078ec0ff */
[----:B------:R-:W-:-:S02]  /*11a0*/  IADD3.X R11, R31, UR8, RZ, P0, !PT ;  /* 0x000000081f0b7c10 */ /* 0x000fc400087fe4ff */
[----:B------:R-:W-:Y:S01]  /*11b0*/  LOP3.LUT P0, RZ, R0, 0x2, RZ, 0xc0, !PT ;  /* 0x0000000200ff7812 */ /* 0x000fe2000780c0ff */
[----:B------:R-:W-:Y:S01]  /*11c0*/  IMAD.IADD R21, R6, 0x1, -R5 ;  /* 0x0000000106157824 */ /* 0x000fe200078e0a05 */
[----:B------:R-:W-:Y:S02]  /*11d0*/  LEA.HI R0, R18, R26, RZ, 0x4 ;  /* 0x0000001a12007211 */ /* 0x000fe400078f20ff */
[----:B------:R-:W-:Y:S02]  /*11e0*/  ISETP.LT.OR P2, PT, R9, 0x1, !P0 ;  /* 0x000000010900780c */ /* 0x000fe40004741670 */
[----:B------:R-:W-:Y:S02]  /*11f0*/  LOP3.LUT R2, R0, 0xfffffff0, RZ, 0xc0, !PT ;  /* 0xfffffff000027812 */ /* 0x000fe400078ec0ff */
[----:B------:R-:W-:-:S03]  /*1200*/  SHF.R.S32.HI R3, RZ, 0x4, R0 ;  /* 0x00000004ff037819 */ /* 0x000fc60000011400 */
[----:B------:R-:W-:Y:S01]  /*1210*/  IMAD.IADD R2, R26, 0x1, -R2 ;  /* 0x000000011a027824 */ /* 0x000fe200078e0a02 */
[----:B------:R-:W-:-:S04]  /*1220*/  LEA.HI R0, R0, R3, RZ, 0x1 ;  /* 0x0000000300007211 */ /* 0x000fc800078f08ff */
[----:B------:R-:W-:Y:S01]  /*1230*/  SHF.R.S32.HI R4, RZ, 0x1f, R2 ;  /* 0x0000001fff047819 */ /* 0x000fe20000011402 */
[----:B------:R4:W-:Y:S01]  /*1240*/  LDGSTS.E.BYPASS.LTC128B.128 [R8+0x1a080], [R30.64+0x80], !P2 ;  /* 0x1a0800801e087fae */ /* 0x0009e2000d101d54 */
[C---:B------:R-:W-:Y:S02]  /*1250*/  ISETP.LT.OR P2, PT, R9.reuse, 0x21, !P1 ;  /* 0x000000210900780c */ /* 0x040fe40004f41670 */
[----:B------:R-:W-:Y:S02]  /*1260*/  ISETP.LT.OR P1, PT, R9, 0x21, !P0 ;  /* 0x000000210900780c */ /* 0x000fe40004721670 */
[----:B------:R-:W-:Y:S02]  /*1270*/  LEA.HI R9, R4, R2, RZ, 0x3 ;  /* 0x0000000204097211 */ /* 0x000fe400078f18ff */
[----:B------:R-:W-:Y:S02]  /*1280*/  LOP3.LUT R0, R0, 0xfffffffe, RZ, 0xc0, !PT ;  /* 0xfffffffe00007812 */ /* 0x000fe400078ec0ff */
[C---:B------:R-:W-:Y:S01]  /*1290*/  LOP3.LUT R4, R9.reuse, 0xfffffff8, RZ, 0xc0, !PT ;  /* 0xfffffff809047812 */ /* 0x040fe200078ec0ff */
[----:B------:R-:W-:Y:S01]  /*12a0*/  IMAD.SHL.U32 R6, R9, 0x40, RZ ;  /* 0x0000004009067824 */ /* 0x000fe200078e00ff */
[----:B------:R-:W-:Y:S01]  /*12b0*/  LEA R12, P0, R7, c[0x0][0x280], 0x2 ;  /* 0x0000a000070c7a11 */ /* 0x000fe200078010ff */
[----:B------:R-:W-:-:S02]  /*12c0*/  IMAD.IADD R16, R3, 0x1, -R0 ;  /* 0x0000000103107824 */ /* 0x000fc400078e0a00 */
[----:B------:R-:W-:Y:S01]  /*12d0*/  IMAD.IADD R4, R2, 0x1, -R4 ;  /* 0x0000000102047824 */ /* 0x000fe200078e0a04 */
[----:B------:R-:W-:Y:S01]  /*12e0*/  LEA.HI.X R13, R7, c[0x0][0x284], R13, 0x2, P0 ;  /* 0x0000a100070d7a11 */ /* 0x000fe200000f140d */
[----:B------:R-:W-:Y:S01]  /*12f0*/  IMAD.SHL.U32 R0, R20, 0x8, RZ ;  /* 0x0000000814007824 */ /* 0x000fe200078e00ff */
[----:B------:R4:W-:Y:S01]  /*1300*/  LDGSTS.E.BYPASS.LTC128B.128 [R8+0x19080], [R10.64], !P2 ;  /* 0x190800000a087fae */ /* 0x0009e2000d101d54 */
[----:B------:R-:W-:Y:S01]  /*1310*/  IMAD.SHL.U32 R2, R4, 0x40, RZ ;  /* 0x0000004004027824 */ /* 0x000fe200078e00ff */
[----:B------:R-:W-:Y:S01]  /*1320*/  PLOP3.LUT P0, PT, PT, PT, UP0, 0x80, 0x0 ;  /* 0x000000000000781c */ /* 0x000fe20003f0f008 */
[----:B------:R-:W-:Y:S01]  /*1330*/  @!P3 IMAD.SHL.U32 R3, R26, 0x10, RZ ;  /* 0x000000101a03b824 */ /* 0x000fe200078e00ff */
[----:B------:R-:W-:Y:S01]  /*1340*/  LOP3.LUT R23, R0, 0x18, RZ, 0xc0, !PT ;  /* 0x0000001800177812 */ /* 0x000fe200078ec0ff */
[----:B------:R-:W-:Y:S01]  /*1350*/  IMAD.SHL.U32 R0, R16, 0x20, RZ ;  /* 0x0000002010007824 */ /* 0x000fe200078e00ff */
[----:B------:R-:W-:Y:S01]  /*1360*/  LOP3.LUT R2, R2, 0x1c0, RZ, 0xc0, !PT ;  /* 0x000001c002027812 */ /* 0x000fe200078ec0ff */
[----:B------:R-:W-:Y:S01]  /*1370*/  IMAD.SHL.U32 R5, R16, 0x8, RZ ;  /* 0x0000000810057824 */ /* 0x000fe200078e00ff */
[----:B------:R4:W-:Y:S02]  /*1380*/  LDGSTS.E.BYPASS.LTC128B.128 [R8+0x1b080], [R10.64+0x80], !P1 ;  /* 0x1b0800800a087fae */ /* 0x0009e4000c901d54 */
[----:B------:R-:W-:-:S02]  /*1390*/  LOP3.LUT R0, R23, 0x20, R0, 0xf8, !PT ;  /* 0x0000002017007812 */ /* 0x000fc400078ef800 */
[----:B------:R1:W-:Y:S01]  /*13a0*/  @!P3 LDGSTS.E.BYPASS.LTC128B.128 [R3+0x20280], [R12.64] ;  /* 0x202800000c03bfae */ /* 0x0003e2000b901d54 */
[----:B------:R-:W-:-:S03]  /*13b0*/  LOP3.LUT R5, R2, 0x8, R5, 0xf8, !PT ;  /* 0x0000000802057812 */ /* 0x000fc600078ef805 */
[----:B------:R-:W0:Y:S04]  /*13c0*/  LDGDEPBAR ;  /* 0x00000000000079af */ /* 0x000e280000000000 */
[----:B------:R-:W0:Y:S01]  /*13d0*/  LDGDEPBAR ;  /* 0x00000000000079af */ /* 0x000e220000000000 */
[----:B-1----:R-:W-:-:S04]  /*13e0*/  SHF.R.U32.HI R3, RZ, 0x3, R2 ;  /* 0x00000003ff037819 */ /* 0x002fc80000011602 */
[----:B------:R-:W-:Y:S02]  /*13f0*/  LOP3.LUT R2, R3, R0, R2, 0x1e, !PT ;  /* 0x0000000003027212 */ /* 0x000fe400078e1e02 */
[----:B------:R-:W-:Y:S01]  /*1400*/  LOP3.LUT R3, R5, R3, RZ, 0x3c, !PT ;  /* 0x0000000305037212 */ /* 0x000fe200078e3cff */
[----:B------:R-:W-:Y:S01]  /*1410*/  IMAD.SHL.U32 R5, R21, 0x400, RZ ;  /* 0x0000040015057824 */ /* 0x000fe200078e00ff */
[----:B------:R-:W-:-:S04]  /*1420*/  LOP3.LUT R0, R6, 0xfffffe00, RZ, 0xc0, !PT ;  /* 0xfffffe0006007812 */ /* 0x000fc800078ec0ff */
[-C--:B------:R-:W-:Y:S02]  /*1430*/  IADD3 R220, R3, R0.reuse, R5 ;  /* 0x0000000003dc7210 */ /* 0x080fe40007ffe005 */
[----:B------:R-:W-:Y:S02]  /*1440*/  LOP3.LUT R227, R2, R0, RZ, 0xfc, !PT ;  /* 0x0000000002e37212 */ /* 0x000fe400078efcff */
[----:B------:R-:W-:-:S05]  /*1450*/  IADD3 R0, R8, 0x10080, RZ ;  /* 0x0001008008007810 */ /* 0x000fca0007ffe0ff */
[----:B------:R4:W-:Y:S01]  /*1460*/  STL [R1+0x20], R0 ;  /* 0x0000200001007387 */ /* 0x0009e20000100800 */
[----:B------:R-:W-:Y:S05]  /*1470*/  @!P0 BRA `(.L_x_1094) ;  /* 0x0000015000008947 */ /* 0x000fea0003800000 */
[----:B------:R-:W-:Y:S01]  /*1480*/  IADD3 R2, P0, R10, UR4, RZ ;  /* 0x000000040a027c10 */ /* 0x000fe2000ff1e0ff */
[----:B------:R-:W-:Y:S01]  /*1490*/  BSSY B0, `(.L_x_1094) ;  /* 0x0000013000007945 */ /* 0x000fe20003800000 */
[----:B----4-:R-:W-:Y:S02]  /*14a0*/  IADD3 R0, -R28, -0x40, RZ ;  /* 0xffffffc01c007810 */ /* 0x010fe40007ffe1ff */
[----:B------:R-:W-:Y:S02]  /*14b0*/  IADD3.X R3, R11, UR8, RZ, P0, !PT ;  /* 0x000000080b037c10 */ /* 0x000fe400087fe4ff */
[----:B------:R-:W-:Y:S02]  /*14c0*/  IADD3 R6, P0, R2, UR4, RZ ;  /* 0x0000000402067c10 */ /* 0x000fe4000ff1e0ff */
[----:B------:R-:W-:Y:S02]  /*14d0*/  ISETP.GE.AND P1, PT, R14, c[0x0][0x1fc], PT ;  /* 0x00007f000e007a0c */ /* 0x000fe40003f26270 */
[----:B------:R-:W-:-:S02]  /*14e0*/  IADD3 R0, R0, c[0x0][0x168], RZ ;  /* 0x00005a0000007a10 */ /* 0x000fc40007ffe0ff */
[----:B------:R-:W-:Y:S02]  /*14f0*/  IADD3.X R7, R3, UR8, RZ, P0, !PT ;  /* 0x0000000803077c10 */ /* 0x000fe400087fe4ff */
[C---:B------:R-:W-:Y:S02]  /*1500*/  ISETP.LT.OR P0, PT, R0.reuse, 0x1, P1 ;  /* 0x000000010000780c */ /* 0x040fe40000f01670 */
[----:B------:R-:W-:-:S11]  /*1510*/  ISETP.LT.OR P1, PT, R0, 0x21, P1 ;  /* 0x000000210000780c */ /* 0x000fd60000f21670 */
[----:B------:R1:W-:Y:S01]  /*1520*/  LDGSTS.E.BYPASS.LTC128B.128 [R8+0x1c080], [R2.64], !P0 ;  /* 0x1c08000002087fae */ /* 0x0003e2000c101d54 */
[----:B------:R-:W-:-:S04]  /*1530*/  ISETP.GE.AND P0, PT, R19, c[0x0][0x1fc], PT ;  /* 0x00007f0013007a0c */ /* 0x000fc80003f06270 */
[C---:B------:R-:W-:Y:S02]  /*1540*/  ISETP.LT.OR P2, PT, R0.reuse, 0x1, P0 ;  /* 0x000000010000780c */ /* 0x040fe40000741670 */
[----:B------:R-:W-:-:S11]  /*1550*/  ISETP.LT.OR P0, PT, R0, 0x21, P0 ;  /* 0x000000210000780c */ /* 0x000fd60000701670 */
[----:B------:R1:W-:Y:S04]  /*1560*/  LDGSTS.E.BYPASS.LTC128B.128 [R8+0x1e080], [R2.64+0x80], !P2 ;  /* 0x1e08008002087fae */ /* 0x0003e8000d101d54 */
[----:B------:R1:W-:Y:S04]  /*1570*/  LDGSTS.E.BYPASS.LTC128B.128 [R8+0x1d080], [R6.64], !P1 ;  /* 0x1d08000006087fae */ /* 0x0003e8000c901d54 */
[----:B------:R1:W-:Y:S01]  /*1580*/  LDGSTS.E.BYPASS.LTC128B.128 [R8+0x1f080], [R6.64+0x80], !P0 ;  /* 0x1f08008006087fae */ /* 0x0003e2000c101d54 */
[----:B------:R-:W-:Y:S05]  /*1590*/  @P3 BRA `(.L_x_1095) ;  /* 0x0000002000003947 */ /* 0x000fea0003800000 */
[----:B------:R-:W-:-:S05]  /*15a0*/  SHF.L.U32 R0, R26, 0x4, RZ ;  /* 0x000000041a007819 */ /* 0x000fca00000006ff */
[----:B------:R2:W-:Y:S02]  /*15b0*/  LDGSTS.E.BYPASS.LTC128B.128 [R0+0x20380], [R12.64+0x100] ;  /* 0x203801000c007fae */ /* 0x0005e4000b901d54 */
.L_x_1095:
[----:B------:R-:W-:Y:S05]  /*15c0*/  BSYNC B0 ;  /* 0x0000000000007941 */ /* 0x000fea0003800000 */
.L_x_1094:
[----:B------:R-:W-:Y:S01]  /*15d0*/  UISETP.GE.AND UP0, UPT, UR12, 0x1, UPT ;  /* 0x000000010c00788c */ /* 0x000fe2000bf06270 */
[----:B------:R-:W0:Y:S01]  /*15e0*/  LDGDEPBAR ;  /* 0x00000000000079af */ /* 0x000e220000000000 */
        /* <DEDUP_REMOVED lines=66> */
[----:B-1----:R-:W-:Y:S01]  /*1a10*/  IMAD.SHL.U32 R2, R22, 0x40, RZ ;  /* 0x0000004016027824 */ /* 0x002fe200078e00ff */
[----:B--2-4-:R-:W-:Y:S01]  /*1a20*/  LEA.HI R0, R18, R26, RZ, 0x2 ;  /* 0x0000001a12007211 */ /* 0x014fe200078f10ff */
[----:B------:R-:W-:Y:S01]  /*1a30*/  IMAD.SHL.U32 R6, R28, 0x8, RZ ;  /* 0x000000081c067824 */ /* 0x000fe200078e00ff */
[----:B------:R-:W-:Y:S01]  /*1a40*/  LOP3.LUT P0, RZ, R22, 0x2, RZ, 0xc0, !PT ;  /* 0x0000000216ff7812 */ /* 0x000fe2000780c0ff */
[----:B------:R-:W-:Y:S01]  /*1a50*/  IMAD.SHL.U32 R9, R21, 0x10, RZ ;  /* 0x0000001015097824 */ /* 0x000fe200078e00ff */
[----:B------:R-:W-:Y:S01]  /*1a60*/  LOP3.LUT R2, R2, 0x1c0, RZ, 0xc0, !PT ;  /* 0x000001c002027812 */ /* 0x000fe200078ec0ff */
[----:B------:R-:W-:Y:S01]  /*1a70*/  IMAD.MOV.U32 R221, RZ, RZ, 0x20 ;  /* 0x00000020ffdd7424 */ /* 0x000fe200078e00ff */
[----:B------:R-:W-:Y:S01]  /*1a80*/  LOP3.LUT R6, R6, 0x8, RZ, 0xc0, !PT ;  /* 0x0000000806067812 */ /* 0x000fe200078ec0ff */
[----:B------:R-:W1:Y:S01]  /*1a90*/  S2UR UR10, SR_CTAID.Y ;  /* 0x00000000000a79c3 */ /* 0x000e620000002600 */
[--C-:B------:R-:W-:Y:S01]  /*1aa0*/  SHF.R.U32.HI R3, RZ, 0x3, R2.reuse ;  /* 0x00000003ff037819 */ /* 0x100fe20000011602 */
[----:B------:R-:W-:Y:S01]  /*1ab0*/  IMAD.MOV.U32 R222, RZ, RZ, 0x40 ;  /* 0x00000040ffde7424 */ /* 0x000fe200078e00ff */
[----:B------:R-:W-:Y:S01]  /*1ac0*/  LOP3.LUT R7, R2, 0x10, R9, 0xf8, !PT ;  /* 0x0000001002077812 */ /* 0x000fe200078ef809 */
[----:B------:R-:W-:Y:S01]  /*1ad0*/  IMAD.MOV.U32 R232, RZ, RZ, 0x20 ;  /* 0x00000020ffe87424 */ /* 0x000fe200078e00ff */
[C---:B------:R-:W-:Y:S01]  /*1ae0*/  LOP3.LUT R10, R3.reuse, R6, R2, 0x1e, !PT ;  /* 0x00000006030a7212 */ /* 0x040fe200078e1e02 */
[----:B------:R-:W-:Y:S01]  /*1af0*/  IMAD R223, R16, 0x800, R223 ;  /* 0x0000080010df7824 */ /* 0x000fe200078e02df */
[----:B------:R-:W-:Y:S01]  /*1b00*/  LOP3.LUT R216, R3, R7, R6, 0x1e, !PT ;  /* 0x0000000703d87212 */ /* 0x000fe200078e1e06 */
[----:B------:R-:W-:Y:S01]  /*1b10*/  IMAD.MOV.U32 R228, RZ, RZ, 0x10 ;  /* 0x00000010ffe47424 */ /* 0x000fe200078e00ff */
[----:B------:R-:W-:Y:S01]  /*1b20*/  LOP3.LUT R2, R0, 0x3ffffffc, RZ, 0xc0, !PT ;  /* 0x3ffffffc00027812 */ /* 0x000fe200078ec0ff */
[----:B------:R-:W-:Y:S01]  /*1b30*/  UIADD3 UR6, UR12, 0x3f, URZ ;  /* 0x0000003f0c067890 */ /* 0x000fe2000fffe03f */
[----:B------:R-:W-:Y:S01]  /*1b40*/  SHF.R.S32.HI R3, RZ, 0x1f, R20 ;  /* 0x0000001fff037819 */ /* 0x000fe20000011414 */
[----:B------:R-:W-:Y:S01]  /*1b50*/  IMAD.IADD R223, R223, 0x1, R10 ;  /* 0x00000001dfdf7824 */ /* 0x000fe200078e020a */
[----:B------:R-:W-:Y:S01]  /*1b60*/  SHF.R.S32.HI R8, RZ, 0x2, R0 ;  /* 0x00000002ff087819 */ /* 0x000fe20000011400 */
[----:B------:R-:W-:Y:S01]  /*1b70*/  IMAD.IADD R2, R26, 0x1, -R2 ;  /* 0x000000011a027824 */ /* 0x000fe200078e0a02 */
[----:B------:R-:W-:Y:S01]  /*1b80*/  SHF.R.S32.HI R6, RZ, 0x1f, R0 ;  /* 0x0000001fff067819 */ /* 0x000fe20000011400 */
[----:B------:R-:W-:Y:S01]  /*1b90*/  IMAD R216, R16, 0x200, R216 ;  /* 0x0000020010d87824 */ /* 0x000fe200078e02d8 */
[----:B------:R-:W-:Y:S01]  /*1ba0*/  LEA.HI R0, R3, R20, RZ, 0x2 ;  /* 0x0000001403007211 */ /* 0x000fe200078f10ff */
[----:B------:R-:W-:Y:S01]  /*1bb0*/  IMAD R11, R2, 0x2, R5 ;  /* 0x00000002020b7824 */ /* 0x000fe200078e0205 */
[----:B------:R-:W-:Y:S01]  /*1bc0*/  LOP3.LUT R7, R17, 0xffffffe0, RZ, 0xc0, !PT ;  /* 0xffffffe011077812 */ /* 0x000fe200078ec0ff */
[----:B------:R-:W-:Y:S01]  /*1bd0*/  USHF.R.S32.HI UR4, URZ, 0x1f, UR6 ;  /* 0x0000001f3f047899 */ /* 0x000fe20008011406 */
[----:B------:R-:W-:Y:S01]  /*1be0*/  LEA.HI R3, R6, R8, RZ, 0x3 ;  /* 0x0000000806037211 */ /* 0x000fe200078f18ff */
[----:B------:R-:W-:Y:S01]  /*1bf0*/  IMAD.MOV.U32 R225, RZ, RZ, 0x40 ;  /* 0x00000040ffe17424 */ /* 0x000fe200078e00ff */
[----:B------:R-:W-:Y:S01]  /*1c00*/  LOP3.LUT R0, R0, 0xfffffffc, RZ, 0xc0, !PT ;  /* 0xfffffffc00007812 */ /* 0x000fe200078ec0ff */
[----:B------:R-:W-:Y:S01]  /*1c10*/  IMAD.IADD R7, R26, 0x1, -R7 ;  /* 0x000000011a077824 */ /* 0x000fe200078e0a07 */
[----:B------:R-:W-:Y:S01]  /*1c20*/  LOP3.LUT R2, R3, 0xfffffff8, RZ, 0xc0, !PT ;  /* 0xfffffff803027812 */ /* 0x000fe200078ec0ff */
[----:B------:R-:W-:Y:S01]  /*1c30*/  IMAD.SHL.U32 R224, R223, 0x2, RZ ;  /* 0x00000002dfe07824 */ /* 0x000fe200078e00ff */
[----:B------:R-:W-:Y:S01]  /*1c40*/  SHF.R.S32.HI R27, RZ, 0x1f, R26 ;  /* 0x0000001fff1b7819 */ /* 0x000fe2000001141a */
[----:B------:R-:W-:Y:S01]  /*1c50*/  IMAD.IADD R3, R20, 0x1, -R0 ;  /* 0x0000000114037824 */ /* 0x000fe200078e0a00 */
[----:B------:R-:W-:Y:S01]  /*1c60*/  SHF.R.S32.HI R0, RZ, 0x1f, R7 ;  /* 0x0000001fff007819 */ /* 0x000fe20000011407 */
[----:B------:R-:W-:Y:S01]  /*1c70*/  IMAD.IADD R2, R8, 0x1, -R2 ;  /* 0x0000000108027824 */ /* 0x000fe200078e0a02 */
[----:B------:R-:W-:Y:S01]  /*1c80*/  SEL R221, R221, 0xffffffe0, !P0 ;  /* 0xffffffe0dddd7807 */ /* 0x000fe20004000000 */
[----:B------:R-:W-:Y:S01]  /*1c90*/  IMAD R6, R3, -0x8, R24 ;  /* 0xfffffff803067824 */ /* 0x000fe200078e0218 */
[----:B------:R-:W-:Y:S01]  /*1ca0*/  LEA.HI R0, R0, R7, RZ, 0x2 ;  /* 0x0000000700007211 */ /* 0x000fe200078f10ff */
[C---:B------:R-:W-:Y:S01]  /*1cb0*/  IMAD.SHL.U32 R5, R2.reuse, 0x40, RZ ;  /* 0x0000004002057824 */ /* 0x040fe200078e00ff */
[----:B------:R-:W-:Y:S01]  /*1cc0*/  LOP3.LUT P0, RZ, R2, 0x4, RZ, 0xc0, !PT ;  /* 0x0000000402ff7812 */ /* 0x000fe2000780c0ff */
[----:B------:R2:W-:Y:S01]  /*1cd0*/  STL [R1+0x1c], R27 ;  /* 0x00001c1b01007387 */ /* 0x0005e20000100800 */
[C---:B------:R-:W-:Y:S01]  /*1ce0*/  LOP3.LUT R3, R0.reuse, 0xfffffffc, RZ, 0xc0, !PT ;  /* 0xfffffffc00037812 */ /* 0x040fe200078ec0ff */
[----:B------:R-:W-:Y:S01]  /*1cf0*/  IMAD R221, R223, 0x2, R221 ;  /* 0x00000002dfdd7824 */ /* 0x000fe200078e02dd */
[----:B------:R-:W-:Y:S01]  /*1d00*/  LEA.HI.SX32 R249, R0, R9, 0x1e ;  /* 0x0000000900f97211 */ /* 0x000fe200078ff2ff */
[----:B------:R-:W-:Y:S01]  /*1d10*/  IMAD.SHL.U32 R217, R216, 0x2, RZ ;  /* 0x00000002d8d97824 */ /* 0x000fe200078e00ff */
[----:B------:R-:W-:Y:S01]  /*1d20*/  LOP3.LUT R0, R5, 0x1c0, RZ, 0xc0, !PT ;  /* 0x000001c005007812 */ /* 0x000fe200078ec0ff */
[----:B------:R-:W-:Y:S01]  /*1d30*/  IMAD.IADD R5, R7, 0x1, -R3 ;  /* 0x0000000107057824 */ /* 0x000fe200078e0a03 */
[----:B------:R-:W-:Y:S01]  /*1d40*/  LOP3.LUT P1, RZ, R22, 0x4, RZ, 0xc0, !PT ;  /* 0x0000000416ff7812 */ /* 0x000fe2000782c0ff */
[----:B------:R-:W-:Y:S01]  /*1d50*/  ULEA.HI UR4, UR4, UR6, URZ, 0x6 ;  /* 0x0000000604047291 */ /* 0x000fe2000f8f303f */
[----:B------:R-:W-:Y:S01]  /*1d60*/  SHF.R.U32.HI R3, RZ, 0x3, R0 ;  /* 0x00000003ff037819 */ /* 0x000fe20000011600 */
[----:B------:R-:W-:Y:S01]  /*1d70*/  IMAD R248, R5, -0x2, R6 ;  /* 0xfffffffe05f87824 */ /* 0x000fe200078e0206 */
[----:B------:R-:W-:Y:S01]  /*1d80*/  SEL R222, R222, 0xffffffc0, !P1 ;  /* 0xffffffc0dede7807 */ /* 0x000fe20004800000 */
[----:B------:R-:W-:Y:S01]  /*1d90*/  CS2R R194, SRZ ;  /* 0x0000000000c27805 */ /* 0x000fe2000001ff00 */
[----:B------:R-:W-:Y:S01]  /*1da0*/  LOP3.LUT R0, R3, R0, R23, 0x1e, !PT ;  /* 0x0000000003007212 */ /* 0x000fe200078e1e17 */
[----:B------:R-:W-:Y:S01]  /*1db0*/  CS2R R192, SRZ ;  /* 0x0000000000c07805 */ /* 0x000fe2000001ff00 */
[----:B------:R-:W-:Y:S01]  /*1dc0*/  LOP3.LUT P1, RZ, R4, 0x4, RZ, 0xc0, !PT ;  /* 0x0000000404ff7812 */ /* 0x000fe2000782c0ff */
[----:B------:R-:W-:Y:S01]  /*1dd0*/  IMAD R223, R223, 0x2, R222 ;  /* 0x00000002dfdf7824 */ /* 0x000fe200078e02de */
[----:B------:R-:W-:Y:S01]  /*1de0*/  CS2R R190, SRZ ;  /* 0x0000000000be7805 */ /* 0x000fe2000001ff00 */
[----:B------:R-:W-:Y:S01]  /*1df0*/  IMAD.IADD R0, R11, 0x1, R0 ;  /* 0x000000010b007824 */ /* 0x000fe200078e0200 */
[----:B------:R-:W-:Y:S01]  /*1e00*/  SEL R226, R232, 0xffffffe0, !P1 ;  /* 0xffffffe0e8e27807 */ /* 0x000fe20004800000 */
[----:B------:R-:W-:Y:S01]  /*1e10*/  IMAD R216, R216, 0x2, R222 ;  /* 0x00000002d8d87824 */ /* 0x000fe200078e02de */
[----:B------:R-:W-:Y:S01]  /*1e20*/  CS2R R188, SRZ ;  /* 0x0000000000bc7805 */ /* 0x000fe2000001ff00 */
[----:B------:R-:W-:Y:S01]  /*1e30*/  CS2R R186, SRZ ;  /* 0x0000000000ba7805 */ /* 0x000fe2000001ff00 */
[----:B------:R-:W-:Y:S01]  /*1e40*/  LEA R238, R0, 0x20480, 0x1 ;  /* 0x0002048000ee7811 */ /* 0x000fe200078e08ff */
[----:B------:R-:W-:Y:S01]  /*1e50*/  IMAD.IADD R229, R220, 0x1, R226 ;  /* 0x00000001dce57824 */ /* 0x000fe200078e02e2 */
[----:B------:R-:W-:Y:S01]  /*1e60*/  CS2R R184, SRZ ;  /* 0x0000000000b87805 */ /* 0x000fe2000001ff00 */
[----:B------:R-:W-:Y:S01]  /*1e70*/  CS2R R182, SRZ ;  /* 0x0000000000b67805 */ /* 0x000fe2000001ff00 */
[C---:B------:R-:W-:Y:S01]  /*1e80*/  IADD3 R239, R238.reuse, 0x40, RZ ;  /* 0x00000040eeef7810 */ /* 0x040fe20007ffe0ff */
[----:B------:R-:W-:Y:S01]  /*1e90*/  CS2R R180, SRZ ;  /* 0x0000000000b47805 */ /* 0x000fe2000001ff00 */
[----:B------:R-:W-:Y:S01]  /*1ea0*/  @P0 IADD3 R239, R238, -0x40, RZ ;  /* 0xffffffc0eeef0810 */ /* 0x000fe20007ffe0ff */
[----:B------:R-:W-:Y:S01]  /*1eb0*/  CS2R R178, SRZ ;  /* 0x0000000000b27805 */ /* 0x000fe2000001ff00 */
[----:B------:R-:W-:Y:S01]  /*1ec0*/  LOP3.LUT P0, RZ, R4, 0x2, RZ, 0xc0, !PT ;  /* 0x0000000204ff7812 */ /* 0x000fe2000780c0ff */
[----:B------:R-:W-:Y:S01]  /*1ed0*/  CS2R R176, SRZ ;  /* 0x0000000000b07805 */ /* 0x000fe2000001ff00 */
[----:B------:R-:W-:Y:S01]  /*1ee0*/  CS2R R174, SRZ ;  /* 0x0000000000ae7805 */ /* 0x000fe2000001ff00 */
[----:B------:R-:W-:Y:S01]  /*1ef0*/  CS2R R172, SRZ ;  /* 0x0000000000ac7805 */ /* 0x000fe2000001ff00 */
[----:B------:R-:W-:Y:S01]  /*1f00*/  SEL R228, R228, 0xfffffff0, !P0 ;  /* 0xfffffff0e4e47807 */ /* 0x000fe20004000000 */
        /* <DEDUP_REMOVED lines=53> */
[----:B------:R-:W-:Y:S01]  /*2260*/  SEL R225, R225, 0xffffffc0, !P1 ;  /* 0xffffffc0e1e17807 */ /* 0x000fe20004800000 */
[----:B------:R-:W-:Y:S01]  /*2270*/  IMAD.IADD R230, R220, 0x1, R228 ;  /* 0x00000001dce67824 */ /* 0x000fe200078e02e4 */
[----:B------:R-:W-:Y:S01]  /*2280*/  ULDC UR9, c[0x0][0x278] ;  /* 0x00009e0000097ab9 */ /* 0x000fe20000000800 */
[----:B------:R-:W-:Y:S01]  /*2290*/  IMAD.IADD R231, R228, 0x1, R229 ;  /* 0x00000001e4e77824 */ /* 0x000fe200078e02e5 */
[----:B------:R-:W-:-:S02]  /*22a0*/  ULDC UR8, c[0x0][0x290] ;  /* 0x0000a40000087ab9 */ /* 0x000fc40000000800 */
[----:B------:R-:W-:Y:S02]  /*22b0*/  UMOV UR5, URZ ;  /* 0x0000003f00057c82 */ /* 0x000fe40008000000 */
[----:B------:R-:W-:Y:S02]  /*22c0*/  UMOV UR25, 0x1 ;  /* 0x0000000100197882 */ /* 0x000fe40000000000 */
[----:B------:R-:W-:Y:S02]  /*22d0*/  UMOV UR24, URZ ;  /* 0x0000003f00187c82 */ /* 0x000fe40008000000 */
[----:B------:R-:W-:Y:S02]  /*22e0*/  UMOV UR23, URZ ;  /* 0x0000003f00177c82 */ /* 0x000fe40008000000 */
[----:B------:R-:W-:Y:S02]  /*22f0*/  UIMAD UR9, UR18, UR9, URZ ;  /* 0x00000009120972a4 */ /* 0x000fe4000f8e023f */
[----:B------:R-:W-:-:S02]  /*2300*/  UIMAD UR8, UR18, UR8, URZ ;  /* 0x00000008120872a4 */ /* 0x000fc4000f8e023f */
[----:B------:R-:W-:Y:S02]  /*2310*/  USHF.R.S32.HI UR22, URZ, 0x6, UR4 ;  /* 0x000000063f167899 */ /* 0x000fe40008011404 */
[----:B-12---:R-:W-:Y:S02]  /*2320*/  ULDC UR11, c[0x0][0x168] ;  /* 0x00005a00000b7ab9 */ /* 0x006fe40000000800 */
.L_x_1099:
[----:B------:R-:W-:Y:S04]  /*2330*/  DEPBAR.LE SB0, 0x1 ;  /* 0x000080400000791a */ /* 0x000fe80000000000 */
[----:B------:R-:W-:Y:S01]  /*2340*/  BAR.SYNC.DEFER_BLOCKING 0x0 ;  /* 0x0000000000007b1d */ /* 0x000fe20000010000 */
[----:B------:R-:W-:Y:S01]  /*2350*/  IMAD.U32 R0, RZ, RZ, UR5 ;  /* 0x00000005ff007e24 */ /* 0x000fe2000f8e00ff */
[----:B------:R-:W-:Y:S01]  /*2360*/  UIADD3 UR19, UR24, 0x1, URZ ;  /* 0x0000000118137890 */ /* 0x000fe2000fffe03f */
[----:B------:R-:W-:Y:S02]  /*2370*/  IMAD.U32 R2, RZ, RZ, UR5 ;  /* 0x00000005ff027e24 */ /* 0x000fe4000f8e00ff */
[----:B------:R-:W-:Y:S01]  /*2380*/  IMAD R0, R0, 0x2000, R220 ;  /* 0x0000200000007824 */ /* 0x000fe200078e02dc */
[----:B------:R-:W-:Y:S01]  /*2390*/  UISETP.GE.AND UP0, UPT, UR19, UR22, UPT ;  /* 0x000000161300728c */ /* 0x000fe2000bf06270 */
[----:B------:R-:W-:Y:S01]  /*23a0*/  IMAD.U32 R237, RZ, RZ, UR5 ;  /* 0x00000005ffed7e24 */ /* 0x000fe2000f8e00ff */
[----:B------:R-:W-:Y:S02]  /*23b0*/  LEA R2, R2, R228, 0xd ;  /* 0x000000e402027211 */ /* 0x000fe400078e68ff */
[----:B------:R-:W-:Y:S02]  /*23c0*/  SHF.L.U32 R0, R0, 0x1, RZ ;  /* 0x0000000100007819 */ /* 0x000fe400000006ff */
[----:B------:R-:W-:Y:S01]  /*23d0*/  LEA R237, R237, R249, 0x6 ;  /* 0x000000f9eded7211 */ /* 0x000fe200078e30ff */
[C---:B------:R-:W-:Y:S01]  /*23e0*/  IMAD.IADD R3, R220.reuse, 0x1, R2 ;  /* 0x00000001dc037824 */ /* 0x040fe200078e0202 */
[----:B------:R-:W-:Y:S02]  /*23f0*/  IADD3 R2, R220, R2, R226 ;  /* 0x00000002dc027210 */ /* 0x000fe40007ffe0e2 */
[----:B------:R-:W-:Y:S01]  /*2400*/  PLOP3.LUT P1, PT, PT, PT, UP0, 0x80, 0x0 ;  /* 0x000000000000781c */ /* 0x000fe20003f2f008 */
[----:B------:R-:W-:Y:S01]  /*2410*/  IMAD.SHL.U32 R237, R237, 0x4, RZ ;  /* 0x00000004eded7824 */ /* 0x000fe200078e00ff */
[----:B------:R-:W-:Y:S01]  /*2420*/  SHF.L.U32 R209, R3, 0x1, RZ ;  /* 0x0000000103d17819 */ /* 0x000fe200000006ff */
[----:B------:R-:W-:Y:S01]  /*2430*/  IMAD.SHL.U32 R219, R2, 0x2, RZ ;  /* 0x0000000202db7824 */ /* 0x000fe200078e00ff */
[----:B------:R-:W-:Y:S02]  /*2440*/  MOV R3, UR5 ;  /* 0x0000000500037c02 */ /* 0x000fe40008000f00 */
[----:B------:R-:W-:Y:S01]  /*2450*/  MOV R2, UR5 ;  /* 0x0000000500027c02 */ /* 0x000fe20008000f00 */
[----:B------:R-:W-:Y:S04]  /*2460*/  LDSM.16.M88.4 R16, [R224+0x80] ;  /* 0x00008000e010783b */ /* 0x000fe80000000200 */
[----:B------:R-:W-:Y:S01]  /*2470*/  IMAD R2, R2, 0x2000, R230 ;  /* 0x0000200002027824 */ /* 0x000fe200078e02e6 */
        /* <DEDUP_REMOVED lines=14> */
[----:B------:R-:W-:Y:S05]  /*2560*/  LDS R233, [R237+0x20080] ;  /* 0x02008000ede97984 */ /* 0x000fea0000000800 */
[----:B------:R-:W-:Y:S02]  /*2570*/  LDS R234, [R237+0x200a0] ;  /* 0x0200a000edea7984 */ /* 0x000fe40000000800 */
[C---:B------:R-:W-:Y:S03]  /*2580*/  HMMA.16816.F32.BF16 R16, R32.reuse, R18, RZ ;  /* 0x000000122010723c */ /* 0x040fe600000418ff */
[----:B------:R-:W-:Y:S05]  /*2590*/  LDS R235, [R237+0x20100] ;  /* 0x02010000edeb7984 */ /* 0x000fea0000000800 */
[-C--:B---3--:R-:W-:Y:S01]  /*25a0*/  HMMA.16816.F32.BF16 R20, R32, R36.reuse, RZ ;  /* 0x000000242014723c */ /* 0x088fe200000418ff */
[----:B------:R-:W-:Y:S07]  /*25b0*/  LDS R236, [R237+0x20120] ;  /* 0x02012000edec7984 */ /* 0x000fee0000000800 */
[C---:B------:R-:W-:Y:S07]  /*25c0*/  HMMA.16816.F32.BF16 R24, R28.reuse, R36, RZ ;  /* 0x000000241c18723c */ /* 0x040fee00000418ff */
[----:B------:R-:W-:Y:S01]  /*25d0*/  IMAD.U32 R36, RZ, RZ, UR5 ;  /* 0x00000005ff247e24 */ /* 0x000fe2000f8e00ff */
[-C--:B------:R-:W-:Y:S04]  /*25e0*/  HMMA.16816.F32.BF16 R28, R28, R38.reuse, RZ ;  /* 0x000000261c1c723c */ /* 0x080fe800000418ff */
[----:B------:R-:W-:Y:S01]  /*25f0*/  IMAD R37, R36, 0x2000, R226 ;  /* 0x0000200024257824 */ /* 0x000fe200078e02e2 */
[----:B------:R-:W-:Y:S03]  /*2600*/  LEA R36, R3, R229, 0xd ;  /* 0x000000e503247211 */ /* 0x000fe600078e68ff */
[----:B------:R-:W-:Y:S04]  /*2610*/  HMMA.16816.F32.BF16 R32, R32, R38, RZ ;  /* 0x000000262020723c */ /* 0x000fe800000418ff */
[----:B------:R-:W-:Y:S01]  /*2620*/  IMAD.IADD R3, R220, 0x1, R37 ;  /* 0x00000001dc037824 */ /* 0x000fe200078e0225 */
[----:B------:R-:W-:Y:S03]  /*2630*/  SHF.L.U32 R208, R36, 0x1, RZ ;  /* 0x0000000124d07819 */ /* 0x000fe600000006ff */
[-C--:B----4-:R-:W-:Y:S02]  /*2640*/  HMMA.16816.F32.BF16 R4, R40, R44.reuse, R4 ;  /* 0x0000002c2804723c */ /* 0x090fe40000041804 */
[----:B------:R-:W-:Y:S03]  /*2650*/  LDSM.16.M88.4 R60, [R208+0x11080] ;  /* 0x01108000d03c783b */ /* 0x000fe60000000200 */
[----:B------:R-:W-:Y:S01]  /*2660*/  IMAD.SHL.U32 R218, R3, 0x2, RZ ;  /* 0x0000000203da7824 */ /* 0x000fe200078e00ff */
[----:B------:R-:W-:Y:S02]  /*2670*/  MOV R3, UR5 ;  /* 0x0000000500037c02 */ /* 0x000fe40008000f00 */
[C---:B-----5:R-:W-:Y:S02]  /*2680*/  HMMA.16816.F32.BF16 R8, R48.reuse, R44, R8 ;  /* 0x0000002c3008723c */ /* 0x060fe40000041808 */
[----:B------:R-:W1:Y:S02]  /*2690*/  LDSM.16.M88.4 R36, [R218+0x10080] ;  /* 0x01008000da24783b */ /* 0x000e640000000200 */
[----:B------:R-:W-:Y:S04]  /*26a0*/  IMAD R3, R3, 0x2000, R231 ;  /* 0x0000200003037824 */ /* 0x000fe800078e02e7 */
[-C--:B------:R-:W-:Y:S04]  /*26b0*/  HMMA.16816.F32.BF16 R12, R48, R46.reuse, R12 ;  /* 0x0000002e300c723c */ /* 0x080fe8000004180c */
[----:B------:R-:W-:Y:S04]  /*26c0*/  SHF.L.U32 R3, R3, 0x1, RZ ;  /* 0x0000000103037819 */ /* 0x000fe800000006ff */
[C---:B------:R-:W-:Y:S01]  /*26d0*/  HMMA.16816.F32.BF16 R16, R40.reuse, R46, R16 ;  /* 0x0000002e2810723c */ /* 0x040fe20000041810 */
[----:B------:R-:W2:Y:S05]  /*26e0*/  LDSM.16.M88.4 R204, [R3+0x11080] ;  /* 0x0110800003cc783b */ /* 0x000eaa0000000200 */
[----:B------:R-:W-:Y:S02]  /*26f0*/  LDSM.16.M88.4 R44, [R224+0x4080] ;  /* 0x00408000e02c783b */ /* 0x000fe40000000200 */
[-C--:B------:R-:W-:Y:S08]  /*2700*/  HMMA.16816.F32.BF16 R20, R40, R52.reuse, R20 ;  /* 0x000000342814723c */ /* 0x080ff00000041814 */
[C---:B------:R-:W-:Y:S08]  /*2710*/  HMMA.16816.F32.BF16 R24, R48.reuse, R52, R24 ;  /* 0x000000343018723c */ /* 0x040ff00000041818 */
[-C--:B------:R-:W-:Y:S01]  /*2720*/  HMMA.16816.F32.BF16 R28, R48, R54.reuse, R28 ;  /* 0x00000036301c723c */ /* 0x080fe2000004181c */
[----:B------:R-:W-:Y:S07]  /*2730*/  LDSM.16.M88.4 R48, [R0+0x13080] ;  /* 0x013080000030783b */ /* 0x000fee0000000200 */
[----:B------:R-:W-:Y:S01]  /*2740*/  HMMA.16816.F32.BF16 R32, R40, R54, R32 ;  /* 0x000000362820723c */ /* 0x000fe20000041820 */
[----:B------:R-:W3:Y:S05]  /*2750*/  LDSM.16.M88.4 R40, [R222+0x2080] ;  /* 0x00208000de28783b */ /* 0x000eea0000000200 */
[----:B------:R-:W-:Y:S02]  /*2760*/  LDSM.16.M88.4 R52, [R224+0x6080] ;  /* 0x00608000e034783b */ /* 0x000fe40000000200 */
[-C--:B-1----:R-:W-:Y:S08]  /*2770*/  HMMA.16816.F32.BF16 R4, R36, R56.reuse, R4 ;  /* 0x000000382404723c */ /* 0x082ff00000041804 */
[C---:B------:R-:W-:Y:S08]  /*2780*/  HMMA.16816.F32.BF16 R8, R60.reuse, R56, R8 ;  /* 0x000000383c08723c */ /* 0x040ff00000041808 */
[-C--:B------:R-:W-:Y:S08]  /*2790*/  HMMA.16816.F32.BF16 R12, R60, R58.reuse, R12 ;  /* 0x0000003a3c0c723c */ /* 0x080ff0000004180c */
[C---:B------:R-:W-:Y:S08]  /*27a0*/  HMMA.16816.F32.BF16 R16, R36.reuse, R58, R16 ;  /* 0x0000003a2410723c */ /* 0x040ff00000041810 */
[-C--:B------:R-:W-:Y:S08]  /*27b0*/  HMMA.16816.F32.BF16 R20, R36, R64.reuse, R20 ;  /* 0x000000402414723c */ /* 0x080ff00000041814 */
[C---:B------:R-:W-:Y:S07]  /*27c0*/  HMMA.16816.F32.BF16 R24, R60.reuse, R64, R24 ;  /* 0x000000403c18723c */ /* 0x040fee0000041818 */
[----:B------:R-:W-:Y:S01]  /*27d0*/  SHF.L.U32 R64, R2, 0x1, RZ ;  /* 0x0000000102407819 */ /* 0x000fe200000006ff */
[-C--:B------:R-:W-:Y:S01]  /*27e0*/  HMMA.16816.F32.BF16 R28, R60, R66.reuse, R28 ;  /* 0x000000423c1c723c */ /* 0x080fe2000004181c */
[----:B------:R-:W-:Y:S05]  /*27f0*/  LDSM.16.M88.4 R60, [R221+0x4080] ;  /* 0x00408000dd3c783b */ /* 0x000fea0000000200 */
[----:B------:R-:W-:Y:S02]  /*2800*/  LDSM.16.M88.4 R56, [R64+0x12080] ;  /* 0x012080004038783b */ /* 0x000fe40000000200 */
[----:B------:R-:W-:Y:S03]  /*2810*/  HMMA.16816.F32.BF16 R32, R36, R66, R32 ;  /* 0x000000422420723c */ /* 0x000fe60000041820 */
[----:B------:R-:W1:Y:S05]  /*2820*/  LDSM.16.M88.4 R36, [R0+0x12080] ;  /* 0x012080000024783b */ /* 0x000e6a0000000200 */
[-C--:B------:R-:W-:Y:S01]  /*2830*/  HMMA.16816.F32.BF16 R4, R196, R200.reuse, R4 ;  /* 0x000000c8c404723c */ /* 0x080fe20000041804 */
[----:B------:R-:W4:Y:S07]  /*2840*/  LDSM.16.M88.4 R64, [R64+0x13080] ;  /* 0x013080004040783b */ /* 0x000f2e0000000200 */
[C---:B--2---:R-:W-:Y:S08]  /*2850*/  HMMA.16816.F32.BF16 R8, R204.reuse, R200, R8 ;  /* 0x000000c8cc08723c */ /* 0x044ff00000041808 */
[-C--:B------:R-:W-:Y:S08]  /*2860*/  HMMA.16816.F32.BF16 R12, R204, R202.reuse, R12 ;  /* 0x000000cacc0c723c */ /* 0x080ff0000004180c */
[C---:B------:R-:W-:Y:S01]  /*2870*/  HMMA.16816.F32.BF16 R16, R196.reuse, R202, R16 ;  /* 0x000000cac410723c */ /* 0x040fe20000041810 */
[----:B------:R-:W2:Y:S07]  /*2880*/  LDSM.16.M88.4 R200, [R221+0x6080] ;  /* 0x00608000ddc8783b */ /* 0x000eae0000000200 */
[-C--:B---3--:R-:W-:Y:S08]  /*2890*/  HMMA.16816.F32.BF16 R20, R196, R40.reuse, R20 ;  /* 0x00000028c414723c */ /* 0x088ff00000041814 */
        /* <DEDUP_REMOVED lines=18> */
[-C--:B------:R-:W-:Y:S08]  /*29c0*/  HMMA.16816.F32.BF16 R4, R56, R60.reuse, R4 ;  /* 0x0000003c3804723c */ /* 0x080ff00000041804 */
[C---:B----4-:R-:W-:Y:S08]  /*29d0*/  HMMA.16816.F32.BF16 R8, R64.reuse, R60, R8 ;  /* 0x0000003c4008723c */ /* 0x050ff00000041808 */
[-C--:B------:R-:W-:Y:S08]  /*29e0*/  HMMA.16816.F32.BF16 R12, R64, R62.reuse, R12 ;  /* 0x0000003e400c723c */ /* 0x080ff0000004180c */
[C---:B------:R-:W-:Y:S08]  /*29f0*/  HMMA.16816.F32.BF16 R16, R56.reuse, R62, R16 ;  /* 0x0000003e3810723c */ /* 0x040ff00000041810 */
[-C--:B--2---:R-:W-:Y:S08]  /*2a00*/  HMMA.16816.F32.BF16 R20, R56, R200.reuse, R20 ;  /* 0x000000c83814723c */ /* 0x084ff00000041814 */
[C---:B------:R-:W-:Y:S08]  /*2a10*/  HMMA.16816.F32.BF16 R24, R64.reuse, R200, R24 ;  /* 0x000000c84018723c */ /* 0x040ff00000041818 */
[-C--:B------:R-:W-:Y:S08]  /*2a20*/  HMMA.16816.F32.BF16 R28, R64, R202.reuse, R28 ;  /* 0x000000ca401c723c */ /* 0x080ff0000004181c */
[----:B------:R-:W-:Y:S08]  /*2a30*/  HMMA.16816.F32.BF16 R32, R56, R202, R32 ;  /* 0x000000ca3820723c */ /* 0x000ff00000041820 */
[-C--:B-1----:R-:W-:Y:S08]  /*2a40*/  HMMA.16816.F32.BF16 R4, R40, R44.reuse, R4 ;  /* 0x0000002c2804723c */ /* 0x082ff00000041804 */
[C---:B------:R-:W-:Y:S08]  /*2a50*/  HMMA.16816.F32.BF16 R8, R196.reuse, R44, R8 ;  /* 0x0000002cc408723c */ /* 0x040ff00000041808 */
[-C--:B------:R-:W-:Y:S08]  /*2a60*/  HMMA.16816.F32.BF16 R12, R196, R46.reuse, R12 ;  /* 0x0000002ec40c723c */ /* 0x080ff0000004180c */
[C---:B------:R-:W-:Y:S01]  /*2a70*/  HMMA.16816.F32.BF16 R16, R40.reuse, R46, R16 ;  /* 0x0000002e2810723c */ /* 0x040fe20000041810 */
[----:B------:R-:W1:Y:S01]  /*2a80*/  LDSM.16.M88.4 R44, [R222+0x4080] ;  /* 0x00408000de2c783b */ /* 0x000e620000000200 */
[----:B------:R-:W-:Y:S04]  /*2a90*/  DEPBAR.LE SB0, 0x1 ;  /* 0x000080400000791a */ /* 0x000fe80000000000 */
[----:B------:R-:W-:Y:S02]  /*2aa0*/  BAR.SYNC.DEFER_BLOCKING 0x0 ;  /* 0x0000000000007b1d */ /* 0x000fe40000010000 */
[-C--:B------:R-:W-:Y:S08]  /*2ab0*/  HMMA.16816.F32.BF16 R20, R40, R204.reuse, R20 ;  /* 0x000000cc2814723c */ /* 0x080ff00000041814 */
[C---:B------:R-:W-:Y:S08]  /*2ac0*/  HMMA.16816.F32.BF16 R24, R196.reuse, R204, R24 ;  /* 0x000000ccc418723c */ /* 0x040ff00000041818 */
[-C--:B------:R-:W-:Y:S01]  /*2ad0*/  HMMA.16816.F32.BF16 R28, R196, R206.reuse, R28 ;  /* 0x000000cec41c723c */ /* 0x080fe2000004181c */
[----:B------:R2:W3:Y:S07]  /*2ae0*/  LDSM.16.M88.4 R64, [R0+0x18080] ;  /* 0x018080000040783b */ /* 0x0004ee0000000200 */
[----:B------:R-:W-:Y:S01]  /*2af0*/  HMMA.16816.F32.BF16 R32, R40, R206, R32 ;  /* 0x000000ce2820723c */ /* 0x000fe20000041820 */
[----:B------:R2:W4:Y:S05]  /*2b00*/  LDSM.16.M88.4 R60, [R0+0x19080] ;  /* 0x01908000003c783b */ /* 0x00052a0000000200 */
[----:B------:R2:W2:Y:S02]  /*2b10*/  LDSM.16.M88.4 R200, [R209+0x18080] ;  /* 0x01808000d1c8783b */ /* 0x0004a40000000200 */
[-C--:B-1----:R-:W-:Y:S03]  /*2b20*/  HMMA.16816.F32.BF16 R4, R36, R44.reuse, R4 ;  /* 0x0000002c2404723c */ /* 0x082fe60000041804 */
[----:B------:R-:W1:Y:S05]  /*2b30*/  LDSM.16.M88.4 R208, [R209+0x19080] ;  /* 0x01908000d1d0783b */ /* 0x000e6a0000000200 */
[C---:B------:R-:W-:Y:S01]  /*2b40*/  HMMA.16816.F32.BF16 R8, R48.reuse, R44, R8 ;  /* 0x0000002c3008723c */ /* 0x040fe20000041808 */
[----:B------:R1:W1:Y:S05]  /*2b50*/  LDSM.16.M88.4 R56, [R224+0x8080] ;  /* 0x00808000e038783b */ /* 0x00026a0000000200 */
[----:B------:R1:W1:Y:S02]  /*2b60*/  LDSM.16.M88.4 R196, [R224+0xa080] ;  /* 0x00a08000e0c4783b */ /* 0x0002640000000200 */
[-C--:B------:R-:W-:Y:S03]  /*2b70*/  HMMA.16816.F32.BF16 R12, R48, R46.reuse, R12 ;  /* 0x0000002e300c723c */ /* 0x080fe6000004180c */
[----:B------:R1:W1:Y:S05]  /*2b80*/  LDSM.16.M88.4 R204, [R221+0x8080] ;  /* 0x00808000ddcc783b */ /* 0x00026a0000000200 */
[C---:B------:R-:W-:Y:S01]  /*2b90*/  HMMA.16816.F32.BF16 R16, R36.reuse, R46, R16 ;  /* 0x0000002e2410723c */ /* 0x040fe20000041810 */
[----:B------:R1:W1:Y:S07]  /*2ba0*/  LDSM.16.M88.4 R212, [R221+0xa080] ;  /* 0x00a08000ddd4783b */ /* 0x00026e0000000200 */
[-C--:B------:R-:W-:Y:S08]  /*2bb0*/  HMMA.16816.F32.BF16 R20, R36, R52.reuse, R20 ;  /* 0x000000342414723c */ /* 0x080ff00000041814 */
[C---:B------:R-:W-:Y:S08]  /*2bc0*/  HMMA.16816.F32.BF16 R24, R48.reuse, R52, R24 ;  /* 0x000000343018723c */ /* 0x040ff00000041818 */
[-C--:B------:R-:W-:Y:S08]  /*2bd0*/  HMMA.16816.F32.BF16 R28, R48, R54.reuse, R28 ;  /* 0x00000036301c723c */ /* 0x080ff0000004181c */
[----:B------:R-:W-:Y:S01]  /*2be0*/  HMMA.16816.F32.BF16 R32, R36, R54, R32 ;  /* 0x000000362420723c */ /* 0x000fe20000041820 */
[----:B------:R-:W-:-:S07]  /*2bf0*/  @P1 BRA `(.L_x_1097) ;  /* 0x0000039000001947 */ /* 0x000fce0003800000 */
[----:B--234-:R-:W2:Y:S01]  /*2c00*/  LDL.64 R244, [R1+0x8] ;  /* 0x0000080001f47983 */ /* 0x01cea20000100a00 */
[----:B------:R-:W-:Y:S01]  /*2c10*/  ULDC.64 UR6, c[0x0][0x178] ;  /* 0x00005e0000067ab9 */ /* 0x000fe20000000a00 */
[----:B------:R-:W-:Y:S01]  /*2c20*/  IMAD.U32 R40, RZ, RZ, UR16 ;  /* 0x00000010ff287e24 */ /* 0x000fe2000f8e00ff */
[----:B------:R-:W-:Y:S01]  /*2c30*/  UIMAD.WIDE.U32 UR26, UR19, UR6, URZ ;  /* 0x00000006131a72a5 */ /* 0x000fe2000f8e003f */
[----:B------:R-:W3:Y:S01]  /*2c40*/  LDL.64 R242, [R1] ;  /* 0x0000000001f27983 */ /* 0x000ee20000100a00 */
[----:B------:R-:W-:Y:S01]  /*2c50*/  USHF.R.S32.HI UR4, URZ, 0x1f, UR19 ;  /* 0x0000001f3f047899 */ /* 0x000fe20008011413 */
[----:B------:R-:W-:Y:S02]  /*2c60*/  @!P3 IMAD.MOV.U32 R36, RZ, RZ, R250 ;  /* 0x000000ffff24b224 */ /* 0x000fe400078e00fa */
[----:B------:R-:W4:Y:S01]  /*2c70*/  LDL R240, [R1+0x20] ;  /* 0x0000200001f07983 */ /* 0x000f220000100800 */
[----:B------:R-:W-:Y:S01]  /*2c80*/  UIMAD UR4, UR4, UR6, URZ ;  /* 0x00000006040472a4 */ /* 0x000fe2000f8e023f */
[----:B------:R-:W-:Y:S02]  /*2c90*/  IMAD.U32 R2, RZ, RZ, UR26 ;  /* 0x0000001aff027e24 */ /* 0x000fe4000f8e00ff */
[----:B------:R-:W5:Y:S01]  /*2ca0*/  LDL R241, [R1+0x24] ;  /* 0x0000240001f17983 */ /* 0x000f620000100800 */
[----:B------:R-:W-:Y:S01]  /*2cb0*/  UIMAD UR4, UR19, UR7, UR4 ;  /* 0x00000007130472a4 */ /* 0x000fe2000f8e0204 */
[----:B------:R-:W-:Y:S01]  /*2cc0*/  IMAD.U32 R3, RZ, RZ, UR26 ;  /* 0x0000001aff037e24 */ /* 0x000fe2000f8e00ff */
[----:B------:R-:W-:Y:S01]  /*2cd0*/  UIMAD UR19, UR19, -0x40, UR11 ;  /* 0xffffffc0131378a4 */ /* 0x000fe2000f8e020b */
[----:B------:R-:W-:Y:S01]  /*2ce0*/  @!P3 IMAD.MOV.U32 R37, RZ, RZ, R251 ;  /* 0x000000ffff25b224 */ /* 0x000fe200078e00fb */
[----:B------:R-:W-:Y:S06]  /*2cf0*/  UIADD3 UR4, UR27, UR4, URZ ;  /* 0x000000041b047290 */ /* 0x000fec000fffe03f */
[----:B------:R-:W-:Y:S01]  /*2d00*/  IMAD.U32 R0, RZ, RZ, UR4 ;  /* 0x00000004ff007e24 */ /* 0x000fe2000f8e00ff */
[----:B--2---:R-:W-:Y:S04]  /*2d10*/  LEA R2, P1, R2, R244, 0x7 ;  /* 0x000000f402027211 */ /* 0x004fe800078238ff */
[----:B------:R-:W-:Y:S02]  /*2d20*/  LEA.HI.X R3, R3, R245, R0, 0x7, P1 ;  /* 0x000000f503037211 */ /* 0x000fe400008f3c00 */
[----:B------:R-:W-:Y:S01]  /*2d30*/  IADD3 R40, P2, P1, R40, 0x80, R2 ;  /* 0x0000008028287810 */ /* 0x000fe2000795e002 */
[----:B------:R-:W2:Y:S03]  /*2d40*/  @!P3 S2R R0, SR_CTAID.Y ;  /* 0x000000000000b919 */ /* 0x000ea60000002600 */
[----:B------:R-:W-:Y:S02]  /*2d50*/  IADD3.X R41, RZ, UR15, R3, P2, P1 ;  /* 0x0000000fff297c10 */ /* 0x000fe400097e2403 */
[----:B-----5:R-:W-:Y:S02]  /*2d60*/  ISETP.NE.AND P2, PT, R241, RZ, PT ;  /* 0x000000fff100720c */ /* 0x020fe40003f45270 */
[----:B--2---:R-:W-:Y:S01]  /*2d70*/  @!P3 SHF.R.S32.HI R38, RZ, 0x1f, R0 ;  /* 0x0000001fff26b819 */ /* 0x004fe20000011400 */
[----:B------:R-:W-:Y:S04]  /*2d80*/  @!P3 IMAD.WIDE.U32 R36, R0, c[0x0][0x270], R36 ;  /* 0x00009c000024ba25 */ /* 0x000fe800078e0024 */
[----:B------:R-:W-:Y:S04]  /*2d90*/  @!P3 IMAD R38, R38, c[0x0][0x270], RZ ;  /* 0x00009c002626ba24 */ /* 0x000fe800078e02ff */
[----:B------:R-:W-:Y:S01]  /*2da0*/  @!P3 IMAD R38, R0, c[0x0][0x274], R38 ;  /* 0x00009d000026ba24 */ /* 0x000fe200078e0226 */
[----:B------:R-:W-:Y:S02]  /*2db0*/  @!P3 IADD3 R0, P1, R36, UR9, RZ ;  /* 0x000000092400bc10 */ /* 0x000fe4000ff3e0ff */
[----:B---3--:R-:W-:Y:S02]  /*2dc0*/  IADD3 R36, -R242, UR19, RZ ;  /* 0x00000013f2247c10 */ /* 0x008fe4000fffe1ff */
[----:B------:R-:W-:Y:S02]  /*2dd0*/  @!P3 IADD3.X R37, R37, UR13, R38, P1, !PT ;  /* 0x0000000d2525bc10 */ /* 0x000fe40008ffe426 */
[C---:B------:R-:W-:Y:S04]  /*2de0*/  @!P3 LEA R38, P1, R0.reuse, c[0x0][0x258], 0x2 ;  /* 0x000096000026ba11 */ /* 0x040fe800078210ff */
[----:B------:R-:W-:Y:S01]  /*2df0*/  @!P3 LEA.HI.X R39, R0, c[0x0][0x25c], R37, 0x2, P1 ;  /* 0x000097000027ba11 */ /* 0x000fe200008f1425 */
[----:B------:R-:W-:Y:S01]  /*2e00*/  IMAD.U32 R0, RZ, RZ, UR25 ;  /* 0x00000019ff007e24 */ /* 0x000fe2000f8e00ff */
[----:B------:R-:W-:Y:S03]  /*2e10*/  ISETP.LT.OR P1, PT, R36, 0x1, P5 ;  /* 0x000000012400780c */ /* 0x000fe60002f21670 */
[----:B----4-:R-:W-:Y:S10]  /*2e20*/  IMAD R0, R0, 0x4000, R240 ;  /* 0x0000400000007824 */ /* 0x010ff400078e02f0 */
[----:B------:R-:W-:Y:S01]  /*2e30*/  @!PT LDS RZ, [RZ] ;  /* 0x00000000fffff984 */ /* 0x000fe20000000800 */
[----:B------:R-:W-:Y:S01]  /*2e40*/  @!PT LDS RZ, [RZ] ;  /* 0x00000000fffff984 */ /* 0x000fe20000000800 */
[----:B------:R-:W-:Y:S01]  /*2e50*/  @!PT LDS RZ, [RZ] ;  /* 0x00000000fffff984 */ /* 0x000fe20000000800 */
[----:B------:R2:W-:Y:S01]  /*2e60*/  LDGSTS.E.BYPASS.LTC128B.128 [R0], [R2.64], !P1 ;  /* 0x0000000002007fae */ /* 0x0005e2000c901d54 */
[----:B------:R-:W-:Y:S11]  /*2e70*/  ISETP.LT.OR P1, PT, R36, 0x1, P2 ;  /* 0x000000012400780c */ /* 0x000ff60001721670 */
[----:B------:R-:W-:Y:S02]  /*2e80*/  @!UPT UIADD3 URZ, URZ, URZ, URZ ;  /* 0x0000003f3f3ff290 */ /* 0x000fe4000fffe03f */
[----:B------:R2:W-:Y:S02]  /*2e90*/  LDGSTS.E.BYPASS.LTC128B.128 [R0+0x2000], [R2.64+0x80], !P1 ;  /* 0x0200008002007fae */ /* 0x0005e4000c901d54 */
[----:B--2---:R-:W-:Y:S04]  /*2ea0*/  IADD3 R2, P1, R2, UR16, RZ ;  /* 0x0000001002027c10 */ /* 0x004fe8000ff3e0ff */
[----:B------:R-:W-:Y:S02]  /*2eb0*/  IADD3.X R3, R3, UR15, RZ, P1, !PT ;  /* 0x0000000f03037c10 */ /* 0x000fe40008ffe4ff */
[C---:B------:R-:W-:Y:S11]  /*2ec0*/  ISETP.LT.OR P1, PT, R36.reuse, 0x21, P5 ;  /* 0x000000212400780c */ /* 0x040ff60002f21670 */
[----:B------:R-:W-:Y:S02]  /*2ed0*/  @!UPT UIADD3 URZ, URZ, URZ, URZ ;  /* 0x0000003f3f3ff290 */ /* 0x000fe4000fffe03f */
[----:B------:R2:W-:Y:S01]  /*2ee0*/  LDGSTS.E.BYPASS.LTC128B.128 [R0+0x1000], [R2.64], !P1 ;  /* 0x0100000002007fae */ /* 0x0005e2000c901d54 */
[----:B------:R-:W-:Y:S11]  /*2ef0*/  ISETP.LT.OR P1, PT, R36, 0x21, P2 ;  /* 0x000000212400780c */ /* 0x000ff60001721670 */
[----:B------:R-:W-:Y:S02]  /*2f00*/  @!UPT UIADD3 URZ, URZ, URZ, URZ ;  /* 0x0000003f3f3ff290 */ /* 0x000fe4000fffe03f */
[----:B------:R3:W-:Y:S01]  /*2f10*/  LDGSTS.E.BYPASS.LTC128B.128 [R0+0x3000], [R40.64], !P1 ;  /* 0x0300000028007fae */ /* 0x0007e2000c901d54 */
[----:B--2---:R-:W-:Y:S02]  /*2f20*/  IMAD.U32 R3, RZ, RZ, UR24 ;  /* 0x00000018ff037e24 */ /* 0x004fe4000f8e00ff */
[----:B------:R-:W-:Y:S03]  /*2f30*/  IMAD.U32 R2, RZ, RZ, UR25 ;  /* 0x00000019ff027e24 */ /* 0x000fe6000f8e00ff */
[----:B------:R-:W-:Y:S01]  /*2f40*/  @!P3 LEA R3, R3, 0x40, 0x6 ;  /* 0x000000400303b811 */ /* 0x000fe200078e30ff */
[----:B------:R-:W-:Y:S04]  /*2f50*/  @!P3 IMAD R2, R2, 0x40, R250 ;  /* 0x000000400202b824 */ /* 0x000fe800078e02fa */
[----:B------:R-:W-:Y:S04]  /*2f60*/  @!P3 IMAD.WIDE R38, R3, 0x4, R38 ;  /* 0x000000040326b825 */ /* 0x000fe800078e0226 */
[----:B------:R-:W-:Y:S05]  /*2f70*/  @!P3 IMAD.SHL.U32 R2, R2, 0x4, RZ ;  /* 0x000000040202b824 */ /* 0x000fea00078e00ff */
[----:B------:R3:W-:Y:S02]  /*2f80*/  @!P3 LDGSTS.E.BYPASS.LTC128B.128 [R2+0x20080], [R38.64] ;  /* 0x200800002602bfae */ /* 0x0007e4000b901d54 */
.L_x_1097:
[-C--:B-1234-:R-:W-:Y:S01]  /*2f90*/  HMMA.16816.F32.BF16 R36, R64, R56.reuse, RZ ;  /* 0x000000384024723c */ /* 0x09efe200000418ff */
[----:B------:R-:W0:Y:S01]  /*2fa0*/  LDGDEPBAR ;  /* 0x00000000000079af */ /* 0x000e220000000000 */
[----:B------:R-:W-:Y:S01]  /*2fb0*/  USHF.L.U32 UR4, UR5, 0xd, URZ ;  /* 0x0000000d05047899 */ /* 0x000fe2000800063f */
[----:B------:R-:W-:Y:S01]  /*2fc0*/  ISETP.GT.AND P1, PT, R248, RZ, PT ;  /* 0x000000fff800720c */ /* 0x000fe20003f24270 */
[----:B------:R-:W-:Y:S02]  /*2fd0*/  UIADD3 UR19, UR24, 0x2, URZ ;  /* 0x0000000218137890 */ /* 0x000fe4000fffe03f */
[----:B------:R-:W-:Y:S01]  /*2fe0*/  UIADD3 UR6, UR4, 0x10, URZ ;  /* 0x0000001004067890 */ /* 0x000fe2000fffe03f */
[----:B------:R-:W-:Y:S01]  /*2ff0*/  FSEL R247, R10, -INF , P1 ;  /* 0xff8000000af77808 */ /* 0x000fe20000800000 */
[C---:B------:R-:W-:Y:S01]  /*3000*/  HMMA.16816.F32.BF16 R40, R60.reuse, R56, RZ ;  /* 0x000000383c28723c */ /* 0x040fe200000418ff */
[----:B------:R-:W-:Y:S01]  /*3010*/  MOV R2, UR4 ;  /* 0x0000000400027c02 */ /* 0x000fe20008000f00 */
[----:B------:R-:W-:Y:S02]  /*3020*/  UISETP.GE.AND UP0, UPT, UR19, UR22, UPT ;  /* 0x000000161300728c */ /* 0x000fe4000bf06270 */
[----:B------:R-:W-:Y:S04]  /*3030*/  IADD3 R0, R220, UR4, RZ ;  /* 0x00000004dc007c10 */ /* 0x000fe8000fffe0ff */
[-C--:B------:R-:W-:Y:S01]  /*3040*/  HMMA.16816.F32.BF16 R44, R60, R58.reuse, RZ ;  /* 0x0000003a3c2c723c */ /* 0x080fe200000418ff */
[----:B------:R-:W-:Y:S07]  /*3050*/  SHF.L.U32 R0, R0, 0x1, RZ ;  /* 0x0000000100007819 */ /* 0x000fee00000006ff */
        /* <DEDUP_REMOVED lines=14> */
[----:B------:R-:W2:Y:S07]  /*3140*/  LDSM.16.M88.4 R208, [R218+0x19080] ;  /* 0x01908000dad0783b */ /* 0x000eae0000000200 */
[----:B------:R-:W-:Y:S01]  /*3150*/  HMMA.16816.F32.BF16 R64, R200, R214, R64 ;  /* 0x000000d6c840723c */ /* 0x000fe20000041840 */
[----:B------:R-:W3:Y:S07]  /*3160*/  LDSM.16.M88.4 R200, [R223+0xa080] ;  /* 0x00a08000dfc8783b */ /* 0x000eee0000000200 */
[-C--:B-1----:R-:W-:Y:S01]  /*3170*/  HMMA.16816.F32.BF16 R36, R196, R204.reuse, R36 ;  /* 0x000000ccc424723c */ /* 0x082fe20000041824 */
[----:B------:R-:W-:Y:S07]  /*3180*/  LDSM.16.M88.4 R212, [R222+0x8080] ;  /* 0x00808000ded4783b */ /* 0x000fee0000000200 */
[C---:B--2---:R-:W-:Y:S08]  /*3190*/  HMMA.16816.F32.BF16 R40, R208.reuse, R204, R40 ;  /* 0x000000ccd028723c */ /* 0x044ff00000041828 */
[-C--:B------:R-:W-:Y:S08]  /*31a0*/  HMMA.16816.F32.BF16 R44, R208, R206.reuse, R44 ;  /* 0x000000ced02c723c */ /* 0x080ff0000004182c */
[C---:B------:R-:W-:Y:S01]  /*31b0*/  HMMA.16816.F32.BF16 R48, R196.reuse, R206, R48 ;  /* 0x000000cec430723c */ /* 0x040fe20000041830 */
[----:B------:R-:W1:Y:S07]  /*31c0*/  LDSM.16.M88.4 R204, [R219+0x18080] ;  /* 0x01808000dbcc783b */ /* 0x000e6e0000000200 */
[-C--:B---3--:R-:W-:Y:S08]  /*31d0*/  HMMA.16816.F32.BF16 R52, R196, R200.reuse, R52 ;  /* 0x000000c8c434723c */ /* 0x088ff00000041834 */
        /* <DEDUP_REMOVED lines=14> */
[----:B------:R2:W3:Y:S07]  /*32c0*/  LDSM.16.M88.4 R208, [R0+0x1b080] ;  /* 0x01b0800000d0783b */ /* 0x0004ee0000000200 */
[----:B------:R-:W-:Y:S01]  /*32d0*/  HMMA.16816.F32.BF16 R64, R204, R198, R64 ;  /* 0x000000c6cc40723c */ /* 0x000fe20000041840 */
[----:B------:R-:W4:Y:S07]  /*32e0*/  LDSM.16.M88.4 R196, [R224+0xe080] ;  /* 0x00e08000e0c4783b */ /* 0x000f2e0000000200 */
[-C--:B-1----:R-:W-:Y:S01]  /*32f0*/  HMMA.16816.F32.BF16 R36, R200, R212.reuse, R36 ;  /* 0x000000d4c824723c */ /* 0x082fe20000041824 */
[----:B--2---:R-:W-:Y:S04]  /*3300*/  MOV R0, UR6 ;  /* 0x0000000600007c02 */ /* 0x004fe80008000f00 */
[----:B------:R-:W-:Y:S04]  /*3310*/  @P0 IADD3 R0, R2, -0x10, RZ ;  /* 0xfffffff002000810 */ /* 0x000fe80007ffe0ff */
[----:B------:R-:W-:Y:S04]  /*3320*/  IADD3 R0, R220, R0, RZ ;  /* 0x00000000dc007210 */ /* 0x000fe80007ffe0ff */
[----:B------:R-:W-:Y:S05]  /*3330*/  SHF.L.U32 R0, R0, 0x1, RZ ;  /* 0x0000000100007819 */ /* 0x000fea00000006ff */
[----:B------:R-:W-:Y:S01]  /*3340*/  LDSM.16.M88.4 R204, [R0+0x1a080] ;  /* 0x01a0800000cc783b */ /* 0x000fe20000000200 */
[C---:B---3--:R-:W-:Y:S08]  /*3350*/  HMMA.16816.F32.BF16 R40, R208.reuse, R212, R40 ;  /* 0x000000d4d028723c */ /* 0x048ff00000041828 */
[-C--:B------:R-:W-:Y:S08]  /*3360*/  HMMA.16816.F32.BF16 R44, R208, R214.reuse, R44 ;  /* 0x000000d6d02c723c */ /* 0x080ff0000004182c */
[C---:B------:R-:W-:Y:S01]  /*3370*/  HMMA.16816.F32.BF16 R48, R200.reuse, R214, R48 ;  /* 0x000000d6c830723c */ /* 0x040fe20000041830 */
[----:B------:R-:W1:Y:S07]  /*3380*/  LDSM.16.M88.4 R212, [R221+0xc080] ;  /* 0x00c08000ddd4783b */ /* 0x000e6e0000000200 */
[-C--:B----4-:R-:W-:Y:S08]  /*3390*/  HMMA.16816.F32.BF16 R52, R200, R196.reuse, R52 ;  /* 0x000000c4c834723c */ /* 0x090ff00000041834 */
[C---:B------:R-:W-:Y:S08]  /*33a0*/  HMMA.16816.F32.BF16 R56, R208.reuse, R196, R56 ;  /* 0x000000c4d038723c */ /* 0x040ff00000041838 */
[-C--:B------:R-:W-:Y:S01]  /*33b0*/  HMMA.16816.F32.BF16 R60, R208, R198.reuse, R60 ;  /* 0x000000c6d03c723c */ /* 0x080fe2000004183c */
[----:B------:R2:W3:Y:S07]  /*33c0*/  LDSM.16.M88.4 R208, [R0+0x1b080] ;  /* 0x01b0800000d0783b */ /* 0x0004ee0000000200 */
[----:B------:R-:W-:Y:S01]  /*33d0*/  HMMA.16816.F32.BF16 R64, R200, R198, R64 ;  /* 0x000000c6c840723c */ /* 0x000fe20000041840 */
[----:B------:R-:W4:Y:S06]  /*33e0*/  LDSM.16.M88.4 R196, [R221+0xe080] ;  /* 0x00e08000ddc4783b */ /* 0x000f2c0000000200 */
[----:B------:R-:W-:Y:S01]  /*33f0*/  FSEL R201, R6, -INF , P1 ;  /* 0xff80000006c97808 */ /* 0x000fe20000800000 */
[-C--:B-1----:R-:W-:Y:S05]  /*3400*/  HMMA.16816.F32.BF16 R36, R204, R212.reuse, R36 ;  /* 0x000000d4cc24723c */ /* 0x082fea0000041824 */
[----:B--2---:R-:W-:Y:S07]  /*3410*/  FSEL R0, R4, -INF , P1 ;  /* 0xff80000004007808 */ /* 0x004fee0000800000 */
[--C-:B------:R-:W-:Y:S04]  /*3420*/  FFMA.FTZ R0, R0, c[0x0][0x29c], -R233.reuse ;  /* 0x0000a70000007a23 */ /* 0x100fe800000108e9 */
[----:B------:R1:W-:Y:S01]  /*3430*/  MUFU.EX2 R243, R0 ;  /* 0x0000000000f37308 */ /* 0x0003e20000000800 */
[C---:B---3--:R-:W-:Y:S08]  /*3440*/  HMMA.16816.F32.BF16 R40, R208.reuse, R212, R40 ;  /* 0x000000d4d028723c */ /* 0x048ff00000041828 */
[-C--:B------:R-:W-:Y:S08]  /*3450*/  HMMA.16816.F32.BF16 R44, R208, R214.reuse, R44 ;  /* 0x000000d6d02c723c */ /* 0x080ff0000004182c */
[C---:B------:R-:W-:Y:S07]  /*3460*/  HMMA.16816.F32.BF16 R48, R204.reuse, R214, R48 ;  /* 0x000000d6cc30723c */ /* 0x040fee0000041830 */
[----:B------:R-:W-:Y:S01]  /*3470*/  FSEL R215, R8, -INF , P1 ;  /* 0xff80000008d77808 */ /* 0x000fe20000800000 */
[-C--:B----4-:R-:W-:Y:S03]  /*3480*/  HMMA.16816.F32.BF16 R52, R204, R196.reuse, R52 ;  /* 0x000000c4cc34723c */ /* 0x090fe60000041834 */
[----:B------:R-:W-:Y:S04]  /*3490*/  ISETP.GT.AND P1, PT, R248, 0x1, PT ;  /* 0x00000001f800780c */ /* 0x000fe80003f24270 */
[----:B-1----:R-:W-:Y:S01]  /*34a0*/  FSEL R0, R5, -INF , P1 ;  /* 0xff80000005007808 */ /* 0x002fe20000800000 */
[C---:B------:R-:W-:Y:S04]  /*34b0*/  HMMA.16816.F32.BF16 R56, R208.reuse, R196, R56 ;  /* 0x000000c4d038723c */ /* 0x040fe80000041838 */
[--C-:B------:R-:W-:Y:S01]  /*34c0*/  FFMA.FTZ R0, R0, c[0x0][0x29c], -R233.reuse ;  /* 0x0000a70000007a23 */ /* 0x100fe200000108e9 */
[----:B------:R-:W-:Y:S02]  /*34d0*/  FSEL R200, R7, -INF , P1 ;  /* 0xff80000007c87808 */ /* 0x000fe40000800000 */
[----:B------:R-:W-:Y:S01]  /*34e0*/  FSEL R214, R9, -INF , P1 ;  /* 0xff80000009d67808 */ /* 0x000fe20000800000 */
[-C--:B------:R-:W-:Y:S01]  /*34f0*/  HMMA.16816.F32.BF16 R60, R208, R198.reuse, R60 ;  /* 0x000000c6d03c723c */ /* 0x080fe2000004183c */
[----:B------:R1:W-:Y:S01]  /*3500*/  MUFU.EX2 R242, R0 ;  /* 0x0000000000f27308 */ /* 0x0003e20000000800 */
[----:B------:R-:W-:Y:S02]  /*3510*/  LDSM.16.M88.4 R4, [R218+0x1a080] ;  /* 0x01a08000da04783b */ /* 0x000fe40000000200 */
[----:B------:R-:W-:Y:S02]  /*3520*/  FSEL R246, R11, -INF , P1 ;  /* 0xff8000000bf67808 */ /* 0x000fe40000800000 */
[----:B------:R-:W-:Y:S02]  /*3530*/  ISETP.GT.AND P1, PT, R248, 0x20, PT ;  /* 0x00000020f800780c */ /* 0x000fe40003f24270 */
[----:B------:R-:W-:Y:S02]  /*3540*/  HMMA.16816.F32.BF16 R64, R204, R198, R64 ;  /* 0x000000c6cc40723c */ /* 0x000fe40000041840 */
[----:B------:R-:W2:Y:S02]  /*3550*/  LDSM.16.M88.4 R8, [R223+0xc080] ;  /* 0x00c08000df08783b */ /* 0x000ea40000000200 */
[----:B------:R-:W-:Y:S02]  /*3560*/  FSEL R197, R18, -INF , P1 ;  /* 0xff80000012c57808 */ /* 0x000fe40000800000 */
[----:B------:R-:W-:Y:S02]  /*3570*/  FSEL R213, R12, -INF , P1 ;  /* 0xff8000000cd57808 */ /* 0x000fe40000800000 */
[----:B------:R-:W-:Y:S04]  /*3580*/  FSEL R245, R14, -INF , P1 ;  /* 0xff8000000ef57808 */ /* 0x000fe80000800000 */
[----:B-1----:R-:W-:Y:S02]  /*3590*/  FSEL R0, R16, -INF , P1 ;  /* 0xff80000010007808 */ /* 0x002fe40000800000 */
[----:B------:R-:W-:Y:S03]  /*35a0*/  ISETP.GT.AND P1, PT, R248, 0x21, PT ;  /* 0x00000021f800780c */ /* 0x000fe60003f24270 */
[--C-:B------:R-:W-:Y:S01]  /*35b0*/  FFMA.FTZ R0, R0, c[0x0][0x29c], -R233.reuse ;  /* 0x0000a70000007a23 */ /* 0x100fe200000108e9 */
[----:B------:R-:W-:Y:S02]  /*35c0*/  FSEL R212, R13, -INF , P1 ;  /* 0xff8000000dd47808 */ /* 0x000fe40000800000 */
[----:B------:R-:W-:Y:S01]  /*35d0*/  FSEL R244, R15, -INF , P1 ;  /* 0xff8000000ff47808 */ /* 0x000fe20000800000 */
[----:B------:R1:W-:Y:S01]  /*35e0*/  MUFU.EX2 R241, R0 ;  /* 0x0000000000f17308 */ /* 0x0003e20000000800 */
[----:B------:R-:W3:Y:S01]  /*35f0*/  LDSM.16.M88.4 R12, [R218+0x1b080] ;  /* 0x01b08000da0c783b */ /* 0x000ee20000000200 */
[----:B------:R-:W-:Y:S01]  /*3600*/  FSEL R3, R19, -INF , P1 ;  /* 0xff80000013037808 */ /* 0x000fe20000800000 */
[-C--:B--2---:R-:W-:Y:S05]  /*3610*/  HMMA.16816.F32.BF16 R36, R4, R8.reuse, R36 ;  /* 0x000000080424723c */ /* 0x084fea0000041824 */
[----:B-1----:R-:W-:Y:S02]  /*3620*/  FSEL R0, R17, -INF , P1 ;  /* 0xff80000011007808 */ /* 0x002fe40000800000 */
[----:B------:R-:W-:Y:S01]  /*3630*/  ISETP.GT.AND P1, PT, R248, 0x40, PT ;  /* 0x00000040f800780c */ /* 0x000fe20003f24270 */
[----:B------:R-:W1:Y:S04]  /*3640*/  LDSM.16.M88.4 R16, [R223+0xe080] ;  /* 0x00e08000df10783b */ /* 0x000e680000000200 */
[--C-:B------:R-:W-:Y:S01]  /*3650*/  FFMA.FTZ R0, R0, c[0x0][0x29c], -R233.reuse ;  /* 0x0000a70000007a23 */ /* 0x100fe200000108e9 */
[----:B------:R-:W-:Y:S02]  /*3660*/  FSEL R2, R22, -INF , P1 ;  /* 0xff80000016027808 */ /* 0x000fe40000800000 */
[----:B------:R-:W-:Y:S01]  /*3670*/  FSEL R209, R24, -INF , P1 ;  /* 0xff80000018d17808 */ /* 0x000fe20000800000 */
[----:B------:R2:W4:Y:S01]  /*3680*/  MUFU.EX2 R211, R0 ;  /* 0x0000000000d37308 */ /* 0x0005220000000800 */
[----:B------:R-:W-:Y:S02]  /*3690*/  FSEL R240, R26, -INF , P1 ;  /* 0xff8000001af07808 */ /* 0x000fe40000800000 */
[----:B------:R-:W-:Y:S02]  /*36a0*/  FSEL R20, R20, -INF , P1 ;  /* 0xff80000014147808 */ /* 0x000fe40000800000 */
[----:B------:R-:W-:Y:S01]  /*36b0*/  ISETP.GT.AND P1, PT, R248, 0x41, PT ;  /* 0x00000041f800780c */ /* 0x000fe20003f24270 */
[C---:B---3--:R-:W-:Y:S04]  /*36c0*/  HMMA.16816.F32.BF16 R40, R12.reuse, R8, R40 ;  /* 0x000000080c28723c */ /* 0x048fe80000041828 */
[----:B------:R-:W-:Y:S01]  /*36d0*/  FSEL R196, R23, -INF , P1 ;  /* 0xff80000017c47808 */ /* 0x000fe20000800000 */
[--C-:B------:R-:W-:Y:S01]  /*36e0*/  FFMA.FTZ R20, R20, c[0x0][0x29c], -R233.reuse ;  /* 0x0000a70014147a23 */ /* 0x100fe200000108e9 */
[----:B------:R-:W-:Y:S02]  /*36f0*/  FSEL R208, R25, -INF , P1 ;  /* 0xff80000019d07808 */ /* 0x000fe40000800000 */
[-C--:B------:R-:W-:Y:S01]  /*3700*/  HMMA.16816.F32.BF16 R44, R12, R10.reuse, R44 ;  /* 0x0000000a0c2c723c */ /* 0x080fe2000004182c */
[----:B------:R-:W-:Y:S03]  /*3710*/  MUFU.EX2 R210, R20 ;  /* 0x0000001400d27308 */ /* 0x000fe60000000800 */
[----:B------:R-:W-:Y:S02]  /*3720*/  FSEL R218, R27, -INF , P1 ;  /* 0xff8000001bda7808 */ /* 0x000fe40000800000 */
[----:B------:R-:W-:Y:S01]  /*3730*/  FSEL R21, R21, -INF , P1 ;  /* 0xff80000015157808 */ /* 0x000fe20000800000 */
[----:B------:R-:W-:Y:S01]  /*3740*/  LDSM.16.M88.4 R24, [R219+0x1b080] ;  /* 0x01b08000db18783b */ /* 0x000fe20000000200 */
[C---:B------:R-:W-:Y:S04]  /*3750*/  HMMA.16816.F32.BF16 R48, R4.reuse, R10, R48 ;  /* 0x0000000a0430723c */ /* 0x040fe80000041830 */
[----:B------:R-:W-:Y:S01]  /*3760*/  ISETP.GT.AND P1, PT, R248, 0x60, PT ;  /* 0x00000060f800780c */ /* 0x000fe20003f24270 */
[--C-:B------:R-:W-:Y:S02]  /*3770*/  FFMA.FTZ R21, R21, c[0x0][0x29c], -R233.reuse ;  /* 0x0000a70015157a23 */ /* 0x100fe400000108e9 */
[----:B------:R-:W-:Y:S01]  /*3780*/  LDSM.16.M88.4 R8, [R219+0x1a080] ;  /* 0x01a08000db08783b */ /* 0x000fe20000000200 */
[----:B--2---:R-:W-:Y:S01]  /*3790*/  FSEL R0, R32, -INF , P1 ;  /* 0xff80000020007808 */ /* 0x004fe20000800000 */
[----:B------:R2:W-:Y:S01]  /*37a0*/  MUFU.EX2 R205, R21 ;  /* 0x0000001500cd7308 */ /* 0x0005e20000000800 */
[-C--:B-1----:R-:W-:Y:S03]  /*37b0*/  HMMA.16816.F32.BF16 R52, R4, R16.reuse, R52 ;  /* 0x000000100434723c */ /* 0x082fe60000041834 */
[--C-:B------:R-:W-:Y:S01]  /*37c0*/  FFMA.FTZ R0, R0, c[0x0][0x29c], -R233.reuse ;  /* 0x0000a70000007a23 */ /* 0x100fe200000108e9 */
[----:B------:R-:W-:Y:S02]  /*37d0*/  FSEL R34, R34, -INF , P1 ;  /* 0xff80000022227808 */ /* 0x000fe40000800000 */
[----:B------:R-:W-:Y:S02]  /*37e0*/  FSEL R28, R28, -INF , P1 ;  /* 0xff8000001c1c7808 */ /* 0x000fe40000800000 */
[C---:B------:R-:W-:Y:S01]  /*37f0*/  HMMA.16816.F32.BF16 R56, R12.reuse, R16, R56 ;  /* 0x000000100c38723c */ /* 0x040fe20000041838 */
[----:B------:R1:W-:Y:S03]  /*3800*/  MUFU.EX2 R206, R0 ;  /* 0x0000000000ce7308 */ /* 0x0003e60000000800 */
[----:B------:R-:W-:Y:S01]  /*3810*/  FSEL R32, R30, -INF , P1 ;  /* 0xff8000001e207808 */ /* 0x000fe20000800000 */
[--C-:B------:R-:W-:Y:S01]  /*3820*/  FFMA.FTZ R30, R244, c[0x0][0x29c], -R236.reuse ;  /* 0x0000a700f41e7a23 */ /* 0x100fe200000108ec */
[----:B------:R-:W-:Y:S02]  /*3830*/  ISETP.GT.AND P1, PT, R248, 0x61, PT ;  /* 0x00000061f800780c */ /* 0x000fe40003f24270 */
[-C--:B------:R-:W-:Y:S01]  /*3840*/  HMMA.16816.F32.BF16 R60, R12, R18.reuse, R60 ;  /* 0x000000120c3c723c */ /* 0x080fe2000004183c */
[----:B------:R-:W-:Y:S02]  /*3850*/  LDSM.16.M88.4 R12, [R222+0xe080] ;  /* 0x00e08000de0c783b */ /* 0x000fe40000000200 */
[----:B------:R-:W-:Y:S01]  /*3860*/  MUFU.EX2 R30, R30 ;  /* 0x0000001e001e7308 */ /* 0x000fe20000000800 */
[----:B------:R-:W-:Y:S02]  /*3870*/  FSEL R35, R35, -INF , P1 ;  /* 0xff80000023237808 */ /* 0x000fe40000800000 */
[----:B------:R-:W-:Y:S02]  /*3880*/  FSEL R33, R33, -INF , P1 ;  /* 0xff80000021217808 */ /* 0x000fe40000800000 */
[----:B------:R-:W-:Y:S01]  /*3890*/  HMMA.16816.F32.BF16 R64, R4, R18, R64 ;  /* 0x000000120440723c */ /* 0x000fe20000041840 */
[----:B--2---:R-:W2:Y:S03]  /*38a0*/  LDSM.16.M88.4 R20, [R222+0xc080] ;  /* 0x00c08000de14783b */ /* 0x004ea60000000200 */
[----:B------:R-:W-:Y:S01]  /*38b0*/  FFMA.FTZ R233, R33, c[0x0][0x29c], -R233 ;  /* 0x0000a70021e97a23 */ /* 0x000fe200000108e9 */
[----:B------:R-:W-:Y:S02]  /*38c0*/  FSEL R31, R31, -INF , P1 ;  /* 0xff8000001f1f7808 */ /* 0x000fe40000800000 */
[----:B------:R-:W-:Y:S01]  /*38d0*/  FFMA.FTZ R4, R246, c[0x0][0x29c], -R236 ;  /* 0x0000a700f6047a23 */ /* 0x000fe200000108ec */
[----:B------:R-:W-:Y:S01]  /*38e0*/  FSEL R29, R29, -INF , P1 ;  /* 0xff8000001d1d7808 */ /* 0x000fe20000800000 */
[----:B-1----:R-:W-:Y:S01]  /*38f0*/  FFMA.FTZ R0, R201, c[0x0][0x29c], -R234 ;  /* 0x0000a700c9007a23 */ /* 0x002fe200000108ea */
[----:B------:R-:W1:Y:S01]  /*3900*/  MUFU.EX2 R233, R233 ;  /* 0x000000e900e97308 */ /* 0x000e620000000800 */
[----:B------:R-:W-:Y:S01]  /*3910*/  PLOP3.LUT P1, PT, PT, PT, UP0, 0x80, 0x0 ;  /* 0x000000000000781c */ /* 0x000fe20003f2f008 */
[----:B------:R-:W-:Y:S08]  /*3920*/  FFMA.FTZ R5, R245, c[0x0][0x29c], -R236 ;  /* 0x0000a700f5057a23 */ /* 0x000ff000000108ec */
[----:B------:R3:W-:Y:S01]  /*3930*/  MUFU.EX2 R204, R0 ;  /* 0x0000000000cc7308 */ /* 0x0007e20000000800 */
[-C--:B--2---:R-:W-:Y:S05]  /*3940*/  HMMA.16816.F32.BF16 R36, R8, R20.reuse, R36 ;  /* 0x000000140824723c */ /* 0x084fea0000041824 */
[--C-:B---3--:R-:W-:Y:S03]  /*3950*/  FFMA.FTZ R0, R200, c[0x0][0x29c], -R234.reuse ;  /* 0x0000a700c8007a23 */ /* 0x108fe600000108ea */
[C---:B------:R-:W-:Y:S01]  /*3960*/  HMMA.16816.F32.BF16 R40, R24.reuse, R20, R40 ;  /* 0x000000141828723c */ /* 0x040fe20000041828 */
[----:B------:R2:W-:Y:S06]  /*3970*/  MUFU.EX2 R203, R0 ;  /* 0x0000000000cb7308 */ /* 0x0005ec0000000800 */
[----:B----4-:R-:W-:Y:S01]  /*3980*/  F2FP.BF16.PACK_AB R21, R211, R241 ;  /* 0x000000f1d315723e */ /* 0x010fe200000010ff */
[-C--:B------:R-:W-:Y:S04]  /*3990*/  HMMA.16816.F32.BF16 R44, R24, R22.reuse, R44 ;  /* 0x00000016182c723c */ /* 0x080fe8000004182c */
[----:B-1----:R-:W-:Y:S04]  /*39a0*/  F2FP.BF16.PACK_AB R20, R233, R206 ;  /* 0x000000cee914723e */ /* 0x002fe800000010ff */
[C---:B------:R-:W-:Y:S07]  /*39b0*/  HMMA.16816.F32.BF16 R48, R8.reuse, R22, R48 ;  /* 0x000000160830723c */ /* 0x040fee0000041830 */
[----:B------:R-:W-:Y:S01]  /*39c0*/  F2FP.BF16.PACK_AB R23, R242, R243 ;  /* 0x000000f3f217723e */ /* 0x000fe200000010ff */
[-C--:B------:R-:W-:Y:S04]  /*39d0*/  HMMA.16816.F32.BF16 R52, R8, R12.reuse, R52 ;  /* 0x0000000c0834723c */ /* 0x080fe80000041834 */
[----:B--2---:R-:W-:Y:S01]  /*39e0*/  FFMA.FTZ R0, R197, c[0x0][0x29c], -R234 ;  /* 0x0000a700c5007a23 */ /* 0x004fe200000108ea */
[----:B------:R-:W-:Y:S03]  /*39f0*/  F2FP.BF16.PACK_AB R22, R205, R210 ;  /* 0x000000d2cd16723e */ /* 0x000fe600000010ff */
[C---:B------:R-:W-:Y:S01]  /*3a00*/  HMMA.16816.F32.BF16 R56, R24.reuse, R12, R56 ;  /* 0x0000000c1838723c */ /* 0x040fe20000041838 */
[----:B------:R1:W-:Y:S07]  /*3a10*/  MUFU.EX2 R202, R0 ;  /* 0x0000000000ca7308 */ /* 0x0003ee0000000800 */
[-C--:B------:R-:W-:Y:S07]  /*3a20*/  HMMA.16816.F32.BF16 R60, R24, R14.reuse, R60 ;  /* 0x0000000e183c723c */ /* 0x080fee000004183c */
[----:B------:R-:W-:Y:S01]  /*3a30*/  FFMA.FTZ R27, R32, c[0x0][0x29c], -R236 ;  /* 0x0000a700201b7a23 */ /* 0x000fe200000108ec */
[----:B------:R-:W-:Y:S01]  /*3a40*/  HMMA.16816.F32.BF16 R64, R8, R14, R64 ;  /* 0x0000000e0840723c */ /* 0x000fe20000041840 */
[----:B------:R-:W-:Y:S03]  /*3a50*/  MUFU.EX2 R32, R4 ;  /* 0x0000000400207308 */ /* 0x000fe60000000800 */
[--C-:B-1----:R-:W-:Y:S02]  /*3a60*/  FFMA.FTZ R0, R3, c[0x0][0x29c], -R234.reuse ;  /* 0x0000a70003007a23 */ /* 0x102fe400000108ea */
[----:B------:R-:W1:Y:S05]  /*3a70*/  LDS R3, [R237+0x20280] ;  /* 0x02028000ed037984 */ /* 0x000e6a0000000800 */
[----:B------:R-:W-:Y:S10]  /*3a80*/  MUFU.EX2 R27, R27 ;  /* 0x0000001b001b7308 */ /* 0x000ff40000000800 */
[----:B------:R2:W3:Y:S02]  /*3a90*/  MUFU.EX2 R201, R0 ;  /* 0x0000000000c97308 */ /* 0x0004e40000000800 */
[----:B--2---:R-:W-:Y:S01]  /*3aa0*/  FFMA.FTZ R0, R2, c[0x0][0x29c], -R234 ;  /* 0x0000a70002007a23 */ /* 0x004fe200000108ea */
[----:B---3--:R-:W-:Y:S01]  /*3ab0*/  F2FP.BF16.PACK_AB R16, R201, R202 ;  /* 0x000000cac910723e */ /* 0x008fe200000010ff */
[----:B------:R-:W-:Y:S06]  /*3ac0*/  FFMA.FTZ R2, R247, c[0x0][0x29c], -R236 ;  /* 0x0000a700f7027a23 */ /* 0x000fec00000108ec */
[----:B------:R2:W-:Y:S01]  /*3ad0*/  MUFU.EX2 R200, R0 ;  /* 0x0000000000c87308 */ /* 0x0005e20000000800 */
[--C-:B-1----:R-:W-:Y:S02]  /*3ae0*/  FADD.FTZ R37, R37, -R3.reuse ;  /* 0x8000000325257221 */ /* 0x102fe40000010000 */
[--C-:B------:R-:W-:Y:S02]  /*3af0*/  FADD.FTZ R49, R49, -R3.reuse ;  /* 0x8000000331317221 */ /* 0x100fe40000010000 */
[--C-:B------:R-:W-:Y:S02]  /*3b00*/  FADD.FTZ R53, R53, -R3.reuse ;  /* 0x8000000335357221 */ /* 0x100fe40000010000 */
[--C-:B------:R-:W-:Y:S02]  /*3b10*/  FADD.FTZ R65, R65, -R3.reuse ;  /* 0x8000000341417221 */ /* 0x100fe40000010000 */
[--C-:B------:R-:W-:Y:S01]  /*3b20*/  FADD.FTZ R36, R36, -R3.reuse ;  /* 0x8000000324247221 */ /* 0x100fe20000010000 */
[----:B------:R1:W-:Y:S01]  /*3b30*/  MUFU.EX2 R33, R2 ;  /* 0x0000000200217308 */ /* 0x0003e20000000800 */
[--C-:B------:R-:W-:Y:S02]  /*3b40*/  FADD.FTZ R48, R48, -R3.reuse ;  /* 0x8000000330307221 */ /* 0x100fe40000010000 */
[--C-:B------:R-:W-:Y:S02]  /*3b50*/  FADD.FTZ R52, R52, -R3.reuse ;  /* 0x8000000334347221 */ /* 0x100fe40000010000 */
[----:B------:R-:W-:Y:S01]  /*3b60*/  FADD.FTZ R64, R64, -R3 ;  /* 0x8000000340407221 */ /* 0x000fe20000010000 */
[----:B------:R-:W-:Y:S01]  /*3b70*/  F2FP.BF16.PACK_AB R3, R203, R204 ;  /* 0x000000cccb03723e */ /* 0x000fe200000010ff */
[----:B------:R-:W-:Y:S02]  /*3b80*/  FMUL.FTZ R36, R243, R36 ;  /* 0x00000024f3247220 */ /* 0x000fe40000410000 */
[----:B------:R-:W-:Y:S02]  /*3b90*/  FMUL.FTZ R24, R242, R37 ;  /* 0x00000025f2187220 */ /* 0x000fe40000410000 */
[----:B------:R-:W-:Y:S02]  /*3ba0*/  FMUL.FTZ R48, R241, R48 ;  /* 0x00000030f1307220 */ /* 0x000fe40000410000 */
[----:B------:R-:W-:Y:S01]  /*3bb0*/  FMUL.FTZ R25, R211, R49 ;  /* 0x00000031d3197220 */ /* 0x000fe20000410000 */
[----:B------:R-:W-:Y:S01]  /*3bc0*/  F2FP.BF16.PACK_AB R24, R24, R36 ;  /* 0x000000241818723e */ /* 0x000fe200000010ff */
[--C-:B--2---:R-:W-:Y:S02]  /*3bd0*/  FFMA.FTZ R0, R196, c[0x0][0x29c], -R234.reuse ;  /* 0x0000a700c4007a23 */ /* 0x104fe400000108ea */
[----:B------:R-:W-:Y:S01]  /*3be0*/  FMUL.FTZ R52, R210, R52 ;  /* 0x00000034d2347220 */ /* 0x000fe20000410000 */
[----:B------:R-:W-:Y:S01]  /*3bf0*/  F2FP.BF16.PACK_AB R25, R25, R48 ;  /* 0x000000301919723e */ /* 0x000fe200000010ff */
[----:B------:R2:W3:Y:S01]  /*3c00*/  MUFU.EX2 R17, R0 ;  /* 0x0000000000117308 */ /* 0x0004e20000000800 */
[----:B------:R-:W-:Y:S02]  /*3c10*/  FMUL.FTZ R26, R205, R53 ;  /* 0x00000035cd1a7220 */ /* 0x000fe40000410000 */
[----:B------:R-:W-:Y:S01]  /*3c20*/  FMUL.FTZ R64, R206, R64 ;  /* 0x00000040ce407220 */ /* 0x000fe20000410000 */
[----:B-1----:R-:W1:Y:S01]  /*3c30*/  LDS R2, [R237+0x20300] ;  /* 0x02030000ed027984 */ /* 0x002e620000000800 */
[----:B------:R-:W-:Y:S01]  /*3c40*/  FMUL.FTZ R19, R233, R65 ;  /* 0x00000041e9137220 */ /* 0x000fe20000410000 */
[----:B------:R-:W-:Y:S04]  /*3c50*/  F2FP.BF16.PACK_AB R26, R26, R52 ;  /* 0x000000341a1a723e */ /* 0x000fe800000010ff */
[----:B------:R-:W-:Y:S01]  /*3c60*/  F2FP.BF16.PACK_AB R19, R19, R64 ;  /* 0x000000401313723e */ /* 0x000fe200000010ff */
[--C-:B--2---:R-:W-:Y:S01]  /*3c70*/  FFMA.FTZ R0, R34, c[0x0][0x29c], -R234.reuse ;  /* 0x0000a70022007a23 */ /* 0x104fe200000108ea */
[----:B---3--:R-:W-:Y:S01]  /*3c80*/  F2FP.BF16.PACK_AB R14, R17, R200 ;  /* 0x000000c8110e723e */ /* 0x008fe200000010ff */
[----:B------:R-:W-:Y:S02]  /*3c90*/  FFMA.FTZ R234, R35, c[0x0][0x29c], -R234 ;  /* 0x0000a70023ea7a23 */ /* 0x000fe400000108ea */
[----:B------:R2:W-:Y:S10]  /*3ca0*/  MUFU.EX2 R199, R0 ;  /* 0x0000000000c77308 */ /* 0x0005f40000000800 */
[----:B------:R-:W3:Y:S01]  /*3cb0*/  MUFU.EX2 R234, R234 ;  /* 0x000000ea00ea7308 */ /* 0x000ee20000000800 */
[--C-:B-1----:R-:W-:Y:S02]  /*3cc0*/  FADD.FTZ R41, R41, -R2.reuse ;  /* 0x8000000229297221 */ /* 0x102fe40000010000 */
[--C-:B------:R-:W-:Y:S02]  /*3cd0*/  FADD.FTZ R45, R45, -R2.reuse ;  /* 0x800000022d2d7221 */ /* 0x100fe40000010000 */
[--C-:B------:R-:W-:Y:S02]  /*3ce0*/  FADD.FTZ R57, R57, -R2.reuse ;  /* 0x8000000239397221 */ /* 0x100fe40000010000 */
[--C-:B------:R-:W-:Y:S02]  /*3cf0*/  FADD.FTZ R61, R61, -R2.reuse ;  /* 0x800000023d3d7221 */ /* 0x100fe40000010000 */
[--C-:B--2---:R-:W-:Y:S02]  /*3d00*/  FFMA.FTZ R0, R215, c[0x0][0x29c], -R235.reuse ;  /* 0x0000a700d7007a23 */ /* 0x104fe400000108eb */
[--C-:B------:R-:W-:Y:S02]  /*3d10*/  FADD.FTZ R40, R40, -R2.reuse ;  /* 0x8000000228287221 */ /* 0x100fe40000010000 */
[----:B------:R1:W2:Y:S01]  /*3d20*/  MUFU.EX2 R198, R0 ;  /* 0x0000000000c67308 */ /* 0x0002a20000000800 */
[--C-:B------:R-:W-:Y:S02]  /*3d30*/  FADD.FTZ R44, R44, -R2.reuse ;  /* 0x800000022c2c7221 */ /* 0x100fe40000010000 */
[--C-:B------:R-:W-:Y:S02]  /*3d40*/  FADD.FTZ R56, R56, -R2.reuse ;  /* 0x8000000238387221 */ /* 0x100fe40000010000 */
[----:B------:R-:W-:Y:S01]  /*3d50*/  FADD.FTZ R60, R60, -R2 ;  /* 0x800000023c3c7221 */ /* 0x000fe20000010000 */
[----:B---3--:R-:W-:Y:S01]  /*3d60*/  F2FP.BF16.PACK_AB R12, R234, R199 ;  /* 0x000000c7ea0c723e */ /* 0x008fe200000010ff */
[--C-:B-1----:R-:W-:Y:S02]  /*3d70*/  FFMA.FTZ R0, R214, c[0x0][0x29c], -R235.reuse ;  /* 0x0000a700d6007a23 */ /* 0x102fe400000108eb */
[----:B--2---:R-:W-:Y:S02]  /*3d80*/  FMUL.FTZ R40, R198, R40 ;  /* 0x00000028c6287220 */ /* 0x004fe40000410000 */
[----:B------:R1:W2:Y:S02]  /*3d90*/  MUFU.EX2 R6, R0 ;  /* 0x0000000000067308 */ /* 0x0002a40000000800 */
[--C-:B-1----:R-:W-:Y:S01]  /*3da0*/  FFMA.FTZ R0, R213, c[0x0][0x29c], -R235.reuse ;  /* 0x0000a700d5007a23 */ /* 0x102fe200000108eb */
[C---:B--2---:R-:W-:Y:S01]  /*3db0*/  F2FP.BF16.PACK_AB R9, R6.reuse, R198 ;  /* 0x000000c60609723e */ /* 0x044fe200000010ff */
[----:B------:R-:W-:Y:S06]  /*3dc0*/  FMUL.FTZ R6, R6, R41 ;  /* 0x0000002906067220 */ /* 0x000fec0000410000 */
[----:B------:R1:W2:Y:S01]  /*3dd0*/  MUFU.EX2 R7, R0 ;  /* 0x0000000000077308 */ /* 0x0002a20000000800 */
[----:B------:R-:W-:Y:S01]  /*3de0*/  F2FP.BF16.PACK_AB R6, R6, R40 ;  /* 0x000000280606723e */ /* 0x000fe200000010ff */
[--C-:B-1----:R-:W-:Y:S02]  /*3df0*/  FFMA.FTZ R0, R212, c[0x0][0x29c], -R235.reuse ;  /* 0x0000a700d4007a23 */ /* 0x102fe400000108eb */
[----:B--2---:R-:W-:Y:S06]  /*3e00*/  FMUL.FTZ R44, R7, R44 ;  /* 0x0000002c072c7220 */ /* 0x004fec0000410000 */
[----:B------:R1:W2:Y:S02]  /*3e10*/  MUFU.EX2 R197, R0 ;  /* 0x0000000000c57308 */ /* 0x0002a40000000800 */
[--C-:B-1----:R-:W-:Y:S01]  /*3e20*/  FFMA.FTZ R0, R209, c[0x0][0x29c], -R235.reuse ;  /* 0x0000a700d1007a23 */ /* 0x102fe200000108eb */
[C---:B--2---:R-:W-:Y:S01]  /*3e30*/  F2FP.BF16.PACK_AB R7, R197.reuse, R7 ;  /* 0x00000007c507723e */ /* 0x044fe200000010ff */
[----:B------:R-:W-:Y:S01]  /*3e40*/  FMUL.FTZ R8, R197, R45 ;  /* 0x0000002dc5087220 */ /* 0x000fe20000410000 */
[----:B------:R-:W-:Y:S05]  /*3e50*/  SEL R209, R232, 0xffffffe0, !P0 ;  /* 0xffffffe0e8d17807 */ /* 0x000fea0004000000 */
[----:B------:R1:W2:Y:S01]  /*3e60*/  MUFU.EX2 R196, R0 ;  /* 0x0000000000c47308 */ /* 0x0002a20000000800 */
[----:B------:R-:W-:Y:S01]  /*3e70*/  F2FP.BF16.PACK_AB R8, R8, R44 ;  /* 0x0000002c0808723e */ /* 0x000fe200000010ff */
[--C-:B-1----:R-:W-:Y:S02]  /*3e80*/  FFMA.FTZ R0, R208, c[0x0][0x29c], -R235.reuse ;  /* 0x0000a700d0007a23 */ /* 0x102fe400000108eb */
[----:B--2---:R-:W-:Y:S06]  /*3e90*/  FMUL.FTZ R56, R196, R56 ;  /* 0x00000038c4387220 */ /* 0x004fec0000410000 */
[----:B------:R1:W2:Y:S02]  /*3ea0*/  MUFU.EX2 R35, R0 ;  /* 0x0000000000237308 */ /* 0x0002a40000000800 */
[--C-:B-1----:R-:W-:Y:S01]  /*3eb0*/  FFMA.FTZ R0, R28, c[0x0][0x29c], -R235.reuse ;  /* 0x0000a7001c007a23 */ /* 0x102fe200000108eb */
[----:B--2---:R-:W-:Y:S01]  /*3ec0*/  F2FP.BF16.PACK_AB R4, R35, R196 ;  /* 0x000000c42304723e */ /* 0x004fe200000010ff */
[--C-:B------:R-:W-:Y:S06]  /*3ed0*/  FFMA.FTZ R28, R218, c[0x0][0x29c], -R236.reuse ;  /* 0x0000a700da1c7a23 */ /* 0x100fec00000108ec */
[----:B------:R1:W2:Y:S01]  /*3ee0*/  MUFU.EX2 R34, R0 ;  /* 0x0000000000227308 */ /* 0x0002a20000000800 */
[----:B------:R-:W-:Y:S02]  /*3ef0*/  FFMA.FTZ R235, R29, c[0x0][0x29c], -R235 ;  /* 0x0000a7001deb7a23 */ /* 0x000fe400000108eb */
[--C-:B------:R-:W-:Y:S02]  /*3f00*/  FFMA.FTZ R29, R240, c[0x0][0x29c], -R236.reuse ;  /* 0x0000a700f01d7a23 */ /* 0x100fe400000108ec */
[----:B------:R-:W-:Y:S02]  /*3f10*/  FFMA.FTZ R236, R31, c[0x0][0x29c], -R236 ;  /* 0x0000a7001fec7a23 */ /* 0x000fe400000108ec */
[----:B------:R-:W-:Y:S03]  /*3f20*/  FMUL.FTZ R10, R35, R57 ;  /* 0x00000039230a7220 */ /* 0x000fe60000410000 */
[----:B------:R-:W3:Y:S02]  /*3f30*/  MUFU.EX2 R31, R5 ;  /* 0x00000005001f7308 */ /* 0x000ee40000000800 */
[----:B------:R-:W-:Y:S08]  /*3f40*/  F2FP.BF16.PACK_AB R10, R10, R56 ;  /* 0x000000380a0a723e */ /* 0x000ff000000010ff */
[----:B------:R-:W-:Y:S01]  /*3f50*/  MUFU.EX2 R29, R29 ;  /* 0x0000001d001d7308 */ /* 0x000fe20000000800 */
[----:B-1----:R-:W1:Y:S01]  /*3f60*/  LDS R0, [R237+0x202a0] ;  /* 0x0202a000ed007984 */ /* 0x002e620000000800 */
[----:B--2---:R-:W-:Y:S08]  /*3f70*/  FMUL.FTZ R60, R34, R60 ;  /* 0x0000003c223c7220 */ /* 0x004ff00000410000 */
[----:B------:R-:W-:Y:S01]  /*3f80*/  MUFU.EX2 R28, R28 ;  /* 0x0000001c001c7308 */ /* 0x000fe20000000800 */
[----:B---3--:R-:W-:Y:S09]  /*3f90*/  F2FP.BF16.PACK_AB R2, R30, R31 ;  /* 0x0000001f1e02723e */ /* 0x008ff200000010ff */
[----:B------:R-:W2:Y:S10]  /*3fa0*/  MUFU.EX2 R235, R235 ;  /* 0x000000eb00eb7308 */ /* 0x000eb40000000800 */
[----:B------:R-:W3:Y:S01]  /*3fb0*/  MUFU.EX2 R236, R236 ;  /* 0x000000ec00ec7308 */ /* 0x000ee20000000800 */
[--C-:B-1----:R-:W-:Y:S01]  /*3fc0*/  FADD.FTZ R38, R38, -R0.reuse ;  /* 0x8000000026267221 */ /* 0x102fe20000010000 */
[----:B--2---:R-:W-:Y:S01]  /*3fd0*/  F2FP.BF16.PACK_AB R5, R235, R34 ;  /* 0x00000022eb05723e */ /* 0x004fe200000010ff */
[--C-:B------:R-:W-:Y:S02]  /*3fe0*/  FADD.FTZ R39, R39, -R0.reuse ;  /* 0x8000000027277221 */ /* 0x100fe40000010000 */
[--C-:B------:R-:W-:Y:S02]  /*3ff0*/  FADD.FTZ R50, R50, -R0.reuse ;  /* 0x8000000032327221 */ /* 0x100fe40000010000 */
[--C-:B------:R-:W-:Y:S02]  /*4000*/  FADD.FTZ R51, R51, -R0.reuse ;  /* 0x8000000033337221 */ /* 0x100fe40000010000 */
[--C-:B------:R-:W-:Y:S02]  /*4010*/  FADD.FTZ R54, R54, -R0.reuse ;  /* 0x8000000036367221 */ /* 0x100fe40000010000 */
[--C-:B------:R-:W-:Y:S02]  /*4020*/  FADD.FTZ R55, R55, -R0.reuse ;  /* 0x8000000037377221 */ /* 0x100fe40000010000 */
[--C-:B------:R-:W-:Y:S02]  /*4030*/  FADD.FTZ R66, R66, -R0.reuse ;  /* 0x8000000042427221 */ /* 0x100fe40000010000 */
[----:B------:R-:W-:Y:S02]  /*4040*/  FADD.FTZ R67, R67, -R0 ;  /* 0x8000000043437221 */ /* 0x000fe40000010000 */
[----:B------:R-:W1:Y:S01]  /*4050*/  LDS R0, [R237+0x20320] ;  /* 0x02032000ed007984 */ /* 0x000e620000000800 */
[----:B------:R-:W-:Y:S02]  /*4060*/  FMUL.FTZ R38, R204, R38 ;  /* 0x00000026cc267220 */ /* 0x000fe40000410000 */
[----:B------:R-:W-:Y:S01]  /*4070*/  FMUL.FTZ R13, R203, R39 ;  /* 0x00000027cb0d7220 */ /* 0x000fe20000410000 */
[----:B------:R2:W-:Y:S01]  /*4080*/  STS [R238+0x400], R3 ;  /* 0x00040003ee007388 */ /* 0x0005e20000000800 */
[----:B------:R-:W-:Y:S02]  /*4090*/  FMUL.FTZ R50, R202, R50 ;  /* 0x00000032ca327220 */ /* 0x000fe40000410000 */
[----:B------:R-:W-:Y:S01]  /*40a0*/  FMUL.FTZ R15, R201, R51 ;  /* 0x00000033c90f7220 */ /* 0x000fe20000410000 */
[----:B------:R-:W-:Y:S01]  /*40b0*/  STS [R238], R23 ;  /* 0x00000017ee007388 */ /* 0x000fe20000000800 */
[----:B------:R-:W-:Y:S01]  /*40c0*/  F2FP.BF16.PACK_AB R13, R13, R38 ;  /* 0x000000260d0d723e */ /* 0x000fe200000010ff */
[----:B------:R-:W-:Y:S02]  /*40d0*/  FMUL.FTZ R54, R200, R54 ;  /* 0x00000036c8367220 */ /* 0x000fe40000410000 */
[----:B------:R-:W-:Y:S01]  /*40e0*/  STS [R239], R21 ;  /* 0x00000015ef007388 */ /* 0x000fe20000000800 */
[----:B------:R-:W-:Y:S01]  /*40f0*/  F2FP.BF16.PACK_AB R15, R15, R50 ;  /* 0x000000320f0f723e */ /* 0x000fe200000010ff */
[----:B------:R-:W-:Y:S02]  /*4100*/  FMUL.FTZ R17, R17, R55 ;  /* 0x0000003711117220 */ /* 0x000fe40000410000 */
[----:B------:R-:W-:Y:S01]  /*4110*/  STS [R239+0x400], R16 ;  /* 0x00040010ef007388 */ /* 0x000fe20000000800 */
[----:B------:R-:W-:Y:S02]  /*4120*/  FMUL.FTZ R66, R199, R66 ;  /* 0x00000042c7427220 */ /* 0x000fe40000410000 */
[----:B------:R-:W-:Y:S01]  /*4130*/  FMUL.FTZ R18, R234, R67 ;  /* 0x00000043ea127220 */ /* 0x000fe20000410000 */
[----:B------:R-:W-:Y:S01]  /*4140*/  STS [R238+0x1000], R9 ;  /* 0x00100009ee007388 */ /* 0x000fe20000000800 */
[----:B------:R-:W-:Y:S01]  /*4150*/  F2FP.BF16.PACK_AB R17, R17, R54 ;  /* 0x000000361111723e */ /* 0x000fe200000010ff */
[----:B------:R-:W-:Y:S02]  /*4160*/  FMUL.FTZ R11, R235, R61 ;  /* 0x0000003deb0b7220 */ /* 0x000fe40000410000 */
[----:B------:R-:W-:Y:S03]  /*4170*/  F2FP.BF16.PACK_AB R18, R18, R66 ;  /* 0x000000421212723e */ /* 0x000fe600000010ff */
[----:B------:R-:W-:Y:S02]  /*4180*/  F2FP.BF16.PACK_AB R11, R11, R60 ;  /* 0x0000003c0b0b723e */ /* 0x000fe400000010ff */
[----:B--2---:R-:W-:Y:S05]  /*4190*/  F2FP.BF16.PACK_AB R3, R32, R33 ;  /* 0x000000212003723e */ /* 0x004fea00000010ff */
[----:B------:R-:W-:Y:S04]  /*41a0*/  STS [R238+0x1400], R3 ;  /* 0x00140003ee007388 */ /* 0x000fe80000000800 */
[----:B------:R2:W-:Y:S01]  /*41b0*/  STS [R239+0x1400], R2 ;  /* 0x00140002ef007388 */ /* 0x0005e20000000800 */
[--C-:B-1----:R-:W-:Y:S03]  /*41c0*/  FADD.FTZ R42, R42, -R0.reuse ;  /* 0x800000002a2a7221 */ /* 0x102fe60000010000 */
[----:B------:R-:W-:Y:S01]  /*41d0*/  STS [R239+0x1000], R7 ;  /* 0x00100007ef007388 */ /* 0x000fe20000000800 */
[--C-:B------:R-:W-:Y:S02]  /*41e0*/  FADD.FTZ R43, R43, -R0.reuse ;  /* 0x800000002b2b7221 */ /* 0x100fe40000010000 */
[----:B------:R-:W-:Y:S01]  /*41f0*/  FMUL.FTZ R42, R33, R42 ;  /* 0x0000002a212a7220 */ /* 0x000fe20000410000 */
[----:B------:R-:W-:Y:S01]  /*4200*/  STS [R238+0x2000], R22 ;  /* 0x00200016ee007388 */ /* 0x000fe20000000800 */
[----:B------:R-:W-:Y:S02]  /*4210*/  FMUL.FTZ R43, R32, R43 ;  /* 0x0000002b202b7220 */ /* 0x000fe40000410000 */
[--C-:B------:R-:W-:Y:S01]  /*4220*/  FADD.FTZ R47, R47, -R0.reuse ;  /* 0x800000002f2f7221 */ /* 0x100fe20000010000 */
[----:B------:R-:W-:Y:S01]  /*4230*/  STS [R238+0x2400], R14 ;  /* 0x0024000eee007388 */ /* 0x000fe20000000800 */
[--C-:B------:R-:W-:Y:S02]  /*4240*/  FADD.FTZ R46, R46, -R0.reuse ;  /* 0x800000002e2e7221 */ /* 0x100fe40000010000 */
[--C-:B------:R-:W-:Y:S01]  /*4250*/  FADD.FTZ R59, R59, -R0.reuse ;  /* 0x800000003b3b7221 */ /* 0x100fe20000010000 */
[----:B------:R-:W-:Y:S01]  /*4260*/  STS [R239+0x2000], R20 ;  /* 0x00200014ef007388 */ /* 0x000fe20000000800 */
[----:B------:R-:W-:Y:S02]  /*4270*/  FMUL.FTZ R46, R31, R46 ;  /* 0x0000002e1f2e7220 */ /* 0x000fe40000410000 */
[--C-:B------:R-:W-:Y:S01]  /*4280*/  FADD.FTZ R58, R58, -R0.reuse ;  /* 0x800000003a3a7221 */ /* 0x100fe20000010000 */
[----:B------:R-:W-:Y:S01]  /*4290*/  STS [R239+0x2400], R12 ;  /* 0x0024000cef007388 */ /* 0x000fe20000000800 */
[--C-:B------:R-:W-:Y:S02]  /*42a0*/  FADD.FTZ R63, R63, -R0.reuse ;  /* 0x800000003f3f7221 */ /* 0x100fe40000010000 */
[----:B------:R-:W-:Y:S01]  /*42b0*/  FMUL.FTZ R58, R29, R58 ;  /* 0x0000003a1d3a7220 */ /* 0x000fe20000410000 */
[----:B------:R1:W-:Y:S01]  /*42c0*/  STS [R238+0x3000], R4 ;  /* 0x00300004ee007388 */ /* 0x0003e20000000800 */
[C---:B--2---:R-:W-:Y:S01]  /*42d0*/  F2FP.BF16.PACK_AB R2, R28.reuse, R29 ;  /* 0x0000001d1c02723e */ /* 0x044fe200000010ff */
[----:B------:R-:W-:Y:S02]  /*42e0*/  FMUL.FTZ R3, R28, R59 ;  /* 0x0000003b1c037220 */ /* 0x000fe40000410000 */
[----:B------:R-:W-:Y:S02]  /*42f0*/  FADD.FTZ R62, R62, -R0 ;  /* 0x800000003e3e7221 */ /* 0x000fe40000010000 */
[----:B------:R2:W-:Y:S01]  /*4300*/  STS [R238+0x3400], R2 ;  /* 0x00340002ee007388 */ /* 0x0005e20000000800 */
[----:B---3--:R-:W-:Y:S01]  /*4310*/  FMUL.FTZ R0, R236, R63 ;  /* 0x0000003fec007220 */ /* 0x008fe20000410000 */
[----:B------:R-:W-:Y:S01]  /*4320*/  F2FP.BF16.PACK_AB R3, R3, R58 ;  /* 0x0000003a0303723e */ /* 0x000fe200000010ff */
[----:B------:R-:W-:Y:S01]  /*4330*/  FMUL.FTZ R62, R27, R62 ;  /* 0x0000003e1b3e7220 */ /* 0x000fe20000410000 */
[----:B------:R-:W-:Y:S04]  /*4340*/  STS [R239+0x3000], R5 ;  /* 0x00300005ef007388 */ /* 0x000fe80000000800 */
[----:B------:R-:W-:Y:S01]  /*4350*/  F2FP.BF16.PACK_AB R0, R0, R62 ;  /* 0x0000003e0000723e */ /* 0x000fe200000010ff */
[----:B-1----:R-:W-:Y:S05]  /*4360*/  FMUL.FTZ R4, R30, R47 ;  /* 0x0000002f1e047220 */ /* 0x002fea0000410000 */
[----:B------:R-:W-:Y:S02]  /*4370*/  F2FP.BF16.PACK_AB R4, R4, R46 ;  /* 0x0000002e0404723e */ /* 0x000fe400000010ff */
[----:B--2---:R-:W-:Y:S05]  /*4380*/  F2FP.BF16.PACK_AB R2, R236, R27 ;  /* 0x0000001bec02723e */ /* 0x004fea00000010ff */
[----:B------:R1:W-:Y:S04]  /*4390*/  STS [R239+0x3400], R2 ;  /* 0x00340002ef007388 */ /* 0x0003e80000000800 */
[----:B------:R-:W-:Y:S01]  /*43a0*/  BAR.SYNC.DEFER_BLOCKING 0x0 ;  /* 0x0000000000007b1d */ /* 0x000fe20000010000 */
[----:B-1----:R-:W-:Y:S07]  /*43b0*/  F2FP.BF16.PACK_AB R2, R43, R42 ;  /* 0x0000002a2b02723e */ /* 0x002fee00000010ff */
        /* <DEDUP_REMOVED lines=11> */
[C---:B-1----:R-:W-:Y:S03]  /*4470*/  IADD3 R2, R227.reuse, UR4, RZ ;  /* 0x00000004e3027c10 */ /* 0x042fe6000fffe0ff */
[----:B------:R-:W-:Y:S01]  /*4480*/  STS [R239+0x6400], R18 ;  /* 0x00640012ef007388 */ /* 0x000fe20000000800 */
[----:B------:R-:W-:Y:S03]  /*4490*/  SHF.L.U32 R2, R2, 0x1, RZ ;  /* 0x0000000102027819 */ /* 0x000fe600000006ff */
[----:B------:R-:W-:Y:S04]  /*44a0*/  STS [R238+0x7000], R10 ;  /* 0x0070000aee007388 */ /* 0x000fe80000000800 */
[----:B------:R1:W-:Y:S04]  /*44b0*/  STS [R238+0x7400], R3 ;  /* 0x00740003ee007388 */ /* 0x0003e80000000800 */
[----:B------:R-:W-:Y:S04]  /*44c0*/  STS [R239+0x7000], R11 ;  /* 0x0070000bef007388 */ /* 0x000fe80000000800 */
[----:B------:R2:W-:Y:S04]  /*44d0*/  STS [R239+0x7400], R0 ;  /* 0x00740000ef007388 */ /* 0x0005e80000000800 */
[----:B------:R-:W-:Y:S08]  /*44e0*/  LDSM.16.MT88.4 R4, [R217+0x20480] ;  /* 0x02048000d904783b */ /* 0x000ff00000004200 */
[----:B------:R-:W3:Y:S01]  /*44f0*/  LDSM.16.MT88.4 R8, [R2+0x18080] ;  /* 0x018080000208783b */ /* 0x000ee20000004200 */
[C---:B-1----:R-:W-:Y:S07]  /*4500*/  SHF.L.U32 R3, R220.reuse, 0x1, RZ ;  /* 0x00000001dc037819 */ /* 0x042fee00000006ff */
[----:B------:R-:W1:Y:S01]  /*4510*/  LDSM.16.MT88.4 R12, [R216+0x20480] ;  /* 0x02048000d80c783b */ /* 0x000e620000004200 */
[----:B--2---:R-:W-:Y:S07]  /*4520*/  SHF.L.U32 R0, R227, 0x1, RZ ;  /* 0x00000001e3007819 */ /* 0x004fee00000006ff */
[----:B------:R-:W2:Y:S08]  /*4530*/  LDSM.16.MT88.4 R16, [R217+0x22480] ;  /* 0x02248000d910783b */ /* 0x000eb00000004200 */
[----:B------:R-:W4:Y:S08]  /*4540*/  LDSM.16.MT88.4 R20, [R216+0x22480] ;  /* 0x02248000d814783b */ /* 0x000f300000004200 */
[----:B------:R-:W5:Y:S01]  /*4550*/  LDSM.16.MT88.4 R24, [R2+0x1a080] ;  /* 0x01a080000218783b */ /* 0x000f620000004200 */
[-C--:B---3--:R-:W-:Y:S07]  /*4560*/  HMMA.16816.F32.BF16 R68, R4, R8.reuse, R68 ;  /* 0x000000080444723c */ /* 0x088fee0000041844 */
[----:B------:R-:W-:Y:S01]  /*4570*/  LDSM.16.MT88.4 R28, [R217+0x20c80] ;  /* 0x020c8000d91c783b */ /* 0x000fe20000004200 */
[-C--:B-1----:R-:W-:Y:S07]  /*4580*/  HMMA.16816.F32.BF16 R72, R12, R8.reuse, R72 ;  /* 0x000000080c48723c */ /* 0x082fee0000041848 */
[----:B------:R-:W1:Y:S01]  /*4590*/  LDSM.16.MT88.4 R32, [R2+0x18880] ;  /* 0x018880000220783b */ /* 0x000e620000004200 */
[-C--:B--2---:R-:W-:Y:S07]  /*45a0*/  HMMA.16816.F32.BF16 R76, R16, R8.reuse, R76 ;  /* 0x00000008104c723c */ /* 0x084fee000004184c */
        /* <DEDUP_REMOVED lines=62> */
[----:B------:R1:W4:Y:S06]  /*4990*/  LDSM.16.M88.4 R36, [R3+0x24480] ;  /* 0x024480000324783b */ /* 0x00032c0000000200 */
[----:B------:R-:W-:Y:S01]  /*49a0*/  SHF.L.U32 R4, R220, 0x1, RZ ;  /* 0x00000001dc047819 */ /* 0x000fe200000006ff */
[-C--:B--2---:R-:W-:Y:S01]  /*49b0*/  HMMA.16816.F32.BF16 R68, R32, R52.reuse, R68 ;  /* 0x000000342044723c */ /* 0x084fe20000041844 */
[----:B------:R1:W2:Y:S04]  /*49c0*/  LDSM.16.M88.4 R28, [R3+0x25480] ;  /* 0x02548000031c783b */ /* 0x0002a80000000200 */
[----:B------:R-:W-:Y:S03]  /*49d0*/  IADD3 R208, R4, R209, RZ ;  /* 0x000000d104d07210 */ /* 0x000fe60007ffe0ff */
[-C--:B------:R-:W-:Y:S01]  /*49e0*/  HMMA.16816.F32.BF16 R72, R56, R52.reuse, R72 ;  /* 0x000000343848723c */ /* 0x080fe20000041848 */
[----:B------:R1:W1:Y:S07]  /*49f0*/  LDSM.16.MT88.4 R16, [R0+0x80] ;  /* 0x000080000010783b */ /* 0x00026e0000004200 */
        /* <DEDUP_REMOVED lines=20> */
[----:B-12-4-:R-:W2:Y:S01]  /*4b40*/  LDL.64 R212, [R1+0x10] ;  /* 0x0000100001d47983 */ /* 0x016ea20000100a00 */
[----:B------:R-:W-:Y:S01]  /*4b50*/  USHF.R.S32.HI UR4, URZ, 0x1f, UR19 ;  /* 0x0000001f3f047899 */ /* 0x000fe20008011413 */
[----:B------:R-:W-:Y:S01]  /*4b60*/  IMAD.MOV.U32 R11, RZ, RZ, c[0x0][0x208] ;  /* 0x00008200ff0b7624 */ /* 0x000fe200078e00ff */
[----:B------:R-:W-:Y:S01]  /*4b70*/  ULDC.64 UR6, c[0x0][0x208] ;  /* 0x0000820000067ab9 */ /* 0x000fe20000000a00 */
[----:B------:R-:W3:Y:S01]  /*4b80*/  LDL.64 R214, [R1] ;  /* 0x0000000001d67983 */ /* 0x000ee20000100a00 */
[----:B------:R-:W-:Y:S01]  /*4b90*/  UIMAD UR4, UR4, UR6, URZ ;  /* 0x00000006040472a4 */ /* 0x000fe2000f8e023f */
[----:B------:R-:W-:Y:S01]  /*4ba0*/  IMAD.MOV.U32 R7, RZ, RZ, 0x6 ;  /* 0x00000006ff077424 */ /* 0x000fe200078e00ff */
[----:B------:R-:W-:Y:S01]  /*4bb0*/  UIMAD.WIDE.U32 UR26, UR19, UR6, URZ ;  /* 0x00000006131a72a5 */ /* 0x000fe2000f8e003f */
[----:B------:R-:W1:Y:S01]  /*4bc0*/  S2R R8, SR_CTAID.Y ;  /* 0x0000000000087919 */ /* 0x000e620000002600 */
[----:B------:R-:W-:Y:S01]  /*4bd0*/  UIMAD UR4, UR19, UR7, UR4 ;  /* 0x00000007130472a4 */ /* 0x000fe2000f8e0204 */
[C---:B------:R-:W-:Y:S01]  /*4be0*/  IMAD.SHL.U32 R10, R11.reuse, 0x40, RZ ;  /* 0x000000400b0a7824 */ /* 0x040fe200078e00ff */
[----:B------:R-:W-:Y:S01]  /*4bf0*/  SHF.L.U64.HI R11, R11, R7, c[0x0][0x20c] ;  /* 0x000083000b0b7619 */ /* 0x000fe20000010207 */
[----:B------:R-:W-:Y:S01]  /*4c00*/  USHF.L.U32 UR19, UR19, 0x6, URZ ;  /* 0x0000000613137899 */ /* 0x000fe2000800063f */
[----:B------:R-:W-:Y:S01]  /*4c10*/  IMAD.U32 R4, RZ, RZ, UR26 ;  /* 0x0000001aff047e24 */ /* 0x000fe2000f8e00ff */
[----:B------:R-:W-:Y:S01]  /*4c20*/  UIADD3 UR4, UR27, UR4, URZ ;  /* 0x000000041b047290 */ /* 0x000fe2000fffe03f */
[----:B------:R-:W-:Y:S02]  /*4c30*/  IMAD.U32 R6, RZ, RZ, UR26 ;  /* 0x0000001aff067e24 */ /* 0x000fe4000f8e00ff */
[----:B------:R-:W-:Y:S03]  /*4c40*/  IMAD.MOV.U32 R7, RZ, RZ, R251 ;  /* 0x000000ffff077224 */ /* 0x000fe600078e00fb */
[----:B------:R-:W-:Y:S01]  /*4c50*/  IMAD.U32 R5, RZ, RZ, UR4 ;  /* 0x00000004ff057e24 */ /* 0x000fe2000f8e00ff */
[----:B-1----:R-:W-:Y:S05]  /*4c60*/  SHF.R.S32.HI R9, RZ, 0x1f, R8 ;  /* 0x0000001fff097819 */ /* 0x002fea0000011408 */
[----:B------:R-:W-:Y:S04]  /*4c70*/  IMAD R9, R9, c[0x0][0x288], RZ ;  /* 0x0000a20009097a24 */ /* 0x000fe800078e02ff */
[----:B------:R-:W-:Y:S01]  /*4c80*/  IMAD R9, R8, c[0x0][0x28c], R9 ;  /* 0x0000a30008097a24 */ /* 0x000fe200078e0209 */
[----:B--2---:R-:W-:Y:S04]  /*4c90*/  LEA R4, P1, R4, R212, 0x7 ;  /* 0x000000d404047211 */ /* 0x004fe800078238ff */
[----:B------:R-:W-:Y:S01]  /*4ca0*/  LEA.HI.X R5, R6, R213, R5, 0x7, P1 ;  /* 0x000000d506057211 */ /* 0x000fe200008f3c05 */
[----:B------:R-:W-:Y:S01]  /*4cb0*/  IMAD.MOV.U32 R6, RZ, RZ, R250 ;  /* 0x000000ffff067224 */ /* 0x000fe200078e00fa */
[----:B------:R-:W-:Y:S03]  /*4cc0*/  IADD3 R12, P2, P1, R10, 0x80, R4 ;  /* 0x000000800a0c7810 */ /* 0x000fe6000795e004 */
[----:B------:R-:W-:Y:S01]  /*4cd0*/  IMAD.WIDE.U32 R6, R8, c[0x0][0x288], R6 ;  /* 0x0000a20008067a25 */ /* 0x000fe200078e0006 */
[----:B------:R-:W-:Y:S04]  /*4ce0*/  IADD3.X R13, R11, RZ, R5, P2, P1 ;  /* 0x000000ff0b0d7210 */ /* 0x000fe800017e2405 */
[----:B------:R-:W-:Y:S04]  /*4cf0*/  IADD3 R8, P1, R6, UR8, RZ ;  /* 0x0000000806087c10 */ /* 0x000fe8000ff3e0ff */
[----:B------:R-:W-:Y:S01]  /*4d00*/  IADD3.X R7, R7, UR14, R9, P1, !PT ;  /* 0x0000000e07077c10 */ /* 0x000fe20008ffe409 */
[----:B------:R-:W-:Y:S01]  /*4d10*/  IMAD.U32 R9, RZ, RZ, UR19 ;  /* 0x00000013ff097e24 */ /* 0x000fe2000f8e00ff */
[C---:B------:R-:W-:Y:S04]  /*4d20*/  LEA R6, P1, R8.reuse, c[0x0][0x280], 0x2 ;  /* 0x0000a00008067a11 */ /* 0x040fe800078210ff */
[----:B------:R-:W-:Y:S02]  /*4d30*/  LEA.HI.X R7, R8, c[0x0][0x284], R7, 0x2, P1 ;  /* 0x0000a10008077a11 */ /* 0x000fe400008f1407 */
[----:B------:R-:W-:Y:S04]  /*4d40*/  MOV R8, UR19 ;  /* 0x0000001300087c02 */ /* 0x000fe80008000f00 */
[----:B------:R-:W-:Y:S01]  /*4d50*/  LEA R8, P1, R8, R6, 0x2 ;  /* 0x0000000608087211 */ /* 0x000fe200078210ff */
[----:B------:R-:W-:Y:S03]  /*4d60*/  IMAD.U32 R6, RZ, RZ, UR19 ;  /* 0x00000013ff067e24 */ /* 0x000fe6000f8e00ff */
[----:B------:R-:W-:Y:S02]  /*4d70*/  LEA.HI.X.SX32 R9, R9, R7, 0x2, P1 ;  /* 0x0000000709097211 */ /* 0x000fe400008f16ff */
[----:B------:R-:W-:Y:S02]  /*4d80*/  IADD3 R10, P1, R10, R4, RZ ;  /* 0x000000040a0a7210 */ /* 0x000fe40007f3e0ff */
[----:B---3--:R-:W-:Y:S01]  /*4d90*/  IADD3 R7, -R214, c[0x0][0x168], -R6 ;  /* 0x00005a00d6077a10 */ /* 0x008fe20007ffe906 */
[----:B------:R-:W-:Y:S02]  /*4da0*/  IMAD.U32 R6, RZ, RZ, UR23 ;  /* 0x00000017ff067e24 */ /* 0x000fe4000f8e00ff */
[----:B------:R-:W-:Y:S01]  /*4db0*/  IMAD.X R11, R11, 0x1, R5, P1 ;  /* 0x000000010b0b7824 */ /* 0x000fe200008e0605 */
[C---:B------:R-:W-:Y:S02]  /*4dc0*/  ISETP.LT.OR P1, PT, R7.reuse, 0x1, P4 ;  /* 0x000000010700780c */ /* 0x040fe40002721670 */
[----:B------:R-:W-:Y:S11]  /*4dd0*/  LEA R6, R6, R252, 0xe ;  /* 0x000000fc06067211 */ /* 0x000ff600078e70ff */
[----:B------:R-:W-:Y:S01]  /*4de0*/  @!PT LDS RZ, [RZ] ;  /* 0x00000000fffff984 */ /* 0x000fe20000000800 */
[----:B------:R-:W-:Y:S01]  /*4df0*/  @!PT LDS RZ, [RZ] ;  /* 0x00000000fffff984 */ /* 0x000fe20000000800 */
[----:B------:R-:W-:Y:S01]  /*4e00*/  @!PT LDS RZ, [RZ] ;  /* 0x00000000fffff984 */ /* 0x000fe20000000800 */
[----:B------:R1:W-:Y:S01]  /*4e10*/  LDGSTS.E.BYPASS.LTC128B.128 [R6], [R4.64], !P1 ;  /* 0x0000000004067fae */ /* 0x0003e2000c901d54 */
[C---:B------:R-:W-:Y:S11]  /*4e20*/  ISETP.LT.OR P1, PT, R7.reuse, 0x1, P6 ;  /* 0x000000010700780c */ /* 0x040ff60003721670 */
[----:B------:R-:W-:Y:S02]  /*4e30*/  @!UPT UIADD3 URZ, URZ, URZ, URZ ;  /* 0x0000003f3f3ff290 */ /* 0x000fe4000fffe03f */
[----:B------:R1:W-:Y:S01]  /*4e40*/  LDGSTS.E.BYPASS.LTC128B.128 [R6+0x2000], [R4.64+0x80], !P1 ;  /* 0x0200008004067fae */ /* 0x0003e2000c901d54 */
[C---:B------:R-:W-:Y:S11]  /*4e50*/  ISETP.LT.OR P1, PT, R7.reuse, 0x21, P4 ;  /* 0x000000210700780c */ /* 0x040ff60002721670 */
[----:B------:R-:W-:Y:S02]  /*4e60*/  @!UPT UIADD3 URZ, URZ, URZ, URZ ;  /* 0x0000003f3f3ff290 */ /* 0x000fe4000fffe03f */
[----:B------:R2:W-:Y:S01]  /*4e70*/  LDGSTS.E.BYPASS.LTC128B.128 [R6+0x1000], [R10.64], !P1 ;  /* 0x010000000a067fae */ /* 0x0005e2000c901d54 */
[----:B------:R-:W-:Y:S01]  /*4e80*/  ISETP.LT.OR P1, PT, R7, 0x21, P6 ;  /* 0x000000210700780c */ /* 0x000fe20003721670 */
[----:B-1----:R-:W-:Y:S11]  /*4e90*/  IMAD.U32 R4, RZ, RZ, UR23 ;  /* 0x00000017ff047e24 */ /* 0x002ff6000f8e00ff */
[----:B------:R-:W-:Y:S01]  /*4ea0*/  @!UPT UIADD3 URZ, URZ, URZ, URZ ;  /* 0x0000003f3f3ff290 */ /* 0x000fe2000fffe03f */
[----:B------:R2:W-:Y:S01]  /*4eb0*/  LDGSTS.E.BYPASS.LTC128B.128 [R6+0x3000], [R12.64], !P1 ;  /* 0x030000000c067fae */ /* 0x0005e2000c901d54 */
[----:B------:R-:W-:Y:S04]  /*4ec0*/  @!P3 IMAD R4, R4, 0x40, R250 ;  /* 0x000000400404b824 */ /* 0x000fe800078e02fa */
[----:B------:R-:W-:Y:S05]  /*4ed0*/  @!P3 IMAD.SHL.U32 R4, R4, 0x4, RZ ;  /* 0x000000040404b824 */ /* 0x000fea00078e00ff */
[----:B------:R2:W-:Y:S02]  /*4ee0*/  @!P3 LDGSTS.E.BYPASS.LTC128B.128 [R4+0x20280], [R8.64] ;  /* 0x202800000804bfae */ /* 0x0005e4000b901d54 */
.L_x_1098:
[-C--:B-12-4-:R-:W-:Y:S01]  /*4ef0*/  HMMA.16816.F32.BF16 R4, R36, R16.reuse, RZ ;  /* 0x000000102404723c */ /* 0x096fe200000418ff */
[----:B------:R-:W-:Y:S01]  /*4f00*/  LDSM.16.MT88.4 R56, [R0+0x1080] ;  /* 0x001080000038783b */ /* 0x000fe20000004200 */
[----:B------:R-:W-:Y:S02]  /*4f10*/  ULDC.64 UR6, c[0x0][0x238] ;  /* 0x00008e0000067ab9 */ /* 0x000fe40000000a00 */
[----:B------:R-:W-:Y:S01]  /*4f20*/  IMAD.IADD R210, R3, 0x1, R225 ;  /* 0x0000000103d27824 */ /* 0x000fe200078e02e1 */
[----:B------:R-:W-:Y:S01]  /*4f30*/  USHF.R.S32.HI UR19, URZ, 0x1f, UR10 ;  /* 0x0000001f3f137899 */ /* 0x000fe2000801140a */
[----:B------:R-:W2:Y:S01]  /*4f40*/  LDL.64 R212, [R1+0x18] ;  /* 0x0000180001d47983 */ /* 0x000ea20000100a00 */
[----:B------:R-:W-:Y:S01]  /*4f50*/  USHF.L.U32 UR26, UR24, 0xd, URZ ;  /* 0x0000000d181a7899 */ /* 0x000fe2000800063f */
[C---:B------:R-:W-:Y:S01]  /*4f60*/  HMMA.16816.F32.BF16 R8, R28.reuse, R16, RZ ;  /* 0x000000101c08723c */ /* 0x040fe200000418ff */
[----:B------:R-:W-:Y:S02]  /*4f70*/  UIMAD UR4, UR19, UR6, URZ ;  /* 0x00000006130472a4 */ /* 0x000fe4000f8e023f */
[----:B------:R-:W1:Y:S01]  /*4f80*/  LDSM.16.M88.4 R52, [R210+0x24480] ;  /* 0x02448000d234783b */ /* 0x000e620000000200 */
[----:B------:R-:W-:Y:S01]  /*4f90*/  IMAD.IADD R204, R209, 0x1, R210 ;  /* 0x00000001d1cc7824 */ /* 0x000fe200078e02d2 */
[----:B------:R-:W-:Y:S02]  /*4fa0*/  UIMAD UR4, UR10, UR7, UR4 ;  /* 0x000000070a0472a4 */ /* 0x000fe4000f8e0204 */
[----:B------:R-:W-:Y:S01]  /*4fb0*/  UIADD3 UR24, UR24, 0x1, URZ ;  /* 0x0000000118187890 */ /* 0x000fe2000fffe03f */
[-C--:B------:R-:W-:Y:S01]  /*4fc0*/  HMMA.16816.F32.BF16 R12, R28, R18.reuse, RZ ;  /* 0x000000121c0c723c */ /* 0x080fe200000418ff */
[----:B------:R-:W-:Y:S01]  /*4fd0*/  ULDC.64 UR6, c[0x0][0x240] ;  /* 0x0000900000067ab9 */ /* 0x000fe20000000a00 */
[----:B------:R-:W3:Y:S01]  /*4fe0*/  LDSM.16.M88.4 R60, [R210+0x25480] ;  /* 0x02548000d23c783b */ /* 0x000ee20000000200 */
[----:B------:R-:W-:Y:S02]  /*4ff0*/  UIMAD UR6, UR17, UR6, URZ ;  /* 0x00000006110672a4 */ /* 0x000fe4000f8e023f */
[----:B------:R-:W-:Y:S02]  /*5000*/  UISETP.GE.AND UP0, UPT, UR24, UR22, UPT ;  /* 0x000000161800728c */ /* 0x000fe4000bf06270 */
[----:B------:R-:W-:Y:S01]  /*5010*/  LDSM.16.MT88.4 R64, [R0+0x1880] ;  /* 0x001880000040783b */ /* 0x000fe20000004200 */
[C---:B------:R-:W-:Y:S01]  /*5020*/  HMMA.16816.F32.BF16 R16, R36.reuse, R18, RZ ;  /* 0x000000122410723c */ /* 0x040fe200000418ff */
[----:B------:R-:W-:Y:S02]  /*5030*/  UIMAD UR6, UR18, UR7, UR6 ;  /* 0x00000007120672a4 */ /* 0x000fe4000f8e0206 */
[----:B------:R-:W-:Y:S01]  /*5040*/  UIADD3 UR7, UR5, 0x1, URZ ;  /* 0x0000000105077890 */ /* 0x000fe2000fffe03f */
[----:B------:R-:W0:Y:S01]  /*5050*/  LDGDEPBAR ;  /* 0x00000000000079af */ /* 0x000e220000000000 */
[----:B------:R-:W-:Y:S02]  /*5060*/  UISETP.GE.AND UP3, UPT, UR5, 0x1, UPT ;  /* 0x000000010500788c */ /* 0x000fe4000bf66270 */
[----:B------:R-:W-:Y:S01]  /*5070*/  UISETP.GE.AND UP2, UPT, UR25, 0x1, UPT ;  /* 0x000000011900788c */ /* 0x000fe2000bf46270 */
[-C--:B------:R-:W-:Y:S01]  /*5080*/  HMMA.16816.F32.BF16 R20, R36, R40.reuse, RZ ;  /* 0x000000282414723c */ /* 0x080fe200000418ff */
[----:B------:R-:W-:Y:S02]  /*5090*/  UISETP.GE.AND UP1, UPT, UR23, 0x1, UPT ;  /* 0x000000011700788c */ /* 0x000fe4000bf26270 */
[----:B------:R-:W-:Y:S05]  /*50a0*/  USEL UR5, UR7, URZ, !UP3 ;  /* 0x0000003f07057287 */ /* 0x000fea000d800000 */
[C---:B------:R-:W-:Y:S08]  /*50b0*/  HMMA.16816.F32.BF16 R24, R28.reuse, R40, RZ ;  /* 0x000000281c18723c */ /* 0x040ff000000418ff */
[-C--:B------:R-:W-:Y:S08]  /*50c0*/  HMMA.16816.F32.BF16 R28, R28, R42.reuse, RZ ;  /* 0x0000002a1c1c723c */ /* 0x080ff000000418ff */
[----:B------:R-:W-:Y:S01]  /*50d0*/  HMMA.16816.F32.BF16 R32, R36, R42, RZ ;  /* 0x0000002a2420723c */ /* 0x000fe200000418ff */
[----:B------:R-:W4:Y:S05]  /*50e0*/  LDSM.16.MT88.4 R36, [R0+0x5080] ;  /* 0x005080000024783b */ /* 0x000f2a0000004200 */
[----:B------:R-:W5:Y:S02]  /*50f0*/  LDSM.16.M88.4 R40, [R204+0x24480] ;  /* 0x02448000cc28783b */ /* 0x000f640000000200 */
[-C--:B------:R-:W-:Y:S03]  /*5100*/  HMMA.16816.F32.BF16 R4, R44, R48.reuse, R4 ;  /* 0x000000302c04723c */ /* 0x080fe60000041804 */
[----:B------:R-:W1:Y:S05]  /*5110*/  LDSM.16.M88.4 R204, [R204+0x25480] ;  /* 0x02548000cccc783b */ /* 0x000e6a0000000200 */
        /* <DEDUP_REMOVED lines=9> */
[----:B------:R-:W5:Y:S05]  /*51b0*/  LDSM.16.MT88.4 R44, [R0+0x5880] ;  /* 0x00588000002c783b */ /* 0x000f6a0000004200 */
[----:B------:R-:W5:Y:S02]  /*51c0*/  LDSM.16.M88.4 R200, [R3+0x27480] ;  /* 0x0274800003c8783b */ /* 0x000f640000000200 */
[-C--:B-1----:R-:W-:Y:S08]  /*51d0*/  HMMA.16816.F32.BF16 R4, R52, R56.reuse, R4 ;  /* 0x000000383404723c */ /* 0x082ff00000041804 */
[C---:B---3--:R-:W-:Y:S08]  /*51e0*/  HMMA.16816.F32.BF16 R8, R60.reuse, R56, R8 ;  /* 0x000000383c08723c */ /* 0x048ff00000041808 */
[-C--:B------:R-:W-:Y:S08]  /*51f0*/  HMMA.16816.F32.BF16 R12, R60, R58.reuse, R12 ;  /* 0x0000003a3c0c723c */ /* 0x080ff0000004180c */
[C---:B------:R-:W-:Y:S01]  /*5200*/  HMMA.16816.F32.BF16 R16, R52.reuse, R58, R16 ;  /* 0x0000003a3410723c */ /* 0x040fe20000041810 */
[----:B------:R-:W-:Y:S07]  /*5210*/  LDSM.16.MT88.4 R56, [R0+0x2880] ;  /* 0x002880000038783b */ /* 0x000fee0000004200 */
[-C--:B----4-:R-:W-:Y:S08]  /*5220*/  HMMA.16816.F32.BF16 R20, R52, R36.reuse, R20 ;  /* 0x000000243414723c */ /* 0x090ff00000041814 */
[C---:B------:R-:W-:Y:S08]  /*5230*/  HMMA.16816.F32.BF16 R24, R60.reuse, R36, R24 ;  /* 0x000000243c18723c */ /* 0x040ff00000041818 */
[-C--:B------:R-:W-:Y:S01]  /*5240*/  HMMA.16816.F32.BF16 R28, R60, R38.reuse, R28 ;  /* 0x000000263c1c723c */ /* 0x080fe2000004181c */
[----:B------:R-:W-:Y:S07]  /*5250*/  LDSM.16.M88.4 R60, [R208+0x27480] ;  /* 0x02748000d03c783b */ /* 0x000fee0000000200 */
[----:B------:R-:W-:Y:S01]  /*5260*/  HMMA.16816.F32.BF16 R32, R52, R38, R32 ;  /* 0x000000263420723c */ /* 0x000fe20000041820 */
[----:B------:R-:W1:Y:S05]  /*5270*/  LDSM.16.MT88.4 R36, [R0+0x6080] ;  /* 0x006080000024783b */ /* 0x000e6a0000004200 */
[----:B------:R-:W3:Y:S02]  /*5280*/  LDSM.16.M88.4 R52, [R208+0x26480] ;  /* 0x02648000d034783b */ /* 0x000ee40000000200 */
[-C--:B-----5:R-:W-:Y:S08]  /*5290*/  HMMA.16816.F32.BF16 R4, R40, R64.reuse, R4 ;  /* 0x000000402804723c */ /* 0x0a0ff00000041804 */
        /* <DEDUP_REMOVED lines=8> */
[----:B------:R-:W4:Y:S05]  /*5320*/  LDSM.16.MT88.4 R40, [R0+0x6880] ;  /* 0x006880000028783b */ /* 0x000f2a0000004200 */
        /* <DEDUP_REMOVED lines=10> */
[----:B------:R-:W5:Y:S02]  /*53d0*/  LDSM.16.M88.4 R48, [R210+0x27480] ;  /* 0x02748000d230783b */ /* 0x000f640000000200 */
[-C--:B---3--:R-:W-:Y:S08]  /*53e0*/  HMMA.16816.F32.BF16 R4, R52, R56.reuse, R4 ;  /* 0x000000383404723c */ /* 0x088ff00000041804 */
[C---:B------:R-:W-:Y:S08]  /*53f0*/  HMMA.16816.F32.BF16 R8, R60.reuse, R56, R8 ;  /* 0x000000383c08723c */ /* 0x040ff00000041808 */
[-C--:B------:R-:W-:Y:S08]  /*5400*/  HMMA.16816.F32.BF16 R12, R60, R58.reuse, R12 ;  /* 0x0000003a3c0c723c */ /* 0x080ff0000004180c */
[C---:B------:R-:W-:Y:S01]  /*5410*/  HMMA.16816.F32.BF16 R16, R52.reuse, R58, R16 ;  /* 0x0000003a3410723c */ /* 0x040fe20000041810 */
[----:B------:R-:W3:Y:S07]  /*5420*/  LDSM.16.MT88.4 R56, [R0+0x7080] ;  /* 0x007080000038783b */ /* 0x000eee0000004200 */
[-C--:B----4-:R-:W-:Y:S08]  /*5430*/  HMMA.16816.F32.BF16 R20, R52, R40.reuse, R20 ;  /* 0x000000283414723c */ /* 0x090ff00000041814 */
[C---:B------:R-:W-:Y:S07]  /*5440*/  HMMA.16816.F32.BF16 R24, R60.reuse, R40, R24 ;  /* 0x000000283c18723c */ /* 0x040fee0000041818 */
[----:B------:R-:W-:Y:S01]  /*5450*/  IADD3 R40, R225, R3, R209 ;  /* 0x00000003e1287210 */ /* 0x000fe20007ffe0d1 */
[-C--:B------:R-:W-:Y:S04]  /*5460*/  HMMA.16816.F32.BF16 R28, R60, R42.reuse, R28 ;  /* 0x0000002a3c1c723c */ /* 0x080fe8000004181c */
[----:B------:R-:W4:Y:S04]  /*5470*/  LDSM.16.M88.4 R60, [R40+0x26480] ;  /* 0x02648000283c783b */ /* 0x000f280000000200 */
[----:B------:R-:W-:Y:S01]  /*5480*/  HMMA.16816.F32.BF16 R32, R52, R42, R32 ;  /* 0x0000002a3420723c */ /* 0x000fe20000041820 */
[----:B------:R-:W2:Y:S05]  /*5490*/  LDSM.16.M88.4 R40, [R40+0x27480] ;  /* 0x027480002828783b */ /* 0x000eaa0000000200 */
[----:B------:R-:W-:Y:S02]  /*54a0*/  LDSM.16.MT88.4 R52, [R216+0x27c80] ;  /* 0x027c8000d834783b */ /* 0x000fe40000004200 */
[-C--:B-1----:R-:W-:Y:S08]  /*54b0*/  HMMA.16816.F32.BF16 R4, R36, R44.reuse, R4 ;  /* 0x0000002c2404723c */ /* 0x082ff00000041804 */
[C---:B-----5:R-:W-:Y:S08]  /*54c0*/  HMMA.16816.F32.BF16 R8, R48.reuse, R44, R8 ;  /* 0x0000002c3008723c */ /* 0x060ff00000041808 */
[-C--:B------:R-:W-:Y:S08]  /*54d0*/  HMMA.16816.F32.BF16 R12, R48, R46.reuse, R12 ;  /* 0x0000002e300c723c */ /* 0x080ff0000004180c */
[C---:B------:R-:W-:Y:S01]  /*54e0*/  HMMA.16816.F32.BF16 R16, R36.reuse, R46, R16 ;  /* 0x0000002e2410723c */ /* 0x040fe20000041810 */
[----:B------:R1:W5:Y:S07]  /*54f0*/  LDSM.16.MT88.4 R44, [R0+0x7880] ;  /* 0x00788000002c783b */ /* 0x00036e0000004200 */
[-C--:B---3--:R-:W-:Y:S08]  /*5500*/  HMMA.16816.F32.BF16 R20, R36, R56.reuse, R20 ;  /* 0x000000382414723c */ /* 0x088ff00000041814 */
[C---:B------:R-:W-:Y:S08]  /*5510*/  HMMA.16816.F32.BF16 R24, R48.reuse, R56, R24 ;  /* 0x000000383018723c */ /* 0x040ff00000041818 */
[-C--:B------:R-:W-:Y:S01]  /*5520*/  HMMA.16816.F32.BF16 R28, R48, R58.reuse, R28 ;  /* 0x0000003a301c723c */ /* 0x080fe2000004181c */
[----:B-1----:R-:W-:Y:S07]  /*5530*/  IMAD.U32 R0, RZ, RZ, UR18 ;  /* 0x00000012ff007e24 */ /* 0x002fee000f8e00ff */
[----:B------:R-:W-:Y:S07]  /*5540*/  HMMA.16816.F32.BF16 R32, R36, R58, R32 ;  /* 0x0000003a2420723c */ /* 0x000fee0000041820 */
[----:B------:R-:W-:Y:S01]  /*5550*/  IMAD.U32 R36, RZ, RZ, UR10 ;  /* 0x0000000aff247e24 */ /* 0x000fe2000f8e00ff */
[-C--:B----4-:R-:W-:Y:S05]  /*5560*/  HMMA.16816.F32.BF16 R4, R60, R64.reuse, R4 ;  /* 0x000000403c04723c */ /* 0x090fea0000041804 */
[----:B--2---:R-:W-:Y:S03]  /*5570*/  IMAD.WIDE.U32 R36, R36, c[0x0][0x238], R212 ;  /* 0x00008e0024247a25 */ /* 0x004fe600078e00d4 */
[C---:B------:R-:W-:Y:S04]  /*5580*/  HMMA.16816.F32.BF16 R8, R40.reuse, R64, R8 ;  /* 0x000000402808723c */ /* 0x040fe80000041808 */
[----:B------:R-:W-:Y:S01]  /*5590*/  IADD3 R37, R37, UR4, RZ ;  /* 0x0000000425257c10 */ /* 0x000fe2000fffe0ff */
[----:B------:R-:W-:Y:S03]  /*55a0*/  USHF.R.S32.HI UR4, URZ, 0x1f, UR26 ;  /* 0x0000001f3f047899 */ /* 0x000fe6000801141a */
[-C--:B------:R-:W-:Y:S04]  /*55b0*/  HMMA.16816.F32.BF16 R12, R40, R66.reuse, R12 ;  /* 0x00000042280c723c */ /* 0x080fe8000004180c */
[----:B------:R-:W-:Y:S04]  /*55c0*/  IMAD.WIDE.U32 R36, R0, c[0x0][0x240], R36 ;  /* 0x0000900000247a25 */ /* 0x000fe800078e0024 */
[C---:B------:R-:W-:Y:S01]  /*55d0*/  HMMA.16816.F32.BF16 R16, R60.reuse, R66, R16 ;  /* 0x000000423c10723c */ /* 0x040fe20000041810 */
[----:B------:R-:W-:Y:S01]  /*55e0*/  IMAD.U32 R3, RZ, RZ, UR4 ;  /* 0x00000004ff037e24 */ /* 0x000fe2000f8e00ff */
[----:B------:R-:W-:Y:S02]  /*55f0*/  UIADD3 UR4, UR23, 0x1, URZ ;  /* 0x0000000117047890 */ /* 0x000fe4000fffe03f */
[----:B------:R-:W-:Y:S02]  /*5600*/  IADD3 R0, P1, R36, UR26, RZ ;  /* 0x0000001a24007c10 */ /* 0x000fe4000ff3e0ff */
[----:B------:R-:W-:Y:S02]  /*5610*/  USEL UR23, UR4, URZ, !UP1 ;  /* 0x0000003f04177287 */ /* 0x000fe4000c800000 */
[-C--:B-----5:R-:W-:Y:S04]  /*5620*/  HMMA.16816.F32.BF16 R20, R60, R44.reuse, R20 ;  /* 0x0000002c3c14723c */ /* 0x0a0fe80000041814 */
[----:B------:R-:W-:Y:S01]  /*5630*/  IADD3.X R36, R3, UR6, R37, P1, !PT ;  /* 0x0000000603247c10 */ /* 0x000fe20008ffe425 */
[----:B------:R-:W-:Y:S01]  /*5640*/  UIADD3 UR6, UR25, 0x1, URZ ;  /* 0x0000000119067890 */ /* 0x000fe2000fffe03f */
[C---:B------:R-:W-:Y:S02]  /*5650*/  LEA R48, P1, R0.reuse, c[0x0][0x220], 0x2 ;  /* 0x0000880000307a11 */ /* 0x040fe400078210ff */
        /* <DEDUP_REMOVED lines=126> */
.L_x_1096:
[----:B------:R-:W3:Y:S01]  /*5e40*/  LDL.LU.64 R4, [R1+0x18] ;  /* 0x0000180001047983 */ /* 0x000ee20000300a00 */
[----:B------:R-:W5:Y:S01]  /*5e50*/  S2UR UR6, SR_CTAID.X ;  /* 0x00000000000679c3 */ /* 0x000f620000002500 */
[----:B------:R-:W-:Y:S01]  /*5e60*/  ULDC.64 UR4, c[0x0][0x338] ;  /* 0x0000ce0000047ab9 */ /* 0x000fe20000000a00 */
[----:B-1--4-:R-:W-:Y:S01]  /*5e70*/  MOV R8, UR18 ;  /* 0x0000001200087c02 */ /* 0x012fe20008000f00 */
[----:B------:R-:W-:Y:S01]  /*5e80*/  UISETP.NE.AND UP0, UPT, UR4, 0x1, UPT ;  /* 0x000000010400788c */ /* 0x000fe2000bf05270 */
[----:B------:R-:W-:Y:S01]  /*5e90*/  FMUL.FTZ R132, R132, c[0x0][0x298] ;  /* 0x0000a60084847a20 */ /* 0x000fe20000410000 */
[----:B------:R-:W-:-:S02]  /*5ea0*/  UIMAD.WIDE.U32 UR24, UR10, UR5, URZ ;  /* 0x000000050a1872a5 */ /* 0x000fc4000f8e003f */
[----:B------:R-:W-:-:S05]  /*5eb0*/  ULDC UR22, c[0x0][0x340] ;  /* 0x0000d00000167ab9 */ /* 0x000fca0000000800 */
[----:B------:R-:W-:Y:S02]  /*5ec0*/  UMOV UR24, UR10 ;  /* 0x0000000a00187c82 */ /* 0x000fe40008000000 */
[----:B------:R-:W-:-:S03]  /*5ed0*/  @UP0 USHF.R.U32.HI UR22, URZ, UR22, UR25 ;  /* 0x000000163f160299 */ /* 0x000fc60008011619 */
[----:B------:R-:W-:Y:S02]  /*5ee0*/  UMOV UR25, UR19 ;  /* 0x0000001300197c82 */ /* 0x000fe40008000000 */
[----:B------:R-:W-:Y:S02]  /*5ef0*/  @UP0 USHF.R.S32.HI UR7, URZ, 0x1f, UR22 ;  /* 0x0000001f3f070899 */ /* 0x000fe40008011416 */
[----:B------:R-:W-:Y:S02]  /*5f00*/  @UP0 UMOV UR24, UR22 ;  /* 0x0000001600180c82 */ /* 0x000fe40008000000 */
[----:B-----5:R-:W-:-:S03]  /*5f10*/  USHF.L.U32 UR4, UR6, 0xe, URZ ;  /* 0x0000000e06047899 */ /* 0x020fc6000800063f */
[----:B------:R-:W-:Y:S02]  /*5f20*/  @UP0 UMOV UR25, UR7 ;  /* 0x0000000700190c82 */ /* 0x000fe40008000000 */
[----:B------:R-:W-:Y:S01]  /*5f30*/  USHF.R.S32.HI UR6, URZ, 0x1f, UR4 ;  /* 0x0000001f3f067899 */ /* 0x000fe20008011404 */
        /* <DEDUP_REMOVED lines=57> */
[----:B------:R-:W-:Y:S01]  /*62d0*/  FMUL.FTZ R187, R187, c[0x0][0x298] ;  /* 0x0000a600bbbb7a20 */ /* 0x000fe20000410000 */
[----:B------:R-:W-:Y:S01]  /*62e0*/  BAR.SYNC.DEFER_BLOCKING 0x1, 0x100 ;  /* 0x0044000000007b1d */ /* 0x000fe20000010000 */
[----:B---3--:R-:W-:-:S05]  /*62f0*/  IADD3 R2, P0, R4, UR4, RZ ;  /* 0x0000000404027c10 */ /* 0x008fca000ff1e0ff */
[----:B------:R-:W-:Y:S01]  /*6300*/  ULDC.64 UR4, c[0x0][0x328] ;  /* 0x0000ca0000047ab9 */ /* 0x000fe20000000a00 */
[----:B------:R-:W-:Y:S01]  /*6310*/  MOV R5, UR25 ;  /* 0x0000001900057c02 */ /* 0x000fe20008000f00 */
[----:B------:R-:W-:Y:S01]  /*6320*/  UIMAD UR4, UR25, UR4, URZ ;  /* 0x00000004190472a4 */ /* 0x000fe2000f8e023f */
[----:B------:R-:W-:Y:S02]  /*6330*/  LEA.HI.X.SX32 R3, R4, UR6, 0x1, P0 ;  /* 0x0000000604037c11 */ /* 0x000fe400080f0eff */
[----:B------:R-:W-:Y:S01]  /*6340*/  MOV R4, UR24 ;  /* 0x0000001800047c02 */ /* 0x000fe20008000f00 */
[----:B------:R-:W-:-:S03]  /*6350*/  UIMAD UR6, UR24, UR5, UR4 ;  /* 0x00000005180672a4 */ /* 0x000fc6000f8e0204 */
[----:B------:R-:W-:Y:S01]  /*6360*/  ULDC.64 UR4, c[0x0][0x300] ;  /* 0x0000c00000047ab9 */ /* 0x000fe20000000a00 */
[----:B------:R-:W-:Y:S01]  /*6370*/  IMAD.WIDE.U32 R6, R4, c[0x0][0x328], R2 ;  /* 0x0000ca0004067a25 */ /* 0x000fe200078e0002 */
[----:B------:R-:W-:-:S03]  /*6380*/  UIMAD UR4, UR25, UR4, URZ ;  /* 0x00000004190472a4 */ /* 0x000fc6000f8e023f */
[----:B------:R-:W-:Y:S01]  /*6390*/  IMAD.WIDE.U32 R2, R4, c[0x0][0x300], R2 ;  /* 0x0000c00004027a25 */ /* 0x000fe200078e0002 */
[----:B------:R-:W-:Y:S01]  /*63a0*/  IADD3 R5, R7, UR6, RZ ;  /* 0x0000000607057c10 */ /* 0x000fe2000fffe0ff */
[----:B------:R-:W-:Y:S01]  /*63b0*/  UIMAD UR22, UR24, UR5, UR4 ;  /* 0x00000005181672a4 */ /* 0x000fe2000f8e0204 */
[----:B------:R-:W-:Y:S01]  /*63c0*/  MOV R4, R6 ;  /* 0x0000000600047202 */ /* 0x000fe20000000f00 */
[----:B------:R-:W-:Y:S01]  /*63d0*/  ULDC.64 UR6, c[0x0][0x330] ;  /* 0x0000cc0000067ab9 */ /* 0x000fe20000000a00 */
[----:B------:R-:W-:Y:S01]  /*63e0*/  MOV R6, UR18 ;  /* 0x0000001200067c02 */ /* 0x000fe20008000f00 */
[----:B------:R-:W-:Y:S02]  /*63f0*/  UIMAD UR6, UR17, UR6, URZ ;  /* 0x00000006110672a4 */ /* 0x000fe4000f8e023f */
[----:B------:R-:W-:Y:S01]  /*6400*/  IADD3 R3, R3, UR22, RZ ;  /* 0x0000001603037c10 */ /* 0x000fe2000fffe0ff */
[----:B------:R-:W-:Y:S01]  /*6410*/  IMAD.WIDE.U32 R8, R8, c[0x0][0x330], R4 ;  /* 0x0000cc0008087a25 */ /* 0x000fe200078e0004 */
[----:B------:R-:W-:-:S02]  /*6420*/  UIMAD UR6, UR18, UR7, UR6 ;  /* 0x00000007120672a4 */ /* 0x000fc4000f8e0206 */
[----:B------:R-:W-:Y:S01]  /*6430*/  ULDC.64 UR4, c[0x0][0x308] ;  /* 0x0000c20000047ab9 */ /* 0x000fe20000000a00 */
[----:B------:R-:W-:Y:S01]  /*6440*/  IMAD.WIDE.U32 R6, R6, c[0x0][0x308], R2 ;  /* 0x0000c20006067a25 */ /* 0x000fe200078e0002 */
[----:B------:R-:W-:Y:S01]  /*6450*/  LEA R2, P1, R8, c[0x0][0x310], 0x2 ;  /* 0x0000c40008027a11 */ /* 0x000fe200078210ff */
[----:B------:R-:W-:Y:S01]  /*6460*/  UIMAD UR4, UR17, UR4, URZ ;  /* 0x00000004110472a4 */ /* 0x000fe2000f8e023f */
[----:B--2---:R-:W-:Y:S02]  /*6470*/  IADD3 R0, R9, UR6, RZ ;  /* 0x0000000609007c10 */ /* 0x004fe4000fffe0ff */
[----:B------:R-:W-:Y:S01]  /*6480*/  LEA R4, P0, R6, c[0x0][0x2e8], 0x2 ;  /* 0x0000ba0006047a11 */ /* 0x000fe200078010ff */
[----:B------:R-:W-:Y:S01]  /*6490*/  UIMAD UR4, UR18, UR5, UR4 ;  /* 0x00000005120472a4 */ /* 0x000fe2000f8e0204 */
[----:B------:R-:W-:-:S05]  /*64a0*/  LEA.HI.X R3, R8, c[0x0][0x314], R0, 0x2, P1 ;  /* 0x0000c50008037a11 */ /* 0x000fca00008f1400 */
[----:B------:R-:W-:Y:S01]  /*64b0*/  RED.E.ADD.F32.FTZ.RN.STRONG.GPU [R2.64], R68 ;  /* 0x000000440200798e */ /* 0x000fe2000c10e794 */
[----:B------:R-:W-:-:S03]  /*64c0*/  IADD3 R5, R7, UR4, RZ ;  /* 0x0000000407057c10 */ /* 0x000fc6000fffe0ff */
[----:B------:R-:W-:Y:S01]  /*64d0*/  RED.E.ADD.F32.FTZ.RN.STRONG.GPU [R2.64+0x400], R69 ;  /* 0x000400450200798e */ /* 0x000fe2000c10e794 */
        /* <DEDUP_REMOVED lines=133> */
.L_x_1100:
        /* <DEDUP_REMOVED lines=13> */
.L_x_2318:


//--------------------- .text._ZN7cutlass13device_kernelIN5flash19enable_sm80_to_sm89INS1_16FlashAttnBwdSm80INS1_25CollectiveMainloopBwdSm80ILi2ELi2EN4cute5tupleIJNS5_1CILi64EEENS7_ILi128EEES9_EEENS_10bfloat16_tEfNS_4arch4Sm80ELb0ELb0ELb0ELb0ELb1ELb0ELb0ELb0ELi2ELi2ELi2ELi2ELb0EEENS1_24CollectiveEpilogueBwdGQAISA_fSD_Li256ELb0ELb1EEENS1_19SingleTileSchedulerILb0ELb0ELb0ELi128EEEEEEEEEvNT_6ParamsE --------------------------
	.section	.text._ZN7cutlass13device_kernelIN5flash19enable_sm80_to_sm89INS1_16FlashAttnBwdSm80INS1_25CollectiveMainloopBwdSm80ILi2ELi2EN4cute5tupleIJNS5_1CILi64EEENS7_ILi128EEES9_EEENS_10bfloat16_tEfNS_4arch4Sm80ELb0ELb0ELb0ELb0ELb1ELb0ELb0ELb0ELi2ELi2ELi2ELi2ELb0EEENS1_24CollectiveEpilogueBwdGQAISA_fSD_Li256ELb0ELb1EEENS1_19SingleTileSchedulerILb0ELb0ELb0ELi128EEEEEEEEEvNT_6ParamsE,"ax",@progbits
	.sectioninfo	@"SHI_REGISTERS=255"
	.align	128
.text._ZN7cutlass13device_kernelIN5flash19enable_sm80_to_sm89INS1_16FlashAttnBwdSm80INS1_25CollectiveMainloopBwdSm80ILi2ELi2EN4cute5tupleIJNS5_1CILi64EEENS7_ILi128EEES9_EEENS_10bfloat16_tEfNS_4arch4Sm80ELb0ELb0ELb0ELb0ELb1ELb0ELb0ELb0ELi2ELi2ELi2ELi2ELb0EEENS1_24CollectiveEpilogueBwdGQAISA_fSD_Li256ELb0ELb1EEENS1_19SingleTileSchedulerILb0ELb0ELb0ELi128EEEEEEEEEvNT_6ParamsE:
        .type           _ZN7cutlass13device_kernelIN5flash19enable_sm80_to_sm89INS1_16FlashAttnBwdSm80INS1_25CollectiveMainloopBwdSm80ILi2ELi2EN4cute5tupleIJNS5_1CILi64EEENS7_ILi128EEES9_EEENS_10bfloat16_tEfNS_4arch4Sm80ELb0ELb0ELb0ELb0ELb1ELb0ELb0ELb0ELi2ELi2ELi2ELi2ELb0EEENS1_24CollectiveEpilogueBwdGQAISA_fSD_Li256ELb0ELb1EEENS1_19SingleTileSchedulerILb0ELb0ELb0ELi128EEEEEEEEEvNT_6ParamsE,@function
        .size           _ZN7cutlass13device_kernelIN5flash19enable_sm80_to_sm89INS1_16FlashAttnBwdSm80INS1_25CollectiveMainloopBwdSm80ILi2ELi2EN4cute5tupleIJNS5_1CILi64EEENS7_ILi128EEES9_EEENS_10bfloat16_tEfNS_4arch4Sm80ELb0ELb0ELb0ELb0ELb1ELb0ELb0ELb0ELi2ELi2ELi2ELi2ELb0EEENS1_24CollectiveEpilogueBwdGQAISA_fSD_Li256ELb0ELb1EEENS1_19SingleTileSchedulerILb0ELb0ELb0ELi128EEEEEEEEEvNT_6ParamsE,(.L_x_2319 - _ZN7cutlass13device_kernelIN5flash19enable_sm80_to_sm89INS1_16FlashAttnBwdSm80INS1_25CollectiveMainloopBwdSm80ILi2ELi2EN4cute5tupleIJNS5_1CILi64EEENS7_ILi128EEES9_EEENS_10bfloat16_tEfNS_4arch4Sm80ELb0ELb0ELb0ELb0ELb1ELb0ELb0ELb0ELi2ELi2ELi2ELi2ELb0EEENS1_24CollectiveEpilogueBwdGQAISA_fSD_Li256ELb0ELb1EEENS1_19SingleTileSchedulerILb0ELb0ELb0ELi128EEEEEEEEEvNT_6ParamsE)
        .other          _ZN7cutlass13device_kernelIN5flash19enable_sm80_to_sm89INS1_16FlashAttnBwdSm80INS1_25CollectiveMainloopBwdSm80ILi2ELi2EN4cute5tupleIJNS5_1CILi64EEENS7_ILi128EEES9_EEENS_10bfloat16_tEfNS_4arch4Sm80ELb0ELb0ELb0ELb0ELb1ELb0ELb0ELb0ELi2ELi2ELi2ELi2ELb0EEENS1_24CollectiveEpilogueBwdGQAISA_fSD_Li256ELb0ELb1EEENS1_19SingleTileSchedulerILb0ELb0ELb0ELi128EEEEEEEEEvNT_6ParamsE,@"STO_CUDA_ENTRY STV_DEFAULT"
_ZN7cutlass13device_kernelIN5flash19enable_sm80_to_sm89INS1_16FlashAttnBwdSm80INS1_25CollectiveMainloopBwdSm80ILi2ELi2EN4cute5tupleIJNS5_1CILi64EEENS7_ILi128EEES9_EEENS_10bfloat16_tEfNS_4arch4Sm80ELb0ELb0ELb0ELb0ELb1ELb0ELb0ELb0ELi2ELi2ELi2ELi2ELb0EEENS1_24CollectiveEpilogueBwdGQAISA_fSD_Li256ELb0ELb1EEENS1_19SingleTileSchedulerILb0ELb0ELb0ELi128EEEEEEEEEvNT_6ParamsE:
[----:B------:R-:W-:-:S03]  /*0000*/  MOV R1, c[0x0][0x28] ;  /* 0x00000a0000017a02 */ /* 0x000fc60000000f00 */
[----:B------:R-:W1:Y:S01]  /*0010*/  S2UR UR17, SR_CTAID.Z ;  /* 0x00000000001179c3 */ /* 0x000e620000002700 */
[----:B------:R-:W-:Y:S02]  /*0020*/  IADD3 R1, R1, -0x28, RZ ;  /* 0xffffffd801017810 */ /* 0x000fe40007ffe0ff */
[----:B-1----:R-:W-:-:S13]  /*0030*/  ISETP.LE.AND P0, PT, RZ, UR17, PT ;  /* 0x00000011ff007c0c */ /* 0x002fda000bf03270 */
[----:B------:R-:W-:Y:S05]  /*0040*/  @!P0 EXIT ;  /* 0x000000000000894d */ /* 0x000fea0003800000 */
[----:B------:R-:W1:Y:S01]  /*0050*/  S2R R2, SR_TID.X ;  /* 0x0000000000027919 */ /* 0x000e620000002100 */
[----:B------:R-:W2:Y:S01]  /*0060*/  S2UR UR4, SR_CTAID.Y ;  /* 0x00000000000479c3 */ /* 0x000ea20000002600 */
[----:B------:R-:W-:Y:S01]  /*0070*/  IMAD.MOV.U32 R0, RZ, RZ, c[0x0][0x248] ;  /* 0x00009200ff007624 */ /* 0x000fe200078e00ff */
[----:B------:R-:W-:Y:S01]  /*0080*/  USHF.R.S32.HI UR8, URZ, 0x1f, UR17 ;  /* 0x0000001f3f087899 */ /* 0x000fe20008011411 */
[----:B------:R-:W-:Y:S01]  /*0090*/  IMAD.MOV.U32 R27, RZ, RZ, R3 ;  /* 0x000000ffff1b7224 */ /* 0x000fe200078e0003 */
[----:B------:R-:W3:Y:S01]  /*00a0*/  S2R R8, SR_CTAID.X ;  /* 0x0000000000087919 */ /* 0x000ee20000002500 */
[----:B------:R-:W-:Y:S01]  /*00b0*/  IMAD.U32 R10, RZ, RZ, UR17 ;  /* 0x00000011ff0a7e24 */ /* 0x000fe2000f8e00ff */
[----:B------:R-:W-:Y:S01]  /*00c0*/  ISETP.NE.AND P0, PT, R0, 0x1, PT ;  /* 0x000000010000780c */ /* 0x000fe20003f05270 */
[----:B------:R-:W-:Y:S01]  /*00d0*/  IMAD.MOV.U32 R24, RZ, RZ, -0x80 ;  /* 0xffffff80ff187424 */ /* 0x000fe200078e00ff */
[----:B------:R-:W-:Y:S02]  /*00e0*/  UMOV UR14, 0x6 ;  /* 0x00000006000e7882 */ /* 0x000fe40000000000 */
[----:B------:R-:W-:Y:S01]  /*00f0*/  ULDC.64 UR22, c[0x0][0x118] ;  /* 0x0000460000167ab9 */ /* 0x000fe20000000a00 */
[--C-:B-1----:R-:W-:Y:S01]  /*0100*/  IMAD.MOV.U32 R26, RZ, RZ, R2.reuse ;  /* 0x000000ffff1a7224 */ /* 0x102fe200078e0002 */
[----:B------:R1:W-:Y:S01]  /*0110*/  STL [R1+0x18], R2 ;  /* 0x0000180201007387 */ /* 0x0003e20000100800 */
[----:B------:R-:W-:-:S02]  /*0120*/  IMAD.MOV.U32 R26, RZ, RZ, R2 ;  /* 0x000000ffff1a7224 */ /* 0x000fc400078e0002 */
[----:B--2---:R-:W-:Y:S01]  /*0130*/  IMAD.U32 R200, RZ, RZ, UR4 ;  /* 0x00000004ffc87e24 */ /* 0x004fe2000f8e00ff */
[----:B------:R-:W-:Y:S01]  /*0140*/  ULDC.64 UR4, c[0x0][0x1e8] ;  /* 0x00007a0000047ab9 */ /* 0x000fe20000000a00 */
[----:B---3--:R-:W-:Y:S01]  /*0150*/  IMAD R24, R8, R24, c[0x0][0x198] ;  /* 0x0000660008187624 */ /* 0x008fe200078e0218 */
[----:B------:R-:W-:Y:S01]  /*0160*/  SHF.R.S32.HI R18, RZ, 0x1f, R26 ;  /* 0x0000001fff127819 */ /* 0x000fe2000001141a */
[----:B------:R-:W-:Y:S01]  /*0170*/  @P0 IMAD.HI.U32 R4, R200, c[0x0][0x24c], RZ ;  /* 0x00009300c8040a27 */ /* 0x000fe200078e00ff */
[----:B------:R-:W-:Y:S01]  /*0180*/  UIMAD UR4, UR8, UR4, URZ ;  /* 0x00000004080472a4 */ /* 0x000fe2000f8e023f */
[--C-:B------:R-:W-:Y:S02]  /*0190*/  SHF.R.S32.HI R56, RZ, 0x1f, R200.reuse ;  /* 0x0000001fff387819 */ /* 0x100fe400000114c8 */
[-C--:B------:R-:W-:Y:S01]  /*01a0*/  LEA.HI R3, R18, R26.reuse, RZ, 0x3 ;  /* 0x0000001a12037211 */ /* 0x080fe200078f18ff */
[----:B------:R-:W-:Y:S01]  /*01b0*/  IMAD.MOV.U32 R0, RZ, RZ, R200 ;  /* 0x000000ffff007224 */ /* 0x000fe200078e00c8 */
[----:B------:R-:W-:Y:S01]  /*01c0*/  @P0 SHF.R.U32.HI R0, RZ, c[0x0][0x250], R4 ;  /* 0x00009400ff000a19 */ /* 0x000fe20000011604 */
[----:B------:R-:W-:Y:S01]  /*01d0*/  UIMAD UR6, UR17, UR5, UR4 ;  /* 0x00000005110672a4 */ /* 0x000fe2000f8e0204 */
[----:B------:R-:W-:Y:S01]  /*01e0*/  SHF.R.S32.HI R28, RZ, 0x3, R3 ;  /* 0x00000003ff1c7819 */ /* 0x000fe20000011403 */
[----:B------:R-:W-:Y:S01]  /*01f0*/  IMAD.SHL.U32 R250, R26, 0x4, RZ ;  /* 0x000000041afa7824 */ /* 0x000fe200078e00ff */
[----:B------:R-:W-:Y:S01]  /*0200*/  ULDC.64 UR4, c[0x0][0x1b8] ;  /* 0x00006e0000047ab9 */ /* 0x000fe20000000a00 */
[----:B------:R-:W-:Y:S01]  /*0210*/  LEA.HI R17, R18, R26, RZ, 0x5 ;  /* 0x0000001a12117211 */ /* 0x000fe200078f28ff */
[----:B------:R-:W-:Y:S01]  /*0220*/  UIMAD UR4, UR8, UR4, URZ ;  /* 0x00000004080472a4 */ /* 0x000fe2000f8e023f */
[--C-:B------:R-:W-:Y:S01]  /*0230*/  SHF.R.S32.HI R29, RZ, 0x1f, R28.reuse ;  /* 0x0000001fff1d7819 */ /* 0x100fe2000001141c */
[----:B------:R-:W-:Y:S01]  /*0240*/  IMAD.IADD R12, R24, 0x1, -R28 ;  /* 0x00000001180c7824 */ /* 0x000fe200078e0a1c */
[----:B------:R-:W-:Y:S01]  /*0250*/  SHF.R.S32.HI R251, RZ, 0x1f, R250 ;  /* 0x0000001ffffb7819 */ /* 0x000fe200000114fa */
[----:B------:R-:W-:Y:S01]  /*0260*/  UIMAD UR4, UR17, UR5, UR4 ;  /* 0x00000005110472a4 */ /* 0x000fe2000f8e0204 */
[----:B-1----:R-:W-:Y:S01]  /*0270*/  LOP3.LUT R2, R3, 0xfffffff8, RZ, 0xc0, !PT ;  /* 0xfffffff803027812 */ /* 0x002fe200078ec0ff */
[----:B------:R-:W-:Y:S01]  /*0280*/  IMAD.WIDE R8, R8, 0x80, R28 ;  /* 0x0000008008087825 */ /* 0x000fe200078e021c */
[----:B------:R-:W-:Y:S03]  /*0290*/  STL.64 [R1], R28 ;  /* 0x0000001c01007387 */ /* 0x000fe60000100a00 */
[----:B------:R-:W-:Y:S01]  /*02a0*/  IMAD.IADD R21, R26, 0x1, -R2 ;  /* 0x000000011a157824 */ /* 0x000fe200078e0a02 */
[----:B------:R-:W-:Y:S01]  /*02b0*/  SHF.R.S32.HI R2, RZ, 0x1f, R0 ;  /* 0x0000001fff027819 */ /* 0x000fe20000011400 */
[----:B------:R-:W-:-:S02]  /*02c0*/  IMAD R11, R9, c[0x0][0x1d8], RZ ;  /* 0x00007600090b7a24 */ /* 0x000fc400078e02ff */
[----:B------:R-:W-:Y:S02]  /*02d0*/  IMAD.SHL.U32 R14, R21, 0x8, RZ ;  /* 0x00000008150e7824 */ /* 0x000fe400078e00ff */
[C---:B------:R-:W-:Y:S02]  /*02e0*/  IMAD R4, R2.reuse, c[0x0][0x1e0], RZ ;  /* 0x0000780002047a24 */ /* 0x040fe400078e02ff */
[----:B------:R-:W-:Y:S01]  /*02f0*/  IMAD R2, R2, c[0x0][0x1b0], RZ ;  /* 0x00006c0002027a24 */ /* 0x000fe200078e02ff */
[----:B------:R-:W-:Y:S01]  /*0300*/  SHF.R.S32.HI R15, RZ, 0x1f, R14 ;  /* 0x0000001fff0f7819 */ /* 0x000fe2000001140e */
[----:B------:R-:W-:Y:S01]  /*0310*/  IMAD R6, R0, c[0x0][0x1e4], R4 ;  /* 0x0000790000067a24 */ /* 0x000fe200078e0204 */
[----:B------:R-:W-:Y:S01]  /*0320*/  ISETP.GE.AND P4, PT, R14, c[0x0][0x1cc], PT ;  /* 0x000073000e007a0c */ /* 0x000fe20003f86270 */
[----:B------:R-:W-:Y:S01]  /*0330*/  IMAD R7, R0, c[0x0][0x1b4], R2 ;  /* 0x00006d0000077a24 */ /* 0x000fe200078e0202 */
[----:B------:R-:W-:Y:S01]  /*0340*/  IADD3 R22, R14, 0x40, RZ ;  /* 0x000000400e167810 */ /* 0x000fe20007ffe0ff */
[----:B------:R-:W-:Y:S01]  /*0350*/  IMAD.WIDE.U32 R4, R0, c[0x0][0x1e0], R14 ;  /* 0x0000780000047a25 */ /* 0x000fe200078e000e */
[----:B------:R-:W-:-:S02]  /*0360*/  ISETP.LT.OR P1, PT, R12, 0x1, P4 ;  /* 0x000000010c00780c */ /* 0x000fc40002721670 */
[----:B------:R-:W-:Y:S01]  /*0370*/  ISETP.GE.AND P3, PT, R22, c[0x0][0x1cc], PT ;  /* 0x0000730016007a0c */ /* 0x000fe20003f66270 */
[----:B------:R-:W-:Y:S01]  /*0380*/  IMAD.WIDE.U32 R2, R0, c[0x0][0x1b0], R14 ;  /* 0x00006c0000027a25 */ /* 0x000fe200078e000e */
[----:B------:R-:W-:Y:S02]  /*0390*/  LEA.HI R0, R18, R26, RZ, 0x6 ;  /* 0x0000001a12007211 */ /* 0x000fe400078f30ff */
[C---:B------:R-:W-:Y:S01]  /*03a0*/  ISETP.LT.OR P6, PT, R12.reuse, 0x1, P3 ;  /* 0x000000010c00780c */ /* 0x040fe20001fc1670 */
[----:B------:R-:W-:Y:S01]  /*03b0*/  IMAD.IADD R5, R5, 0x1, R6 ;  /* 0x0000000105057824 */ /* 0x000fe200078e0206 */
[----:B------:R-:W-:Y:S01]  /*03c0*/  SHF.R.S32.HI R19, RZ, 0x6, R0 ;  /* 0x00000006ff137819 */ /* 0x000fe20000011400 */
[----:B------:R-:W-:Y:S01]  /*03d0*/  IMAD.IADD R3, R3, 0x1, R7 ;  /* 0x0000000103037824 */ /* 0x000fe200078e0207 */
[----:B------:R-:W-:Y:S01]  /*03e0*/  ISETP.LT.OR P5, PT, R12, 0x21, P4 ;  /* 0x000000210c00780c */ /* 0x000fe200027a1670 */
[----:B------:R-:W-:Y:S02]  /*03f0*/  IMAD.SHL.U32 R6, R28, 0x40, RZ ;  /* 0x000000401c067824 */ /* 0x000fe400078e00ff */
[----:B------:R-:W-:-:S03]  /*0400*/  IMAD.WIDE.U32 R4, R10, c[0x0][0x1e8], R4 ;  /* 0x00007a000a047a25 */ /* 0x000fc600078e0004 */
[----:B------:R-:W-:Y:S01]  /*0410*/  LOP3.LUT R0, R6, 0x1c0, RZ, 0xc0, !PT ;  /* 0x000001c006007812 */ /* 0x000fe200078ec0ff */
[----:B------:R-:W-:Y:S01]  /*0420*/  IMAD.U32 R7, RZ, RZ, UR17 ;  /* 0x00000011ff077e24 */ /* 0x000fe2000f8e00ff */
[----:B------:R-:W-:Y:S01]  /*0430*/  IADD3 R5, R5, UR6, RZ ;  /* 0x0000000605057c10 */ /* 0x000fe2000fffe0ff */
[----:B------:R-:W-:Y:S01]  /*0440*/  IMAD.SHL.U32 R223, R19, 0x200, RZ ;  /* 0x0000020013df7824 */ /* 0x000fe200078e00ff */
[----:B------:R-:W-:Y:S01]  /*0450*/  LOP3.LUT R10, R0, 0x38, R14, 0xf8, !PT ;  /* 0x00000038000a7812 */ /* 0x000fe200078ef80e */
[----:B------:R-:W-:Y:S01]  /*0460*/  IMAD.WIDE.U32 R2, R7, c[0x0][0x1b8], R2 ;  /* 0x00006e0007027a25 */ /* 0x000fe200078e0002 */
[----:B------:R-:W-:-:S03]  /*0470*/  SHF.R.U32.HI R0, RZ, 0x3, R0 ;  /* 0x00000003ff007819 */ /* 0x000fc60000011600 */
[C---:B------:R-:W-:Y:S01]  /*0480*/  IMAD R11, R8.reuse, c[0x0][0x1dc], R11 ;  /* 0x00007700080b7a24 */ /* 0x040fe200078e020b */
[----:B------:R-:W-:Y:S01]  /*0490*/  IADD3 R3, R3, UR4, RZ ;  /* 0x0000000403037c10 */ /* 0x000fe2000fffe0ff */
[C---:B------:R-:W-:Y:S01]  /*04a0*/  IMAD.WIDE.U32 R6, R8.reuse, c[0x0][0x1d8], R4 ;  /* 0x0000760008067a25 */ /* 0x040fe200078e0004 */
[----:B------:R-:W-:Y:S01]  /*04b0*/  ULDC.64 UR4, c[0x0][0x1d8] ;  /* 0x0000760000047ab9 */ /* 0x000fe20000000a00 */
[----:B------:R-:W-:Y:S01]  /*04c0*/  LOP3.LUT R10, R223, R10, R0, 0xf6, !PT ;  /* 0x0000000adf0a7212 */ /* 0x000fe200078ef600 */
[----:B------:R-:W-:Y:S01]  /*04d0*/  USHF.L.U32 UR6, UR4, 0x6, URZ ;  /* 0x0000000604067899 */ /* 0x000fe2000800063f */
[----:B------:R-:W-:Y:S01]  /*04e0*/  IMAD.WIDE.U32 R4, R8, c[0x0][0x1a8], R2 ;  /* 0x00006a0008047a25 */ /* 0x000fe200078e0002 */
[----:B------:R-:W-:Y:S01]  /*04f0*/  LEA R2, P0, R6, c[0x0][0x1c0], 0x1 ;  /* 0x0000700006027a11 */ /* 0x000fe200078008ff */
[----:B------:R-:W-:Y:S02]  /*0500*/  USHF.L.U64.HI UR5, UR4, UR14, UR5 ;  /* 0x0000000e04057299 */ /* 0x000fe40008010205 */
[----:B------:R-:W-:Y:S01]  /*0510*/  IMAD.IADD R0, R7, 0x1, R11 ;  /* 0x0000000107007824 */ /* 0x000fe200078e020b */
[----:B------:R-:W-:Y:S01]  /*0520*/  UIADD3 UR7, UP0, UR6, 0x80, URZ ;  /* 0x0000008006077890 */ /* 0x000fe2000ff1e03f */
[----:B------:R-:W-:-:S02]  /*0530*/  IMAD R9, R9, c[0x0][0x1a8], RZ ;  /* 0x00006a0009097a24 */ /* 0x000fc400078e02ff */
[----:B------:R-:W-:Y:S01]  /*0540*/  IMAD.SHL.U32 R16, R10, 0x2, RZ ;  /* 0x000000020a107824 */ /* 0x000fe200078e00ff */
[----:B------:R-:W-:Y:S01]  /*0550*/  LEA.HI.X R3, R6, c[0x0][0x1c4], R0, 0x1, P0 ;  /* 0x0000710006037a11 */ /* 0x000fe200000f0c00 */
[----:B------:R-:W-:Y:S01]  /*0560*/  IMAD R9, R8, c[0x0][0x1ac], R9 ;  /* 0x00006b0008097a24 */ /* 0x000fe200078e0209 */
[----:B------:R-:W-:Y:S01]  /*0570*/  LEA R6, P0, R4, c[0x0][0x190], 0x1 ;  /* 0x0000640004067a11 */ /* 0x000fe200078008ff */
[----:B------:R-:W-:Y:S01]  /*0580*/  IMAD.U32 R8, RZ, RZ, UR6 ;  /* 0x00000006ff087e24 */ /* 0x000fe2000f8e00ff */
[----:B------:R-:W-:Y:S01]  /*0590*/  UIADD3.X UR4, URZ, UR5, URZ, UP0, !UPT ;  /* 0x000000053f047290 */ /* 0x000fe200087fe43f */
[----:B------:R-:W-:Y:S01]  /*05a0*/  IMAD.IADD R0, R5, 0x1, R9 ;  /* 0x0000000105007824 */ /* 0x000fe200078e0209 */
[----:B------:R1:W-:Y:S02]  /*05b0*/  LDGSTS.E.BYPASS.LTC128B.128 [R16+0x8080], [R2.64], !P1 ;  /* 0x0808000002107fae */ /* 0x0003e4000c901d56 */
[----:B------:R-:W-:Y:S02]  /*05c0*/  IADD3 R8, P2, P1, R8, 0x80, R2 ;  /* 0x0000008008087810 */ /* 0x000fe4000795e002 */
[----:B------:R-:W-:Y:S01]  /*05d0*/  LEA.HI.X R7, R4, c[0x0][0x194], R0, 0x1, P0 ;  /* 0x0000650004077a11 */ /* 0x000fe200000f0c00 */
[----:B------:R1:W-:Y:S01]  /*05e0*/  LDGSTS.E.BYPASS.LTC128B.128 [R16+0xc080], [R2.64+0x80], !P6 ;  /* 0x0c08008002107fae */ /* 0x0003e2000f101d56 */
[----:B------:R-:W-:Y:S01]  /*05f0*/  IADD3.X R9, RZ, UR5, R3, P2, P1 ;  /* 0x00000005ff097c10 */ /* 0x000fe200097e2403 */
[----:B------:R-:W-:Y:S01]  /*0600*/  IMAD R0, R29, c[0x0][0x208], RZ ;  /* 0x000082001d007a24 */ /* 0x000fe200078e02ff */
[----:B------:R-:W-:-:S02]  /*0610*/  IADD3 R4, P0, R2, UR6, RZ ;  /* 0x0000000602047c10 */ /* 0x000fc4000ff1e0ff */
[----:B------:R-:W-:Y:S01]  /*0620*/  ISETP.LT.OR P6, PT, R12, 0x41, P4 ;  /* 0x000000410c00780c */ /* 0x000fe200027c1670 */
[----:B------:R-:W-:Y:S01]  /*0630*/  IMAD R0, R28, c[0x0][0x20c], R0 ;  /* 0x000083001c007a24 */ /* 0x000fe200078e0200 */
[C---:B------:R-:W-:Y:S02]  /*0640*/  ISETP.LT.OR P2, PT, R12.reuse, 0x61, P4 ;  /* 0x000000610c00780c */ /* 0x040fe40002741670 */
[----:B------:R-:W-:Y:S02]  /*0650*/  ISETP.LT.OR P4, PT, R12, 0x21, P3 ;  /* 0x000000210c00780c */ /* 0x000fe40001f81670 */
[----:B------:R-:W-:-:S05]  /*0660*/  IADD3.X R5, R3, UR5, RZ, P0, !PT ;  /* 0x0000000503057c10 */ /* 0x000fca00087fe4ff */
[----:B------:R2:W-:Y:S01]  /*0670*/  LDGSTS.E.BYPASS.LTC128B.128 [R16+0x9080], [R4.64], !P5 ;  /* 0x0908000004107fae */ /* 0x0005e2000e901d56 */
[----:B------:R-:W-:-:S05]  /*0680*/  ISETP.LT.OR P5, PT, R12, 0x41, P3 ;  /* 0x000000410c00780c */ /* 0x000fca0001fa1670 */
[----:B------:R3:W-:Y:S01]  /*0690*/  LDGSTS.E.BYPASS.LTC128B.128 [R16+0xd080], [R8.64], !P4 ;  /* 0x0d08000008107fae */ /* 0x0007e2000e101d56 */
[----:B------:R-:W-:Y:S02]  /*06a0*/  ISETP.LT.OR P4, PT, R12, 0x61, P3 ;  /* 0x000000610c00780c */ /* 0x000fe40001f81670 */
[----:B-1----:R-:W-:-:S04]  /*06b0*/  IADD3 R2, P0, R4, UR6, RZ ;  /* 0x0000000604027c10 */ /* 0x002fc8000ff1e0ff */
[----:B------:R-:W-:-:S05]  /*06c0*/  IADD3.X R3, R5, UR5, RZ, P0, !PT ;  /* 0x0000000505037c10 */ /* 0x000fca00087fe4ff */
[----:B------:R1:W-:Y:S01]  /*06d0*/  LDGSTS.E.BYPASS.LTC128B.128 [R16+0xa080], [R2.64], !P6 ;  /* 0x0a08000002107fae */ /* 0x0003e2000f101d56 */
[----:B------:R-:W-:-:S04]  /*06e0*/  ISETP.GE.AND P6, PT, R14, c[0x0][0x16c], PT ;  /* 0x00005b000e007a0c */ /* 0x000fc80003fc6270 */
[----:B------:R-:W-:Y:S02]  /*06f0*/  SEL R13, RZ, 0x1, P6 ;  /* 0x00000001ff0d7807 */ /* 0x000fe40003000000 */
[----:B--2---:R-:W-:-:S04]  /*0700*/  IADD3 R4, P1, R4, UR7, RZ ;  /* 0x0000000704047c10 */ /* 0x004fc8000ff3e0ff */
[----:B------:R-:W-:Y:S02]  /*0710*/  IADD3.X R5, R5, UR4, RZ, P1, !PT ;  /* 0x0000000405057c10 */ /* 0x000fe40008ffe4ff */
[----:B---3--:R-:W-:-:S03]  /*0720*/  IADD3 R8, P0, R2, UR6, RZ ;  /* 0x0000000602087c10 */ /* 0x008fc6000ff1e0ff */
[----:B------:R2:W-:Y:S01]  /*0730*/  LDGSTS.E.BYPASS.LTC128B.128 [R16+0xe080], [R4.64], !P5 ;  /* 0x0e08000004107fae */ /* 0x0005e2000e901d56 */
[----:B------:R-:W-:Y:S02]  /*0740*/  IADD3.X R9, R3, UR5, RZ, P0, !PT ;  /* 0x0000000503097c10 */ /* 0x000fe400087fe4ff */
[----:B------:R-:W-:-:S03]  /*0750*/  ISETP.GE.AND P0, PT, R22, c[0x0][0x19c], PT ;  /* 0x0000670016007a0c */ /* 0x000fc60003f06270 */
[----:B------:R3:W-:Y:S01]  /*0760*/  LDGSTS.E.BYPASS.LTC128B.128 [R16+0xb080], [R8.64], !P2 ;  /* 0x0b08000008107fae */ /* 0x0007e2000d101d56 */
[----:B------:R-:W-:Y:S02]  /*0770*/  ISETP.GE.AND P2, PT, R14, c[0x0][0x19c], PT ;  /* 0x000067000e007a0c */ /* 0x000fe40003f46270 */
[----:B------:R-:W-:Y:S02]  /*0780*/  ISETP.LT.OR P5, PT, R12, 0x1, P0 ;  /* 0x000000010c00780c */ /* 0x000fe400007a1670 */
[----:B-1----:R-:W-:Y:S02]  /*0790*/  IADD3 R2, P1, R2, UR7, RZ ;  /* 0x0000000702027c10 */ /* 0x002fe4000ff3e0ff */
[----:B------:R-:W-:Y:S02]  /*07a0*/  ISETP.LT.OR P3, PT, R12, 0x1, P2 ;  /* 0x000000010c00780c */ /* 0x000fe40001761670 */
[----:B------:R-:W-:Y:S01]  /*07b0*/  IADD3.X R3, R3, UR4, RZ, P1, !PT ;  /* 0x0000000403037c10 */ /* 0x000fe20008ffe4ff */
[----:B------:R-:W-:-:S02]  /*07c0*/  ULDC.64 UR4, c[0x0][0x1a8] ;  /* 0x00006a0000047ab9 */ /* 0x000fc40000000a00 */
[----:B------:R-:W-:Y:S02]  /*07d0*/  USHF.L.U32 UR6, UR4, 0x6, URZ ;  /* 0x0000000604067899 */ /* 0x000fe4000800063f */
[----:B------:R1:W-:Y:S01]  /*07e0*/  LDGSTS.E.BYPASS.LTC128B.128 [R16+0xf080], [R2.64], !P4 ;  /* 0x0f08000002107fae */ /* 0x0003e2000e101d56 */
[----:B------:R-:W-:Y:S01]  /*07f0*/  ISETP.LT.OR P4, PT, R12, 0x21, P2 ;  /* 0x000000210c00780c */ /* 0x000fe20001781670 */
[----:B------:R-:W-:Y:S02]  /*0800*/  USHF.L.U64.HI UR7, UR4, UR14, UR5 ;  /* 0x0000000e04077299 */ /* 0x000fe40008010205 */
[----:B------:R-:W-:Y:S01]  /*0810*/  IMAD.U32 R10, RZ, RZ, UR6 ;  /* 0x00000006ff0a7e24 */ /* 0x000fe2000f8e00ff */
[----:B------:R-:W-:Y:S01]  /*0820*/  UIADD3 UR10, UP0, UR6, 0x80, URZ ;  /* 0x00000080060a7890 */ /* 0x000fe2000ff1e03f */
[----:B------:R4:W-:Y:S01]  /*0830*/  LDGSTS.E.BYPASS.LTC128B.128 [R16+0x80], [R6.64], !P3 ;  /* 0x0008000006107fae */ /* 0x0009e2000d901d56 */
[----:B--2---:R-:W-:Y:S01]  /*0840*/  IADD3 R4, P1, R6, UR6, RZ ;  /* 0x0000000606047c10 */ /* 0x004fe2000ff3e0ff */
[----:B------:R-:W-:-:S02]  /*0850*/  ULDC.64 UR4, c[0x0][0x188] ;  /* 0x0000620000047ab9 */ /* 0x000fc40000000a00 */
[----:B------:R4:W-:Y:S01]  /*0860*/  LDGSTS.E.BYPASS.LTC128B.128 [R16+0x4080], [R6.64+0x80], !P5 ;  /* 0x0408008006107fae */ /* 0x0009e2000e901d56 */
[----:B------:R-:W-:Y:S01]  /*0870*/  IADD3.X R5, R7, UR7, RZ, P1, !PT ;  /* 0x0000000707057c10 */ /* 0x000fe20008ffe4ff */
[----:B------:R-:W-:Y:S01]  /*0880*/  UIADD3.X UR9, URZ, UR7, URZ, UP0, !UPT ;  /* 0x000000073f097290 */ /* 0x000fe200087fe43f */
[----:B------:R-:W-:Y:S01]  /*0890*/  ISETP.LT.OR P5, PT, R12, 0x61, P2 ;  /* 0x000000610c00780c */ /* 0x000fe200017a1670 */
[----:B---3--:R-:W-:Y:S01]  /*08a0*/  IMAD.WIDE.U32 R8, R28, c[0x0][0x208], R14 ;  /* 0x000082001c087a25 */ /* 0x008fe200078e000e */
[----:B------:R-:W-:Y:S01]  /*08b0*/  IADD3 R10, P3, P1, R10, 0x80, R6 ;  /* 0x000000800a0a7810 */ /* 0x000fe2000797e006 */
[----:B------:R2:W-:Y:S01]  /*08c0*/  LDGSTS.E.BYPASS.LTC128B.128 [R16+0x1080], [R4.64], !P4 ;  /* 0x0108000004107fae */ /* 0x0005e2000e101d56 */
[----:B------:R-:W-:Y:S01]  /*08d0*/  ISETP.LT.OR P4, PT, R12, 0x41, P2 ;  /* 0x000000410c00780c */ /* 0x000fe20001781670 */
[----:B------:R-:W-:Y:S01]  /*08e0*/  IMAD.IADD R9, R9, 0x1, R0 ;  /* 0x0000000109097824 */ /* 0x000fe200078e0200 */
[----:B------:R-:W-:Y:S01]  /*08f0*/  ISETP.GE.AND P2, PT, R22, c[0x0][0x16c], PT ;  /* 0x00005b0016007a0c */ /* 0x000fe20003f46270 */
[----:B------:R-:W-:Y:S01]  /*0900*/  IMAD R0, R56, c[0x0][0x180], RZ ;  /* 0x0000600038007a24 */ /* 0x000fe200078e02ff */
[----:B------:R-:W-:Y:S01]  /*0910*/  IADD3.X R11, RZ, UR7, R7, P3, P1 ;  /* 0x00000007ff0b7c10 */ /* 0x000fe20009fe2407 */
[----:B------:R-:W-:Y:S01]  /*0920*/  UIMAD UR4, UR8, UR4, URZ ;  /* 0x00000004080472a4 */ /* 0x000fe2000f8e023f */
[----:B------:R-:W-:Y:S01]  /*0930*/  P2R R252, PR, RZ, 0x4 ;  /* 0x00000004fffc7803 */ /* 0x000fe20000000000 */
[----:B------:R-:W-:Y:S01]  /*0940*/  IMAD R0, R200, c[0x0][0x184], R0 ;  /* 0x00006100c8007a24 */ /* 0x000fe200078e0200 */
[----:B------:R-:W-:Y:S01]  /*0950*/  ISETP.LT.OR P1, PT, R12, 0x21, P0 ;  /* 0x000000210c00780c */ /* 0x000fe20000721670 */
[----:B------:R-:W-:Y:S01]  /*0960*/  UIMAD UR4, UR17, UR5, UR4 ;  /* 0x00000005110472a4 */ /* 0x000fe2000f8e0204 */
[----:B-1----:R-:W-:Y:S01]  /*0970*/  IMAD R2, R29, c[0x0][0x178], RZ ;  /* 0x00005e001d027a24 */ /* 0x002fe200078e02ff */
[----:B------:R-:W-:-:S02]  /*0980*/  ISETP.NE.AND P3, PT, R252, RZ, PT ;  /* 0x000000fffc00720c */ /* 0x000fc40003f65270 */
[----:B------:R-:W-:Y:S01]  /*0990*/  ISETP.LT.OR P2, PT, R12, 0x41, P0 ;  /* 0x000000410c00780c */ /* 0x000fe20000741670 */
[C---:B----4-:R-:W-:Y:S01]  /*09a0*/  IMAD R6, R28.reuse, c[0x0][0x17c], R2 ;  /* 0x00005f001c067a24 */ /* 0x050fe200078e0202 */
[----:B------:R-:W-:Y:S01]  /*09b0*/  SEL R7, RZ, 0x2, P3 ;  /* 0x00000002ff077807 */ /* 0x000fe20001800000 */
[----:B------:R-:W-:Y:S01]  /*09c0*/  IMAD.WIDE.U32 R2, R28, c[0x0][0x178], R14 ;  /* 0x00005e001c027a25 */ /* 0x000fe200078e000e */
[----:B------:R-:W-:-:S04]  /*09d0*/  ISETP.LT.OR P3, PT, R12, 0x61, P0 ;  /* 0x000000610c00780c */ /* 0x000fc80000761670 */
[----:B------:R1:W-:Y:S01]  /*09e0*/  LDGSTS.E.BYPASS.LTC128B.128 [R16+0x5080], [R10.64], !P1 ;  /* 0x050800000a107fae */ /* 0x0003e2000c901d56 */
[----:B------:R-:W-:Y:S02]  /*09f0*/  IMAD.IADD R3, R3, 0x1, R6 ;  /* 0x0000000103037824 */ /* 0x000fe400078e0206 */
[----:B------:R-:W-:Y:S01]  /*0a00*/  IMAD.IADD R12, R7, 0x1, R13 ;  /* 0x00000001070c7824 */ /* 0x000fe200078e020d */
[----:B------:R-:W-:Y:S01]  /*0a10*/  IADD3 R13, -R28, c[0x0][0x168], RZ ;  /* 0x00005a001c0d7a10 */ /* 0x000fe20007ffe1ff */
[----:B------:R-:W-:Y:S01]  /*0a20*/  IMAD.WIDE.U32 R6, R200, c[0x0][0x180], R2 ;  /* 0x00006000c8067a25 */ /* 0x000fe200078e0002 */
[----:B------:R-:W-:-:S03]  /*0a30*/  IADD3 R2, P0, R4, UR6, RZ ;  /* 0x0000000604027c10 */ /* 0x000fc6000ff1e0ff */
[----:B------:R-:W-:Y:S01]  /*0a40*/  IMAD.IADD R7, R7, 0x1, R0 ;  /* 0x0000000107077824 */ /* 0x000fe200078e0200 */
[----:B------:R-:W-:Y:S02]  /*0a50*/  IADD3.X R3, R5, UR7, RZ, P0, !PT ;  /* 0x0000000705037c10 */ /* 0x000fe400087fe4ff */
[----:B--2---:R-:W-:-:S03]  /*0a60*/  IADD3 R4, P0, R4, UR10, RZ ;  /* 0x0000000a04047c10 */ /* 0x004fc6000ff1e0ff */
[----:B------:R2:W-:Y:S01]  /*0a70*/  LDGSTS.E.BYPASS.LTC128B.128 [R16+0x2080], [R2.64], !P4 ;  /* 0x0208000002107fae */ /* 0x0005e2000e101d56 */
[----:B------:R-:W-:-:S05]  /*0a80*/  IADD3.X R5, R5, UR9, RZ, P0, !PT ;  /* 0x0000000905057c10 */ /* 0x000fca00087fe4ff */
[----:B------:R3:W-:Y:S01]  /*0a90*/  LDGSTS.E.BYPASS.LTC128B.128 [R16+0x6080], [R4.64], !P2 ;  /* 0x0608000004107fae */ /* 0x0007e2000d101d56 */
[----:B------:R-:W-:Y:S01]  /*0aa0*/  LOP3.LUT P2, RZ, R12, 0x1, RZ, 0xc0, !PT ;  /* 0x000000010cff7812 */ /* 0x000fe2000784c0ff */
[----:B-1----:R-:W-:-:S03]  /*0ab0*/  IMAD.U32 R10, RZ, RZ, UR17 ;  /* 0x00000011ff0a7e24 */ /* 0x002fc6000f8e00ff */
[----:B------:R-:W-:Y:S01]  /*0ac0*/  ISETP.LT.OR P4, PT, R13, 0x1, !P2 ;  /* 0x000000010d00780c */ /* 0x000fe20005781670 */
[----:B------:R-:W-:-:S05]  /*0ad0*/  IMAD.WIDE.U32 R6, R10, c[0x0][0x188], R6 ;  /* 0x000062000a067a25 */ /* 0x000fca00078e0006 */
[----:B------:R-:W-:Y:S01]  /*0ae0*/  IADD3 R0, R7, UR4, RZ ;  /* 0x0000000407007c10 */ /* 0x000fe2000fffe0ff */
[----:B------:R-:W-:Y:S01]  /*0af0*/  ULDC.64 UR4, c[0x0][0x278] ;  /* 0x00009e0000047ab9 */ /* 0x000fe20000000a00 */
[C---:B---3--:R-:W-:Y:S02]  /*0b00*/  IADD3 R4, P0, R2.reuse, UR6, RZ ;  /* 0x0000000602047c10 */ /* 0x048fe4000ff1e0ff */
[----:B--2---:R-:W-:Y:S02]  /*0b10*/  IADD3 R2, P1, R2, UR10, RZ ;  /* 0x0000000a02027c10 */ /* 0x004fe4000ff3e0ff */
[C---:B------:R-:W-:Y:S01]  /*0b20*/  IADD3.X R5, R3.reuse, UR7, RZ, P0, !PT ;  /* 0x0000000703057c10 */ /* 0x040fe200087fe4ff */
[----:B------:R-:W-:Y:S01]  /*0b30*/  UIMAD.WIDE.U32 UR6, UR17, UR4, URZ ;  /* 0x00000004110672a5 */ /* 0x000fe2000f8e003f */
[----:B------:R-:W-:Y:S01]  /*0b40*/  IADD3.X R3, R3, UR9, RZ, P1, !PT ;  /* 0x0000000903037c10 */ /* 0x000fe20008ffe4ff */
[----:B------:R-:W-:Y:S01]  /*0b50*/  UIMAD UR4, UR8, UR4, URZ ;  /* 0x00000004080472a4 */ /* 0x000fe2000f8e023f */
[----:B------:R-:W-:Y:S01]  /*0b60*/  LEA R30, P0, R6, c[0x0][0x160], 0x1 ;  /* 0x00005800061e7a11 */ /* 0x000fe200078008ff */
[----:B------:R1:W-:Y:S01]  /*0b70*/  LDGSTS.E.BYPASS.LTC128B.128 [R16+0x3080], [R4.64], !P5 ;  /* 0x0308000004107fae */ /* 0x0003e2000e901d56 */
[----:B------:R-:W-:Y:S01]  /*0b80*/  LOP3.LUT P1, RZ, R12, 0x2, RZ, 0xc0, !PT ;  /* 0x000000020cff7812 */ /* 0x000fe2000782c0ff */
[----:B------:R-:W-:Y:S01]  /*0b90*/  UIMAD UR4, UR17, UR5, UR4 ;  /* 0x00000005110472a4 */ /* 0x000fe2000f8e0204 */
[----:B------:R-:W-:Y:S01]  /*0ba0*/  LEA.HI.X R31, R6, c[0x0][0x164], R0, 0x1, P0 ;  /* 0x00005900061f7a11 */ /* 0x000fe200000f0c00 */
[----:B------:R2:W-:Y:S01]  /*0bb0*/  LDGSTS.E.BYPASS.LTC128B.128 [R16+0x7080], [R2.64], !P3 ;  /* 0x0708000002107fae */ /* 0x0005e2000d901d56 */
[----:B------:R-:W-:Y:S01]  /*0bc0*/  IMAD R0, R56, c[0x0][0x270], RZ ;  /* 0x00009c0038007a24 */ /* 0x000fe200078e02ff */
[----:B------:R-:W-:Y:S01]  /*0bd0*/  ISETP.LT.OR P3, PT, R13, 0x1, !P1 ;  /* 0x000000010d00780c */ /* 0x000fe20004f61670 */
[----:B------:R-:W-:Y:S01]  /*0be0*/  UIADD3 UR12, UR7, UR4, URZ ;  /* 0x00000004070c7290 */ /* 0x000fe2000fffe03f */
[----:B------:R-:W0:Y:S01]  /*0bf0*/  LDGDEPBAR ;  /* 0x00000000000079af */ /* 0x000e220000000000 */
[----:B------:R-:W-:Y:S01]  /*0c00*/  IMAD R6, R200, c[0x0][0x274], R0 ;  /* 0x00009d00c8067a24 */ /* 0x000fe200078e0200 */
[----:B------:R-:W-:Y:S01]  /*0c10*/  ULDC.64 UR4, c[0x0][0x178] ;  /* 0x00005e0000047ab9 */ /* 0x000fe20000000a00 */
[----:B------:R-:W-:Y:S01]  /*0c20*/  ISETP.GE.AND P5, PT, R22, c[0x0][0x1fc], PT ;  /* 0x00007f0016007a0c */ /* 0x000fe20003fa6270 */
[----:B------:R-:W-:Y:S01]  /*0c30*/  USHF.L.U32 UR15, UR4, 0x6, URZ ;  /* 0x00000006040f7899 */ /* 0x000fe2000800063f */
[----:B------:R3:W-:Y:S01]  /*0c40*/  LDGSTS.E.BYPASS.LTC128B.128 [R16+0x10080], [R30.64], !P4 ;  /* 0x100800001e107fae */ /* 0x0007e2000e101d56 */
[----:B------:R-:W-:Y:S01]  /*0c50*/  USHF.L.U64.HI UR14, UR4, UR14, UR5 ;  /* 0x0000000e040e7299 */ /* 0x000fe20008010205 */
[----:B------:R-:W-:-:S02]  /*0c60*/  ISETP.GE.AND P4, PT, R14, c[0x0][0x1fc], PT ;  /* 0x00007f000e007a0c */ /* 0x000fc40003f86270 */
[----:B------:R-:W-:Y:S01]  /*0c70*/  ULDC.64 UR4, c[0x0][0x218] ;  /* 0x0000860000047ab9 */ /* 0x000fe20000000a00 */
[----:B------:R3:W-:Y:S01]  /*0c80*/  STL.64 [R1+0x8], R30 ;  /* 0x0000081e01007387 */ /* 0x0007e20000100a00 */
[----:B------:R-:W-:-:S03]  /*0c90*/  UIMAD UR4, UR8, UR4, URZ ;  /* 0x00000004080472a4 */ /* 0x000fc6000f8e023f */
[----:B------:R3:W-:Y:S01]  /*0ca0*/  LDGSTS.E.BYPASS.LTC128B.128 [R16+0x12080], [R30.64+0x80], !P3 ;  /* 0x120800801e107fae */ /* 0x0007e2000d901d56 */
[C---:B------:R-:W-:Y:S01]  /*0cb0*/  ISETP.LT.OR P3, PT, R13.reuse, 0x21, !P2 ;  /* 0x000000210d00780c */ /* 0x040fe20005761670 */
[----:B------:R-:W-:Y:S01]  /*0cc0*/  UIMAD UR4, UR17, UR5, UR4 ;  /* 0x00000005110472a4 */ /* 0x000fe2000f8e0204 */
[----:B------:R-:W-:Y:S01]  /*0cd0*/  ISETP.LT.OR P2, PT, R13, 0x21, !P1 ;  /* 0x000000210d00780c */ /* 0x000fe20004f41670 */
[----:B-1----:R-:W-:Y:S02]  /*0ce0*/  IMAD R4, R56, c[0x0][0x210], RZ ;  /* 0x0000840038047a24 */ /* 0x002fe400078e02ff */
[----:B--2---:R-:W-:-:S04]  /*0cf0*/  IMAD.WIDE.U32 R2, R200, c[0x0][0x270], R250 ;  /* 0x00009c00c8027a25 */ /* 0x004fc800078e00fa */
[----:B------:R-:W-:Y:S01]  /*0d00*/  IMAD R7, R200, c[0x0][0x214], R4 ;  /* 0x00008500c8077a24 */ /* 0x000fe200078e0204 */
[----:B------:R-:W-:Y:S01]  /*0d10*/  IADD3 R0, P0, R2, UR6, RZ ;  /* 0x0000000602007c10 */ /* 0x000fe2000ff1e0ff */
[----:B------:R-:W-:Y:S01]  /*0d20*/  IMAD.WIDE.U32 R4, R200, c[0x0][0x210], R8 ;  /* 0x00008400c8047a25 */ /* 0x000fe200078e0008 */
[----:B------:R-:W-:Y:S02]  /*0d30*/  ULDC.64 UR6, c[0x0][0x290] ;  /* 0x0000a40000067ab9 */ /* 0x000fe40000000a00 */
[----:B------:R-:W-:Y:S01]  /*0d40*/  IADD3.X R2, R3, UR12, R6, P0, !PT ;  /* 0x0000000c03027c10 */ /* 0x000fe200087fe406 */
[----:B------:R-:W-:Y:S01]  /*0d50*/  IMAD.IADD R3, R5, 0x1, R7 ;  /* 0x0000000105037824 */ /* 0x000fe200078e0207 */
[C---:B------:R-:W-:Y:S01]  /*0d60*/  LEA R10, P0, R0.reuse, c[0x0][0x258], 0x2 ;  /* 0x00009600000a7a11 */ /* 0x040fe200078010ff */
[----:B------:R-:W-:Y:S01]  /*0d70*/  IMAD.U32 R8, RZ, RZ, UR17 ;  /* 0x00000011ff087e24 */ /* 0x000fe2000f8e00ff */
[----:B------:R-:W-:Y:S02]  /*0d80*/  UIMAD.WIDE.U32 UR10, UR17, UR6, URZ ;  /* 0x00000006110a72a5 */ /* 0x000fe4000f8e003f */
[----:B------:R-:W-:Y:S01]  /*0d90*/  LEA.HI.X R11, R0, c[0x0][0x25c], R2, 0x2, P0 ;  /* 0x00009700000b7a11 */ /* 0x000fe200000f1402 */
[----:B------:R-:W-:Y:S01]  /*0da0*/  IMAD.MOV.U32 R2, RZ, RZ, R4 ;  /* 0x000000ffff027224 */ /* 0x000fe200078e0004 */
[----:B------:R-:W-:Y:S01]  /*0db0*/  IADD3 R6, P0, R30, UR15, RZ ;  /* 0x0000000f1e067c10 */ /* 0x000fe2000ff1e0ff */
[----:B------:R-:W-:Y:S01]  /*0dc0*/  IMAD.U32 R4, RZ, RZ, UR15 ;  /* 0x0000000fff047e24 */ /* 0x000fe2000f8e00ff */
[----:B------:R-:W-:Y:S01]  /*0dd0*/  UIMAD UR6, UR8, UR6, URZ ;  /* 0x00000006080672a4 */ /* 0x000fe2000f8e023f */
[----:B------:R-:W-:Y:S01]  /*0de0*/  IMAD.WIDE.U32 R8, R8, c[0x0][0x218], R2 ;  /* 0x0000860008087a25 */ /* 0x000fe200078e0002 */
[----:B------:R-:W-:-:S02]  /*0df0*/  IADD3.X R7, R31, UR14, RZ, P0, !PT ;  /* 0x0000000e1f077c10 */ /* 0x000fc400087fe4ff */
[----:B------:R-:W-:Y:S01]  /*0e00*/  IADD3 R4, P1, P0, R4, 0x80, R30 ;  /* 0x0000008004047810 */ /* 0x000fe2000783e01e */
[----:B------:R-:W-:Y:S01]  /*0e10*/  IMAD.WIDE.U32 R2, R200, c[0x0][0x288], R250 ;  /* 0x0000a200c8027a25 */ /* 0x000fe200078e00fa */
[----:B------:R-:W-:Y:S01]  /*0e20*/  UIMAD UR6, UR17, UR7, UR6 ;  /* 0x00000007110672a4 */ /* 0x000fe2000f8e0206 */
[----:B------:R1:W-:Y:S01]  /*0e30*/  LDGSTS.E.BYPASS.LTC128B.128 [R16+0x11080], [R6.64], !P3 ;  /* 0x1108000006107fae */ /* 0x0003e2000d901d56 */
[----:B------:R-:W-:Y:S01]  /*0e40*/  IADD3.X R5, RZ, UR14, R31, P1, P0 ;  /* 0x0000000eff057c10 */ /* 0x000fe20008fe041f */
[----:B------:R-:W-:Y:S01]  /*0e50*/  IMAD R0, R56, c[0x0][0x288], RZ ;  /* 0x0000a20038007a24 */ /* 0x000fe200078e02ff */
[----:B------:R-:W-:Y:S01]  /*0e60*/  IADD3 R12, P0, R2, UR10, RZ ;  /* 0x0000000a020c7c10 */ /* 0x000fe2000ff1e0ff */
[----:B------:R-:W-:Y:S01]  /*0e70*/  UIADD3 UR13, UR11, UR6, URZ ;  /* 0x000000060b0d7290 */ /* 0x000fe2000fffe03f */
[----:B------:R-:W-:Y:S01]  /*0e80*/  ISETP.GT.AND P3, PT, R26, 0xf, PT ;  /* 0x0000000f1a00780c */ /* 0x000fe20003f64270 */
[----:B------:R2:W-:Y:S01]  /*0e90*/  LDGSTS.E.BYPASS.LTC128B.128 [R16+0x13080], [R4.64], !P2 ;  /* 0x1308000004107fae */ /* 0x0005e2000d101d56 */
[----:B---3--:R-:W-:Y:S01]  /*0ea0*/  LEA R30, P2, R8, c[0x0][0x1f0], 0x1 ;  /* 0x00007c00081e7a11 */ /* 0x008fe200078408ff */
[----:B------:R-:W-:Y:S01]  /*0eb0*/  UMOV UR6, 0x5 ;  /* 0x0000000500067882 */ /* 0x000fe20000000000 */
[----:B-1----:R-:W-:Y:S01]  /*0ec0*/  IMAD R6, R200, c[0x0][0x28c], R0 ;  /* 0x0000a300c8067a24 */ /* 0x002fe200078e0200 */
[----:B------:R-:W-:Y:S01]  /*0ed0*/  IADD3 R0, R9, UR4, RZ ;  /* 0x0000000409007c10 */ /* 0x000fe2000fffe0ff */
[----:B------:R-:W-:-:S02]  /*0ee0*/  ULDC.64 UR4, c[0x0][0x208] ;  /* 0x0000820000047ab9 */ /* 0x000fc40000000a00 */
[----:B------:R-:W-:Y:S01]  /*0ef0*/  USHF.L.U32 UR7, UR4, 0x5, URZ ;  /* 0x0000000504077899 */ /* 0x000fe2000800063f */
[----:B------:R-:W-:Y:S01]  /*0f00*/  IADD3.X R9, R3, UR13, R6, P0, !PT ;  /* 0x0000000d03097c10 */ /* 0x000fe200087fe406 */
[----:B------:R-:W-:Y:S01]  /*0f10*/  USHF.L.U64.HI UR5, UR4, UR6, UR5 ;  /* 0x0000000604057299 */ /* 0x000fe20008010205 */
[----:B--2---:R-:W-:Y:S01]  /*0f20*/  SEL R4, RZ, 0x1, P4 ;  /* 0x00000001ff047807 */ /* 0x004fe20002000000 */
[----:B------:R-:W-:Y:S01]  /*0f30*/  USHF.L.U32 UR4, UR7, 0x1, URZ ;  /* 0x0000000107047899 */ /* 0x000fe2000800063f */
[----:B------:R-:W-:Y:S01]  /*0f40*/  SEL R5, RZ, 0x2, P5 ;  /* 0x00000002ff057807 */ /* 0x000fe20002800000 */
[----:B------:R-:W-:Y:S01]  /*0f50*/  USHF.L.U64.HI UR5, UR7, 0x1, UR5 ;  /* 0x0000000107057899 */ /* 0x000fe20008010205 */
[----:B------:R-:W-:Y:S01]  /*0f60*/  LEA.HI.X R31, R8, c[0x0][0x1f4], R0, 0x1, P2 ;  /* 0x00007d00081f7a11 */ /* 0x000fe200010f0c00 */
[----:B------:R-:W-:Y:S01]  /*0f70*/  @!P3 IMAD.SHL.U32 R0, R26, 0x10, RZ ;  /* 0x000000101a00b824 */ /* 0x000fe200078e00ff */
[----:B------:R-:W-:Y:S01]  /*0f80*/  ULDC UR6, c[0x0][0x168] ;  /* 0x00005a0000067ab9 */ /* 0x000fe20000000800 */
[----:B------:R-:W-:Y:S01]  /*0f90*/  IMAD.IADD R2, R5, 0x1, R4 ;  /* 0x0000000105027824 */ /* 0x000fe200078e0204 */
[----:B------:R-:W-:Y:S01]  /*0fa0*/  SHF.R.S32.HI R5, RZ, 0x5, R17 ;  /* 0x00000005ff057819 */ /* 0x000fe20000011411 */
[----:B------:R1:W-:Y:S01]  /*0fb0*/  STL.64 [R1+0x10], R30 ;  /* 0x0000101e01007387 */ /* 0x0003e20000100a00 */
[----:B------:R-:W-:-:S02]  /*0fc0*/  UISETP.GE.AND UP0, UPT, UR6, 0x41, UPT ;  /* 0x000000410600788c */ /* 0x000fc4000bf06270 */
[----:B------:R-:W-:Y:S01]  /*0fd0*/  LOP3.LUT P1, RZ, R2, 0x1, RZ, 0xc0, !PT ;  /* 0x0000000102ff7812 */ /* 0x000fe2000782c0ff */
[----:B------:R2:W-:Y:S01]  /*0fe0*/  @!P3 LDGSTS.E.BYPASS.LTC128B.128 [R0+0x20080], [R10.64] ;  /* 0x200800000a00bfae */ /* 0x0005e2000b901d56 */
[----:B------:R-:W-:Y:S02]  /*0ff0*/  LEA.HI R3, R17, R5, RZ, 0x1 ;  /* 0x0000000511037211 */ /* 0x000fe400078f08ff */
[----:B------:R-:W-:Y:S01]  /*1000*/  ISETP.LT.OR P0, PT, R13, 0x1, !P1 ;  /* 0x000000010d00780c */ /* 0x000fe20004f01670 */
[----:B------:R-:W0:Y:S01]  /*1010*/  LDGDEPBAR ;  /* 0x00000000000079af */ /* 0x000e220000000000 */
[----:B------:R-:W-:-:S05]  /*1020*/  LOP3.LUT R3, R3, 0xfffffffe, RZ, 0xc0, !PT ;  /* 0xfffffffe03037812 */ /* 0x000fca00078ec0ff */
[----:B------:R-:W-:Y:S02]  /*1030*/  IMAD.IADD R20, R5, 0x1, -R3 ;  /* 0x0000000105147824 */ /* 0x000fe400078e0a03 */
[----:B------:R-:W-:-:S04]  /*1040*/  @!P3 IMAD.SHL.U32 R3, R26, 0x10, RZ ;  /* 0x000000101a03b824 */ /* 0x000fc800078e00ff */
[----:B------:R1:W-:Y:S01]  /*1050*/  LDGSTS.E.BYPASS.LTC128B.128 [R16+0x18080], [R30.64], !P0 ;  /* 0x180800001e107fae */ /* 0x0003e2000c101d56 */
[----:B------:R-:W-:-:S04]  /*1060*/  IADD3 R6, P0, R30, UR4, RZ ;  /* 0x000000041e067c10 */ /* 0x000fc8000ff1e0ff */
[----:B------:R-:W-:Y:S02]  /*1070*/  IADD3.X R7, R31, UR5, RZ, P0, !PT ;  /* 0x000000051f077c10 */ /* 0x000fe400087fe4ff */
[----:B------:R-:W-:Y:S02]  /*1080*/  LOP3.LUT P0, RZ, R2, 0x2, RZ, 0xc0, !PT ;  /* 0x0000000202ff7812 */ /* 0x000fe4000780c0ff */
[----:B--2---:R-:W-:Y:S02]  /*1090*/  LEA.HI R0, R18, R26, RZ, 0x4 ;  /* 0x0000001a12007211 */ /* 0x004fe400078f20ff */
[----:B------:R-:W-:Y:S02]  /*10a0*/  ISETP.LT.OR P2, PT, R13, 0x1, !P0 ;  /* 0x000000010d00780c */ /* 0x000fe40004741670 */
[----:B------:R-:W-:Y:S02]  /*10b0*/  LOP3.LUT R2, R0, 0xfffffff0, RZ, 0xc0, !PT ;  /* 0xfffffff000027812 */ /* 0x000fe400078ec0ff */
[----:B------:R-:W-:-:S03]  /*10c0*/  SHF.R.S32.HI R4, RZ, 0x4, R0 ;  /* 0x00000004ff047819 */ /* 0x000fc60000011400 */
[----:B------:R-:W-:Y:S01]  /*10d0*/  IMAD.IADD R2, R26, 0x1, -R2 ;  /* 0x000000011a027824 */ /* 0x000fe200078e0a02 */
[----:B------:R-:W-:-:S04]  /*10e0*/  LEA.HI R0, R0, R4, RZ, 0x1 ;  /* 0x0000000400007211 */ /* 0x000fc800078f08ff */
[----:B------:R-:W-:Y:S01]  /*10f0*/  SHF.R.S32.HI R8, RZ, 0x1f, R2 ;  /* 0x0000001fff087819 */ /* 0x000fe20000011402 */
[----:B------:R1:W-:Y:S01]  /*1100*/  LDGSTS.E.BYPASS.LTC128B.128 [R16+0x1a080], [R30.64+0x80], !P2 ;  /* 0x1a0800801e107fae */ /* 0x0003e2000d101d56 */
[----:B------:R-:W-:Y:S02]  /*1110*/  LOP3.LUT R0, R0, 0xfffffffe, RZ, 0xc0, !PT ;  /* 0xfffffffe00007812 */ /* 0x000fe400078ec0ff */
[----:B------:R-:W-:Y:S02]  /*1120*/  LEA.HI R8, R8, R2, RZ, 0x3 ;  /* 0x0000000208087211 */ /* 0x000fe400078f18ff */
[C---:B------:R-:W-:Y:S02]  /*1130*/  ISETP.LT.OR P2, PT, R13.reuse, 0x21, !P1 ;  /* 0x000000210d00780c */ /* 0x040fe40004f41670 */
[----:B------:R-:W-:Y:S01]  /*1140*/  ISETP.LT.OR P1, PT, R13, 0x21, !P0 ;  /* 0x000000210d00780c */ /* 0x000fe20004721670 */
[----:B------:R-:W-:Y:S01]  /*1150*/  IMAD.IADD R13, R4, 0x1, -R0 ;  /* 0x00000001040d7824 */ /* 0x000fe200078e0a00 */
[----:B------:R-:W-:Y:S01]  /*1160*/  LOP3.LUT R4, R8, 0xfffffff8, RZ, 0xc0, !PT ;  /* 0xfffffff808047812 */ /* 0x000fe200078ec0ff */
[----:B------:R-:W-:Y:S01]  /*1170*/  IMAD.SHL.U32 R0, R19, 0x8, RZ ;  /* 0x0000000813007824 */ /* 0x000fe200078e00ff */
[----:B------:R-:W-:Y:S01]  /*1180*/  LEA R10, P0, R12, c[0x0][0x280], 0x2 ;  /* 0x0000a0000c0a7a11 */ /* 0x000fe200078010ff */
[----:B------:R-:W-:-:S02]  /*1190*/  IMAD.SHL.U32 R5, R13, 0x8, RZ ;  /* 0x000000080d057824 */ /* 0x000fc400078e00ff */
[----:B------:R-:W-:Y:S01]  /*11a0*/  IMAD.IADD R4, R2, 0x1, -R4 ;  /* 0x0000000102047824 */ /* 0x000fe200078e0a04 */
[----:B------:R-:W-:Y:S01]  /*11b0*/  LEA.HI.X R11, R12, c[0x0][0x284], R9, 0x2, P0 ;  /* 0x0000a1000c0b7a11 */ /* 0x000fe200000f1409 */
[----:B------:R-:W-:Y:S01]  /*11c0*/  IMAD.SHL.U32 R8, R8, 0x40, RZ ;  /* 0x0000004008087824 */ /* 0x000fe200078e00ff */
[----:B------:R-:W-:Y:S01]  /*11d0*/  LOP3.LUT R23, R0, 0x18, RZ, 0xc0, !PT ;  /* 0x0000001800177812 */ /* 0x000fe200078ec0ff */
[----:B------:R-:W-:Y:S01]  /*11e0*/  IMAD.SHL.U32 R2, R4, 0x40, RZ ;  /* 0x0000004004027824 */ /* 0x000fe200078e00ff */
[----:B------:R1:W-:Y:S01]  /*11f0*/  LDGSTS.E.BYPASS.LTC128B.128 [R16+0x19080], [R6.64], !P2 ;  /* 0x1908000006107fae */ /* 0x0003e2000d101d56 */
[----:B------:R-:W-:Y:S01]  /*1200*/  IMAD.SHL.U32 R0, R13, 0x20, RZ ;  /* 0x000000200d007824 */ /* 0x000fe200078e00ff */
[----:B------:R-:W-:Y:S02]  /*1210*/  PLOP3.LUT P0, PT, PT, PT, UP0, 0x80, 0x0 ;  /* 0x000000000000781c */ /* 0x000fe40003f0f008 */
[----:B------:R-:W-:Y:S01]  /*1220*/  LOP3.LUT R2, R2, 0x1c0, RZ, 0xc0, !PT ;  /* 0x000001c002027812 */ /* 0x000fe200078ec0ff */
[----:B------:R1:W-:Y:S01]  /*1230*/  LDGSTS.E.BYPASS.LTC128B.128 [R16+0x1b080], [R6.64+0x80], !P1 ;  /* 0x1b08008006107fae */ /* 0x0003e2000c901d56 */
[----:B------:R-:W-:-:S02]  /*1240*/  LOP3.LUT R0, R23, 0x20, R0, 0xf8, !PT ;  /* 0x0000002017007812 */ /* 0x000fc400078ef800 */
[----:B------:R-:W-:Y:S01]  /*1250*/  LOP3.LUT R5, R2, 0x8, R5, 0xf8, !PT ;  /* 0x0000000802057812 */ /* 0x000fe200078ef805 */
[----:B------:R2:W-:Y:S04]  /*1260*/  @!P3 LDGSTS.E.BYPASS.LTC128B.128 [R3+0x20280], [R10.64] ;  /* 0x202800000a03bfae */ /* 0x0005e8000b901d56 */
[----:B------:R-:W0:Y:S04]  /*1270*/  LDGDEPBAR ;  /* 0x00000000000079af */ /* 0x000e280000000000 */
[----:B------:R-:W0:Y:S01]  /*1280*/  LDGDEPBAR ;  /* 0x00000000000079af */ /* 0x000e220000000000 */
[----:B--2---:R-:W-:-:S04]  /*1290*/  SHF.R.U32.HI R3, RZ, 0x3, R2 ;  /* 0x00000003ff037819 */ /* 0x004fc80000011602 */
[----:B------:R-:W-:Y:S02]  /*12a0*/  LOP3.LUT R2, R3, R0, R2, 0x1e, !PT ;  /* 0x0000000003027212 */ /* 0x000fe400078e1e02 */
[----:B------:R-:W-:Y:S01]  /*12b0*/  LOP3.LUT R3, R5, R3, RZ, 0x3c, !PT ;  /* 0x0000000305037212 */ /* 0x000fe200078e3cff */
[----:B------:R-:W-:Y:S01]  /*12c0*/  IMAD.SHL.U32 R5, R20, 0x400, RZ ;  /* 0x0000040014057824 */ /* 0x000fe200078e00ff */
[----:B------:R-:W-:-:S04]  /*12d0*/  LOP3.LUT R0, R8, 0xfffffe00, RZ, 0xc0, !PT ;  /* 0xfffffe0008007812 */ /* 0x000fc800078ec0ff */
[-C--:B------:R-:W-:Y:S02]  /*12e0*/  IADD3 R220, R3, R0.reuse, R5 ;  /* 0x0000000003dc7210 */ /* 0x080fe40007ffe005 */
[----:B------:R-:W-:Y:S02]  /*12f0*/  LOP3.LUT R227, R2, R0, RZ, 0xfc, !PT ;  /* 0x0000000002e37212 */ /* 0x000fe400078efcff */
[C---:B------:R-:W-:Y:S02]  /*1300*/  IADD3 R0, R16.reuse, 0x18080, RZ ;  /* 0x0001808010007810 */ /* 0x040fe40007ffe0ff */
[----:B------:R-:W-:-:S03]  /*1310*/  IADD3 R2, R16, 0x10080, RZ ;  /* 0x0001008010027810 */ /* 0x000fc60007ffe0ff */
[----:B------:R1:W-:Y:S04]  /*1320*/  STL [R1+0x20], R0 ;  /* 0x0000200001007387 */ /* 0x0003e80000100800 */
[----:B------:R1:W-:Y:S01]  /*1330*/  STL [R1+0x24], R2 ;  /* 0x0000240201007387 */ /* 0x0003e20000100800 */
[----:B------:R-:W-:Y:S05]  /*1340*/  @!P0 BRA `(.L_x_1101) ;  /* 0x0000015000008947 */ /* 0x000fea0003800000 */
[----:B-1----:R-:W-:Y:S01]  /*1350*/  IADD3 R2, P0, R6, UR4, RZ ;  /* 0x0000000406027c10 */ /* 0x002fe2000ff1e0ff */
[----:B------:R-:W-:Y:S01]  /*1360*/  BSSY B0, `(.L_x_1101) ;  /* 0x0000013000007945 */ /* 0x000fe20003800000 */
[----:B------:R-:W-:Y:S02]  /*1370*/  IADD3 R0, -R28, -0x40, RZ ;  /* 0xffffffc01c007810 */ /* 0x000fe40007ffe1ff */
[----:B------:R-:W-:Y:S02]  /*1380*/  IADD3.X R3, R7, UR5, RZ, P0, !PT ;  /* 0x0000000507037c10 */ /* 0x000fe400087fe4ff */
[----:B------:R-:W-:-:S02]  /*1390*/  IADD3 R6, P0, R2, UR4, RZ ;  /* 0x0000000402067c10 */ /* 0x000fc4000ff1e0ff */
[----:B------:R-:W-:Y:S02]  /*13a0*/  ISETP.GE.AND P1, PT, R14, c[0x0][0x1fc], PT ;  /* 0x00007f000e007a0c */ /* 0x000fe40003f26270 */
[----:B------:R-:W-:Y:S02]  /*13b0*/  IADD3 R0, R0, c[0x0][0x168], RZ ;  /* 0x00005a0000007a10 */ /* 0x000fe40007ffe0ff */
        /* <DEDUP_REMOVED lines=13> */
.L_x_1102:
[----:B------:R-:W-:Y:S05]  /*1490*/  BSYNC B0 ;  /* 0x0000000000007941 */ /* 0x000fea0003800000 */
.L_x_1101:
        /* <DEDUP_REMOVED lines=69> */
[----:B--2---:R-:W-:Y:S01]  /*18f0*/  LEA.HI R0, R18, R26, RZ, 0x2 ;  /* 0x0000001a12007211 */ /* 0x004fe200078f10ff */
[----:B------:R-:W-:Y:S01]  /*1900*/  IMAD.SHL.U32 R2, R28, 0x8, RZ ;  /* 0x000000081c027824 */ /* 0x000fe200078e00ff */
[----:B------:R-:W-:Y:S01]  /*1910*/  SHF.R.S32.HI R8, RZ, 0x1f, R19 ;  /* 0x0000001fff087819 */ /* 0x000fe20000011413 */
[----:B------:R-:W-:Y:S01]  /*1920*/  IMAD.SHL.U32 R11, R20, 0x10, RZ ;  /* 0x00000010140b7824 */ /* 0x000fe200078e00ff */
[----:B------:R-:W-:Y:S01]  /*1930*/  LOP3.LUT R12, R3, 0x1c0, RZ, 0xc0, !PT ;  /* 0x000001c0030c7812 */ /* 0x000fe200078ec0ff */
[----:B------:R-:W-:Y:S01]  /*1940*/  IMAD.MOV.U32 R221, RZ, RZ, 0x20 ;  /* 0x00000020ffdd7424 */ /* 0x000fe200078e00ff */
[----:B------:R-:W-:Y:S01]  /*1950*/  LOP3.LUT R2, R2, 0x8, RZ, 0xc0, !PT ;  /* 0x0000000802027812 */ /* 0x000fe200078ec0ff */
[----:B------:R-:W-:Y:S01]  /*1960*/  IMAD.MOV.U32 R222, RZ, RZ, 0x40 ;  /* 0x00000040ffde7424 */ /* 0x000fe200078e00ff */
[----:B------:R-:W-:Y:S01]  /*1970*/  SHF.R.U32.HI R10, RZ, 0x3, R12 ;  /* 0x00000003ff0a7819 */ /* 0x000fe2000001160c */
[----:B------:R-:W-:Y:S01]  /*1980*/  IMAD.MOV.U32 R232, RZ, RZ, 0x20 ;  /* 0x00000020ffe87424 */ /* 0x000fe200078e00ff */
[----:B------:R-:W-:Y:S01]  /*1990*/  LOP3.LUT R3, R12, 0x10, R11, 0xf8, !PT ;  /* 0x000000100c037812 */ /* 0x000fe200078ef80b */
[----:B------:R-:W-:Y:S01]  /*19a0*/  IMAD R223, R13, 0x800, R223 ;  /* 0x000008000ddf7824 */ /* 0x000fe200078e02df */
[----:B------:R-:W-:Y:S01]  /*19b0*/  LOP3.LUT R6, R0, 0x3ffffffc, RZ, 0xc0, !PT ;  /* 0x3ffffffc00067812 */ /* 0x000fe200078ec0ff */
[----:B------:R-:W-:Y:S01]  /*19c0*/  IMAD.MOV.U32 R228, RZ, RZ, 0x10 ;  /* 0x00000010ffe47424 */ /* 0x000fe200078e00ff */
[--C-:B------:R-:W-:Y:S01]  /*19d0*/  SHF.R.S32.HI R9, RZ, 0x2, R0.reuse ;  /* 0x00000002ff097819 */ /* 0x100fe20000011400 */
[----:B------:R-:W-:Y:S01]  /*19e0*/  UIADD3 UR6, UR6, 0x3f, URZ ;  /* 0x0000003f06067890 */ /* 0x000fe2000fffe03f */
[----:B------:R-:W-:Y:S01]  /*19f0*/  SHF.R.S32.HI R7, RZ, 0x1f, R0 ;  /* 0x0000001fff077819 */ /* 0x000fe20000011400 */
[----:B------:R-:W-:Y:S01]  /*1a00*/  IMAD.MOV.U32 R225, RZ, RZ, 0x40 ;  /* 0x00000040ffe17424 */ /* 0x000fe200078e00ff */
[C---:B------:R-:W-:Y:S01]  /*1a10*/  LOP3.LUT R12, R10.reuse, R2, R12, 0x1e, !PT ;  /* 0x000000020a0c7212 */ /* 0x040fe200078e1e0c */
[----:B------:R-:W-:Y:S01]  /*1a20*/  USHF.R.S32.HI UR4, URZ, 0x1f, UR6 ;  /* 0x0000001f3f047899 */ /* 0x000fe20008011406 */
[----:B------:R-:W-:Y:S01]  /*1a30*/  LOP3.LUT R216, R10, R3, R2, 0x1e, !PT ;  /* 0x000000030ad87212 */ /* 0x000fe200078e1e02 */
[----:B------:R-:W-:Y:S01]  /*1a40*/  IMAD.IADD R2, R26, 0x1, -R6 ;  /* 0x000000011a027824 */ /* 0x000fe200078e0a06 */
[----:B------:R-:W-:Y:S01]  /*1a50*/  LEA.HI R0, R8, R19, RZ, 0x2 ;  /* 0x0000001308007211 */ /* 0x000fe200078f10ff */
[----:B------:R-:W-:Y:S01]  /*1a60*/  IMAD.IADD R223, R223, 0x1, R12 ;  /* 0x00000001dfdf7824 */ /* 0x000fe200078e020c */
[----:B------:R-:W-:Y:S01]  /*1a70*/  LOP3.LUT R6, R17, 0xffffffe0, RZ, 0xc0, !PT ;  /* 0xffffffe011067812 */ /* 0x000fe200078ec0ff */
[----:B------:R-:W-:Y:S01]  /*1a80*/  IMAD R8, R2, 0x2, R5 ;  /* 0x0000000202087824 */ /* 0x000fe200078e0205 */
[----:B------:R-:W-:Y:S01]  /*1a90*/  LEA.HI R3, R7, R9, RZ, 0x3 ;  /* 0x0000000907037211 */ /* 0x000fe200078f18ff */
[----:B------:R-:W-:Y:S01]  /*1aa0*/  IMAD R216, R13, 0x200, R216 ;  /* 0x000002000dd87824 */ /* 0x000fe200078e02d8 */
[----:B------:R-:W-:Y:S01]  /*1ab0*/  LOP3.LUT R0, R0, 0xfffffffc, RZ, 0xc0, !PT ;  /* 0xfffffffc00007812 */ /* 0x000fe200078ec0ff */
[----:B------:R-:W-:Y:S01]  /*1ac0*/  IMAD.IADD R6, R26, 0x1, -R6 ;  /* 0x000000011a067824 */ /* 0x000fe200078e0a06 */
[----:B------:R-:W-:Y:S01]  /*1ad0*/  LOP3.LUT R2, R3, 0xfffffff8, RZ, 0xc0, !PT ;  /* 0xfffffff803027812 */ /* 0x000fe200078ec0ff */
[----:B------:R-:W-:Y:S01]  /*1ae0*/  IMAD.SHL.U32 R224, R223, 0x2, RZ ;  /* 0x00000002dfe07824 */ /* 0x000fe200078e00ff */
[----:B------:R-:W-:Y:S01]  /*1af0*/  LOP3.LUT P0, RZ, R21, 0x2, RZ, 0xc0, !PT ;  /* 0x0000000215ff7812 */ /* 0x000fe2000780c0ff */
[----:B------:R-:W-:Y:S01]  /*1b00*/  IMAD.IADD R3, R19, 0x1, -R0 ;  /* 0x0000000113037824 */ /* 0x000fe200078e0a00 */
[----:B------:R-:W-:Y:S01]  /*1b10*/  SHF.R.S32.HI R0, RZ, 0x1f, R6 ;  /* 0x0000001fff007819 */ /* 0x000fe20000011406 */
[----:B------:R-:W-:Y:S01]  /*1b20*/  IMAD.IADD R2, R9, 0x1, -R2 ;  /* 0x0000000109027824 */ /* 0x000fe200078e0a02 */
[----:B------:R-:W-:Y:S01]  /*1b30*/  SHF.R.S32.HI R27, RZ, 0x1f, R26 ;  /* 0x0000001fff1b7819 */ /* 0x000fe2000001141a */
[----:B------:R-:W-:Y:S01]  /*1b40*/  IMAD R7, R3, -0x8, R24 ;  /* 0xfffffff803077824 */ /* 0x000fe200078e0218 */
[----:B------:R-:W-:Y:S01]  /*1b50*/  LEA.HI R0, R0, R6, RZ, 0x2 ;  /* 0x0000000600007211 */ /* 0x000fe200078f10ff */
[----:B------:R-:W-:Y:S01]  /*1b60*/  IMAD.SHL.U32 R5, R2, 0x40, RZ ;  /* 0x0000004002057824 */ /* 0x000fe200078e00ff */
[----:B------:R-:W-:Y:S01]  /*1b70*/  SEL R221, R221, 0xffffffe0, !P0 ;  /* 0xffffffe0dddd7807 */ /* 0x000fe20004000000 */
[----:B------:R1:W-:Y:S01]  /*1b80*/  STL [R1+0x1c], R27 ;  /* 0x00001c1b01007387 */ /* 0x0003e20000100800 */
[----:B------:R-:W-:Y:S01]  /*1b90*/  LOP3.LUT R3, R0, 0xfffffffc, RZ, 0xc0, !PT ;  /* 0xfffffffc00037812 */ /* 0x000fe200078ec0ff */
[----:B------:R-:W-:Y:S01]  /*1ba0*/  IMAD.SHL.U32 R217, R216, 0x2, RZ ;  /* 0x00000002d8d97824 */ /* 0x000fe200078e00ff */
[----:B------:R-:W-:Y:S01]  /*1bb0*/  LEA.HI.SX32 R249, R0, R11, 0x1e ;  /* 0x0000000b00f97211 */ /* 0x000fe200078ff2ff */
[----:B------:R-:W-:Y:S01]  /*1bc0*/  IMAD R221, R223, 0x2, R221 ;  /* 0x00000002dfdd7824 */ /* 0x000fe200078e02dd */
[----:B------:R-:W-:Y:S01]  /*1bd0*/  LOP3.LUT R0, R5, 0x1c0, RZ, 0xc0, !PT ;  /* 0x000001c005007812 */ /* 0x000fe200078ec0ff */
[----:B------:R-:W-:Y:S01]  /*1be0*/  IMAD.IADD R6, R6, 0x1, -R3 ;  /* 0x0000000106067824 */ /* 0x000fe200078e0a03 */
[----:B------:R-:W-:Y:S01]  /*1bf0*/  LOP3.LUT P0, RZ, R2, 0x4, RZ, 0xc0, !PT ;  /* 0x0000000402ff7812 */ /* 0x000fe2000780c0ff */
[----:B------:R-:W-:Y:S01]  /*1c00*/  ULEA.HI UR4, UR4, UR6, URZ, 0x6 ;  /* 0x0000000604047291 */ /* 0x000fe2000f8f303f */
[----:B------:R-:W-:Y:S01]  /*1c10*/  SHF.R.U32.HI R3, RZ, 0x3, R0 ;  /* 0x00000003ff037819 */ /* 0x000fe20000011600 */
[----:B------:R-:W-:Y:S01]  /*1c20*/  IMAD R248, R6, -0x2, R7 ;  /* 0xfffffffe06f87824 */ /* 0x000fe200078e0207 */
[----:B------:R-:W-:Y:S01]  /*1c30*/  LOP3.LUT P1, RZ, R21, 0x4, RZ, 0xc0, !PT ;  /* 0x0000000415ff7812 */ /* 0x000fe2000782c0ff */
[----:B------:R-:W-:Y:S01]  /*1c40*/  CS2R R194, SRZ ;  /* 0x0000000000c27805 */ /* 0x000fe2000001ff00 */
[----:B------:R-:W-:Y:S01]  /*1c50*/  LOP3.LUT R0, R3, R0, R23, 0x1e, !PT ;  /* 0x0000000003007212 */ /* 0x000fe200078e1e17 */
[----:B------:R-:W-:Y:S01]  /*1c60*/  CS2R R192, SRZ ;  /* 0x0000000000c07805 */ /* 0x000fe2000001ff00 */
[----:B------:R-:W-:Y:S01]  /*1c70*/  SEL R222, R222, 0xffffffc0, !P1 ;  /* 0xffffffc0dede7807 */ /* 0x000fe20004800000 */
[----:B------:R-:W-:Y:S01]  /*1c80*/  CS2R R190, SRZ ;  /* 0x0000000000be7805 */ /* 0x000fe2000001ff00 */
[----:B------:R-:W-:Y:S01]  /*1c90*/  LOP3.LUT P1, RZ, R4, 0x4, RZ, 0xc0, !PT ;  /* 0x0000000404ff7812 */ /* 0x000fe2000782c0ff */
[----:B------:R-:W-:Y:S01]  /*1ca0*/  IMAD.IADD R0, R8, 0x1, R0 ;  /* 0x0000000108007824 */ /* 0x000fe200078e0200 */
[----:B------:R-:W-:Y:S01]  /*1cb0*/  CS2R R188, SRZ ;  /* 0x0000000000bc7805 */ /* 0x000fe2000001ff00 */
[--C-:B------:R-:W-:Y:S01]  /*1cc0*/  IMAD R223, R223, 0x2, R222.reuse ;  /* 0x00000002dfdf7824 */ /* 0x100fe200078e02de */
[----:B------:R-:W-:Y:S01]  /*1cd0*/  SEL R226, R232, 0xffffffe0, !P1 ;  /* 0xffffffe0e8e27807 */ /* 0x000fe20004800000 */
[----:B------:R-:W-:Y:S01]  /*1ce0*/  IMAD R216, R216, 0x2, R222 ;  /* 0x00000002d8d87824 */ /* 0x000fe200078e02de */
[----:B------:R-:W-:Y:S01]  /*1cf0*/  LEA R238, R0, 0x20480, 0x1 ;  /* 0x0002048000ee7811 */ /* 0x000fe200078e08ff */
[----:B------:R-:W-:Y:S01]  /*1d00*/  CS2R R186, SRZ ;  /* 0x0000000000ba7805 */ /* 0x000fe2000001ff00 */
[----:B------:R-:W-:Y:S01]  /*1d10*/  CS2R R184, SRZ ;  /* 0x0000000000b87805 */ /* 0x000fe2000001ff00 */
[----:B------:R-:W-:Y:S01]  /*1d20*/  IMAD.IADD R229, R220, 0x1, R226 ;  /* 0x00000001dce57824 */ /* 0x000fe200078e02e2 */
        /* <DEDUP_REMOVED lines=72> */
[----:B------:R-:W-:Y:S02]  /*21b0*/  USHF.R.S32.HI UR8, URZ, 0x1f, UR17 ;  /* 0x0000001f3f087899 */ /* 0x000fe40008011411 */
[----:B------:R-:W-:-:S02]  /*21c0*/  UIMAD UR10, UR17, UR10, URZ ;  /* 0x0000000a110a72a4 */ /* 0x000fc4000f8e023f */
[----:B------:R-:W-:Y:S02]  /*21d0*/  UIMAD UR9, UR17, UR9, URZ ;  /* 0x00000009110972a4 */ /* 0x000fe4000f8e023f */
[----:B------:R-:W-:Y:S02]  /*21e0*/  USHF.R.S32.HI UR16, URZ, 0x6, UR4 ;  /* 0x000000063f107899 */ /* 0x000fe40008011404 */
[----:B-1----:R-:W-:Y:S02]  /*21f0*/  ULDC UR11, c[0x0][0x168] ;  /* 0x00005a00000b7ab9 */ /* 0x002fe40000000800 */
.L_x_1106:
        /* <DEDUP_REMOVED lines=142> */
[----:B------:R-:W-:Y:S01]  /*2ae0*/  USHF.R.S32.HI UR4, URZ, 0x1f, UR21 ;  /* 0x0000001f3f047899 */ /* 0x000fe20008011415 */
[----:B------:R-:W-:Y:S01]  /*2af0*/  IMAD.U32 R40, RZ, RZ, UR15 ;  /* 0x0000000fff287e24 */ /* 0x000fe2000f8e00ff */
[----:B------:R-:W-:Y:S01]  /*2b00*/  ULDC.64 UR6, c[0x0][0x178] ;  /* 0x00005e0000067ab9 */ /* 0x000fe20000000a00 */
[----:B------:R-:W3:Y:S01]  /*2b10*/  LDL.64 R242, [R1] ;  /* 0x0000000001f27983 */ /* 0x000ee20000100a00 */
[----:B------:R-:W-:Y:S01]  /*2b20*/  UIMAD UR4, UR4, UR6, URZ ;  /* 0x00000006040472a4 */ /* 0x000fe2000f8e023f */
[----:B------:R-:W-:Y:S01]  /*2b30*/  @!P3 IMAD.MOV.U32 R36, RZ, RZ, R250 ;  /* 0x000000ffff24b224 */ /* 0x000fe200078e00fa */
[----:B------:R-:W-:Y:S01]  /*2b40*/  UIMAD.WIDE.U32 UR24, UR21, UR6, URZ ;  /* 0x00000006151872a5 */ /* 0x000fe2000f8e003f */
[----:B------:R-:W4:Y:S01]  /*2b50*/  LDL R240, [R1+0x24] ;  /* 0x0000240001f07983 */ /* 0x000f220000100800 */
[----:B------:R-:W-:Y:S01]  /*2b60*/  UIMAD UR4, UR21, UR7, UR4 ;  /* 0x00000007150472a4 */ /* 0x000fe2000f8e0204 */
[----:B------:R-:W-:Y:S01]  /*2b70*/  @!P3 IMAD.MOV.U32 R37, RZ, RZ, R251 ;  /* 0x000000ffff25b224 */ /* 0x000fe200078e00fb */
[----:B------:R-:W-:Y:S02]  /*2b80*/  UIMAD UR21, UR21, -0x40, UR11 ;  /* 0xffffffc0151578a4 */ /* 0x000fe4000f8e020b */
[----:B------:R-:W-:Y:S01]  /*2b90*/  UIADD3 UR4, UR25, UR4, URZ ;  /* 0x0000000419047290 */ /* 0x000fe2000fffe03f */
[----:B------:R-:W-:Y:S02]  /*2ba0*/  IMAD.U32 R2, RZ, RZ, UR24 ;  /* 0x00000018ff027e24 */ /* 0x000fe4000f8e00ff */
[----:B------:R-:W-:Y:S03]  /*2bb0*/  IMAD.U32 R3, RZ, RZ, UR24 ;  /* 0x00000018ff037e24 */ /* 0x000fe6000f8e00ff */
[----:B------:R-:W-:Y:S01]  /*2bc0*/  IMAD.U32 R0, RZ, RZ, UR4 ;  /* 0x00000004ff007e24 */ /* 0x000fe2000f8e00ff */
[----:B--2---:R-:W-:Y:S04]  /*2bd0*/  LEA R2, P1, R2, R244, 0x7 ;  /* 0x000000f402027211 */ /* 0x004fe800078238ff */
[----:B------:R-:W-:Y:S02]  /*2be0*/  LEA.HI.X R3, R3, R245, R0, 0x7, P1 ;  /* 0x000000f503037211 */ /* 0x000fe400008f3c00 */
[----:B------:R-:W-:Y:S01]  /*2bf0*/  IADD3 R40, P2, P1, R40, 0x80, R2 ;  /* 0x0000008028287810 */ /* 0x000fe2000795e002 */
[----:B------:R-:W2:Y:S03]  /*2c00*/  @!P3 S2R R0, SR_CTAID.Y ;  /* 0x000000000000b919 */ /* 0x000ea60000002600 */
[----:B------:R-:W-:Y:S02]  /*2c10*/  IADD3.X R41, RZ, UR14, R3, P2, P1 ;  /* 0x0000000eff297c10 */ /* 0x000fe400097e2403 */
[----:B------:R-:W-:Y:S02]  /*2c20*/  ISETP.NE.AND P2, PT, R252, RZ, PT ;  /* 0x000000fffc00720c */ /* 0x000fe40003f45270 */
        /* <DEDUP_REMOVED lines=34> */
.L_x_1104:
        /* <DEDUP_REMOVED lines=451> */
[----:B------:R-:W4:Y:S01]  /*4a80*/  LDL R207, [R1+0x20] ;  /* 0x0000200001cf7983 */ /* 0x000f220000100800 */
[----:B------:R-:W-:Y:S01]  /*4a90*/  UIMAD UR4, UR21, UR7, UR4 ;  /* 0x00000007150472a4 */ /* 0x000fe2000f8e0204 */
[C---:B------:R-:W-:Y:S01]  /*4aa0*/  IMAD.SHL.U32 R10, R11.reuse, 0x40, RZ ;  /* 0x000000400b0a7824 */ /* 0x040fe200078e00ff */
[----:B------:R-:W-:Y:S01]  /*4ab0*/  SHF.L.U64.HI R11, R11, R7, c[0x0][0x20c] ;  /* 0x000083000b0b7619 */ /* 0x000fe20000010207 */
[----:B------:R-:W1:Y:S01]  /*4ac0*/  S2R R8, SR_CTAID.Y ;  /* 0x0000000000087919 */ /* 0x000e620000002600 */
[----:B------:R-:W-:Y:S01]  /*4ad0*/  UIADD3 UR4, UR25, UR4, URZ ;  /* 0x0000000419047290 */ /* 0x000fe2000fffe03f */
[----:B------:R-:W-:Y:S01]  /*4ae0*/  IMAD.U32 R4, RZ, RZ, UR24 ;  /* 0x00000018ff047e24 */ /* 0x000fe2000f8e00ff */
[----:B------:R-:W-:Y:S01]  /*4af0*/  USHF.L.U32 UR21, UR21, 0x6, URZ ;  /* 0x0000000615157899 */ /* 0x000fe2000800063f */
[----:B------:R-:W-:Y:S02]  /*4b00*/  IMAD.U32 R6, RZ, RZ, UR24 ;  /* 0x00000018ff067e24 */ /* 0x000fe4000f8e00ff */
[----:B------:R-:W-:Y:S02]  /*4b10*/  IMAD.MOV.U32 R7, RZ, RZ, R251 ;  /* 0x000000ffff077224 */ /* 0x000fe400078e00fb */
        /* <DEDUP_REMOVED lines=24> */
[----:B----4-:R-:W-:Y:S11]  /*4ca0*/  LEA R6, R6, R207, 0xe ;  /* 0x000000cf06067211 */ /* 0x010ff600078e70ff */
        /* <DEDUP_REMOVED lines=17> */
.L_x_1105:
[-C--:B-12-4-:R-:W-:Y:S01]  /*4dc0*/  HMMA.16816.F32.BF16 R4, R36, R16.reuse, RZ ;  /* 0x000000102404723c */ /* 0x096fe200000418ff */
[----:B------:R-:W-:Y:S01]  /*4dd0*/  LDSM.16.MT88.4 R56, [R0+0x1080] ;  /* 0x001080000038783b */ /* 0x000fe20000004200 */
[----:B------:R-:W-:Y:S02]  /*4de0*/  ULDC.64 UR6, c[0x0][0x240] ;  /* 0x0000900000067ab9 */ /* 0x000fe40000000a00 */
[----:B------:R-:W-:Y:S01]  /*4df0*/  IMAD.IADD R210, R3, 0x1, R225 ;  /* 0x0000000103d27824 */ /* 0x000fe200078e02e1 */
[----:B------:R-:W-:Y:S01]  /*4e00*/  USHF.L.U32 UR21, UR19, 0xd, URZ ;  /* 0x0000000d13157899 */ /* 0x000fe2000800063f */
[----:B------:R-:W2:Y:S01]  /*4e10*/  LDL.64 R212, [R1+0x18] ;  /* 0x0000180001d47983 */ /* 0x000ea20000100a00 */
[----:B------:R-:W-:Y:S01]  /*4e20*/  UIMAD UR6, UR8, UR6, URZ ;  /* 0x00000006080672a4 */ /* 0x000fe2000f8e023f */
[C---:B------:R-:W-:Y:S01]  /*4e30*/  HMMA.16816.F32.BF16 R8, R28.reuse, R16, RZ ;  /* 0x000000101c08723c */ /* 0x040fe200000418ff */
[----:B------:R-:W-:Y:S02]  /*4e40*/  USHF.R.S32.HI UR4, URZ, 0x1f, UR21 ;  /* 0x0000001f3f047899 */ /* 0x000fe40008011415 */
[----:B------:R-:W1:Y:S01]  /*4e50*/  LDSM.16.M88.4 R52, [R210+0x24480] ;  /* 0x02448000d234783b */ /* 0x000e620000000200 */
[----:B------:R-:W-:Y:S01]  /*4e60*/  IMAD.IADD R204, R209, 0x1, R210 ;  /* 0x00000001d1cc7824 */ /* 0x000fe200078e02d2 */
[----:B------:R-:W-:Y:S02]  /*4e70*/  UIMAD UR6, UR17, UR7, UR6 ;  /* 0x00000007110672a4 */ /* 0x000fe4000f8e0206 */
[----:B------:R-:W-:Y:S01]  /*4e80*/  UIADD3 UR19, UR19, 0x1, URZ ;  /* 0x0000000113137890 */ /* 0x000fe2000fffe03f */
[-C--:B------:R-:W-:Y:S01]  /*4e90*/  HMMA.16816.F32.BF16 R12, R28, R18.reuse, RZ ;  /* 0x000000121c0c723c */ /* 0x080fe200000418ff */
[----:B------:R-:W3:Y:S01]  /*4ea0*/  LDSM.16.M88.4 R60, [R210+0x25480] ;  /* 0x02548000d23c783b */ /* 0x000ee20000000200 */
[----:B------:R-:W-:Y:S02]  /*4eb0*/  UIADD3 UR7, UR5, 0x1, URZ ;  /* 0x0000000105077890 */ /* 0x000fe4000fffe03f */
[----:B------:R-:W-:Y:S02]  /*4ec0*/  UISETP.GE.AND UP0, UPT, UR19, UR16, UPT ;  /* 0x000000101300728c */ /* 0x000fe4000bf06270 */
[----:B------:R-:W-:Y:S01]  /*4ed0*/  LDSM.16.MT88.4 R64, [R0+0x1880] ;  /* 0x001880000040783b */ /* 0x000fe20000004200 */
[----:B------:R-:W-:Y:S01]  /*4ee0*/  UISETP.GE.AND UP3, UPT, UR5, 0x1, UPT ;  /* 0x000000010500788c */ /* 0x000fe2000bf66270 */
[C---:B------:R-:W-:Y:S01]  /*4ef0*/  HMMA.16816.F32.BF16 R16, R36.reuse, R18, RZ ;  /* 0x000000122410723c */ /* 0x040fe200000418ff */
[----:B------:R-:W-:Y:S02]  /*4f00*/  UISETP.GE.AND UP2, UPT, UR20, 0x1, UPT ;  /* 0x000000011400788c */ /* 0x000fe4000bf46270 */
[----:B------:R-:W0:Y:S01]  /*4f10*/  LDGDEPBAR ;  /* 0x00000000000079af */ /* 0x000e220000000000 */
[----:B------:R-:W-:Y:S02]  /*4f20*/  UISETP.GE.AND UP1, UPT, UR18, 0x1, UPT ;  /* 0x000000011200788c */ /* 0x000fe4000bf26270 */
[----:B------:R-:W-:Y:S02]  /*4f30*/  USEL UR5, UR7, URZ, !UP3 ;  /* 0x0000003f07057287 */ /* 0x000fe4000d800000 */
[-C--:B------:R-:W-:Y:S08]  /*4f40*/  HMMA.16816.F32.BF16 R20, R36, R40.reuse, RZ ;  /* 0x000000282414723c */ /* 0x080ff000000418ff */
        /* <DEDUP_REMOVED lines=17> */
[----:B------:R4:W5:Y:S02]  /*5060*/  LDSM.16.M88.4 R200, [R3+0x27480] ;  /* 0x0274800003c8783b */ /* 0x0009640000000200 */
[-C--:B-1----:R-:W-:Y:S08]  /*5070*/  HMMA.16816.F32.BF16 R4, R52, R56.reuse, R4 ;  /* 0x000000383404723c */ /* 0x082ff00000041804 */
[C---:B---3--:R-:W-:Y:S08]  /*5080*/  HMMA.16816.F32.BF16 R8, R60.reuse, R56, R8 ;  /* 0x000000383c08723c */ /* 0x048ff00000041808 */
[-C--:B------:R-:W-:Y:S04]  /*5090*/  HMMA.16816.F32.BF16 R12, R60, R58.reuse, R12 ;  /* 0x0000003a3c0c723c */ /* 0x080fe8000004180c */
[----:B----4-:R-:W-:Y:S04]  /*50a0*/  IADD3 R3, R225, R3, R209 ;  /* 0x00000003e1037210 */ /* 0x010fe80007ffe0d1 */
[C---:B------:R-:W-:Y:S01]  /*50b0*/  HMMA.16816.F32.BF16 R16, R52.reuse, R58, R16 ;  /* 0x0000003a3410723c */ /* 0x040fe20000041810 */
[----:B------:R-:W-:Y:S07]  /*50c0*/  LDSM.16.MT88.4 R56, [R0+0x2880] ;  /* 0x002880000038783b */ /* 0x000fee0000004200 */
[-C--:B------:R-:W-:Y:S08]  /*50d0*/  HMMA.16816.F32.BF16 R20, R52, R36.reuse, R20 ;  /* 0x000000243414723c */ /* 0x080ff00000041814 */
        /* <DEDUP_REMOVED lines=20> */
[C---:B------:R-:W-:Y:S01]  /*5220*/  HMMA.16816.F32.BF16 R16, R48.reuse, R198, R16 ;  /* 0x000000c63010723c */ /* 0x040fe20000041810 */
[----:B------:R-:W-:Y:S07]  /*5230*/  LDSM.16.MT88.4 R196, [R0+0x3880] ;  /* 0x0038800000c4783b */ /* 0x000fee0000004200 */
[-C--:B-1----:R-:W-:Y:S08]  /*5240*/  HMMA.16816.F32.BF16 R20, R48, R36.reuse, R20 ;  /* 0x000000243014723c */ /* 0x082ff00000041814 */
[C---:B------:R-:W-:Y:S08]  /*5250*/  HMMA.16816.F32.BF16 R24, R200.reuse, R36, R24 ;  /* 0x00000024c818723c */ /* 0x040ff00000041818 */
[-C--:B------:R-:W-:Y:S01]  /*5260*/  HMMA.16816.F32.BF16 R28, R200, R38.reuse, R28 ;  /* 0x00000026c81c723c */ /* 0x080fe2000004181c */
[----:B------:R-:W1:Y:S07]  /*5270*/  S2R R200, SR_CTAID.Y ;  /* 0x0000000000c87919 */ /* 0x000e6e0000002600 */
[----:B------:R-:W-:Y:S01]  /*5280*/  HMMA.16816.F32.BF16 R32, R48, R38, R32 ;  /* 0x000000263020723c */ /* 0x000fe20000041820 */
[----:B------:R-:W5:Y:S05]  /*5290*/  LDSM.16.M88.4 R36, [R210+0x26480] ;  /* 0x02648000d224783b */ /* 0x000f6a0000000200 */
[----:B------:R-:W1:Y:S02]  /*52a0*/  LDSM.16.M88.4 R48, [R210+0x27480] ;  /* 0x02748000d230783b */ /* 0x000e640000000200 */
[-C--:B---3--:R-:W-:Y:S08]  /*52b0*/  HMMA.16816.F32.BF16 R4, R52, R56.reuse, R4 ;  /* 0x000000383404723c */ /* 0x088ff00000041804 */
[C---:B------:R-:W-:Y:S08]  /*52c0*/  HMMA.16816.F32.BF16 R8, R60.reuse, R56, R8 ;  /* 0x000000383c08723c */ /* 0x040ff00000041808 */
[-C--:B------:R-:W-:Y:S08]  /*52d0*/  HMMA.16816.F32.BF16 R12, R60, R58.reuse, R12 ;  /* 0x0000003a3c0c723c */ /* 0x080ff0000004180c */
[C---:B------:R-:W-:Y:S01]  /*52e0*/  HMMA.16816.F32.BF16 R16, R52.reuse, R58, R16 ;  /* 0x0000003a3410723c */ /* 0x040fe20000041810 */
[----:B------:R-:W3:Y:S07]  /*52f0*/  LDSM.16.MT88.4 R56, [R0+0x7080] ;  /* 0x007080000038783b */ /* 0x000eee0000004200 */
[-C--:B----4-:R-:W-:Y:S08]  /*5300*/  HMMA.16816.F32.BF16 R20, R52, R40.reuse, R20 ;  /* 0x000000283414723c */ /* 0x090ff00000041814 */
[C---:B------:R-:W-:Y:S08]  /*5310*/  HMMA.16816.F32.BF16 R24, R60.reuse, R40, R24 ;  /* 0x000000283c18723c */ /* 0x040ff00000041818 */
[-C--:B------:R-:W-:Y:S01]  /*5320*/  HMMA.16816.F32.BF16 R28, R60, R42.reuse, R28 ;  /* 0x0000002a3c1c723c */ /* 0x080fe2000004181c */
[----:B------:R4:W2:Y:S07]  /*5330*/  LDSM.16.M88.4 R60, [R3+0x27480] ;  /* 0x02748000033c783b */ /* 0x0008ae0000000200 */
[----:B------:R-:W-:Y:S01]  /*5340*/  HMMA.16816.F32.BF16 R32, R52, R42, R32 ;  /* 0x0000002a3420723c */ /* 0x000fe20000041820 */
[----:B------:R2:W2:Y:S05]  /*5350*/  LDSM.16.MT88.4 R40, [R0+0x7880] ;  /* 0x007880000028783b */ /* 0x0004aa0000004200 */
[----:B------:R-:W-:Y:S02]  /*5360*/  LDSM.16.MT88.4 R52, [R216+0x27c80] ;  /* 0x027c8000d834783b */ /* 0x000fe40000004200 */
[-C--:B-----5:R-:W-:Y:S08]  /*5370*/  HMMA.16816.F32.BF16 R4, R36, R44.reuse, R4 ;  /* 0x0000002c2404723c */ /* 0x0a0ff00000041804 */
[C---:B-1----:R-:W-:Y:S01]  /*5380*/  HMMA.16816.F32.BF16 R8, R48.reuse, R44, R8 ;  /* 0x0000002c3008723c */ /* 0x042fe20000041808 */
[----:B----4-:R-:W-:Y:S01]  /*5390*/  MOV R3, UR4 ;  /* 0x0000000400037c02 */ /* 0x010fe20008000f00 */
[----:B------:R-:W-:Y:S04]  /*53a0*/  UIADD3 UR4, UR18, 0x1, URZ ;  /* 0x0000000112047890 */ /* 0x000fe8000fffe03f */
[----:B------:R-:W-:Y:S02]  /*53b0*/  USEL UR18, UR4, URZ, !UP1 ;  /* 0x0000003f04127287 */ /* 0x000fe4000c800000 */
[-C--:B------:R-:W-:Y:S08]  /*53c0*/  HMMA.16816.F32.BF16 R12, R48, R46.reuse, R12 ;  /* 0x0000002e300c723c */ /* 0x080ff0000004180c */
[C---:B------:R-:W-:Y:S08]  /*53d0*/  HMMA.16816.F32.BF16 R16, R36.reuse, R46, R16 ;  /* 0x0000002e2410723c */ /* 0x040ff00000041810 */
[-C--:B---3--:R-:W-:Y:S08]  /*53e0*/  HMMA.16816.F32.BF16 R20, R36, R56.reuse, R20 ;  /* 0x000000382414723c */ /* 0x088ff00000041814 */
[C---:B------:R-:W-:Y:S07]  /*53f0*/  HMMA.16816.F32.BF16 R24, R48.reuse, R56, R24 ;  /* 0x000000383018723c */ /* 0x040fee0000041818 */
[----:B------:R-:W-:Y:S01]  /*5400*/  SHF.R.S32.HI R56, RZ, 0x1f, R200 ;  /* 0x0000001fff387819 */ /* 0x000fe200000114c8 */
[-C--:B------:R-:W-:Y:S01]  /*5410*/  HMMA.16816.F32.BF16 R28, R48, R58.reuse, R28 ;  /* 0x0000003a301c723c */ /* 0x080fe2000004181c */
[----:B------:R-:W-:Y:S03]  /*5420*/  LDSM.16.MT88.4 R48, [R217+0x27c80] ;  /* 0x027c8000d930783b */ /* 0x000fe60000004200 */
[----:B--2---:R-:W-:Y:S04]  /*5430*/  IMAD R0, R56, c[0x0][0x238], RZ ;  /* 0x00008e0038007a24 */ /* 0x004fe800078e02ff */
[----:B------:R-:W-:Y:S04]  /*5440*/  HMMA.16816.F32.BF16 R32, R36, R58, R32 ;  /* 0x0000003a2420723c */ /* 0x000fe80000041820 */
[C---:B------:R-:W-:Y:S03]  /*5450*/  IMAD R0, R200.reuse, c[0x0][0x23c], R0 ;  /* 0x00008f00c8007a24 */ /* 0x040fe600078e0200 */
[----:B------:R-:W-:Y:S01]  /*5460*/  IMAD.WIDE.U32 R36, R200, c[0x0][0x238], R212 ;  /* 0x00008e00c8247a25 */ /* 0x000fe200078e00d4 */
[-C--:B------:R-:W-:Y:S05]  /*5470*/  HMMA.16816.F32.BF16 R4, R64, R196.reuse, R4 ;  /* 0x000000c44004723c */ /* 0x080fea0000041804 */
[----:B------:R-:W-:Y:S01]  /*5480*/  IADD3 R37, R37, R0, RZ ;  /* 0x0000000025257210 */ /* 0x000fe20007ffe0ff */
[----:B------:R-:W-:Y:S02]  /*5490*/  IMAD.U32 R0, RZ, RZ, UR17 ;  /* 0x00000011ff007e24 */ /* 0x000fe4000f8e00ff */
[C---:B------:R-:W-:Y:S04]  /*54a0*/  HMMA.16816.F32.BF16 R8, R60.reuse, R196, R8 ;  /* 0x000000c43c08723c */ /* 0x040fe80000041808 */
[----:B------:R-:W-:Y:S04]  /*54b0*/  IMAD.WIDE.U32 R36, R0, c[0x0][0x240], R36 ;  /* 0x0000900000247a25 */ /* 0x000fe800078e0024 */
[-C--:B------:R-:W-:Y:S04]  /*54c0*/  HMMA.16816.F32.BF16 R12, R60, R198.reuse, R12 ;  /* 0x000000c63c0c723c */ /* 0x080fe8000004180c */
[----:B------:R-:W-:Y:S04]  /*54d0*/  IADD3 R0, P1, R36, UR21, RZ ;  /* 0x0000001524007c10 */ /* 0x000fe8000ff3e0ff */
[C---:B------:R-:W-:Y:S04]  /*54e0*/  HMMA.16816.F32.BF16 R16, R64.reuse, R198, R16 ;  /* 0x000000c64010723c */ /* 0x040fe80000041810 */
[----:B------:R-:W-:Y:S01]  /*54f0*/  IADD3.X R36, R3, UR6, R37, P1, !PT ;  /* 0x0000000603247c10 */ /* 0x000fe20008ffe425 */
[----:B------:R-:W-:Y:S01]  /*5500*/  UIADD3 UR6, UR20, 0x1, URZ ;  /* 0x0000000114067890 */ /* 0x000fe2000fffe03f */
[C---:B------:R-:W-:Y:S02]  /*5510*/  LEA R44, P1, R0.reuse, c[0x0][0x220], 0x2 ;  /* 0x00008800002c7a11 */ /* 0x040fe400078210ff */
[-C--:B------:R-:W-:Y:S01]  /*5520*/  HMMA.16816.F32.BF16 R20, R64, R40.reuse, R20 ;  /* 0x000000284014723c */ /* 0x080fe20000041814 */
[----:B------:R-:W-:Y:S03]  /*5530*/  USEL UR20, UR6, URZ, !UP2 ;  /* 0x0000003f06147287 */ /* 0x000fe6000d000000 */
[----:B------:R-:W-:Y:S02]  /*5540*/  LEA.HI.X R45, R0, c[0x0][0x224], R36, 0x2, P1 ;  /* 0x00008900002d7a11 */ /* 0x000fe400008f1424 */
[----:B------:R-:W-:Y:S01]  /*5550*/  LDSM.16.MT88.4 R36, [R2+0x10880] ;  /* 0x010880000224783b */ /* 0x000fe20000004200 */
[----:B------:R-:W-:Y:S01]  /*5560*/  PLOP3.LUT P1, PT, PT, PT, UP0, 0x80, 0x0 ;  /* 0x000000000000781c */ /* 0x000fe20003f2f008 */
[C---:B------:R-:W-:Y:S03]  /*5570*/  HMMA.16816.F32.BF16 R24, R60.reuse, R40, R24 ;  /* 0x000000283c18723c */ /* 0x040fe60000041818 */
[----:B------:R-:W-:Y:S05]  /*5580*/  RED.E.ADD.F32.FTZ.RN.STRONG.GPU [R44.64], R4 ;  /* 0x000000042c00798e */ /* 0x000fea000c10e796 */
        /* <DEDUP_REMOVED lines=31> */
[----:B------:R-:W-:Y:S01]  /*5780*/  RED.E.ADD.F32.FTZ.RN.STRONG.GPU [R44.64+0x5800], R26 ;  /* 0x0058001a2c00798e */ /* 0x000fe2000c10e796 */
[-C--:B---3--:R-:W-:Y:S04]  /*5790*/  HMMA.16816.F32.BF16 R140, R16, R8.reuse, R140 ;  /* 0x00000008108c723c */ /* 0x088fe8000004188c */
[----:B------:R-:W-:Y:S05]  /*57a0*/  RED.E.ADD.F32.FTZ.RN.STRONG.GPU [R44.64+0x5c00], R27 ;  /* 0x005c001b2c00798e */ /* 0x000fea000c10e796 */
[----:B------:R-:W2:Y:S05]  /*57b0*/  LDSM.16.MT88.4 R24, [R2+0x12080] ;  /* 0x012080000218783b */ /* 0x000eaa0000004200 */
[----:B------:R-:W-:Y:S01]  /*57c0*/  RED.E.ADD.F32.FTZ.RN.STRONG.GPU [R44.64+0x6000], R32 ;  /* 0x006000202c00798e */ /* 0x000fe2000c10e796 */
[C---:B-1----:R-:W-:Y:S04]  /*57d0*/  HMMA.16816.F32.BF16 R144, R20.reuse, R8, R144 ;  /* 0x000000081490723c */ /* 0x042fe80000041890 */
[----:B------:R-:W-:Y:S05]  /*57e0*/  RED.E.ADD.F32.FTZ.RN.STRONG.GPU [R44.64+0x6400], R33 ;  /* 0x006400212c00798e */ /* 0x000fea000c10e796 */
[----:B------:R-:W-:Y:S01]  /*57f0*/  RED.E.ADD.F32.FTZ.RN.STRONG.GPU [R44.64+0x6800], R34 ;  /* 0x006800222c00798e */ /* 0x000fe2000c10e796 */
[-C--:B------:R-:W-:Y:S04]  /*5800*/  HMMA.16816.F32.BF16 R148, R20, R10.reuse, R148 ;  /* 0x0000000a1494723c */ /* 0x080fe80000041894 */
[----:B------:R-:W-:Y:S04]  /*5810*/  RED.E.ADD.F32.FTZ.RN.STRONG.GPU [R44.64+0x6c00], R35 ;  /* 0x006c00232c00798e */ /* 0x000fe8000c10e796 */
[-C--:B------:R-:W-:Y:S01]  /*5820*/  HMMA.16816.F32.BF16 R152, R16, R10.reuse, R152 ;  /* 0x0000000a1098723c */ /* 0x080fe20000041898 */
[----:B------:R-:W1:Y:S05]  /*5830*/  LDSM.16.MT88.4 R32, [R217+0x24c80] ;  /* 0x024c8000d920783b */ /* 0x000e6a0000004200 */
[----:B------:R-:W-:Y:S02]  /*5840*/  RED.E.ADD.F32.FTZ.RN.STRONG.GPU [R44.64+0x7000], R28 ;  /* 0x0070001c2c00798e */ /* 0x000fe4000c10e796 */
        /* <DEDUP_REMOVED lines=8> */
[----:B------:R-:W2:Y:S05]  /*58d0*/  LDSM.16.MT88.4 R28, [R217+0x26c80] ;  /* 0x026c8000d91c783b */ /* 0x000eaa0000004200 */
[----:B------:R-:W3:Y:S02]  /*58e0*/  LDSM.16.MT88.4 R44, [R216+0x26c80] ;  /* 0x026c8000d82c783b */ /* 0x000ee40000004200 */
[-C--:B------:R-:W-:Y:S08]  /*58f0*/  HMMA.16816.F32.BF16 R172, R16, R24.reuse, R172 ;  /* 0x0000001810ac723c */ /* 0x080ff000000418ac */
        /* <DEDUP_REMOVED lines=8> */
[----:B------:R-:W4:Y:S05]  /*5980*/  LDSM.16.MT88.4 R4, [R217+0x25480] ;  /* 0x02548000d904783b */ /* 0x000f2a0000004200 */
[----:B------:R-:W5:Y:S02]  /*5990*/  LDSM.16.MT88.4 R24, [R216+0x27480] ;  /* 0x02748000d818783b */ /* 0x000f640000004200 */
[-C--:B-1----:R-:W-:Y:S08]  /*59a0*/  HMMA.16816.F32.BF16 R132, R32, R36.reuse, R132 ;  /* 0x000000242084723c */ /* 0x082ff00000041884 */
[-C--:B------:R-:W-:Y:S08]  /*59b0*/  HMMA.16816.F32.BF16 R136, R40, R36.reuse, R136 ;  /* 0x000000242888723c */ /* 0x080ff00000041888 */
[-C--:B--2---:R-:W-:Y:S08]  /*59c0*/  HMMA.16816.F32.BF16 R140, R28, R36.reuse, R140 ;  /* 0x000000241c8c723c */ /* 0x084ff0000004188c */
[C---:B---3--:R-:W-:Y:S08]  /*59d0*/  HMMA.16816.F32.BF16 R144, R44.reuse, R36, R144 ;  /* 0x000000242c90723c */ /* 0x048ff00000041890 */
        /* <DEDUP_REMOVED lines=16> */
[----:B------:R-:W3:Y:S07]  /*5ae0*/  LDSM.16.MT88.4 R8, [R2+0x13880] ;  /* 0x013880000208783b */ /* 0x000eee0000004200 */
[-C--:B----4-:R-:W-:Y:S08]  /*5af0*/  HMMA.16816.F32.BF16 R132, R4, R12.reuse, R132 ;  /* 0x0000000c0484723c */ /* 0x090ff00000041884 */
[-C--:B------:R-:W-:Y:S08]  /*5b00*/  HMMA.16816.F32.BF16 R136, R16, R12.reuse, R136 ;  /* 0x0000000c1088723c */ /* 0x080ff00000041888 */
[-C--:B------:R-:W-:Y:S08]  /*5b10*/  HMMA.16816.F32.BF16 R140, R20, R12.reuse, R140 ;  /* 0x0000000c148c723c */ /* 0x080ff0000004188c */
[C---:B-----5:R-:W-:Y:S08]  /*5b20*/  HMMA.16816.F32.BF16 R144, R24.reuse, R12, R144 ;  /* 0x0000000c1890723c */ /* 0x060ff00000041890 */
        /* <DEDUP_REMOVED lines=29> */
.L_x_1103:
[----:B-1----:R-:W3:Y:S01]  /*5d00*/  LDL.64 R6, [R1+0x18] ;  /* 0x0000180001067983 */ /* 0x002ee20000100a00 */
[----:B--2---:R-:W-:Y:S01]  /*5d10*/  MOV R0, c[0x0][0x338] ;  /* 0x0000ce0000007a02 */ /* 0x004fe20000000f00 */
[----:B------:R-:W1:Y:S01]  /*5d20*/  S2UR UR4, SR_CTAID.X ;  /* 0x00000000000479c3 */ /* 0x000e620000002500 */
[----:B------:R-:W-:Y:S01]  /*5d30*/  ULDC UR5, c[0x0][0x358] ;  /* 0x0000d60000057ab9 */ /* 0x000fe20000000800 */
[----:B------:R-:W2:Y:S01]  /*5d40*/  S2R R16, SR_CTAID.Z ;  /* 0x0000000000107919 */ /* 0x000ea20000002700 */
[----:B------:R-:W-:Y:S01]  /*5d50*/  ISETP.NE.AND P0, PT, R0, 0x1, PT ;  /* 0x000000010000780c */ /* 0x000fe20003f05270 */
[----:B------:R-:W-:Y:S01]  /*5d60*/  ULDC UR6, c[0x0][0x2f4] ;  /* 0x0000bd0000067ab9 */ /* 0x000fe20000000800 */
[----:B------:R-:W-:Y:S01]  /*5d70*/  MOV R0, R200 ;  /* 0x000000c800007202 */ /* 0x000fe20000000f00 */
[----:B------:R-:W-:Y:S01]  /*5d80*/  BSSY B0, `(.L_x_1107) ;  /* 0x000005d000007945 */ /* 0x000fe20003800000 */
[----:B------:R-:W-:Y:S01]  /*5d90*/  MOV R9, R56 ;  /* 0x0000003800097202 */ /* 0x000fe20000000f00 */
[----:B------:R-:W-:Y:S01]  /*5da0*/  FMUL.FTZ R132, R132, c[0x0][0x298] ;  /* 0x0000a60084847a20 */ /* 0x000fe20000410000 */
[----:B------:R-:W-:Y:S01]  /*5db0*/  MOV R8, R200 ;  /* 0x000000c800087202 */ /* 0x000fe20000000f00 */
[----:B------:R-:W-:-:S02]  /*5dc0*/  FMUL.FTZ R133, R133, c[0x0][0x298] ;  /* 0x0000a60085857a20 */ /* 0x000fc40000410000 */
[----:B------:R-:W-:Y:S02]  /*5dd0*/  FMUL.FTZ R134, R134, c[0x0][0x298] ;  /* 0x0000a60086867a20 */ /* 0x000fe40000410000 */
[----:B------:R-:W-:Y:S02]  /*5de0*/  FMUL.FTZ R135, R135, c[0x0][0x298] ;  /* 0x0000a60087877a20 */ /* 0x000fe40000410000 */
[----:B------:R-:W-:-:S04]  /*5df0*/  @P0 IMAD.HI.U32 R2, R200, c[0x0][0x33c], RZ ;  /* 0x0000cf00c8020a27 */ /* 0x000fc800078e00ff */
[----:B------:R-:W-:Y:S01]  /*5e00*/  FMUL.FTZ R136, R136, c[0x0][0x298] ;  /* 0x0000a60088887a20 */ /* 0x000fe20000410000 */
[----:B------:R-:W-:Y:S01]  /*5e10*/  @P0 SHF.R.U32.HI R0, RZ, c[0x0][0x340], R2 ;  /* 0x0000d000ff000a19 */ /* 0x000fe20000011602 */
[----:B------:R-:W-:Y:S01]  /*5e20*/  FMUL.FTZ R137, R137, c[0x0][0x298] ;  /* 0x0000a60089897a20 */ /* 0x000fe20000410000 */
[----:B-1----:R-:W-:Y:S02]  /*5e30*/  UIMAD UR5, UR4, UR5, URZ ;  /* 0x00000005040572a4 */ /* 0x002fe4000f8e023f */
[----:B------:R-:W-:Y:S01]  /*5e40*/  @P0 SHF.R.S32.HI R2, RZ, 0x1f, R0 ;  /* 0x0000001fff020819 */ /* 0x000fe20000011400 */
[----:B------:R-:W-:Y:S01]  /*5e50*/  FMUL.FTZ R138, R138, c[0x0][0x298] ;  /* 0x0000a6008a8a7a20 */ /* 0x000fe20000410000 */
[----:B------:R-:W-:Y:S01]  /*5e60*/  @P0 MOV R8, R0 ;  /* 0x0000000000080202 */ /* 0x000fe20000000f00 */
[----:B------:R-:W-:Y:S01]  /*5e70*/  UIMAD UR6, UR5, UR6, URZ ;  /* 0x00000006050672a4 */ /* 0x000fe2000f8e023f */
[----:B------:R-:W-:Y:S01]  /*5e80*/  @P0 MOV R9, R2 ;  /* 0x0000000200090202 */ /* 0x000fe20000000f00 */
[----:B--2---:R-:W-:-:S02]  /*5e90*/  IMAD R2, R16, c[0x0][0x2f4], RZ ;  /* 0x0000bd0010027a24 */ /* 0x004fc400078e02ff */
[----:B------:R-:W-:Y:S01]  /*5ea0*/  USHF.R.S32.HI UR5, URZ, 0x1f, UR6 ;  /* 0x0000001f3f057899 */ /* 0x000fe20008011406 */
[----:B------:R-:W-:Y:S02]  /*5eb0*/  FMUL.FTZ R139, R139, c[0x0][0x298] ;  /* 0x0000a6008b8b7a20 */ /* 0x000fe40000410000 */
[--C-:B------:R-:W-:Y:S01]  /*5ec0*/  SHF.R.S32.HI R15, RZ, 0x1f, R2.reuse ;  /* 0x0000001fff0f7819 */ /* 0x100fe20000011402 */
[----:B------:R-:W-:Y:S01]  /*5ed0*/  FMUL.FTZ R140, R140, c[0x0][0x298] ;  /* 0x0000a6008c8c7a20 */ /* 0x000fe20000410000 */
[----:B------:R-:W-:Y:S01]  /*5ee0*/  IADD3 R2, P1, P0, R8, UR6, R2 ;  /* 0x0000000608027c10 */ /* 0x000fe2000f83e002 */
[----:B------:R-:W-:Y:S02]  /*5ef0*/  FMUL.FTZ R141, R141, c[0x0][0x298] ;  /* 0x0000a6008d8d7a20 */ /* 0x000fe40000410000 */
[----:B------:R-:W-:Y:S01]  /*5f00*/  FMUL.FTZ R142, R142, c[0x0][0x298] ;  /* 0x0000a6008e8e7a20 */ /* 0x000fe20000410000 */
[----:B------:R-:W-:Y:S01]  /*5f10*/  IADD3.X R15, R9, UR5, R15, P1, P0 ;  /* 0x00000005090f7c10 */ /* 0x000fe20008fe040f */
        /* <DEDUP_REMOVED lines=56> */
[----:B------:R-:W-:Y:S01]  /*62a0*/  FMUL.FTZ R183, R183, c[0x0][0x298] ;  /* 0x0000a600b7b77a20 */ /* 0x000fe20000410000 */
[----:B------:R-:W-:Y:S01]  /*62b0*/  BAR.SYNC.DEFER_BLOCKING 0x1, 0x100 ;  /* 0x0044000000007b1d */ /* 0x000fe20000010000 */
[----:B---3--:R-:W-:Y:S02]  /*62c0*/  ISETP.NE.AND P1, PT, R6, RZ, PT ;  /* 0x000000ff0600720c */ /* 0x008fe40003f25270 */
[----:B------:R-:W-:-:S05]  /*62d0*/  IADD3 R6, -R0, RZ, RZ ;  /* 0x000000ff00067210 */ /* 0x000fca0007ffe1ff */
[----:B------:R-:W-:-:S06]  /*62e0*/  IMAD R6, R6, c[0x0][0x338], R200 ;  /* 0x0000ce0006067a24 */ /* 0x000fcc00078e02c8 */
[----:B------:R-:W-:Y:S05]  /*62f0*/  @P1 BRA `(.L_x_1108) ;  /* 0x0000005000001947 */ /* 0x000fea0003800000 */
.L_x_1109:
[----:B------:R-:W2:Y:S01]  /*6300*/  LDG.E.STRONG.GPU R0, [R4.64] ;  /* 0x0000001604007981 */ /* 0x000ea2000c1ef900 */
[----:B------:R-:W-:Y:S01]  /*6310*/  YIELD ;  /* 0x0000000000007946 */ /* 0x000fe20003800000 */
[----:B--2---:R-:W-:Y:S01]  /*6320*/  ISETP.NE.AND P0, PT, R0, R6, PT ;  /* 0x000000060000720c */ /* 0x004fe20003f05270 */
[----:B------:R-:W-:-:S12]  /*6330*/  CCTL.IVALL ;  /* 0x00000000ff00798f */ /* 0x000fd80002000000 */
[----:B------:R-:W-:Y:S05]  /*6340*/  @P0 BRA `(.L_x_1109) ;  /* 0xffffffb000000947 */ /* 0x000fea000383ffff */
.L_x_1108:
[----:B------:R-:W-:Y:S05]  /*6350*/  BSYNC B0 ;  /* 0x0000000000007941 */ /* 0x000fea0003800000 */
.L_x_1107:
[----:B------:R-:W-:Y:S01]  /*6360*/  MOV R17, 0xffffffff ;  /* 0xffffffff00117802 */ /* 0x000fe20000000f00 */
[----:B------:R-:W-:Y:S05]  /*6370*/  BRA.CONV ~URZ, `(.L_x_1110) ;  /* 0x000000237f007947 */ /* 0x000fea000b800000 */
[----:B------:R-:W-:Y:S02]  /*6380*/  MOV R2, 0x63a0 ;  /* 0x000063a000027802 */ /* 0x000fe40000000f00 */
[----:B------:R-:W-:Y:S05]  /*6390*/  CALL.REL.NOINC `($__internal_6_$__cuda_sm70_warpsync) ;  /* 0x00000cb000007944 */ /* 0x000fea0003c00000 */
.L_x_1110:
[----:B------:R-:W2:Y:S01]  /*63a0*/  LDL.LU.64 R2, [R1+0x18] ;  /* 0x0000180001027983 */ /* 0x000ea20000300a00 */
[----:B------:R-:W-:Y:S01]  /*63b0*/  USHF.L.U32 UR6, UR4, 0xe, URZ ;  /* 0x0000000e04067899 */ /* 0x000fe2000800063f */
[----:B------:R-:W-:Y:S01]  /*63c0*/  IMAD R0, R9, c[0x0][0x328], RZ ;  /* 0x0000ca0009007a24 */ /* 0x000fe200078e02ff */
[----:B------:R-:W-:Y:S02]  /*63d0*/  MOV R7, UR17 ;  /* 0x0000001100077c02 */ /* 0x000fe40008000f00 */
[----:B------:R-:W-:Y:S01]  /*63e0*/  USHF.R.S32.HI UR5, URZ, 0x1f, UR6 ;  /* 0x0000001f3f057899 */ /* 0x000fe20008011406 */
[----:B------:R-:W-:Y:S01]  /*63f0*/  IMAD R0, R8, c[0x0][0x32c], R0 ;  /* 0x0000cb0008007a24 */ /* 0x000fe200078e0200 */
[----:B------:R-:W-:-:S05]  /*6400*/  SHF.R.S32.HI R7, RZ, 0x1f, R7 ;  /* 0x0000001fff077819 */ /* 0x000fca0000011407 */
[----:B------:R-:W-:Y:S01]  /*6410*/  IMAD R12, R7, c[0x0][0x330], RZ ;  /* 0x0000cc00070c7a24 */ /* 0x000fe200078e02ff */
[----:B------:R-:W-:-:S06]  /*6420*/  NOP ;  /* 0x0000000000007918 */ /* 0x000fcc0000000000 */
[----:B--2---:R-:W-:-:S04]  /*6430*/  IADD3 R10, P0, R2, UR6, RZ ;  /* 0x00000006020a7c10 */ /* 0x004fc8000ff1e0ff */
        /* <DEDUP_REMOVED lines=74> */
[----:B------:R-:W-:Y:S05]  /*68e0*/  CALL.REL.NOINC `($__internal_6_$__cuda_sm70_warpsync) ;  /* 0x0000076000007944 */ /* 0x000fea0003c00000 */
.L_x_1111:
        /* <DEDUP_REMOVED lines=12> */
.L_x_1113:
[----:B------:R-:W-:Y:S05]  /*69b0*/  BSYNC B0 ;  /* 0x0000000000007941 */ /* 0x000fea0003800000 */
.L_x_1112:
[----:B--2---:R-:W-:Y:S01]  /*69c0*/  IADD3 R4, P0, R14, c[0x0][0x348], RZ ;  /* 0x0000d2000e047a10 */ /* 0x004fe20007f1e0ff */
[----:B------:R-:W-:Y:S03]  /*69d0*/  BSSY B0, `(.L_x_1114) ;  /* 0x0000008000007945 */ /* 0x000fe60003800000 */
[----:B------:R-:W-:Y:S01]  /*69e0*/  IADD3.X R5, R15, c[0x0][0x34c], RZ, P0, !PT ;  /* 0x0000d3000f057a10 */ /* 0x000fe200007fe4ff */
[----:B------:R-:W-:Y:S05]  /*69f0*/  @P1 BRA `(.L_x_1115) ;  /* 0x0000005000001947 */ /* 0x000fea0003800000 */
.L_x_1116:
[----:B------:R-:W2:Y:S01]  /*6a00*/  LDG.E.STRONG.GPU R0, [R4.64] ;  /* 0x0000001604007981 */ /* 0x000ea2000c1ef900 */
[----:B------:R-:W-:Y:S01]  /*6a10*/  YIELD ;  /* 0x0000000000007946 */ /* 0x000fe20003800000 */
[----:B--2---:R-:W-:Y:S01]  /*6a20*/  ISETP.NE.AND P0, PT, R0, R6, PT ;  /* 0x000000060000720c */ /* 0x004fe20003f05270 */
[----:B------:R-:W-:-:S12]  /*6a30*/  CCTL.IVALL ;  /* 0x00000000ff00798f */ /* 0x000fd80002000000 */
[----:B------:R-:W-:Y:S05]  /*6a40*/  @P0 BRA `(.L_x_1116) ;  /* 0xffffffb000000947 */ /* 0x000fea000383ffff */
.L_x_1115:
[----:B------:R-:W-:Y:S05]  /*6a50*/  BSYNC B0 ;  /* 0x0000000000007941 */ /* 0x000fea0003800000 */
.L_x_1114:
[----:B------:R-:W-:Y:S05]  /*6a60*/  BRA.CONV ~URZ, `(.L_x_1117) ;  /* 0x000000237f007947 */ /* 0x000fea000b800000 */
[----:B-1----:R-:W-:Y:S02]  /*6a70*/  MOV R2, 0x6a90 ;  /* 0x00006a9000027802 */ /* 0x002fe40000000f00 */
[----:B------:R-:W-:Y:S05]  /*6a80*/  CALL.REL.NOINC `($__internal_6_$__cuda_sm70_warpsync) ;  /* 0x000005c000007944 */ /* 0x000fea0003c00000 */
.L_x_1117:
        /* <DEDUP_REMOVED lines=80> */
.L_x_1118:
        /* <DEDUP_REMOVED lines=12> */
        .weak           $__internal_6_$__cuda_sm70_warpsync
        .type           $__internal_6_$__cuda_sm70_warpsync,@function
        .size           $__internal_6_$__cuda_sm70_warpsync,(.L_x_2319 - $__internal_6_$__cuda_sm70_warpsync)
$__internal_6_$__cuda_sm70_warpsync:
[----:B------:R-:W-:Y:S01]  /*7050*/  MOV R3, 0x0 ;  /* 0x0000000000037802 */ /* 0x000fe20000000f00 */
[----:B------:R-:W-:Y:S04]  /*7060*/  WARPSYNC R17 ;  /* 0x0000001100007348 */ /* 0x000fe80003800000 */
[----:B------:R-:W-:Y:S05]  /*7070*/  RET.REL.NODEC R2 `(_ZN7cutlass13device_kernelIN5flash19enable_sm80_to_sm89INS1_16FlashAttnBwdSm80INS1_25CollectiveMainloopBwdSm80ILi2ELi2EN4cute5tupleIJNS5_1CILi64EEENS7_ILi128EEES9_EEENS_10bfloat16_tEfNS_4arch4Sm80ELb0ELb0ELb0ELb0ELb1ELb0ELb0ELb0ELi2ELi2ELi2ELi2ELb0EEENS1_24CollectiveEpilogueBwdGQAISA_fSD_Li256ELb0ELb1EEENS1_19SingleTileSchedulerILb0ELb0ELb0ELi128EEEEEEEEEvNT_6ParamsE) ;  /* 0xffff8f8002007950 */ /* 0x000fea0003c3ffff */
.L_x_1119:
        /* <DEDUP_REMOVED lines=16> */
.L_x_2319:


//--------------------- .text._ZN7cutlass13device_kernelIN5flash19enable_sm80_to_sm89INS1_16FlashAttnBwdSm80INS1_25CollectiveMainloopBwdSm80ILi2ELi2EN4cute5tupleIJNS5_1CILi64EEENS7_ILi128EEES9_EEENS_10bfloat16_tEfNS_4arch4Sm80ELb0ELb0ELb0ELb1ELb0ELb0ELb0ELb0ELi2ELi2ELi2ELi2ELb0EEENS1_21CollectiveEpilogueBwdISA_SB_SD_Li256ELb1ELb0ELi4EEENS1_19SingleTileSchedulerILb1ELb0ELb0ELi128EEEEEEEEEvNT_6ParamsE --------------------------
	.section	.text._ZN7cutlass13device_kernelIN5flash19enable_sm80_to_sm89INS1_16FlashAttnBwdSm80INS1_25CollectiveMainloopBwdSm80ILi2ELi2EN4cute5tupleIJNS5_1CILi64EEENS7_ILi128EEES9_EEENS_10bfloat16_tEfNS_4arch4Sm80ELb0ELb0ELb0ELb1ELb0ELb0ELb0ELb0ELi2ELi2ELi2ELi2ELb0EEENS1_21CollectiveEpilogueBwdISA_SB_SD_Li256ELb1ELb0ELi4EEENS1_19SingleTileSchedulerILb1ELb0ELb0ELi128EEEEEEEEEvNT_6ParamsE,"ax",@progbits
	.sectioninfo	@"SHI_REGISTERS=255"
	.align	128
.text._ZN7cutlass13device_kernelIN5flash19enable_sm80_to_sm89INS1_16FlashAttnBwdSm80INS1_25CollectiveMainloopBwdSm80ILi2ELi2EN4cute5tupleIJNS5_1CILi64EEENS7_ILi128EEES9_EEENS_10bfloat16_tEfNS_4arch4Sm80ELb0ELb0ELb0ELb1ELb0ELb0ELb0ELb0ELi2ELi2ELi2ELi2ELb0EEENS1_21CollectiveEpilogueBwdISA_SB_SD_Li256ELb1ELb0ELi4EEENS1_19SingleTileSchedulerILb1ELb0ELb0ELi128EEEEEEEEEvNT_6ParamsE:
        .type           _ZN7cutlass13device_kernelIN5flash19enable_sm80_to_sm89INS1_16FlashAttnBwdSm80INS1_25CollectiveMainloopBwdSm80ILi2ELi2EN4cute5tupleIJNS5_1CILi64EEENS7_ILi128EEES9_EEENS_10bfloat16_tEfNS_4arch4Sm80ELb0ELb0ELb0ELb1ELb0ELb0ELb0ELb0ELi2ELi2ELi2ELi2ELb0EEENS1_21CollectiveEpilogueBwdISA_SB_SD_Li256ELb1ELb0ELi4EEENS1_19SingleTileSchedulerILb1ELb0ELb0ELi128EEEEEEEEEvNT_6ParamsE,@function
        .size           _ZN7cutlass13device_kernelIN5flash19enable_sm80_to_sm89INS1_16FlashAttnBwdSm80INS1_25CollectiveMainloopBwdSm80ILi2ELi2EN4cute5tupleIJNS5_1CILi64EEENS7_ILi128EEES9_EEENS_10bfloat16_tEfNS_4arch4Sm80ELb0ELb0ELb0ELb1ELb0ELb0ELb0ELb0ELi2ELi2ELi2ELi2ELb0EEENS1_21CollectiveEpilogueBwdISA_SB_SD_Li256ELb1ELb0ELi4EEENS1_19SingleTileSchedulerILb1ELb0ELb0ELi128EEEEEEEEEvNT_6ParamsE,(.L_x_2321 - _ZN7cutlass13device_kernelIN5flash19enable_sm80_to_sm89INS1_16FlashAttnBwdSm80INS1_25CollectiveMainloopBwdSm80ILi2ELi2EN4cute5tupleIJNS5_1CILi64EEENS7_ILi128EEES9_EEENS_10bfloat16_tEfNS_4arch4Sm80ELb0ELb0ELb0ELb1ELb0ELb0ELb0ELb0ELi2ELi2ELi2ELi2ELb0EEENS1_21CollectiveEpilogueBwdISA_SB_SD_Li256ELb1ELb0ELi4EEENS1_19SingleTileSchedulerILb1ELb0ELb0ELi128EEEEEEEEEvNT_6ParamsE)
        .other          _ZN7cutlass13device_kernelIN5flash19enable_sm80_to_sm89INS1_16FlashAttnBwdSm80INS1_25CollectiveMainloopBwdSm80ILi2ELi2EN4cute5tupleIJNS5_1CILi64EEENS7_ILi128EEES9_EEENS_10bfloat16_tEfNS_4arch4Sm80ELb0ELb0ELb0ELb1ELb0ELb0ELb0ELb0ELi2ELi2ELi2ELi2ELb0EEENS1_21CollectiveEpilogueBwdISA_SB_SD_Li256ELb1ELb0ELi4EEENS1_19SingleTileSchedulerILb1ELb0ELb0ELi128EEEEEEEEEvNT_6ParamsE,@"STO_CUDA_ENTRY STV_DEFAULT"
_ZN7cutlass13device_kernelIN5flash19enable_sm80_to_sm89INS1_16FlashAttnBwdSm80INS1_25CollectiveMainloopBwdSm80ILi2ELi2EN4cute5tupleIJNS5_1CILi64EEENS7_ILi128EEES9_EEENS_10bfloat16_tEfNS_4arch4Sm80ELb0ELb0ELb0ELb1ELb0ELb0ELb0ELb0ELi2ELi2ELi2ELi2ELb0EEENS1_21CollectiveEpilogueBwdISA_SB_SD_Li256ELb1ELb0ELi4EEENS1_19SingleTileSchedulerILb1ELb0ELb0ELi128EEEEEEEEEvNT_6ParamsE:
        /* <DEDUP_REMOVED lines=18> */
.L_x_1121:
        /* <DEDUP_REMOVED lines=8> */
.L_x_1123:
[----:B------:R-:W-:Y:S02]  /*01a0*/  MOV R0, c[0x0][0x3a4] ;  /* 0x0000e90000007a02 */ /* 0x000fe40000000f00 */
.L_x_1122:
[----:B-1----:R-:W-:-:S05]  /*01b0*/  IMAD.SHL.U32 R2, R37, 0x80, RZ ;  /* 0x0000008025027824 */ /* 0x002fca00078e00ff */
[----:B-----5:R-:W-:-:S04]  /*01c0*/  ISETP.GE.AND P0, PT, R2, R0, PT ;  /* 0x000000000200720c */ /* 0x020fc80003f06270 */
[----:B------:R-:W-:-:S05]  /*01d0*/  SEL R0, R5, 0xffffffff, !P0 ;  /* 0xffffffff05007807 */ /* 0x000fca0004000000 */
[----:B------:R1:W-:Y:S01]  /*01e0*/  STL [R1+0x44], R0 ;  /* 0x0000440001007387 */ /* 0x0003e20000100800 */
[----:B------:R-:W-:Y:S05]  /*01f0*/  BRA `(.L_x_1124) ;  /* 0x0000012000007947 */ /* 0x000fea0003800000 */
.L_x_1120:
[----:B---34-:R-:W-:-:S04]  /*0200*/  ISETP.NE.U32.AND P0, PT, RZ, c[0x0][0x3c0], PT ;  /* 0x0000f000ff007a0c */ /* 0x018fc80003f05070 */
[----:B------:R-:W-:-:S13]  /*0210*/  ISETP.NE.AND.EX P0, PT, RZ, c[0x0][0x3c4], PT, P0 ;  /* 0x0000f100ff007a0c */ /* 0x000fda0003f05300 */
[----:B------:R-:W-:Y:S05]  /*0220*/  @!P0 BRA `(.L_x_1125) ;  /* 0x0000002000008947 */ /* 0x000fea0003800000 */
[----:B------:R1:W5:Y:S01]  /*0230*/  LDG.E R0, [R2.64] ;  /* 0x0000001002007981 */ /* 0x000362000c1e1900 */
[----:B------:R-:W-:Y:S05]  /*0240*/  BRA `(.L_x_1126) ;  /* 0x0000009000007947 */ /* 0x000fea0003800000 */
.L_x_1125:
        /* <DEDUP_REMOVED lines=8> */
.L_x_1127:
[----:B------:R-:W-:Y:S02]  /*02d0*/  MOV R0, c[0x0][0x3a4] ;  /* 0x0000e90000007a02 */ /* 0x000fe40000000f00 */
.L_x_1126:
[----:B-1----:R-:W-:-:S05]  /*02e0*/  IMAD.SHL.U32 R2, R37, 0x80, RZ ;  /* 0x0000008025027824 */ /* 0x002fca00078e00ff */
[----:B-----5:R-:W-:-:S04]  /*02f0*/  ISETP.GE.AND P0, PT, R2, R0, PT ;  /* 0x000000000200720c */ /* 0x020fc80003f06270 */
[----:B------:R-:W-:-:S05]  /*0300*/  SEL R0, R5, 0xffffffff, !P0 ;  /* 0xffffffff05007807 */ /* 0x000fca0004000000 */
[----:B------:R1:W-:Y:S04]  /*0310*/  STL [R1+0x44], R0 ;  /* 0x0000440001007387 */ /* 0x0003e80000100800 */
.L_x_1124:
[----:B------:R-:W2:Y:S02]  /*0320*/  LDL R39, [R1+0x44] ;  /* 0x0000440001277983 */ /* 0x000ea40000100800 */
[----:B--2---:R-:W-:-:S13]  /*0330*/  ISETP.GE.AND P0, PT, R39, RZ, PT ;  /* 0x000000ff2700720c */ /* 0x004fda0003f06270 */
[----:B------:R-:W-:Y:S05]  /*0340*/  @!P0 EXIT ;  /* 0x000000000000894d */ /* 0x000fea0003800000 */
[----:B------:R-:W-:Y:S01]  /*0350*/  ISETP.NE.U32.AND P0, PT, RZ, c[0x0][0x2d8], PT ;  /* 0x0000b600ff007a0c */ /* 0x000fe20003f05070 */
[----:B------:R-:W-:Y:S01]  /*0360*/  IMAD.WIDE R6, R39, R9, c[0x0][0x2c8] ;  /* 0x0000b20027067625 */ /* 0x000fe200078e0209 */
[----:B------:R-:W-:Y:S02]  /*0370*/  ISETP.NE.U32.AND P2, PT, RZ, c[0x0][0x2c8], PT ;  /* 0x0000b200ff007a0c */ /* 0x000fe40003f45070 */
[----:B------:R-:W-:Y:S02]  /*0380*/  ISETP.NE.AND.EX P0, PT, RZ, c[0x0][0x2dc], PT, P0 ;  /* 0x0000b700ff007a0c */ /* 0x000fe40003f05300 */
[----:B------:R-:W-:Y:S02]  /*0390*/  ISETP.NE.AND.EX P2, PT, RZ, c[0x0][0x2cc], PT, P2 ;  /* 0x0000b300ff007a0c */ /* 0x000fe40003f45320 */
[----:B------:R-:W-:-:S09]  /*03a0*/  ISETP.NE.U32.AND P4, PT, RZ, c[0x0][0x2d0], PT ;  /* 0x0000b400ff007a0c */ /* 0x000fd20003f85070 */
[----:B------:R-:W-:Y:S02]  /*03b0*/  @P0 IMAD.WIDE R2, R39, R9, c[0x0][0x2d8] ;  /* 0x0000b60027020625 */ /* 0x000fe400078e0209 */
[----:B-1----:R-:W2:Y:S01]  /*03c0*/  @P2 LDG.E R0, [R6.64] ;  /* 0x0000001006002981 */ /* 0x002ea2000c1e1900 */
[----:B------:R-:W-:-:S03]  /*03d0*/  ISETP.NE.AND.EX P4, PT, RZ, c[0x0][0x2d4], PT, P4 ;  /* 0x0000b500ff007a0c */ /* 0x000fc60003f85340 */
[----:B------:R-:W3:Y:S01]  /*03e0*/  @P0 LDG.E R2, [R2.64] ;  /* 0x0000001002020981 */ /* 0x000ee2000c1e1900 */
[----:B------:R-:W-:Y:S01]  /*03f0*/  CS2R R14, SRZ ;  /* 0x00000000000e7805 */ /* 0x000fe2000001ff00 */
[----:B------:R-:W-:-:S05]  /*0400*/  IMAD.WIDE R4, R39, R9, c[0x0][0x2d0] ;  /* 0x0000b40027047625 */ /* 0x000fca00078e0209 */
[----:B------:R1:W5:Y:S04]  /*0410*/  @P2 LDG.E R14, [R6.64] ;  /* 0x00000010060e2981 */ /* 0x000368000c1e1900 */
[----:B------:R1:W5:Y:S01]  /*0420*/  @P4 LDG.E R15, [R4.64] ;  /* 0x00000010040f4981 */ /* 0x000362000c1e1900 */
[----:B------:R-:W-:Y:S01]  /*0430*/  ULDC UR14, c[0x0][0x168] ;  /* 0x00005a00000e7ab9 */ /* 0x000fe20000000800 */
[----:B------:R-:W-:Y:S02]  /*0440*/  IMAD.MOV.U32 R8, RZ, RZ, RZ ;  /* 0x000000ffff087224 */ /* 0x000fe400078e00ff */
[----:B------:R-:W-:Y:S02]  /*0450*/  IMAD.MOV.U32 R13, RZ, RZ, c[0x0][0x198] ;  /* 0x00006600ff0d7624 */ /* 0x000fe400078e00ff */
[----:B--2---:R-:W-:Y:S01]  /*0460*/  @P2 IMAD R0, R39, 0x40, R0 ;  /* 0x0000004027002824 */ /* 0x004fe200078e0200 */
[----:B---3--:R2:W3:Y:S04]  /*0470*/  @P0 R2UR UR14, R2 ;  /* 0x00000000020e03c2 */ /* 0x0084e800000e0000 */
[----:B--2---:R-:W-:-:S04]  /*0480*/  @P2 SHF.R.S32.HI R2, RZ, 0x1f, R0 ;  /* 0x0000001fff022819 */ /* 0x004fc80000011400 */
[----:B------:R-:W-:-:S04]  /*0490*/  @P2 LEA.HI R0, R2, R0, RZ, 0x6 ;  /* 0x0000000002002211 */ /* 0x000fc800078f30ff */
[----:B------:R-:W-:Y:S01]  /*04a0*/  @P2 LOP3.LUT R8, R0, 0xffffffc0, RZ, 0xc0, !PT ;  /* 0xffffffc000082812 */ /* 0x000fe200078ec0ff */
[----:B------:R-:W-:Y:S05]  /*04b0*/  @P0 BRA `(.L_x_1128) ;  /* 0x0000006000000947 */ /* 0x000fea0003800000 */
[----:B-1-3--:R-:W-:Y:S05]  /*04c0*/  @!P2 BRA `(.L_x_1128) ;  /* 0x000000500000a947 */ /* 0x00afea0003800000 */
[----:B------:R-:W2:Y:S04]  /*04d0*/  LDG.E R2, [R6.64] ;  /* 0x0000001006027981 */ /* 0x000ea8000c1e1900 */
[----:B------:R-:W3:Y:S01]  /*04e0*/  LDG.E R0, [R6.64+0x4] ;  /* 0x0000041006007981 */ /* 0x000ee2000c1e1900 */
[----:B--2---:R-:W1:Y:S08]  /*04f0*/  R2UR UR14, R2 ;  /* 0x00000000020e73c2 */ /* 0x004e7000000e0000 */
[----:B---3--:R-:W1:Y:S02]  /*0500*/  R2UR UR4, R0 ;  /* 0x00000000000473c2 */ /* 0x008e6400000e0000 */
[----:B-1----:R-:W-:-:S06]  /*0510*/  UIADD3 UR14, -UR14, UR4, URZ ;  /* 0x000000040e0e7290 */ /* 0x002fcc000fffe13f */
.L_x_1128:
[----:B-1-3--:R-:W-:-:S04]  /*0520*/  ISETP.NE.U32.AND P0, PT, RZ, c[0x0][0x2e0], PT ;  /* 0x0000b800ff007a0c */ /* 0x00afc80003f05070 */
[----:B------:R-:W-:-:S13]  /*0530*/  ISETP.NE.AND.EX P0, PT, RZ, c[0x0][0x2e4], PT, P0 ;  /* 0x0000b900ff007a0c */ /* 0x000fda0003f05300 */
[----:B------:R-:W-:Y:S05]  /*0540*/  @!P0 BRA `(.L_x_1129) ;  /* 0x0000003000008947 */ /* 0x000fea0003800000 */
[----:B------:R-:W-:-:S05]  /*0550*/  IMAD.WIDE R2, R39, R9, c[0x0][0x2e0] ;  /* 0x0000b80027027625 */ /* 0x000fca00078e0209 */
[----:B------:R1:W5:Y:S01]  /*0560*/  LDG.E R13, [R2.64] ;  /* 0x00000010020d7981 */ /* 0x000362000c1e1900 */
[----:B------:R-:W-:Y:S05]  /*0570*/  BRA `(.L_x_1130) ;  /* 0x0000004000007947 */ /* 0x000fea0003800000 */
.L_x_1129:
[----:B------:R-:W-:Y:S05]  /*0580*/  @!P4 BRA `(.L_x_1130) ;  /* 0x000000300000c947 */ /* 0x000fea0003800000 */
[----:B------:R-:W2:Y:S04]  /*0590*/  LDG.E R0, [R4.64] ;  /* 0x0000001004007981 */ /* 0x000ea8000c1e1900 */
[----:B------:R-:W2:Y:S02]  /*05a0*/  LDG.E R2, [R4.64+0x4] ;  /* 0x0000041004027981 */ /* 0x000ea4000c1e1900 */
[----:B--2---:R-:W-:Y:S02]  /*05b0*/  IADD3 R13, -R0, R2, RZ ;  /* 0x00000002000d7210 */ /* 0x004fe40007ffe1ff */
.L_x_1130:
[----:B------:R-:W-:Y:S01]  /*05c0*/  UISETP.GE.AND UP0, UPT, UR14, 0x1, UPT ;  /* 0x000000010e00788c */ /* 0x000fe2000bf06270 */
[----:B------:R-:W-:Y:S01]  /*05d0*/  PLOP3.LUT P0, PT, PT, PT, PT, 0x80, 0x0 ;  /* 0x000000000000781c */ /* 0x000fe20003f0f070 */
[----:B------:R-:W-:Y:S01]  /*05e0*/  CS2R R10, SRZ ;  /* 0x00000000000a7805 */ /* 0x000fe2000001ff00 */
[----:B------:R-:W-:Y:S01]  /*05f0*/  IMAD.MOV.U32 R154, RZ, RZ, RZ ;  /* 0x000000ffff9a7224 */ /* 0x000fe200078e00ff */
[----:B------:R-:W-:Y:S01]  /*0600*/  CS2R R158, SRZ ;  /* 0x00000000009e7805 */ /* 0x000fe2000001ff00 */
[----:B------:R-:W-:Y:S01]  /*0610*/  IMAD.MOV.U32 R152, RZ, RZ, RZ ;  /* 0x000000ffff987224 */ /* 0x000fe200078e00ff */
[----:B------:R-:W-:Y:S01]  /*0620*/  PLOP3.LUT P1, PT, PT, PT, UP0, 0x80, 0x0 ;  /* 0x000000000000781c */ /* 0x000fe20003f2f008 */
[----:B------:R-:W-:Y:S01]  /*0630*/  CS2R R156, SRZ ;  /* 0x00000000009c7805 */ /* 0x000fe2000001ff00 */
        /* <DEDUP_REMOVED lines=76> */
[--C-:B------:R-:W-:Y:S01]  /*0b00*/  SHF.R.S32.HI R34, RZ, 0x1f, R36.reuse ;  /* 0x0000001fff227819 */ /* 0x100fe20000011424 */
[----:B------:R-:W-:Y:S01]  /*0b10*/  IMAD.SHL.U32 R5, R35, 0x4, RZ ;  /* 0x0000000423057824 */ /* 0x000fe200078e00ff */
[-C--:B------:R-:W-:Y:S01]  /*0b20*/  IADD3 R28, P0, R0, R35.reuse, RZ ;  /* 0x00000023001c7210 */ /* 0x080fe20007f1e0ff */
[----:B------:R-:W-:Y:S01]  /*0b30*/  IMAD.MOV.U32 R12, RZ, RZ, R36 ;  /* 0x000000ffff0c7224 */ /* 0x000fe200078e0024 */
[----:B------:R-:W-:Y:S01]  /*0b40*/  ISETP.NE.AND P3, PT, R3, 0x1, PT ;  /* 0x000000010300780c */ /* 0x000fe20003f65270 */
[----:B------:R-:W-:Y:S01]  /*0b50*/  IMAD R4, R34, c[0x0][0x270], RZ ;  /* 0x00009c0022047a24 */ /* 0x000fe200078e02ff */
[----:B------:R-:W-:Y:S01]  /*0b60*/  LEA.HI.X.SX32 R29, R0, R2, 0x1, P0 ;  /* 0x00000002001d7211 */ /* 0x000fe200000f0eff */
[----:B------:R-:W-:Y:S01]  /*0b70*/  IMAD R7, R34, c[0x0][0x288], RZ ;  /* 0x0000a20022077a24 */ /* 0x000fe200078e02ff */
[----:B------:R-:W-:Y:S01]  /*0b80*/  SHF.R.S32.HI R0, RZ, 0x1f, R8 ;  /* 0x0000001fff007819 */ /* 0x000fe20000011408 */
[----:B-----5:R-:W-:Y:S01]  /*0b90*/  IMAD R32, R37, -0x80, R13 ;  /* 0xffffff8025207824 */ /* 0x020fe200078e020d */
[C---:B------:R-:W-:Y:S01]  /*0ba0*/  IADD3 R2, P0, R5.reuse, R8, RZ ;  /* 0x0000000805027210 */ /* 0x040fe20007f1e0ff */
[C---:B------:R-:W-:Y:S01]  /*0bb0*/  IMAD R7, R36.reuse, c[0x0][0x28c], R7 ;  /* 0x0000a30024077a24 */ /* 0x040fe200078e0207 */
[----:B------:R-:W-:Y:S01]  /*0bc0*/  SHF.R.S32.HI R33, RZ, 0x1f, R35 ;  /* 0x0000001fff217819 */ /* 0x000fe20000011423 */
[----:B------:R-:W-:Y:S01]  /*0bd0*/  ULDC.64 UR4, c[0x0][0x1d8] ;  /* 0x0000760000047ab9 */ /* 0x000fe20000000a00 */
[----:B------:R-:W-:Y:S01]  /*0be0*/  LEA.HI.X.SX32 R3, R5, R0, 0x1, P0 ;  /* 0x0000000005037211 */ /* 0x000fe200000f0eff */
[C---:B------:R-:W-:Y:S01]  /*0bf0*/  IMAD R0, R36.reuse, c[0x0][0x274], R4 ;  /* 0x00009d0024007a24 */ /* 0x040fe200078e0204 */
[----:B------:R-:W-:Y:S01]  /*0c00*/  LEA.HI R9, R33, R35, RZ, 0x3 ;  /* 0x0000002321097211 */ /* 0x000fe200078f18ff */
[----:B------:R-:W-:Y:S01]  /*0c10*/  @P3 IMAD.HI.U32 R10, R36, c[0x0][0x24c], RZ ;  /* 0x00009300240a3a27 */ /* 0x000fe200078e00ff */
[----:B------:R-:W-:-:S02]  /*0c20*/  SHF.R.S32.HI R23, RZ, 0x1f, R39 ;  /* 0x0000001fff177819 */ /* 0x000fc40000011427 */
[----:B------:R-:W-:Y:S01]  /*0c30*/  SHF.R.S32.HI R38, RZ, 0x3, R9 ;  /* 0x00000003ff267819 */ /* 0x000fe20000011409 */
[C---:B------:R-:W-:Y:S01]  /*0c40*/  IMAD.WIDE.U32 R4, R36.reuse, c[0x0][0x270], R2 ;  /* 0x00009c0024047a25 */ /* 0x040fe200078e0002 */
[----:B------:R-:W-:Y:S02]  /*0c50*/  @P3 SHF.R.U32.HI R12, RZ, c[0x0][0x250], R10 ;  /* 0x00009400ff0c3a19 */ /* 0x000fe4000001160a */
[----:B------:R-:W-:Y:S01]  /*0c60*/  SHF.R.S32.HI R11, RZ, 0x1f, R38 ;  /* 0x0000001fff0b7819 */ /* 0x000fe20000011426 */
[----:B------:R-:W-:Y:S01]  /*0c70*/  IMAD.WIDE.U32 R2, R36, c[0x0][0x288], R2 ;  /* 0x0000a20024027a25 */ /* 0x000fe200078e0002 */
[C---:B------:R-:W-:Y:S01]  /*0c80*/  IADD3 R8, P1, R38.reuse, R14, RZ ;  /* 0x0000000e26087210 */ /* 0x040fe20007f3e0ff */
[----:B------:R-:W-:Y:S01]  /*0c90*/  STL [R1], R38 ;  /* 0x0000002601007387 */ /* 0x000fe20000100800 */
[----:B------:R-:W-:Y:S01]  /*0ca0*/  IADD3 R6, P0, R38, R15, RZ ;  /* 0x0000000f26067210 */ /* 0x000fe20007f1e0ff */
[----:B------:R-:W-:Y:S01]  /*0cb0*/  IMAD.IADD R5, R5, 0x1, R0 ;  /* 0x0000000105057824 */ /* 0x000fe200078e0200 */
[----:B------:R-:W-:Y:S01]  /*0cc0*/  LOP3.LUT R0, R9, 0xfffffff8, RZ, 0xc0, !PT ;  /* 0xfffffff809007812 */ /* 0x000fe200078ec0ff */
[----:B------:R-:W-:Y:S01]  /*0cd0*/  IMAD.IADD R3, R3, 0x1, R7 ;  /* 0x0000000103037824 */ /* 0x000fe200078e0207 */
[----:B------:R-:W-:-:S02]  /*0ce0*/  LEA.HI.X.SX32 R10, R14, R11, 0x1, P1 ;  /* 0x0000000b0e0a7211 */ /* 0x000fc400008f0eff */
[----:B------:R-:W-:Y:S01]  /*0cf0*/  LEA.HI.X.SX32 R7, R15, R11, 0x1, P0 ;  /* 0x0000000b0f077211 */ /* 0x000fe200000f0eff */
[----:B------:R-:W-:Y:S01]  /*0d00*/  IMAD.SHL.U32 R11, R38, 0x40, RZ ;  /* 0x00000040260b7824 */ /* 0x000fe200078e00ff */
[----:B------:R-:W-:Y:S01]  /*0d10*/  LEA.HI R9, R33, R35, RZ, 0x6 ;  /* 0x0000002321097211 */ /* 0x000fe200078f30ff */
[----:B------:R-:W-:Y:S01]  /*0d20*/  IMAD.IADD R27, R35, 0x1, -R0 ;  /* 0x00000001231b7824 */ /* 0x000fe200078e0a00 */
[----:B------:R-:W-:Y:S01]  /*0d30*/  SEL R25, R23, RZ, !P2 ;  /* 0x000000ff17197207 */ /* 0x000fe20005000000 */
[----:B------:R-:W-:Y:S01]  /*0d40*/  IMAD.WIDE R14, R37, 0x80, R6 ;  /* 0x00000080250e7825 */ /* 0x000fe200078e0206 */
[----:B------:R-:W-:Y:S02]  /*0d50*/  SHF.R.S32.HI R26, RZ, 0x6, R9 ;  /* 0x00000006ff1a7819 */ /* 0x000fe40000011409 */
[----:B------:R-:W-:Y:S01]  /*0d60*/  LOP3.LUT R0, R11, 0x1c0, RZ, 0xc0, !PT ;  /* 0x000001c00b007812 */ /* 0x000fe200078ec0ff */
[----:B------:R-:W-:Y:S01]  /*0d70*/  IMAD.SHL.U32 R16, R27, 0x8, RZ ;  /* 0x000000081b107824 */ /* 0x000fe200078e00ff */
[----:B------:R-:W-:Y:S01]  /*0d80*/  SEL R30, R39, RZ, !P2 ;  /* 0x000000ff271e7207 */ /* 0x000fe20005000000 */
[----:B------:R-:W-:-:S02]  /*0d90*/  IMAD.SHL.U32 R218, R26, 0x200, RZ ;  /* 0x000002001ada7824 */ /* 0x000fc400078e00ff */
[C---:B------:R-:W-:Y:S01]  /*0da0*/  IMAD R7, R25.reuse, c[0x0][0x278], RZ ;  /* 0x00009e0019077a24 */ /* 0x040fe200078e02ff */
[----:B------:R-:W-:Y:S01]  /*0db0*/  LOP3.LUT R9, R0, 0x38, R16, 0xf8, !PT ;  /* 0x0000003800097812 */ /* 0x000fe200078ef810 */
[----:B------:R-:W-:Y:S01]  /*0dc0*/  IMAD R6, R25, c[0x0][0x290], RZ ;  /* 0x0000a40019067a24 */ /* 0x000fe200078e02ff */
[----:B------:R-:W-:Y:S01]  /*0dd0*/  SHF.R.U32.HI R0, RZ, 0x3, R0 ;  /* 0x00000003ff007819 */ /* 0x000fe20000011600 */
[C---:B------:R-:W-:Y:S01]  /*0de0*/  IMAD R22, R30.reuse, c[0x0][0x27c], R7 ;  /* 0x00009f001e167a24 */ /* 0x040fe200078e0207 */
[----:B------:R-:W-:Y:S01]  /*0df0*/  SHF.R.S32.HI R17, RZ, 0x1f, R16 ;  /* 0x0000001fff117819 */ /* 0x000fe20000011410 */
[----:B------:R-:W-:Y:S01]  /*0e00*/  IMAD R18, R30, c[0x0][0x294], R6 ;  /* 0x0000a5001e127a24 */ /* 0x000fe200078e0206 */
[----:B------:R-:W-:Y:S01]  /*0e10*/  LOP3.LUT R31, R218, R9, R0, 0xf6, !PT ;  /* 0x00000009da1f7212 */ /* 0x000fe200078ef600 */
[----:B------:R-:W-:Y:S01]  /*0e20*/  IMAD R7, R10, c[0x0][0x208], RZ ;  /* 0x000082000a077a24 */ /* 0x000fe200078e02ff */
[----:B------:R-:W-:Y:S01]  /*0e30*/  SHF.R.S32.HI R0, RZ, 0x1f, R12 ;  /* 0x0000001fff007819 */ /* 0x000fe2000001140c */
[----:B------:R-:W-:-:S04]  /*0e40*/  IMAD.WIDE.U32 R2, R30, c[0x0][0x290], R2 ;  /* 0x0000a4001e027a25 */ /* 0x000fc800078e0002 */
[----:B------:R-:W-:Y:S01]  /*0e50*/  IMAD R6, R0, c[0x0][0x1e0], RZ ;  /* 0x0000780000067a24 */ /* 0x000fe200078e02ff */
[----:B------:R-:W-:Y:S01]  /*0e60*/  LEA R40, P0, R2, c[0x0][0x280], 0x2 ;  /* 0x0000a00002287a11 */ /* 0x000fe200078010ff */
[----:B------:R-:W-:Y:S02]  /*0e70*/  IMAD R0, R0, c[0x0][0x1b0], RZ ;  /* 0x00006c0000007a24 */ /* 0x000fe400078e02ff */
[----:B------:R-:W-:Y:S02]  /*0e80*/  IMAD R20, R8, c[0x0][0x20c], R7 ;  /* 0x0000830008147a24 */ /* 0x000fe400078e0207 */
[----:B------:R-:W-:Y:S02]  /*0e90*/  IMAD R21, R12, c[0x0][0x1e4], R6 ;  /* 0x000079000c157a24 */ /* 0x000fe400078e0206 */
[----:B------:R-:W-:-:S04]  /*0ea0*/  IMAD.WIDE.U32 R6, R30, c[0x0][0x278], R4 ;  /* 0x00009e001e067a25 */ /* 0x000fc800078e0004 */
[----:B------:R-:W-:Y:S01]  /*0eb0*/  IMAD R24, R12, c[0x0][0x1b4], R0 ;  /* 0x00006d000c187a24 */ /* 0x000fe200078e0200 */
[----:B------:R-:W-:Y:S01]  /*0ec0*/  LEA R42, P1, R6, c[0x0][0x258], 0x2 ;  /* 0x00009600062a7a11 */ /* 0x000fe200078210ff */
[----:B------:R-:W-:Y:S02]  /*0ed0*/  IMAD.IADD R0, R7, 0x1, R22 ;  /* 0x0000000107007824 */ /* 0x000fe400078e0216 */
[----:B------:R-:W-:Y:S02]  /*0ee0*/  IMAD.IADD R18, R3, 0x1, R18 ;  /* 0x0000000103127824 */ /* 0x000fe400078e0212 */
[----:B------:R-:W-:Y:S01]  /*0ef0*/  IMAD R9, R10, c[0x0][0x178], RZ ;  /* 0x00005e000a097a24 */ /* 0x000fe200078e02ff */
[----:B------:R-:W-:Y:S01]  /*0f00*/  LEA.HI.X R43, R6, c[0x0][0x25c], R0, 0x2, P1 ;  /* 0x00009700062b7a11 */ /* 0x000fe200008f1400 */
[----:B------:R-:W-:Y:S01]  /*0f10*/  IMAD.WIDE.U32 R4, R8, c[0x0][0x178], R16 ;  /* 0x00005e0008047a25 */ /* 0x000fe200078e0010 */
[----:B------:R-:W-:Y:S02]  /*0f20*/  LEA.HI.X R41, R2, c[0x0][0x284], R18, 0x2, P0 ;  /* 0x0000a10002297a11 */ /* 0x000fe400000f1412 */
[----:B------:R-:W-:Y:S01]  /*0f30*/  SEL R0, R23, RZ, !P4 ;  /* 0x000000ff17007207 */ /* 0x000fe20006000000 */
[----:B------:R-:W-:Y:S01]  /*0f40*/  IMAD R19, R8, c[0x0][0x17c], R9 ;  /* 0x00005f0008137a24 */ /* 0x000fe200078e0209 */
[----:B------:R-:W-:Y:S01]  /*0f50*/  STL.64 [R1+0x28], R42 ;  /* 0x0000282a01007387 */ /* 0x000fe20000100a00 */
[----:B------:R-:W-:-:S03]  /*0f60*/  IMAD.WIDE.U32 R10, R12, c[0x0][0x1e0], R16 ;  /* 0x000078000c0a7a25 */ /* 0x000fc600078e0010 */
[----:B------:R-:W-:Y:S01]  /*0f70*/  STL.64 [R1+0x20], R40 ;  /* 0x0000202801007387 */ /* 0x000fe20000100a00 */
[----:B------:R-:W-:Y:S02]  /*0f80*/  IMAD.IADD R7, R5, 0x1, R19 ;  /* 0x0000000105077824 */ /* 0x000fe400078e0213 */
[--C-:B------:R-:W-:Y:S01]  /*0f90*/  IMAD.WIDE.U32 R8, R8, c[0x0][0x208], R16.reuse ;  /* 0x0000820008087a25 */ /* 0x100fe200078e0010 */
[----:B------:R-:W2:Y:S03]  /*0fa0*/  LDL.LU R19, [R1+0x18] ;  /* 0x0000180001137983 */ /* 0x000ea60000300800 */
[----:B------:R-:W-:-:S04]  /*0fb0*/  IMAD.WIDE.U32 R12, R12, c[0x0][0x1b0], R16 ;  /* 0x00006c000c0c7a25 */ /* 0x000fc800078e0010 */
[----:B------:R-:W-:Y:S02]  /*0fc0*/  IMAD.IADD R3, R11, 0x1, R21 ;  /* 0x000000010b037824 */ /* 0x000fe400078e0215 */
[----:B------:R-:W-:Y:S02]  /*0fd0*/  IMAD R11, R34, c[0x0][0x180], RZ ;  /* 0x00006000220b7a24 */ /* 0x000fe400078e02ff */
[----:B------:R-:W-:Y:S02]  /*0fe0*/  IMAD.MOV.U32 R6, RZ, RZ, R4 ;  /* 0x000000ffff067224 */ /* 0x000fe400078e0004 */
[----:B------:R-:W-:Y:S02]  /*0ff0*/  IMAD.MOV.U32 R4, RZ, RZ, R8 ;  /* 0x000000ffff047224 */ /* 0x000fe400078e0008 */
[----:B------:R-:W-:Y:S02]  /*1000*/  IMAD.MOV.U32 R8, RZ, RZ, R12 ;  /* 0x000000ffff087224 */ /* 0x000fe400078e000c */
[----:B------:R-:W-:Y:S01]  /*1010*/  IMAD.MOV.U32 R2, RZ, RZ, R10 ;  /* 0x000000ffff027224 */ /* 0x000fe200078e000a */
[----:B------:R-:W-:Y:S01]  /*1020*/  SEL R10, R39, RZ, !P4 ;  /* 0x000000ff270a7207 */ /* 0x000fe20006000000 */
[----:B------:R-:W-:-:S02]  /*1030*/  IMAD R12, R36, c[0x0][0x184], R11 ;  /* 0x00006100240c7a24 */ /* 0x000fc400078e020b */
[----:B------:R-:W-:Y:S02]  /*1040*/  IMAD.IADD R5, R9, 0x1, R20 ;  /* 0x0000000109057824 */ /* 0x000fe400078e0214 */
[C---:B------:R-:W-:Y:S02]  /*1050*/  IMAD R11, R0.reuse, c[0x0][0x1e8], RZ ;  /* 0x00007a00000b7a24 */ /* 0x040fe400078e02ff */
[----:B------:R-:W-:Y:S02]  /*1060*/  IMAD.IADD R9, R13, 0x1, R24 ;  /* 0x000000010d097824 */ /* 0x000fe400078e0218 */
[----:B------:R-:W-:Y:S02]  /*1070*/  IMAD R0, R0, c[0x0][0x1b8], RZ ;  /* 0x00006e0000007a24 */ /* 0x000fe400078e02ff */
[----:B------:R-:W-:-:S04]  /*1080*/  IMAD.WIDE.U32 R6, R36, c[0x0][0x180], R6 ;  /* 0x0000600024067a25 */ /* 0x000fc800078e0006 */
[C---:B------:R-:W-:Y:S02]  /*1090*/  IMAD R11, R10.reuse, c[0x0][0x1ec], R11 ;  /* 0x00007b000a0b7a24 */ /* 0x040fe400078e020b */
[----:B------:R-:W-:-:S04]  /*10a0*/  IMAD.WIDE.U32 R2, R10, c[0x0][0x1e8], R2 ;  /* 0x00007a000a027a25 */ /* 0x000fc800078e0002 */
[C---:B------:R-:W-:Y:S02]  /*10b0*/  IMAD R18, R10.reuse, c[0x0][0x1bc], R0 ;  /* 0x00006f000a127a24 */ /* 0x040fe400078e0200 */
[----:B------:R-:W-:-:S04]  /*10c0*/  IMAD.WIDE.U32 R8, R10, c[0x0][0x1b8], R8 ;  /* 0x00006e000a087a25 */ /* 0x000fc800078e0008 */
[----:B------:R-:W-:Y:S02]  /*10d0*/  IMAD R10, R25, c[0x0][0x188], RZ ;  /* 0x00006200190a7a24 */ /* 0x000fe400078e02ff */
[----:B------:R-:W-:Y:S02]  /*10e0*/  IMAD.IADD R7, R7, 0x1, R12 ;  /* 0x0000000107077824 */ /* 0x000fe400078e020c */
[----:B------:R-:W-:Y:S02]  /*10f0*/  IMAD R13, R34, c[0x0][0x210], RZ ;  /* 0x00008400220d7a24 */ /* 0x000fe400078e02ff */
[----:B------:R-:W-:Y:S02]  /*1100*/  IMAD R12, R30, c[0x0][0x18c], R10 ;  /* 0x000063001e0c7a24 */ /* 0x000fe400078e020a */
[----:B------:R-:W-:Y:S02]  /*1110*/  IMAD R10, R15, c[0x0][0x1d8], RZ ;  /* 0x000076000f0a7a24 */ /* 0x000fe400078e02ff */
[----:B------:R-:W-:-:S02]  /*1120*/  IMAD R13, R36, c[0x0][0x214], R13 ;  /* 0x00008500240d7a24 */ /* 0x000fc400078e020d */
[----:B------:R-:W-:-:S04]  /*1130*/  IMAD.WIDE.U32 R4, R36, c[0x0][0x210], R4 ;  /* 0x0000840024047a25 */ /* 0x000fc800078e0004 */
[----:B------:R-:W-:Y:S02]  /*1140*/  IMAD.IADD R9, R9, 0x1, R18 ;  /* 0x0000000109097824 */ /* 0x000fe400078e0212 */
[----:B------:R-:W-:Y:S02]  /*1150*/  IMAD.IADD R3, R3, 0x1, R11 ;  /* 0x0000000103037824 */ /* 0x000fe400078e020b */
[----:B------:R-:W-:Y:S02]  /*1160*/  IMAD R0, R25, c[0x0][0x218], RZ ;  /* 0x0000860019007a24 */ /* 0x000fe400078e02ff */
[----:B------:R-:W-:Y:S02]  /*1170*/  IMAD R18, R14, c[0x0][0x1dc], R10 ;  /* 0x000077000e127a24 */ /* 0x000fe400078e020a */
[----:B------:R-:W-:-:S04]  /*1180*/  IMAD.WIDE.U32 R10, R30, c[0x0][0x188], R6 ;  /* 0x000062001e0a7a25 */ /* 0x000fc800078e0006 */
[----:B------:R-:W-:Y:S02]  /*1190*/  IMAD.IADD R5, R5, 0x1, R13 ;  /* 0x0000000105057824 */ /* 0x000fe400078e020d */
[----:B------:R-:W-:Y:S02]  /*11a0*/  IMAD R13, R30, c[0x0][0x21c], R0 ;  /* 0x000087001e0d7a24 */ /* 0x000fe400078e0200 */
[----:B------:R-:W-:Y:S01]  /*11b0*/  IMAD.WIDE.U32 R6, R14, c[0x0][0x1d8], R2 ;  /* 0x000076000e067a25 */ /* 0x000fe200078e0002 */
[----:B------:R-:W-:-:S03]  /*11c0*/  LEA R22, P2, R10, c[0x0][0x160], 0x1 ;  /* 0x000058000a167a11 */ /* 0x000fc600078408ff */
[----:B------:R-:W-:Y:S02]  /*11d0*/  IMAD.IADD R0, R11, 0x1, R12 ;  /* 0x000000010b007824 */ /* 0x000fe400078e020c */
[----:B------:R-:W-:Y:S01]  /*11e0*/  IMAD.IADD R3, R7, 0x1, R18 ;  /* 0x0000000107037824 */ /* 0x000fe200078e0212 */
[----:B------:R-:W-:Y:S01]  /*11f0*/  IADD3 R18, R16, 0x40, RZ ;  /* 0x0000004010127810 */ /* 0x000fe20007ffe0ff */
[----:B------:R-:W-:Y:S01]  /*1200*/  IMAD.WIDE.U32 R4, R30, c[0x0][0x218], R4 ;  /* 0x000086001e047a25 */ /* 0x000fe200078e0004 */
[----:B------:R-:W-:Y:S02]  /*1210*/  LEA.HI.X R23, R10, c[0x0][0x164], R0, 0x1, P2 ;  /* 0x000059000a177a11 */ /* 0x000fe400010f0c00 */
[----:B------:R-:W-:Y:S01]  /*1220*/  ISETP.GE.AND P4, PT, R16, c[0x0][0x1cc], PT ;  /* 0x0000730010007a0c */ /* 0x000fe20003f86270 */
[----:B------:R-:W-:Y:S02]  /*1230*/  IMAD R15, R15, c[0x0][0x1a8], RZ ;  /* 0x00006a000f0f7a24 */ /* 0x000fe400078e02ff */
[----:B------:R-:W-:Y:S01]  /*1240*/  IMAD.IADD R0, R32, 0x1, -R38 ;  /* 0x0000000120007824 */ /* 0x000fe200078e0a26 */
[----:B------:R-:W-:Y:S01]  /*1250*/  ISETP.GE.AND P3, PT, R18, c[0x0][0x1cc], PT ;  /* 0x0000730012007a0c */ /* 0x000fe20003f66270 */
[----:B------:R-:W-:Y:S01]  /*1260*/  IMAD.IADD R5, R5, 0x1, R13 ;  /* 0x0000000105057824 */ /* 0x000fe200078e020d */
[----:B------:R-:W-:Y:S01]  /*1270*/  LEA R20, P1, R4, c[0x0][0x1f0], 0x1 ;  /* 0x00007c0004147a11 */ /* 0x000fe200078208ff */
[----:B------:R-:W-:Y:S01]  /*1280*/  IMAD R15, R14, c[0x0][0x1ac], R15 ;  /* 0x00006b000e0f7a24 */ /* 0x000fe200078e020f */
[----:B------:R-:W-:Y:S01]  /*1290*/  LEA R2, P0, R6, c[0x0][0x1c0], 0x1 ;  /* 0x0000700006027a11 */ /* 0x000fe200078008ff */
[----:B------:R-:W-:Y:S01]  /*12a0*/  IMAD.WIDE.U32 R12, R14, c[0x0][0x1a8], R8 ;  /* 0x00006a000e0c7a25 */ /* 0x000fe200078e0008 */
[----:B------:R-:W-:-:S02]  /*12b0*/  ISETP.LT.OR P2, PT, R0, 0x1, P4 ;  /* 0x000000010000780c */ /* 0x000fc40002741670 */
[----:B------:R-:W-:Y:S01]  /*12c0*/  ISETP.LT.OR P6, PT, R0, 0x1, P3 ;  /* 0x000000010000780c */ /* 0x000fe20001fc1670 */
[----:B------:R-:W-:Y:S01]  /*12d0*/  USHF.L.U32 UR7, UR4, 0x6, URZ ;  /* 0x0000000604077899 */ /* 0x000fe2000800063f */
[----:B------:R-:W-:Y:S01]  /*12e0*/  LEA.HI.X R21, R4, c[0x0][0x1f4], R5, 0x1, P1 ;  /* 0x00007d0004157a11 */ /* 0x000fe200008f0c05 */
[----:B------:R-:W-:Y:S01]  /*12f0*/  IMAD.IADD R5, R13, 0x1, R15 ;  /* 0x000000010d057824 */ /* 0x000fe200078e020f */
[----:B------:R-:W-:Y:S01]  /*1300*/  LEA.HI.X R3, R6, c[0x0][0x1c4], R3, 0x1, P0 ;  /* 0x0000710006037a11 */ /* 0x000fe200000f0c03 */
[----:B------:R-:W-:Y:S01]  /*1310*/  UMOV UR10, 0x6 ;  /* 0x00000006000a7882 */ /* 0x000fe20000000000 */
[----:B------:R-:W-:Y:S02]  /*1320*/  LEA R6, P0, R12, c[0x0][0x190], 0x1 ;  /* 0x000064000c067a11 */ /* 0x000fe400078008ff */
[----:B------:R-:W-:Y:S01]  /*1330*/  ISETP.LT.OR P5, PT, R0, 0x21, P4 ;  /* 0x000000210000780c */ /* 0x000fe200027a1670 */
[----:B------:R-:W-:Y:S01]  /*1340*/  USHF.L.U64.HI UR6, UR4, UR10, UR5 ;  /* 0x0000000a04067299 */ /* 0x000fe20008010205 */
[----:B------:R-:W-:Y:S01]  /*1350*/  IMAD.SHL.U32 R8, R31, 0x2, RZ ;  /* 0x000000021f087824 */ /* 0x000fe200078e00ff */
[----:B------:R-:W-:Y:S01]  /*1360*/  LEA.HI.X R7, R12, c[0x0][0x194], R5, 0x1, P0 ;  /* 0x000065000c077a11 */ /* 0x000fe200000f0c05 */
[----:B------:R-:W-:Y:S01]  /*1370*/  IMAD.U32 R12, RZ, RZ, UR7 ;  /* 0x00000007ff0c7e24 */ /* 0x000fe2000f8e00ff */
[----:B------:R-:W-:Y:S01]  /*1380*/  IADD3 R4, P1, R2, UR7, RZ ;  /* 0x0000000702047c10 */ /* 0x000fe2000ff3e0ff */
[----:B------:R-:W-:Y:S01]  /*1390*/  UIADD3 UR9, UP0, UR7, 0x80, URZ ;  /* 0x0000008007097890 */ /* 0x000fe2000ff1e03f */
[----:B------:R-:W-:Y:S01]  /*13a0*/  @!PT LDS RZ, [RZ] ;  /* 0x00000000fffff984 */ /* 0x000fe20000000800 */
[----:B------:R-:W-:Y:S01]  /*13b0*/  @!PT LDS RZ, [RZ] ;  /* 0x00000000fffff984 */ /* 0x000fe20000000800 */
[----:B------:R-:W-:Y:S01]  /*13c0*/  @!PT LDS RZ, [RZ] ;  /* 0x00000000fffff984 */ /* 0x000fe20000000800 */
[----:B------:R1:W-:Y:S01]  /*13d0*/  LDGSTS.E.BYPASS.LTC128B.128 [R8+0x8080], [R2.64], !P2 ;  /* 0x0808000002087fae */ /* 0x0003e2000d101d50 */
[----:B------:R-:W-:Y:S01]  /*13e0*/  ULDC.64 UR4, c[0x0][0x1a8] ;  /* 0x00006a0000047ab9 */ /* 0x000fe20000000a00 */
[----:B------:R-:W-:-:S02]  /*13f0*/  IADD3.X R5, R3, UR6, RZ, P1, !PT ;  /* 0x0000000603057c10 */ /* 0x000fc40008ffe4ff */
[----:B------:R-:W-:Y:S01]  /*1400*/  IADD3 R12, P2, P1, R12, 0x80, R2 ;  /* 0x000000800c0c7810 */ /* 0x000fe2000795e002 */
[----:B------:R1:W-:Y:S01]  /*1410*/  LDGSTS.E.BYPASS.LTC128B.128 [R8+0xc080], [R2.64+0x80], !P6 ;  /* 0x0c08008002087fae */ /* 0x0003e2000f101d50 */
[C---:B------:R-:W-:Y:S01]  /*1420*/  ISETP.LT.OR P6, PT, R0.reuse, 0x21, P3 ;  /* 0x000000210000780c */ /* 0x040fe20001fc1670 */
[----:B------:R-:W-:Y:S01]  /*1430*/  UIADD3.X UR8, URZ, UR6, URZ, UP0, !UPT ;  /* 0x000000063f087290 */ /* 0x000fe200087fe43f */
[----:B------:R-:W-:Y:S01]  /*1440*/  IADD3.X R13, RZ, UR6, R3, P2, P1 ;  /* 0x00000006ff0d7c10 */ /* 0x000fe200097e2403 */
[----:B------:R3:W-:Y:S01]  /*1450*/  LDGSTS.E.BYPASS.LTC128B.128 [R8+0x9080], [R4.64], !P5 ;  /* 0x0908000004087fae */ /* 0x0007e2000e901d50 */
[C---:B------:R-:W-:Y:S02]  /*1460*/  ISETP.LT.OR P5, PT, R0.reuse, 0x41, P4 ;  /* 0x000000410000780c */ /* 0x040fe400027a1670 */
[C---:B------:R-:W-:Y:S02]  /*1470*/  ISETP.LT.OR P2, PT, R0.reuse, 0x41, P3 ;  /* 0x000000410000780c */ /* 0x040fe40001f41670 */
[----:B------:R-:W-:-:S02]  /*1480*/  ISETP.LT.OR P1, PT, R0, 0x61, P4 ;  /* 0x000000610000780c */ /* 0x000fc40002721670 */
[----:B------:R-:W-:Y:S02]  /*1490*/  ISETP.LT.OR P4, PT, R0, 0x61, P3 ;  /* 0x000000610000780c */ /* 0x000fe40001f81670 */
[----:B------:R-:W-:Y:S01]  /*14a0*/  ISETP.GE.AND P3, PT, R16, c[0x0][0x19c], PT ;  /* 0x0000670010007a0c */ /* 0x000fe20003f66270 */
[----:B------:R4:W-:Y:S01]  /*14b0*/  LDGSTS.E.BYPASS.LTC128B.128 [R8+0xd080], [R12.64], !P6 ;  /* 0x0d0800000c087fae */ /* 0x0009e2000f101d50 */
[----:B-1----:R-:W-:-:S04]  /*14c0*/  IADD3 R2, P0, R4, UR7, RZ ;  /* 0x0000000704027c10 */ /* 0x002fc8000ff1e0ff */
[C---:B------:R-:W-:Y:S02]  /*14d0*/  IADD3.X R3, R5.reuse, UR6, RZ, P0, !PT ;  /* 0x0000000605037c10 */ /* 0x040fe400087fe4ff */
[----:B------:R-:W-:Y:S02]  /*14e0*/  IADD3 R10, P0, R4, UR9, RZ ;  /* 0x00000009040a7c10 */ /* 0x000fe4000ff1e0ff */
[----:B------:R-:W-:Y:S01]  /*14f0*/  ISETP.LT.OR P6, PT, R0, 0x1, P3 ;  /* 0x000000010000780c */ /* 0x000fe20001fc1670 */
[----:B------:R1:W-:Y:S01]  /*1500*/  LDGSTS.E.BYPASS.LTC128B.128 [R8+0xa080], [R2.64], !P5 ;  /* 0x0a08000002087fae */ /* 0x0003e2000e901d50 */
[----:B------:R-:W-:Y:S02]  /*1510*/  IADD3.X R11, R5, UR8, RZ, P0, !PT ;  /* 0x00000008050b7c10 */ /* 0x000fe400087fe4ff */
[----:B---3--:R-:W-:-:S03]  /*1520*/  IADD3 R4, P0, R2, UR7, RZ ;  /* 0x0000000702047c10 */ /* 0x008fc6000ff1e0ff */
[----:B------:R3:W-:Y:S01]  /*1530*/  LDGSTS.E.BYPASS.LTC128B.128 [R8+0xe080], [R10.64], !P2 ;  /* 0x0e0800000a087fae */ /* 0x0007e2000d101d50 */
[----:B------:R-:W-:Y:S01]  /*1540*/  IADD3.X R5, R3, UR6, RZ, P0, !PT ;  /* 0x0000000603057c10 */ /* 0x000fe200087fe4ff */
[----:B------:R-:W-:Y:S01]  /*1550*/  USHF.L.U32 UR6, UR4, 0x6, URZ ;  /* 0x0000000604067899 */ /* 0x000fe2000800063f */
[----:B------:R-:W-:Y:S01]  /*1560*/  ISETP.GE.AND P2, PT, R18, c[0x0][0x19c], PT ;  /* 0x0000670012007a0c */ /* 0x000fe20003f46270 */
[----:B------:R-:W-:Y:S02]  /*1570*/  USHF.L.U64.HI UR5, UR4, UR10, UR5 ;  /* 0x0000000a04057299 */ /* 0x000fe40008010205 */
[----:B------:R4:W-:Y:S01]  /*1580*/  LDGSTS.E.BYPASS.LTC128B.128 [R8+0xb080], [R4.64], !P1 ;  /* 0x0b08000004087fae */ /* 0x0009e2000c901d50 */
[----:B------:R-:W-:Y:S02]  /*1590*/  ISETP.LT.OR P5, PT, R0, 0x1, P2 ;  /* 0x000000010000780c */ /* 0x000fe400017a1670 */
[----:B-1----:R-:W-:-:S04]  /*15a0*/  IADD3 R2, P0, R2, UR9, RZ ;  /* 0x0000000902027c10 */ /* 0x002fc8000ff1e0ff */
[----:B------:R-:W-:Y:S01]  /*15b0*/  IADD3.X R3, R3, UR8, RZ, P0, !PT ;  /* 0x0000000803037c10 */ /* 0x000fe200087fe4ff */
[----:B---3--:R-:W-:-:S04]  /*15c0*/  IMAD.U32 R10, RZ, RZ, UR6 ;  /* 0x00000006ff0a7e24 */ /* 0x008fc8000f8e00ff */
[----:B------:R1:W-:Y:S01]  /*15d0*/  LDGSTS.E.BYPASS.LTC128B.128 [R8+0xf080], [R2.64], !P4 ;  /* 0x0f08000002087fae */ /* 0x0003e2000e101d50 */
[----:B------:R-:W-:-:S03]  /*15e0*/  IADD3 R10, P1, P0, R10, 0x80, R6 ;  /* 0x000000800a0a7810 */ /* 0x000fc6000783e006 */
[----:B------:R3:W-:Y:S01]  /*15f0*/  LDGSTS.E.BYPASS.LTC128B.128 [R8+0x80], [R6.64], !P6 ;  /* 0x0008000006087fae */ /* 0x0007e2000f101d50 */
[----:B------:R-:W-:Y:S02]  /*1600*/  ISETP.GE.AND P6, PT, R18, c[0x0][0x16c], PT ;  /* 0x00005b0012007a0c */ /* 0x000fe40003fc6270 */
[C---:B------:R-:W-:Y:S01]  /*1610*/  ISETP.LT.OR P4, PT, R0.reuse, 0x21, P3 ;  /* 0x000000210000780c */ /* 0x040fe20001f81670 */
[----:B------:R3:W-:Y:S01]  /*1620*/  LDGSTS.E.BYPASS.LTC128B.128 [R8+0x4080], [R6.64+0x80], !P5 ;  /* 0x0408008006087fae */ /* 0x0007e2000e901d50 */
[----:B------:R-:W-:Y:S02]  /*1630*/  IADD3.X R11, RZ, UR5, R7, P1, P0 ;  /* 0x00000005ff0b7c10 */ /* 0x000fe40008fe0407 */
[----:B------:R-:W-:Y:S02]  /*1640*/  ISETP.LT.OR P1, PT, R0, 0x21, P2 ;  /* 0x000000210000780c */ /* 0x000fe40001721670 */
[----:B----4-:R-:W-:-:S04]  /*1650*/  IADD3 R4, P0, R6, UR6, RZ ;  /* 0x0000000606047c10 */ /* 0x010fc8000ff1e0ff */
[----:B------:R-:W-:Y:S01]  /*1660*/  IADD3.X R5, R7, UR5, RZ, P0, !PT ;  /* 0x0000000507057c10 */ /* 0x000fe200087fe4ff */
[----:B------:R-:W-:Y:S01]  /*1670*/  UIADD3 UR4, UP0, UR6, 0x80, URZ ;  /* 0x0000008006047890 */ /* 0x000fe2000ff1e03f */
[----:B------:R-:W-:-:S03]  /*1680*/  ISETP.GE.AND P5, PT, R16, c[0x0][0x16c], PT ;  /* 0x00005b0010007a0c */ /* 0x000fc60003fa6270 */
[----:B------:R4:W-:Y:S04]  /*1690*/  LDGSTS.E.BYPASS.LTC128B.128 [R8+0x1080], [R4.64], !P4 ;  /* 0x0108000004087fae */ /* 0x0009e8000e101d50 */
[----:B------:R3:W-:Y:S01]  /*16a0*/  LDGSTS.E.BYPASS.LTC128B.128 [R8+0x5080], [R10.64], !P1 ;  /* 0x050800000a087fae */ /* 0x0007e2000c901d50 */
[----:B-1----:R-:W-:Y:S02]  /*16b0*/  IADD3 R2, P0, R4, UR6, RZ ;  /* 0x0000000604027c10 */ /* 0x002fe4000ff1e0ff */
[C---:B------:R-:W-:Y:S01]  /*16c0*/  ISETP.LT.OR P1, PT, R0.reuse, 0x41, P2 ;  /* 0x000000410000780c */ /* 0x040fe20001721670 */
[----:B------:R-:W-:Y:S01]  /*16d0*/  UIADD3.X UR7, URZ, UR5, URZ, UP0, !UPT ;  /* 0x000000053f077290 */ /* 0x000fe200087fe43f */
[C---:B------:R-:W-:Y:S02]  /*16e0*/  ISETP.LT.OR P4, PT, R0.reuse, 0x41, P3 ;  /* 0x000000410000780c */ /* 0x040fe40001f81670 */
[----:B------:R-:W-:-:S02]  /*16f0*/  ISETP.LT.OR P3, PT, R0, 0x61, P3 ;  /* 0x000000610000780c */ /* 0x000fc40001f61670 */
[----:B------:R-:W-:Y:S02]  /*1700*/  IADD3.X R3, R5, UR5, RZ, P0, !PT ;  /* 0x0000000505037c10 */ /* 0x000fe400087fe4ff */
[----:B------:R-:W-:-:S07]  /*1710*/  IADD3 R9, -R38, UR14, RZ ;  /* 0x0000000e26097c10 */ /* 0x000fce000fffe1ff */
[----:B------:R1:W-:Y:S01]  /*1720*/  LDGSTS.E.BYPASS.LTC128B.128 [R8+0x2080], [R2.64], !P4 ;  /* 0x0208000002087fae */ /* 0x0003e2000e101d50 */
[----:B----4-:R-:W-:-:S04]  /*1730*/  IADD3 R4, P0, R4, UR4, RZ ;  /* 0x0000000404047c10 */ /* 0x010fc8000ff1e0ff */
[----:B------:R-:W-:Y:S02]  /*1740*/  IADD3.X R5, R5, UR7, RZ, P0, !PT ;  /* 0x0000000705057c10 */ /* 0x000fe400087fe4ff */
[----:B---3--:R-:W-:Y:S02]  /*1750*/  IADD3 R6, P0, R2, UR6, RZ ;  /* 0x0000000602067c10 */ /* 0x008fe4000ff1e0ff */
[----:B------:R-:W-:Y:S01]  /*1760*/  P2R R10, PR, RZ, 0x20 ;  /* 0x00000020ff0a7803 */ /* 0x000fe20000000000 */
[----:B------:R3:W-:Y:S01]  /*1770*/  LDGSTS.E.BYPASS.LTC128B.128 [R8+0x6080], [R4.64], !P1 ;  /* 0x0608000004087fae */ /* 0x0007e2000c901d50 */
[----:B------:R-:W-:Y:S02]  /*1780*/  ISETP.GE.AND P4, PT, R16, c[0x0][0x1fc], PT ;  /* 0x00007f0010007a0c */ /* 0x000fe40003f86270 */
[----:B-1----:R-:W-:Y:S02]  /*1790*/  IADD3 R2, P1, R2, UR4, RZ ;  /* 0x0000000402027c10 */ /* 0x002fe4000ff3e0ff */
[----:B--2---:R-:W-:-:S04]  /*17a0*/  LOP3.LUT R19, R19, 0xfffffffe, RZ, 0xc0, !PT ;  /* 0xfffffffe13137812 */ /* 0x004fc800078ec0ff */
[----:B------:R-:W-:Y:S02]  /*17b0*/  @P6 LOP3.LUT R19, R19, 0x1, RZ, 0xfc, !PT ;  /* 0x0000000113136812 */ /* 0x000fe400078efcff */
[----:B------:R-:W-:Y:S02]  /*17c0*/  ISETP.LT.OR P6, PT, R0, 0x61, P2 ;  /* 0x000000610000780c */ /* 0x000fe400017c1670 */
[----:B------:R-:W-:Y:S02]  /*17d0*/  LOP3.LUT P2, RZ, R19, 0x1, RZ, 0xc0, !PT ;  /* 0x0000000113ff7812 */ /* 0x000fe4000784c0ff */
[----:B------:R-:W-:Y:S02]  /*17e0*/  SEL R0, RZ, 0x1, P5 ;  /* 0x00000001ff007807 */ /* 0x000fe40002800000 */
[----:B------:R-:W-:-:S05]  /*17f0*/  SEL R7, RZ, 0x2, P2 ;  /* 0x00000002ff077807 */ /* 0x000fca0001000000 */
[----:B------:R-:W-:Y:S01]  /*1800*/  IMAD.IADD R0, R7, 0x1, R0 ;  /* 0x0000000107007824 */ /* 0x000fe200078e0200 */
[----:B------:R-:W-:Y:S01]  /*1810*/  IADD3.X R7, R3, UR5, RZ, P0, !PT ;  /* 0x0000000503077c10 */ /* 0x000fe200087fe4ff */
[----:B------:R-:W-:-:S03]  /*1820*/  ULDC.64 UR4, c[0x0][0x178] ;  /* 0x00005e0000047ab9 */ /* 0x000fc60000000a00 */
[C---:B------:R-:W-:Y:S01]  /*1830*/  LOP3.LUT P0, RZ, R0.reuse, 0x1, RZ, 0xc0, !PT ;  /* 0x0000000100ff7812 */ /* 0x040fe2000780c0ff */
[----:B------:R1:W-:Y:S01]  /*1840*/  LDGSTS.E.BYPASS.LTC128B.128 [R8+0x3080], [R6.64], !P3 ;  /* 0x0308000006087fae */ /* 0x0003e2000d901d50 */
[----:B------:R-:W-:Y:S02]  /*1850*/  LOP3.LUT P5, RZ, R0, 0x2, RZ, 0xc0, !PT ;  /* 0x0000000200ff7812 */ /* 0x000fe400078ac0ff */
[C---:B------:R-:W-:Y:S02]  /*1860*/  ISETP.LT.OR P2, PT, R9.reuse, 0x1, !P0 ;  /* 0x000000010900780c */ /* 0x040fe40004741670 */
[----:B------:R-:W-:Y:S01]  /*1870*/  ISETP.LT.OR P3, PT, R9, 0x1, !P5 ;  /* 0x000000010900780c */ /* 0x000fe20006f61670 */
[----:B------:R-:W-:Y:S01]  /*1880*/  USHF.L.U32 UR11, UR4, 0x6, URZ ;  /* 0x00000006040b7899 */ /* 0x000fe2000800063f */
[----:B------:R-:W-:Y:S01]  /*1890*/  IADD3.X R3, R3, UR7, RZ, P1, !PT ;  /* 0x0000000703037c10 */ /* 0x000fe20008ffe4ff */
[----:B------:R-:W-:Y:S01]  /*18a0*/  USHF.L.U64.HI UR10, UR4, UR10, UR5 ;  /* 0x0000000a040a7299 */ /* 0x000fe20008010205 */
[----:B------:R-:W-:-:S02]  /*18b0*/  ISETP.LT.OR P5, PT, R9, 0x21, !P0 ;  /* 0x000000210900780c */ /* 0x000fc400047a1670 */
[----:B------:R-:W-:Y:S01]  /*18c0*/  LEA.HI R11, R33, R35, RZ, 0x4 ;  /* 0x00000023210b7211 */ /* 0x000fe200078f20ff */
[----:B------:R2:W-:Y:S01]  /*18d0*/  LDGSTS.E.BYPASS.LTC128B.128 [R8+0x7080], [R2.64], !P6 ;  /* 0x0708000002087fae */ /* 0x0005e2000f101d50 */
[----:B------:R-:W-:Y:S01]  /*18e0*/  ISETP.GE.AND P6, PT, R18, c[0x0][0x1fc], PT ;  /* 0x00007f0012007a0c */ /* 0x000fe20003fc6270 */
[----:B------:R-:W-:Y:S02]  /*18f0*/  ULDC.64 UR4, c[0x0][0x208] ;  /* 0x0000820000047ab9 */ /* 0x000fe40000000a00 */
[----:B------:R-:W0:Y:S04]  /*1900*/  LDGDEPBAR ;  /* 0x00000000000079af */ /* 0x000e280000000000 */
[----:B------:R4:W-:Y:S04]  /*1910*/  LDGSTS.E.BYPASS.LTC128B.128 [R8+0x10080], [R22.64], !P2 ;  /* 0x1008000016087fae */ /* 0x0009e8000d101d50 */
[----:B------:R4:W-:Y:S01]  /*1920*/  LDGSTS.E.BYPASS.LTC128B.128 [R8+0x12080], [R22.64+0x80], !P3 ;  /* 0x1208008016087fae */ /* 0x0009e2000d901d50 */
[----:B------:R-:W-:-:S02]  /*1930*/  LOP3.LUT P3, RZ, R0, 0x2, RZ, 0xc0, !PT ;  /* 0x0000000200ff7812 */ /* 0x000fc4000786c0ff */
[----:B------:R-:W-:Y:S02]  /*1940*/  SEL R0, RZ, 0x1, P4 ;  /* 0x00000001ff007807 */ /* 0x000fe40002000000 */
[----:B-1----:R-:W-:Y:S01]  /*1950*/  SEL R6, RZ, 0x2, P6 ;  /* 0x00000002ff067807 */ /* 0x002fe20003000000 */
[----:B--2---:R-:W-:-:S05]  /*1960*/  IMAD.U32 R2, RZ, RZ, UR11 ;  /* 0x0000000bff027e24 */ /* 0x004fca000f8e00ff */
[----:B------:R-:W-:Y:S01]  /*1970*/  IADD3 R2, P2, P1, R2, 0x80, R22 ;  /* 0x0000008002027810 */ /* 0x000fe2000795e016 */
[----:B------:R-:W-:-:S03]  /*1980*/  IMAD.IADD R0, R6, 0x1, R0 ;  /* 0x0000000106007824 */ /* 0x000fc600078e0200 */
[----:B------:R-:W-:Y:S02]  /*1990*/  IADD3.X R3, RZ, UR10, R23, P2, P1 ;  /* 0x0000000aff037c10 */ /* 0x000fe400097e2417 */
[----:B------:R-:W-:Y:S02]  /*19a0*/  ISETP.LT.OR P2, PT, R9, 0x21, !P3 ;  /* 0x000000210900780c */ /* 0x000fe40005f41670 */
[----:B------:R-:W-:Y:S02]  /*19b0*/  ISETP.GT.AND P3, PT, R35, 0xf, PT ;  /* 0x0000000f2300780c */ /* 0x000fe40003f64270 */
[----:B---3--:R-:W-:Y:S02]  /*19c0*/  IADD3 R4, P0, R22, UR11, RZ ;  /* 0x0000000b16047c10 */ /* 0x008fe4000ff1e0ff */
[----:B------:R-:W-:Y:S02]  /*19d0*/  LOP3.LUT P1, RZ, R0, 0x1, RZ, 0xc0, !PT ;  /* 0x0000000100ff7812 */ /* 0x000fe4000782c0ff */
[----:B------:R-:W-:-:S02]  /*19e0*/  IADD3.X R5, R23, UR10, RZ, P0, !PT ;  /* 0x0000000a17057c10 */ /* 0x000fc400087fe4ff */
[----:B------:R-:W-:-:S03]  /*19f0*/  ISETP.LT.OR P0, PT, R9, 0x1, !P1 ;  /* 0x000000010900780c */ /* 0x000fc60004f01670 */
[----:B------:R1:W-:Y:S04]  /*1a00*/  LDGSTS.E.BYPASS.LTC128B.128 [R8+0x11080], [R4.64], !P5 ;  /* 0x1108000004087fae */ /* 0x0003e8000e901d50 */
[----:B------:R2:W-:Y:S01]  /*1a10*/  LDGSTS.E.BYPASS.LTC128B.128 [R8+0x13080], [R2.64], !P2 ;  /* 0x1308000002087fae */ /* 0x0005e2000d101d50 */
[----:B------:R-:W-:Y:S01]  /*1a20*/  ISETP.NE.AND P5, PT, R10, RZ, PT ;  /* 0x000000ff0a00720c */ /* 0x000fe20003fa5270 */
[----:B------:R-:W-:Y:S01]  /*1a30*/  IMAD R10, R34, c[0x0][0x238], RZ ;  /* 0x00008e00220a7a24 */ /* 0x000fe200078e02ff */
[----:B------:R-:W-:Y:S01]  /*1a40*/  USHF.L.U32 UR7, UR4, 0x5, URZ ;  /* 0x0000000504077899 */ /* 0x000fe2000800063f */
[----:B------:R-:W-:Y:S01]  /*1a50*/  ISETP.LT.OR P1, PT, R9, 0x21, !P1 ;  /* 0x000000210900780c */ /* 0x000fe20004f21670 */
[----:B------:R-:W-:Y:S01]  /*1a60*/  UMOV UR6, 0x5 ;  /* 0x0000000500067882 */ /* 0x000fe20000000000 */
[----:B------:R-:W-:Y:S01]  /*1a70*/  IMAD R10, R36, c[0x0][0x23c], R10 ;  /* 0x00008f00240a7a24 */ /* 0x000fe200078e020a */
[----:B------:R-:W-:Y:S01]  /*1a80*/  USHF.L.U64.HI UR5, UR4, UR6, UR5 ;  /* 0x0000000604057299 */ /* 0x000fe20008010205 */
[----:B--2---:R-:W-:Y:S01]  /*1a90*/  @!P3 IMAD.SHL.U32 R2, R35, 0x10, RZ ;  /* 0x000000102302b824 */ /* 0x004fe200078e00ff */
[----:B-1----:R-:W-:-:S04]  /*1aa0*/  LOP3.LUT R5, R11, 0xfffffff0, RZ, 0xc0, !PT ;  /* 0xfffffff00b057812 */ /* 0x002fc800078ec0ff */
[----:B------:R1:W-:Y:S04]  /*1ab0*/  @!P3 LDGSTS.E.BYPASS.LTC128B.128 [R2+0x20080], [R42.64] ;  /* 0x200800002a02bfae */ /* 0x0003e8000b901d50 */
[----:B------:R-:W0:Y:S04]  /*1ac0*/  LDGDEPBAR ;  /* 0x00000000000079af */ /* 0x000e280000000000 */
[----:B------:R2:W-:Y:S01]  /*1ad0*/  LDGSTS.E.BYPASS.LTC128B.128 [R8+0x18080], [R20.64], !P0 ;  /* 0x1808000014087fae */ /* 0x0005e2000c101d50 */
[----:B------:R-:W-:Y:S01]  /*1ae0*/  LOP3.LUT P0, RZ, R0, 0x2, RZ, 0xc0, !PT ;  /* 0x0000000200ff7812 */ /* 0x000fe2000780c0ff */
[----:B------:R-:W-:Y:S01]  /*1af0*/  IMAD.IADD R5, R35, 0x1, -R5 ;  /* 0x0000000123057824 */ /* 0x000fe200078e0a05 */
[----:B------:R-:W-:-:S02]  /*1b00*/  SHF.R.S32.HI R0, RZ, 0x4, R11 ;  /* 0x00000004ff007819 */ /* 0x000fc4000001140b */
[----:B------:R-:W-:Y:S02]  /*1b10*/  ISETP.LT.OR P2, PT, R9, 0x1, !P0 ;  /* 0x000000010900780c */ /* 0x000fe40004741670 */
[----:B------:R-:W-:Y:S02]  /*1b20*/  LEA.HI R11, R11, R0, RZ, 0x1 ;  /* 0x000000000b0b7211 */ /* 0x000fe400078f08ff */
[----:B------:R-:W-:Y:S02]  /*1b30*/  ISETP.LT.OR P0, PT, R9, 0x21, !P0 ;  /* 0x000000210900780c */ /* 0x000fe40004701670 */
[----:B------:R-:W-:Y:S01]  /*1b40*/  SHF.R.S32.HI R9, RZ, 0x1f, R5 ;  /* 0x0000001fff097819 */ /* 0x000fe20000011405 */
[----:B------:R-:W-:Y:S01]  /*1b50*/  USHF.L.U32 UR4, UR7, 0x1, URZ ;  /* 0x0000000107047899 */ /* 0x000fe2000800063f */
[----:B------:R-:W-:Y:S01]  /*1b60*/  LOP3.LUT R11, R11, 0xfffffffe, RZ, 0xc0, !PT ;  /* 0xfffffffe0b0b7812 */ /* 0x000fe200078ec0ff */
[----:B------:R-:W-:Y:S01]  /*1b70*/  USHF.L.U64.HI UR5, UR7, 0x1, UR5 ;  /* 0x0000000107057899 */ /* 0x000fe20008010205 */
[----:B------:R-:W-:-:S03]  /*1b80*/  LEA.HI R15, R33, R35, RZ, 0x5 ;  /* 0x00000023210f7211 */ /* 0x000fc600078f28ff */
[----:B------:R2:W-:Y:S01]  /*1b90*/  LDGSTS.E.BYPASS.LTC128B.128 [R8+0x1a080], [R20.64+0x80], !P2 ;  /* 0x1a08008014087fae */ /* 0x0005e2000d101d50 */
[----:B-1----:R-:W-:-:S04]  /*1ba0*/  IMAD.WIDE.U32 R2, R36, c[0x0][0x238], R28 ;  /* 0x00008e0024027a25 */ /* 0x002fc800078e001c */
[----:B------:R-:W-:Y:S01]  /*1bb0*/  IMAD.IADD R3, R3, 0x1, R10 ;  /* 0x0000000103037824 */ /* 0x000fe200078e020a */
[----:B------:R-:W-:Y:S01]  /*1bc0*/  LEA.HI R10, R9, R5, RZ, 0x3 ;  /* 0x00000005090a7211 */ /* 0x000fe200078f18ff */
[----:B------:R-:W-:Y:S01]  /*1bd0*/  IMAD.IADD R212, R0, 0x1, -R11 ;  /* 0x0000000100d47824 */ /* 0x000fe200078e0a0b */
[----:B------:R-:W-:Y:S02]  /*1be0*/  IADD3 R6, P2, R20, UR4, RZ ;  /* 0x0000000414067c10 */ /* 0x000fe4000ff5e0ff */
[----:B------:R-:W-:Y:S02]  /*1bf0*/  LOP3.LUT R0, R10, 0xfffffff8, RZ, 0xc0, !PT ;  /* 0xfffffff80a007812 */ /* 0x000fe400078ec0ff */
[----:B------:R-:W-:Y:S02]  /*1c00*/  IADD3.X R7, R21, UR5, RZ, P2, !PT ;  /* 0x0000000515077c10 */ /* 0x000fe400097fe4ff */
[----:B------:R-:W-:Y:S01]  /*1c10*/  SHF.R.S32.HI R4, RZ, 0x5, R15 ;  /* 0x00000005ff047819 */ /* 0x000fe2000001140f */
[----:B------:R-:W-:-:S02]  /*1c20*/  IMAD.IADD R5, R5, 0x1, -R0 ;  /* 0x0000000105057824 */ /* 0x000fc400078e0a00 */
[----:B------:R-:W-:Y:S01]  /*1c30*/  @!P3 IMAD.SHL.U32 R0, R35, 0x10, RZ ;  /* 0x000000102300b824 */ /* 0x000fe200078e00ff */
[----:B------:R4:W-:Y:S01]  /*1c40*/  LDGSTS.E.BYPASS.LTC128B.128 [R8+0x19080], [R6.64], !P1 ;  /* 0x1908000006087fae */ /* 0x0009e2000c901d50 */
[----:B------:R-:W-:-:S03]  /*1c50*/  LEA.HI R12, R15, R4, RZ, 0x1 ;  /* 0x000000040f0c7211 */ /* 0x000fc600078f08ff */
[----:B------:R-:W-:Y:S04]  /*1c60*/  STL.64 [R1+0x8], R22 ;  /* 0x0000081601007387 */ /* 0x000fe80000100a00 */
[----:B------:R4:W-:Y:S01]  /*1c70*/  LDGSTS.E.BYPASS.LTC128B.128 [R8+0x1b080], [R6.64+0x80], !P0 ;  /* 0x1b08008006087fae */ /* 0x0009e2000c101d50 */
[----:B------:R-:W-:-:S03]  /*1c80*/  LOP3.LUT R12, R12, 0xfffffffe, RZ, 0xc0, !PT ;  /* 0xfffffffe0c0c7812 */ /* 0x000fc600078ec0ff */
[----:B------:R2:W-:Y:S04]  /*1c90*/  STL.64 [R1+0x10], R20 ;  /* 0x0000101401007387 */ /* 0x0005e80000100a00 */
[----:B------:R1:W-:Y:S01]  /*1ca0*/  @!P3 LDGSTS.E.BYPASS.LTC128B.128 [R0+0x20280], [R40.64] ;  /* 0x202800002800bfae */ /* 0x0003e2000b901d50 */
[----:B------:R-:W-:Y:S02]  /*1cb0*/  IMAD R9, R25, c[0x0][0x240], RZ ;  /* 0x0000900019097a24 */ /* 0x000fe400078e02ff */
[----:B------:R-:W-:Y:S02]  /*1cc0*/  IMAD.IADD R13, R4, 0x1, -R12 ;  /* 0x00000001040d7824 */ /* 0x000fe400078e0a0c */
[----:B--2---:R-:W-:Y:S01]  /*1cd0*/  IMAD.WIDE.U32 R20, R30, c[0x0][0x240], R2 ;  /* 0x000090001e147a25 */ /* 0x004fe200078e0002 */
[----:B------:R4:W-:Y:S03]  /*1ce0*/  STL [R1+0x18], R19 ;  /* 0x0000181301007387 */ /* 0x0009e60000100800 */
[----:B-1----:R-:W-:Y:S01]  /*1cf0*/  IMAD.SHL.U32 R0, R26, 0x8, RZ ;  /* 0x000000081a007824 */ /* 0x002fe200078e00ff */
[----:B------:R-:W-:Y:S01]  /*1d00*/  UISETP.GE.AND UP0, UPT, UR14, 0x41, UPT ;  /* 0x000000410e00788c */ /* 0x000fe2000bf06270 */
[----:B------:R-:W-:Y:S01]  /*1d10*/  IMAD.SHL.U32 R3, R5, 0x40, RZ ;  /* 0x0000004005037824 */ /* 0x000fe200078e00ff */
[----:B------:R-:W0:Y:S01]  /*1d20*/  LDGDEPBAR ;  /* 0x00000000000079af */ /* 0x000e220000000000 */
[----:B------:R-:W-:Y:S01]  /*1d30*/  IMAD.SHL.U32 R2, R212, 0x8, RZ ;  /* 0x00000008d4027824 */ /* 0x000fe200078e00ff */
[----:B------:R-:W-:Y:S01]  /*1d40*/  LOP3.LUT R14, R0, 0x18, RZ, 0xc0, !PT ;  /* 0x00000018000e7812 */ /* 0x000fe200078ec0ff */
[----:B------:R-:W-:Y:S01]  /*1d50*/  IMAD.SHL.U32 R0, R212, 0x20, RZ ;  /* 0x00000020d4007824 */ /* 0x000fe200078e00ff */
[----:B------:R-:W-:Y:S01]  /*1d60*/  LOP3.LUT R3, R3, 0x1c0, RZ, 0xc0, !PT ;  /* 0x000001c003037812 */ /* 0x000fe200078ec0ff */
[----:B------:R-:W-:-:S02]  /*1d70*/  IMAD.SHL.U32 R4, R10, 0x40, RZ ;  /* 0x000000400a047824 */ /* 0x000fc400078e00ff */
[----:B------:R-:W-:Y:S01]  /*1d80*/  IMAD R12, R30, c[0x0][0x244], R9 ;  /* 0x000091001e0c7a24 */ /* 0x000fe200078e0209 */
[----:B------:R-:W-:Y:S01]  /*1d90*/  LOP3.LUT R11, R3, 0x8, R2, 0xf8, !PT ;  /* 0x00000008030b7812 */ /* 0x000fe200078ef802 */
[----:B------:R4:W-:Y:S01]  /*1da0*/  STL.64 [R1+0x30], R20 ;  /* 0x0000301401007387 */ /* 0x0009e20000100a00 */
[--C-:B------:R-:W-:Y:S02]  /*1db0*/  SHF.R.U32.HI R9, RZ, 0x3, R3.reuse ;  /* 0x00000003ff097819 */ /* 0x100fe40000011603 */
[----:B------:R-:W-:Y:S01]  /*1dc0*/  LOP3.LUT R10, R14, 0x20, R0, 0xf8, !PT ;  /* 0x000000200e0a7812 */ /* 0x000fe200078ef800 */
[----:B------:R-:W-:Y:S01]  /*1dd0*/  IMAD.SHL.U32 R0, R13, 0x400, RZ ;  /* 0x000004000d007824 */ /* 0x000fe200078e00ff */
[----:B------:R-:W-:Y:S01]  /*1de0*/  LOP3.LUT R2, R4, 0xfffffe00, RZ, 0xc0, !PT ;  /* 0xfffffe0004027812 */ /* 0x000fe200078ec0ff */
[----:B------:R-:W0:Y:S01]  /*1df0*/  LDGDEPBAR ;  /* 0x00000000000079af */ /* 0x000e220000000000 */
[----:B------:R-:W-:Y:S02]  /*1e00*/  LOP3.LUT R4, R11, R9, RZ, 0x3c, !PT ;  /* 0x000000090b047212 */ /* 0x000fe400078e3cff */
[----:B------:R-:W-:-:S02]  /*1e10*/  LOP3.LUT R3, R9, R10, R3, 0x1e, !PT ;  /* 0x0000000a09037212 */ /* 0x000fc400078e1e03 */
[-C--:B------:R-:W-:Y:S01]  /*1e20*/  IADD3 R215, R4, R2.reuse, R0 ;  /* 0x0000000204d77210 */ /* 0x080fe20007ffe000 */
[----:B------:R-:W-:Y:S01]  /*1e30*/  IMAD.IADD R4, R21, 0x1, R12 ;  /* 0x0000000115047824 */ /* 0x000fe200078e020c */
[----:B------:R-:W-:Y:S02]  /*1e40*/  LOP3.LUT R222, R3, R2, RZ, 0xfc, !PT ;  /* 0x0000000203de7212 */ /* 0x000fe400078efcff */
[C---:B------:R-:W-:Y:S02]  /*1e50*/  IADD3 R2, R8.reuse, 0x18080, RZ ;  /* 0x0001808008027810 */ /* 0x040fe40007ffe0ff */
[----:B------:R-:W-:Y:S01]  /*1e60*/  IADD3 R3, R8, 0x10080, RZ ;  /* 0x0001008008037810 */ /* 0x000fe20007ffe0ff */
[----:B------:R4:W-:Y:S04]  /*1e70*/  STL [R1+0x38], R4 ;  /* 0x0000380401007387 */ /* 0x0009e80000100800 */
[----:B------:R4:W-:Y:S04]  /*1e80*/  STL [R1+0x3c], R2 ;  /* 0x00003c0201007387 */ /* 0x0009e80000100800 */
[----:B------:R4:W-:Y:S01]  /*1e90*/  STL [R1+0x40], R3 ;  /* 0x0000400301007387 */ /* 0x0009e20000100800 */
[----:B------:R-:W-:-:S13]  /*1ea0*/  PLOP3.LUT P0, PT, PT, PT, UP0, 0x80, 0x0 ;  /* 0x000000000000781c */ /* 0x000fda0003f0f008 */
[----:B------:R-:W-:Y:S05]  /*1eb0*/  @!P0 BRA `(.L_x_1132) ;  /* 0x0000015000008947 */ /* 0x000fea0003800000 */
[----:B----4-:R-:W-:Y:S01]  /*1ec0*/  IADD3 R2, P0, R6, UR4, RZ ;  /* 0x0000000406027c10 */ /* 0x010fe2000ff1e0ff */
[----:B------:R-:W-:Y:S01]  /*1ed0*/  IMAD.U32 R4, RZ, RZ, UR14 ;  /* 0x0000000eff047e24 */ /* 0x000fe2000f8e00ff */
[----:B------:R-:W-:Y:S01]  /*1ee0*/  ISETP.GE.AND P1, PT, R16, c[0x0][0x1fc], PT ;  /* 0x00007f0010007a0c */ /* 0x000fe20003f26270 */
[----:B------:R-:W-:Y:S01]  /*1ef0*/  BSSY B0, `(.L_x_1132) ;  /* 0x0000011000007945 */ /* 0x000fe20003800000 */
[----:B------:R-:W-:Y:S02]  /*1f00*/  IADD3.X R3, R7, UR5, RZ, P0, !PT ;  /* 0x0000000507037c10 */ /* 0x000fe400087fe4ff */
[----:B------:R-:W-:Y:S02]  /*1f10*/  IADD3 R6, P0, R2, UR4, RZ ;  /* 0x0000000402067c10 */ /* 0x000fe4000ff1e0ff */
[----:B------:R-:W-:Y:S02]  /*1f20*/  IADD3 R4, R4, -0x40, -R38 ;  /* 0xffffffc004047810 */ /* 0x000fe40007ffe826 */
[----:B------:R-:W-:-:S02]  /*1f30*/  IADD3.X R7, R3, UR5, RZ, P0, !PT ;  /* 0x0000000503077c10 */ /* 0x000fc400087fe4ff */
        /* <DEDUP_REMOVED lines=10> */
[----:B-1----:R-:W-:-:S05]  /*1fe0*/  SHF.L.U32 R2, R35, 0x4, RZ ;  /* 0x0000000423027819 */ /* 0x002fca00000006ff */
[----:B------:R1:W-:Y:S02]  /*1ff0*/  LDGSTS.E.BYPASS.LTC128B.128 [R2+0x20380], [R40.64+0x100] ;  /* 0x2038010028027fae */ /* 0x0003e4000b901d50 */
.L_x_1133:
[----:B------:R-:W-:Y:S05]  /*2000*/  BSYNC B0 ;  /* 0x0000000000007941 */ /* 0x000fea0003800000 */
.L_x_1132:
[----:B-1--4-:R-:W-:Y:S01]  /*2010*/  LEA.HI R7, R33, R35, RZ, 0x2 ;  /* 0x0000002321077211 */ /* 0x012fe200078f10ff */
[----:B------:R-:W-:Y:S01]  /*2020*/  IMAD.SHL.U32 R3, R38, 0x8, RZ ;  /* 0x0000000826037824 */ /* 0x000fe200078e00ff */
[----:B------:R-:W-:Y:S01]  /*2030*/  LOP3.LUT R6, R15, 0xffffffe0, RZ, 0xc0, !PT ;  /* 0xffffffe00f067812 */ /* 0x000fe200078ec0ff */
[----:B------:R-:W-:Y:S01]  /*2040*/  IMAD.SHL.U32 R13, R13, 0x10, RZ ;  /* 0x000000100d0d7824 */ /* 0x000fe200078e00ff */
[----:B------:R-:W-:Y:S01]  /*2050*/  LOP3.LUT R2, R7, 0x3ffffffc, RZ, 0xc0, !PT ;  /* 0x3ffffffc07027812 */ /* 0x000fe200078ec0ff */
[----:B------:R-:W-:Y:S01]  /*2060*/  IMAD.MOV.U32 R216, RZ, RZ, 0x20 ;  /* 0x00000020ffd87424 */ /* 0x000fe200078e00ff */
[--C-:B------:R-:W-:Y:S01]  /*2070*/  SHF.R.S32.HI R4, RZ, 0x2, R7.reuse ;  /* 0x00000002ff047819 */ /* 0x100fe20000011407 */
[C---:B------:R-:W-:Y:S01]  /*2080*/  IMAD.IADD R6, R35.reuse, 0x1, -R6 ;  /* 0x0000000123067824 */ /* 0x040fe200078e0a06 */
[----:B------:R-:W-:Y:S01]  /*2090*/  SHF.R.S32.HI R7, RZ, 0x1f, R7 ;  /* 0x0000001fff077819 */ /* 0x000fe20000011407 */
[----:B------:R-:W-:Y:S01]  /*20a0*/  IMAD.IADD R11, R35, 0x1, -R2 ;  /* 0x00000001230b7824 */ /* 0x000fe200078e0a02 */
[----:B------:R-:W-:Y:S01]  /*20b0*/  LOP3.LUT R3, R3, 0x8, RZ, 0xc0, !PT ;  /* 0x0000000803037812 */ /* 0x000fe200078ec0ff */
[----:B------:R-:W-:Y:S01]  /*20c0*/  IMAD.SHL.U32 R2, R27, 0x40, RZ ;  /* 0x000000401b027824 */ /* 0x000fe200078e00ff */
[----:B------:R-:W-:Y:S01]  /*20d0*/  LEA.HI R7, R7, R4, RZ, 0x3 ;  /* 0x0000000407077211 */ /* 0x000fe200078f18ff */
[----:B------:R-:W-:Y:S01]  /*20e0*/  IMAD R11, R11, 0x2, R0 ;  /* 0x000000020b0b7824 */ /* 0x000fe200078e0200 */
[----:B------:R-:W-:Y:S01]  /*20f0*/  SHF.R.S32.HI R9, RZ, 0x1f, R26 ;  /* 0x0000001fff097819 */ /* 0x000fe2000001141a */
[----:B------:R-:W0:Y:S01]  /*2100*/  LDGDEPBAR ;  /* 0x00000000000079af */ /* 0x000e220000000000 */
[----:B------:R-:W-:Y:S01]  /*2110*/  LOP3.LUT R2, R2, 0x1c0, RZ, 0xc0, !PT ;  /* 0x000001c002027812 */ /* 0x000fe200078ec0ff */
[----:B------:R-:W-:Y:S01]  /*2120*/  IMAD.MOV.U32 R217, RZ, RZ, 0x40 ;  /* 0x00000040ffd97424 */ /* 0x000fe200078e00ff */
[----:B------:R-:W-:Y:S01]  /*2130*/  LEA.HI R9, R9, R26, RZ, 0x2 ;  /* 0x0000001a09097211 */ /* 0x000fe200078f10ff */
[----:B------:R-:W-:Y:S01]  /*2140*/  IMAD.MOV.U32 R227, RZ, RZ, 0x20 ;  /* 0x00000020ffe37424 */ /* 0x000fe200078e00ff */
[----:B------:R-:W-:Y:S01]  /*2150*/  SHF.R.U32.HI R8, RZ, 0x3, R2 ;  /* 0x00000003ff087819 */ /* 0x000fe20000011602 */
[----:B------:R-:W-:Y:S01]  /*2160*/  IMAD R218, R212, 0x800, R218 ;  /* 0x00000800d4da7824 */ /* 0x000fe200078e02da */
[----:B------:R-:W-:Y:S01]  /*2170*/  LOP3.LUT R10, R2, 0x10, R13, 0xf8, !PT ;  /* 0x00000010020a7812 */ /* 0x000fe200078ef80d */
[----:B------:R-:W-:Y:S01]  /*2180*/  IMAD.MOV.U32 R223, RZ, RZ, 0x10 ;  /* 0x00000010ffdf7424 */ /* 0x000fe200078e00ff */
[----:B------:R-:W-:Y:S01]  /*2190*/  LOP3.LUT R12, R8, R3, R2, 0x1e, !PT ;  /* 0x00000003080c7212 */ /* 0x000fe200078e1e02 */
[----:B------:R-:W-:Y:S01]  /*21a0*/  UIADD3 UR6, UR14, 0x3f, URZ ;  /* 0x0000003f0e067890 */ /* 0x000fe2000fffe03f */
[----:B------:R-:W-:Y:S01]  /*21b0*/  LOP3.LUT R2, R7, 0xfffffff8, RZ, 0xc0, !PT ;  /* 0xfffffff807027812 */ /* 0x000fe200078ec0ff */
[----:B------:R-:W-:Y:S01]  /*21c0*/  IMAD.MOV.U32 R221, RZ, RZ, 0x40 ;  /* 0x00000040ffdd7424 */ /* 0x000fe200078e00ff */
[----:B------:R-:W-:Y:S01]  /*21d0*/  LOP3.LUT R0, R9, 0xfffffffc, RZ, 0xc0, !PT ;  /* 0xfffffffc09007812 */ /* 0x000fe200078ec0ff */
[----:B------:R-:W-:Y:S01]  /*21e0*/  IMAD.IADD R218, R12, 0x1, R218 ;  /* 0x000000010cda7824 */ /* 0x000fe200078e02da */
[----:B------:R-:W-:Y:S01]  /*21f0*/  SHF.R.S32.HI R7, RZ, 0x1f, R6 ;  /* 0x0000001fff077819 */ /* 0x000fe20000011406 */
[----:B------:R-:W-:Y:S01]  /*2200*/  IMAD.IADD R4, R4, 0x1, -R2 ;  /* 0x0000000104047824 */ /* 0x000fe200078e0a02 */
[----:B------:R-:W-:Y:S01]  /*2210*/  LOP3.LUT R10, R8, R10, R3, 0x1e, !PT ;  /* 0x0000000a080a7212 */ /* 0x000fe200078e1e03 */
[----:B------:R-:W-:Y:S01]  /*2220*/  IMAD.IADD R3, R26, 0x1, -R0 ;  /* 0x000000011a037824 */ /* 0x000fe200078e0a00 */
[----:B------:R-:W-:Y:S01]  /*2230*/  LEA.HI R0, R7, R6, RZ, 0x2 ;  /* 0x0000000607007211 */ /* 0x000fe200078f10ff */
[----:B------:R-:W-:Y:S01]  /*2240*/  IMAD.SHL.U32 R2, R4, 0x40, RZ ;  /* 0x0000004004027824 */ /* 0x000fe200078e00ff */
[----:B------:R-:W-:Y:S01]  /*2250*/  LOP3.LUT P0, RZ, R27, 0x2, RZ, 0xc0, !PT ;  /* 0x000000021bff7812 */ /* 0x000fe2000780c0ff */
[----:B------:R-:W-:Y:S01]  /*2260*/  IMAD R7, R3, -0x8, R32 ;  /* 0xfffffff803077824 */ /* 0x000fe200078e0220 */
[----:B------:R-:W-:Y:S01]  /*2270*/  LOP3.LUT R3, R0, 0xfffffffc, RZ, 0xc0, !PT ;  /* 0xfffffffc00037812 */ /* 0x000fe200078ec0ff */
[----:B------:R-:W-:Y:S01]  /*2280*/  IMAD R212, R212, 0x200, R10 ;  /* 0x00000200d4d47824 */ /* 0x000fe200078e020a */
[----:B------:R-:W-:Y:S01]  /*2290*/  LOP3.LUT R2, R2, 0x1c0, RZ, 0xc0, !PT ;  /* 0x000001c002027812 */ /* 0x000fe200078ec0ff */
[----:B------:R-:W-:Y:S01]  /*22a0*/  USHF.R.S32.HI UR4, URZ, 0x1f, UR6 ;  /* 0x0000001f3f047899 */ /* 0x000fe20008011406 */
[----:B------:R-:W-:Y:S01]  /*22b0*/  LEA.HI.SX32 R8, R0, R13, 0x1e ;  /* 0x0000000d00087211 */ /* 0x000fe200078ff2ff */
[----:B------:R-:W-:Y:S01]  /*22c0*/  IMAD.IADD R6, R6, 0x1, -R3 ;  /* 0x0000000106067824 */ /* 0x000fe200078e0a03 */
[----:B------:R-:W-:Y:S01]  /*22d0*/  SHF.R.U32.HI R0, RZ, 0x3, R2 ;  /* 0x00000003ff007819 */ /* 0x000fe20000011602 */
[----:B------:R-:W-:Y:S01]  /*22e0*/  IMAD.SHL.U32 R219, R218, 0x2, RZ ;  /* 0x00000002dadb7824 */ /* 0x000fe200078e00ff */
[----:B------:R-:W-:Y:S01]  /*22f0*/  SEL R216, R216, 0xffffffe0, !P0 ;  /* 0xffffffe0d8d87807 */ /* 0x000fe20004000000 */
[----:B------:R1:W-:Y:S01]  /*2300*/  STL [R1+0x1c], R8 ;  /* 0x00001c0801007387 */ /* 0x0003e20000100800 */
[----:B------:R-:W-:Y:S01]  /*2310*/  LOP3.LUT R2, R0, R2, R14, 0x1e, !PT ;  /* 0x0000000200027212 */ /* 0x000fe200078e1e0e */
[----:B------:R-:W-:Y:S01]  /*2320*/  IMAD.SHL.U32 R213, R212, 0x2, RZ ;  /* 0x00000002d4d57824 */ /* 0x000fe200078e00ff */
[----:B------:R-:W-:Y:S01]  /*2330*/  LOP3.LUT P0, RZ, R4, 0x4, RZ, 0xc0, !PT ;  /* 0x0000000404ff7812 */ /* 0x000fe2000780c0ff */
[----:B------:R-:W-:Y:S01]  /*2340*/  IMAD R216, R218, 0x2, R216 ;  /* 0x00000002dad87824 */ /* 0x000fe200078e02d8 */
[----:B------:R-:W-:Y:S01]  /*2350*/  LOP3.LUT P1, RZ, R27, 0x4, RZ, 0xc0, !PT ;  /* 0x000000041bff7812 */ /* 0x000fe2000782c0ff */
[----:B------:R-:W-:Y:S01]  /*2360*/  IMAD.IADD R2, R2, 0x1, R11 ;  /* 0x0000000102027824 */ /* 0x000fe200078e020b */
[----:B------:R-:W-:Y:S01]  /*2370*/  ULEA.HI UR4, UR4, UR6, URZ, 0x6 ;  /* 0x0000000604047291 */ /* 0x000fe2000f8f303f */
[----:B------:R-:W-:Y:S01]  /*2380*/  IMAD R234, R6, -0x2, R7 ;  /* 0xfffffffe06ea7824 */ /* 0x000fe200078e0207 */
[----:B------:R-:W-:Y:S01]  /*2390*/  SEL R217, R217, 0xffffffc0, !P1 ;  /* 0xffffffc0d9d97807 */ /* 0x000fe20004800000 */
[----:B------:R-:W-:Y:S01]  /*23a0*/  CS2R R166, SRZ ;  /* 0x0000000000a67805 */ /* 0x000fe2000001ff00 */
[----:B------:R-:W-:Y:S01]  /*23b0*/  LEA R232, R2, 0x20480, 0x1 ;  /* 0x0002048002e87811 */ /* 0x000fe200078e08ff */
[----:B------:R-:W-:Y:S01]  /*23c0*/  CS2R R164, SRZ ;  /* 0x0000000000a47805 */ /* 0x000fe2000001ff00 */
[C---:B------:R-:W-:Y:S01]  /*23d0*/  LOP3.LUT P1, RZ, R5.reuse, 0x4, RZ, 0xc0, !PT ;  /* 0x0000000405ff7812 */ /* 0x040fe2000782c0ff */
[--C-:B------:R-:W-:Y:S01]  /*23e0*/  IMAD R218, R218, 0x2, R217.reuse ;  /* 0x00000002dada7824 */ /* 0x100fe200078e02d9 */
[----:B------:R-:W-:Y:S01]  /*23f0*/  IADD3 R233, R232, 0x40, RZ ;  /* 0x00000040e8e97810 */ /* 0x000fe20007ffe0ff */
[----:B------:R-:W-:Y:S01]  /*2400*/  IMAD R212, R212, 0x2, R217 ;  /* 0x00000002d4d47824 */ /* 0x000fe200078e02d9 */
[----:B------:R-:W-:Y:S01]  /*2410*/  @P0 IADD3 R233, R232, -0x40, RZ ;  /* 0xffffffc0e8e90810 */ /* 0x000fe20007ffe0ff */
[----:B------:R-:W-:Y:S01]  /*2420*/  CS2R R162, SRZ ;  /* 0x0000000000a27805 */ /* 0x000fe2000001ff00 */
[----:B------:R-:W-:Y:S01]  /*2430*/  LOP3.LUT P0, RZ, R5, 0x2, RZ, 0xc0, !PT ;  /* 0x0000000205ff7812 */ /* 0x000fe2000780c0ff */
[----:B------:R-:W-:Y:S01]  /*2440*/  CS2R R160, SRZ ;  /* 0x0000000000a07805 */ /* 0x000fe2000001ff00 */
[----:B------:R-:W-:Y:S01]  /*2450*/  SEL R220, R227, 0xffffffe0, !P1 ;  /* 0xffffffe0e3dc7807 */ /* 0x000fe20004800000 */
[----:B------:R-:W-:Y:S01]  /*2460*/  CS2R R158, SRZ ;  /* 0x00000000009e7805 */ /* 0x000fe2000001ff00 */
[----:B------:R-:W-:Y:S01]  /*2470*/  SEL R223, R223, 0xfffffff0, !P0 ;  /* 0xfffffff0dfdf7807 */ /* 0x000fe20004000000 */
[----:B------:R-:W-:Y:S01]  /*2480*/  CS2R R156, SRZ ;  /* 0x00000000009c7805 */ /* 0x000fe2000001ff00 */
[----:B------:R-:W-:Y:S01]  /*2490*/  CS2R R154, SRZ ;  /* 0x00000000009a7805 */ /* 0x000fe2000001ff00 */
        /* <DEDUP_REMOVED lines=61> */
[----:B------:R-:W-:Y:S01]  /*2870*/  UMOV UR5, URZ ;  /* 0x0000003f00057c82 */ /* 0x000fe20008000000 */
[----:B------:R-:W-:Y:S01]  /*2880*/  IMAD.IADD R226, R223, 0x1, R224 ;  /* 0x00000001dfe27824 */ /* 0x000fe200078e02e0 */
[----:B------:R-:W-:-:S02]  /*2890*/  UMOV UR13, 0x1 ;  /* 0x00000001000d7882 */ /* 0x000fc40000000000 */
[----:B------:R-:W-:Y:S02]  /*28a0*/  UMOV UR8, URZ ;  /* 0x0000003f00087c82 */ /* 0x000fe40008000000 */
[----:B------:R-:W-:Y:S02]  /*28b0*/  USHF.R.S32.HI UR9, URZ, 0x6, UR4 ;  /* 0x000000063f097899 */ /* 0x000fe40008011404 */
[----:B-1----:R-:W-:Y:S02]  /*28c0*/  UMOV UR12, URZ ;  /* 0x0000003f000c7c82 */ /* 0x002fe40008000000 */
.L_x_1136:
        /* <DEDUP_REMOVED lines=8> */
[----:B------:R-:W-:Y:S01]  /*2950*/  LEA R3, R2, R223, 0xd ;  /* 0x000000df02037211 */ /* 0x000fe200078e68ff */
[----:B------:R-:W-:Y:S01]  /*2960*/  IMAD.U32 R231, RZ, RZ, UR5 ;  /* 0x00000005ffe77e24 */ /* 0x000fe2000f8e00ff */
[----:B------:R-:W-:Y:S02]  /*2970*/  SHF.L.U32 R0, R0, 0x1, RZ ;  /* 0x0000000100007819 */ /* 0x000fe400000006ff */
[----:B------:R-:W-:Y:S01]  /*2980*/  LEA R12, R12, R220, 0xd ;  /* 0x000000dc0c0c7211 */ /* 0x000fe200078e68ff */
[C---:B------:R-:W-:Y:S01]  /*2990*/  IMAD.IADD R2, R215.reuse, 0x1, R3 ;  /* 0x00000001d7027824 */ /* 0x040fe200078e0203 */
[----:B------:R-:W-:Y:S02]  /*29a0*/  IADD3 R3, R215, R3, R220 ;  /* 0x00000003d7037210 */ /* 0x000fe40007ffe0dc */
[----:B------:R-:W-:Y:S02]  /*29b0*/  PLOP3.LUT P1, PT, PT, PT, UP0, 0x80, 0x0 ;  /* 0x000000000000781c */ /* 0x000fe40003f2f008 */
[----:B------:R-:W-:Y:S01]  /*29c0*/  SHF.L.U32 R205, R2, 0x1, RZ ;  /* 0x0000000102cd7819 */ /* 0x000fe200000006ff */
[----:B------:R-:W-:Y:S01]  /*29d0*/  IMAD.U32 R2, RZ, RZ, UR5 ;  /* 0x00000005ff027e24 */ /* 0x000fe2000f8e00ff */
[----:B------:R-:W-:Y:S03]  /*29e0*/  SHF.L.U32 R3, R3, 0x1, RZ ;  /* 0x0000000103037819 */ /* 0x000fe600000006ff */
[----:B------:R-:W-:Y:S01]  /*29f0*/  IMAD R2, R2, 0x2000, R224 ;  /* 0x0000200002027824 */ /* 0x000fe200078e02e0 */
[----:B------:R-:W-:Y:S03]  /*2a00*/  LDSM.16.M88.4 R16, [R219+0x80] ;  /* 0x00008000db10783b */ /* 0x000fe60000000200 */
[----:B------:R-:W-:Y:S01]  /*2a10*/  IMAD.SHL.U32 R204, R2, 0x2, RZ ;  /* 0x0000000202cc7824 */ /* 0x000fe200078e00ff */
[----:B------:R-:W-:Y:S01]  /*2a20*/  MOV R2, UR5 ;  /* 0x0000000500027c02 */ /* 0x000fe20008000f00 */
[----:B------:R-:W1:Y:S04]  /*2a30*/  LDSM.16.M88.4 R32, [R0+0x10080] ;  /* 0x010080000020783b */ /* 0x000e680000000200 */
[----:B------:R-:W-:Y:S01]  /*2a40*/  IMAD R2, R2, 0x2000, R226 ;  /* 0x0000200002027824 */ /* 0x000fe200078e02e2 */
[----:B------:R-:W2:Y:S03]  /*2a50*/  LDSM.16.M88.4 R28, [R0+0x11080] ;  /* 0x01108000001c783b */ /* 0x000ea60000000200 */
[----:B------:R-:W-:Y:S02]  /*2a60*/  IMAD.SHL.U32 R2, R2, 0x2, RZ ;  /* 0x0000000202027824 */ /* 0x000fe400078e00ff */
[----:B------:R-:W3:Y:S05]  /*2a70*/  LDSM.16.M88.4 R36, [R219+0x2080] ;  /* 0x00208000db24783b */ /* 0x000eea0000000200 */
[----:B------:R-:W-:Y:S05]  /*2a80*/  LDSM.16.M88.4 R172, [R216+0x80] ;  /* 0x00008000d8ac783b */ /* 0x000fea0000000200 */
[----:B------:R-:W4:Y:S05]  /*2a90*/  LDSM.16.M88.4 R168, [R205+0x10080] ;  /* 0x01008000cda8783b */ /* 0x000f2a0000000200 */
[----:B------:R-:W3:Y:S05]  /*2aa0*/  LDSM.16.M88.4 R176, [R205+0x11080] ;  /* 0x01108000cdb0783b */ /* 0x000eea0000000200 */
[----:B------:R-:W3:Y:S05]  /*2ab0*/  LDSM.16.M88.4 R180, [R216+0x2080] ;  /* 0x00208000d8b4783b */ /* 0x000eea0000000200 */
[----:B------:R-:W-:Y:S01]  /*2ac0*/  LDSM.16.M88.4 R188, [R218+0x80] ;  /* 0x00008000dabc783b */ /* 0x000fe20000000200 */
[-C--:B-1----:R-:W-:Y:S04]  /*2ad0*/  HMMA.16816.F32.BF16 R4, R32, R16.reuse, RZ ;  /* 0x000000102004723c */ /* 0x082fe800000418ff */
[----:B------:R-:W-:Y:S05]  /*2ae0*/  LDSM.16.M88.4 R192, [R204+0x11080] ;  /* 0x01108000ccc0783b */ /* 0x000fea0000000200 */
[----:B------:R-:W5:Y:S01]  /*2af0*/  LDL R206, [R1+0x1c] ;  /* 0x00001c0001ce7983 */ /* 0x000f620000100800 */
[C---:B--2---:R-:W-:Y:S04]  /*2b00*/  HMMA.16816.F32.BF16 R8, R28.reuse, R16, RZ ;  /* 0x000000101c08723c */ /* 0x044fe800000418ff */
[----:B------:R-:W-:Y:S03]  /*2b10*/  LDSM.16.M88.4 R196, [R217+0x80] ;  /* 0x00008000d9c4783b */ /* 0x000fe60000000200 */
[----:B------:R-:W-:Y:S02]  /*2b20*/  IADD3 R16, R215, R12, RZ ;  /* 0x0000000cd7107210 */ /* 0x000fe40007ffe0ff */
[----:B------:R-:W-:Y:S01]  /*2b30*/  LDSM.16.M88.4 R200, [R2+0x11080] ;  /* 0x0110800002c8783b */ /* 0x000fe20000000200 */
[-C--:B------:R-:W-:Y:S02]  /*2b40*/  HMMA.16816.F32.BF16 R12, R28, R18.reuse, RZ ;  /* 0x000000121c0c723c */ /* 0x080fe400000418ff */
[----:B------:R-:W-:Y:S06]  /*2b50*/  SHF.L.U32 R214, R16, 0x1, RZ ;  /* 0x0000000110d67819 */ /* 0x000fec00000006ff */
[C---:B------:R-:W-:Y:S01]  /*2b60*/  HMMA.16816.F32.BF16 R16, R32.reuse, R18, RZ ;  /* 0x000000122010723c */ /* 0x040fe200000418ff */
[----:B------:R-:W1:Y:S07]  /*2b70*/  LDSM.16.M88.4 R184, [R214+0x10080] ;  /* 0x01008000d6b8783b */ /* 0x000e6e0000000200 */
[-C--:B---3--:R-:W-:Y:S08]  /*2b80*/  HMMA.16816.F32.BF16 R20, R32, R36.reuse, RZ ;  /* 0x000000242014723c */ /* 0x088ff000000418ff */
[C---:B------:R-:W-:Y:S08]  /*2b90*/  HMMA.16816.F32.BF16 R24, R28.reuse, R36, RZ ;  /* 0x000000241c18723c */ /* 0x040ff000000418ff */
[-C--:B------:R-:W-:Y:S08]  /*2ba0*/  HMMA.16816.F32.BF16 R28, R28, R38.reuse, RZ ;  /* 0x000000261c1c723c */ /* 0x080ff000000418ff */
[----:B------:R-:W-:Y:S01]  /*2bb0*/  HMMA.16816.F32.BF16 R32, R32, R38, RZ ;  /* 0x000000262020723c */ /* 0x000fe200000418ff */
[----:B------:R-:W2:Y:S07]  /*2bc0*/  LDSM.16.M88.4 R36, [R218+0x2080] ;  /* 0x00208000da24783b */ /* 0x000eae0000000200 */
[-C--:B----4-:R-:W-:Y:S08]  /*2bd0*/  HMMA.16816.F32.BF16 R4, R168, R172.reuse, R4 ;  /* 0x000000aca804723c */ /* 0x090ff00000041804 */
[C---:B------:R-:W-:Y:S08]  /*2be0*/  HMMA.16816.F32.BF16 R8, R176.reuse, R172, R8 ;  /* 0x000000acb008723c */ /* 0x040ff00000041808 */
[-C--:B------:R-:W-:Y:S08]  /*2bf0*/  HMMA.16816.F32.BF16 R12, R176, R174.reuse, R12 ;  /* 0x000000aeb00c723c */ /* 0x080ff0000004180c */
[C---:B------:R-:W-:Y:S01]  /*2c00*/  HMMA.16816.F32.BF16 R16, R168.reuse, R174, R16 ;  /* 0x000000aea810723c */ /* 0x040fe20000041810 */
[----:B------:R-:W3:Y:S07]  /*2c10*/  LDSM.16.M88.4 R172, [R3+0x10080] ;  /* 0x0100800003ac783b */ /* 0x000eee0000000200 */
[-C--:B------:R-:W-:Y:S08]  /*2c20*/  HMMA.16816.F32.BF16 R20, R168, R180.reuse, R20 ;  /* 0x000000b4a814723c */ /* 0x080ff00000041814 */
[C---:B------:R-:W-:Y:S08]  /*2c30*/  HMMA.16816.F32.BF16 R24, R176.reuse, R180, R24 ;  /* 0x000000b4b018723c */ /* 0x040ff00000041818 */
[-C--:B------:R-:W-:Y:S01]  /*2c40*/  HMMA.16816.F32.BF16 R28, R176, R182.reuse, R28 ;  /* 0x000000b6b01c723c */ /* 0x080fe2000004181c */
[----:B------:R-:W-:Y:S07]  /*2c50*/  LDSM.16.M88.4 R176, [R219+0x4080] ;  /* 0x00408000dbb0783b */ /* 0x000fee0000000200 */
[----:B------:R-:W-:Y:S01]  /*2c60*/  HMMA.16816.F32.BF16 R32, R168, R182, R32 ;  /* 0x000000b6a820723c */ /* 0x000fe20000041820 */
[----:B------:R-:W4:Y:S05]  /*2c70*/  LDSM.16.M88.4 R168, [R217+0x2080] ;  /* 0x00208000d9a8783b */ /* 0x000f2a0000000200 */
[----:B------:R-:W-:Y:S02]  /*2c80*/  LDSM.16.M88.4 R180, [R0+0x13080] ;  /* 0x0130800000b4783b */ /* 0x000fe40000000200 */
[-C--:B-1----:R-:W-:Y:S08]  /*2c90*/  HMMA.16816.F32.BF16 R4, R184, R188.reuse, R4 ;  /* 0x000000bcb804723c */ /* 0x082ff00000041804 */
[C---:B------:R-:W-:Y:S08]  /*2ca0*/  HMMA.16816.F32.BF16 R8, R192.reuse, R188, R8 ;  /* 0x000000bcc008723c */ /* 0x040ff00000041808 */
[-C--:B------:R-:W-:Y:S08]  /*2cb0*/  HMMA.16816.F32.BF16 R12, R192, R190.reuse, R12 ;  /* 0x000000bec00c723c */ /* 0x080ff0000004180c */
[C---:B------:R-:W-:Y:S08]  /*2cc0*/  HMMA.16816.F32.BF16 R16, R184.reuse, R190, R16 ;  /* 0x000000beb810723c */ /* 0x040ff00000041810 */
[-C--:B--2---:R-:W-:Y:S08]  /*2cd0*/  HMMA.16816.F32.BF16 R20, R184, R36.reuse, R20 ;  /* 0x00000024b814723c */ /* 0x084ff00000041814 */
[C---:B------:R-:W-:Y:S08]  /*2ce0*/  HMMA.16816.F32.BF16 R24, R192.reuse, R36, R24 ;  /* 0x00000024c018723c */ /* 0x040ff00000041818 */
[-C--:B------:R-:W-:Y:S01]  /*2cf0*/  HMMA.16816.F32.BF16 R28, R192, R38.reuse, R28 ;  /* 0x00000026c01c723c */ /* 0x080fe2000004181c */
[----:B------:R-:W-:Y:S07]  /*2d00*/  LDSM.16.M88.4 R192, [R216+0x4080] ;  /* 0x00408000d8c0783b */ /* 0x000fee0000000200 */
[----:B------:R-:W-:Y:S01]  /*2d10*/  HMMA.16816.F32.BF16 R32, R184, R38, R32 ;  /* 0x00000026b820723c */ /* 0x000fe20000041820 */
[----:B------:R-:W1:Y:S05]  /*2d20*/  LDSM.16.M88.4 R36, [R0+0x12080] ;  /* 0x012080000024783b */ /* 0x000e6a0000000200 */
[----:B------:R-:W2:Y:S02]  /*2d30*/  LDSM.16.M88.4 R184, [R219+0x6080] ;  /* 0x00608000dbb8783b */ /* 0x000ea40000000200 */
[-C--:B---3--:R-:W-:Y:S08]  /*2d40*/  HMMA.16816.F32.BF16 R4, R172, R196.reuse, R4 ;  /* 0x000000c4ac04723c */ /* 0x088ff00000041804 */
[C---:B------:R-:W-:Y:S07]  /*2d50*/  HMMA.16816.F32.BF16 R8, R200.reuse, R196, R8 ;  /* 0x000000c4c808723c */ /* 0x040fee0000041808 */
[----:B------:R-:W-:Y:S01]  /*2d60*/  MOV R196, UR5 ;  /* 0x0000000500c47c02 */ /* 0x000fe20008000f00 */
[-C--:B------:R-:W-:Y:S04]  /*2d70*/  HMMA.16816.F32.BF16 R12, R200, R198.reuse, R12 ;  /* 0x000000c6c80c723c */ /* 0x080fe8000004180c */
[----:B------:R-:W-:Y:S04]  /*2d80*/  IMAD R196, R196, 0x2000, R225 ;  /* 0x00002000c4c47824 */ /* 0x000fe800078e02e1 */
[C---:B------:R-:W-:Y:S04]  /*2d90*/  HMMA.16816.F32.BF16 R16, R172.reuse, R198, R16 ;  /* 0x000000c6ac10723c */ /* 0x040fe80000041810 */
[----:B------:R-:W-:Y:S04]  /*2da0*/  SHF.L.U32 R196, R196, 0x1, RZ ;  /* 0x00000001c4c47819 */ /* 0x000fe800000006ff */
[-C--:B----4-:R-:W-:Y:S01]  /*2db0*/  HMMA.16816.F32.BF16 R20, R172, R168.reuse, R20 ;  /* 0x000000a8ac14723c */ /* 0x090fe20000041814 */
[----:B------:R-:W3:Y:S05]  /*2dc0*/  LDSM.16.M88.4 R188, [R196+0x12080] ;  /* 0x01208000c4bc783b */ /* 0x000eea0000000200 */
[----:B------:R-:W4:Y:S02]  /*2dd0*/  LDSM.16.M88.4 R196, [R196+0x13080] ;  /* 0x01308000c4c4783b */ /* 0x000f240000000200 */
[C---:B------:R-:W-:Y:S08]  /*2de0*/  HMMA.16816.F32.BF16 R24, R200.reuse, R168, R24 ;  /* 0x000000a8c818723c */ /* 0x040ff00000041818 */
[-C--:B------:R-:W-:Y:S01]  /*2df0*/  HMMA.16816.F32.BF16 R28, R200, R170.reuse, R28 ;  /* 0x000000aac81c723c */ /* 0x080fe2000004181c */
[----:B------:R-:W2:Y:S07]  /*2e00*/  LDSM.16.M88.4 R200, [R216+0x6080] ;  /* 0x00608000d8c8783b */ /* 0x000eae0000000200 */
[----:B------:R-:W-:Y:S01]  /*2e10*/  HMMA.16816.F32.BF16 R32, R172, R170, R32 ;  /* 0x000000aaac20723c */ /* 0x000fe20000041820 */
[----:B------:R-:W-:Y:S05]  /*2e20*/  LDSM.16.M88.4 R172, [R218+0x4080] ;  /* 0x00408000daac783b */ /* 0x000fea0000000200 */
[----:B------:R-:W3:Y:S02]  /*2e30*/  LDSM.16.M88.4 R168, [R204+0x12080] ;  /* 0x01208000cca8783b */ /* 0x000ee40000000200 */
        /* <DEDUP_REMOVED lines=8> */
[----:B------:R-:W2:Y:S03]  /*2ec0*/  LDSM.16.M88.4 R180, [R218+0x6080] ;  /* 0x00608000dab4783b */ /* 0x000ea60000000200 */
[----:B-----5:R-:W-:Y:S04]  /*2ed0*/  LEA R231, R231, R206, 0x6 ;  /* 0x000000cee7e77211 */ /* 0x020fe800078e30ff */
[----:B------:R-:W-:Y:S01]  /*2ee0*/  HMMA.16816.F32.BF16 R32, R36, R186, R32 ;  /* 0x000000ba2420723c */ /* 0x000fe20000041820 */
[----:B------:R-:W-:Y:S03]  /*2ef0*/  LDSM.16.M88.4 R184, [R217+0x4080] ;  /* 0x00408000d9b8783b */ /* 0x000fe60000000200 */
[----:B------:R-:W-:Y:S02]  /*2f00*/  IMAD.SHL.U32 R231, R231, 0x4, RZ ;  /* 0x00000004e7e77824 */ /* 0x000fe400078e00ff */
[----:B------:R-:W5:Y:S02]  /*2f10*/  LDSM.16.M88.4 R36, [R2+0x12080] ;  /* 0x012080000224783b */ /* 0x000f640000000200 */
[-C--:B---3--:R-:W-:Y:S03]  /*2f20*/  HMMA.16816.F32.BF16 R4, R188, R192.reuse, R4 ;  /* 0x000000c0bc04723c */ /* 0x088fe60000041804 */
[----:B------:R-:W-:Y:S05]  /*2f30*/  LDS R228, [R231+0x200a0] ;  /* 0x0200a000e7e47984 */ /* 0x000fea0000000800 */
[C---:B----4-:R-:W-:Y:S01]  /*2f40*/  HMMA.16816.F32.BF16 R8, R196.reuse, R192, R8 ;  /* 0x000000c0c408723c */ /* 0x050fe20000041808 */
[----:B------:R-:W-:Y:S05]  /*2f50*/  LDS R229, [R231+0x20100] ;  /* 0x02010000e7e57984 */ /* 0x000fea0000000800 */
[----:B------:R-:W-:Y:S02]  /*2f60*/  LDS R230, [R231+0x20120] ;  /* 0x02012000e7e67984 */ /* 0x000fe40000000800 */
[-C--:B------:R-:W-:Y:S08]  /*2f70*/  HMMA.16816.F32.BF16 R12, R196, R194.reuse, R12 ;  /* 0x000000c2c40c723c */ /* 0x080ff0000004180c */
[C---:B------:R-:W-:Y:S08]  /*2f80*/  HMMA.16816.F32.BF16 R16, R188.reuse, R194, R16 ;  /* 0x000000c2bc10723c */ /* 0x040ff00000041810 */
[-C--:B------:R-:W-:Y:S08]  /*2f90*/  HMMA.16816.F32.BF16 R20, R188, R200.reuse, R20 ;  /* 0x000000c8bc14723c */ /* 0x080ff00000041814 */
[C---:B------:R-:W-:Y:S08]  /*2fa0*/  HMMA.16816.F32.BF16 R24, R196.reuse, R200, R24 ;  /* 0x000000c8c418723c */ /* 0x040ff00000041818 */
[-C--:B------:R-:W-:Y:S08]  /*2fb0*/  HMMA.16816.F32.BF16 R28, R196, R202.reuse, R28 ;  /* 0x000000cac41c723c */ /* 0x080ff0000004181c */
[----:B------:R-:W-:Y:S01]  /*2fc0*/  HMMA.16816.F32.BF16 R32, R188, R202, R32 ;  /* 0x000000cabc20723c */ /* 0x000fe20000041820 */
[----:B------:R-:W3:Y:S05]  /*2fd0*/  LDSM.16.M88.4 R188, [R2+0x13080] ;  /* 0x0130800002bc783b */ /* 0x000eea0000000200 */
[----:B------:R-:W-:Y:S02]  /*2fe0*/  LDS R2, [R231+0x20080] ;  /* 0x02008000e7027984 */ /* 0x000fe40000000800 */
[-C--:B------:R-:W-:Y:S08]  /*2ff0*/  HMMA.16816.F32.BF16 R4, R168, R172.reuse, R4 ;  /* 0x000000aca804723c */ /* 0x080ff00000041804 */
[C---:B-1----:R-:W-:Y:S08]  /*3000*/  HMMA.16816.F32.BF16 R8, R176.reuse, R172, R8 ;  /* 0x000000acb008723c */ /* 0x042ff00000041808 */
[-C--:B------:R-:W-:Y:S08]  /*3010*/  HMMA.16816.F32.BF16 R12, R176, R174.reuse, R12 ;  /* 0x000000aeb00c723c */ /* 0x080ff0000004180c */
[C---:B------:R-:W-:Y:S01]  /*3020*/  HMMA.16816.F32.BF16 R16, R168.reuse, R174, R16 ;  /* 0x000000aea810723c */ /* 0x040fe20000041810 */
[----:B------:R-:W1:Y:S01]  /*3030*/  LDSM.16.M88.4 R172, [R217+0x6080] ;  /* 0x00608000d9ac783b */ /* 0x000e620000000200 */
[----:B------:R-:W-:Y:S04]  /*3040*/  DEPBAR.LE SB0, 0x1 ;  /* 0x000080400000791a */ /* 0x000fe80000000000 */
[----:B------:R-:W-:Y:S02]  /*3050*/  BAR.SYNC.DEFER_BLOCKING 0x0 ;  /* 0x0000000000007b1d */ /* 0x000fe40000010000 */
[-C--:B--2---:R-:W-:Y:S08]  /*3060*/  HMMA.16816.F32.BF16 R20, R168, R180.reuse, R20 ;  /* 0x000000b4a814723c */ /* 0x084ff00000041814 */
[C---:B------:R-:W-:Y:S08]  /*3070*/  HMMA.16816.F32.BF16 R24, R176.reuse, R180, R24 ;  /* 0x000000b4b018723c */ /* 0x040ff00000041818 */
[-C--:B------:R-:W-:Y:S01]  /*3080*/  HMMA.16816.F32.BF16 R28, R176, R182.reuse, R28 ;  /* 0x000000b6b01c723c */ /* 0x080fe2000004181c */
[----:B------:R2:W4:Y:S07]  /*3090*/  LDSM.16.M88.4 R196, [R205+0x18080] ;  /* 0x01808000cdc4783b */ /* 0x00052e0000000200 */
[----:B------:R-:W-:Y:S01]  /*30a0*/  HMMA.16816.F32.BF16 R32, R168, R182, R32 ;  /* 0x000000b6a820723c */ /* 0x000fe20000041820 */
[----:B------:R2:W2:Y:S07]  /*30b0*/  LDSM.16.M88.4 R168, [R0+0x18080] ;  /* 0x0180800000a8783b */ /* 0x0004ae0000000200 */
[-C--:B-----5:R-:W-:Y:S01]  /*30c0*/  HMMA.16816.F32.BF16 R4, R36, R184.reuse, R4 ;  /* 0x000000b82404723c */ /* 0x0a0fe20000041804 */
[----:B------:R1:W2:Y:S05]  /*30d0*/  LDSM.16.M88.4 R180, [R0+0x19080] ;  /* 0x0190800000b4783b */ /* 0x0002aa0000000200 */
[----:B------:R-:W2:Y:S02]  /*30e0*/  LDSM.16.M88.4 R204, [R205+0x19080] ;  /* 0x01908000cdcc783b */ /* 0x000ea40000000200 */
[C---:B---3--:R-:W-:Y:S03]  /*30f0*/  HMMA.16816.F32.BF16 R8, R188.reuse, R184, R8 ;  /* 0x000000b8bc08723c */ /* 0x048fe60000041808 */
[----:B------:R3:W2:Y:S05]  /*3100*/  LDSM.16.M88.4 R176, [R219+0x8080] ;  /* 0x00808000dbb0783b */ /* 0x0006aa0000000200 */
[-C--:B------:R-:W-:Y:S01]  /*3110*/  HMMA.16816.F32.BF16 R12, R188, R186.reuse, R12 ;  /* 0x000000babc0c723c */ /* 0x080fe2000004180c */
[----:B------:R3:W2:Y:S05]  /*3120*/  LDSM.16.M88.4 R192, [R219+0xa080] ;  /* 0x00a08000dbc0783b */ /* 0x0006aa0000000200 */
[----:B------:R3:W2:Y:S02]  /*3130*/  LDSM.16.M88.4 R200, [R216+0x8080] ;  /* 0x00808000d8c8783b */ /* 0x0006a40000000200 */
[C---:B------:R-:W-:Y:S03]  /*3140*/  HMMA.16816.F32.BF16 R16, R36.reuse, R186, R16 ;  /* 0x000000ba2410723c */ /* 0x040fe60000041810 */
[----:B------:R3:W2:Y:S05]  /*3150*/  LDSM.16.M88.4 R208, [R216+0xa080] ;  /* 0x00a08000d8d0783b */ /* 0x0006aa0000000200 */
[-C--:B-1----:R-:W-:Y:S08]  /*3160*/  HMMA.16816.F32.BF16 R20, R36, R172.reuse, R20 ;  /* 0x000000ac2414723c */ /* 0x082ff00000041814 */
[C---:B------:R-:W-:Y:S08]  /*3170*/  HMMA.16816.F32.BF16 R24, R188.reuse, R172, R24 ;  /* 0x000000acbc18723c */ /* 0x040ff00000041818 */
[-C--:B------:R-:W-:Y:S08]  /*3180*/  HMMA.16816.F32.BF16 R28, R188, R174.reuse, R28 ;  /* 0x000000aebc1c723c */ /* 0x080ff0000004181c */
[----:B------:R-:W-:Y:S01]  /*3190*/  HMMA.16816.F32.BF16 R32, R36, R174, R32 ;  /* 0x000000ae2420723c */ /* 0x000fe20000041820 */
[----:B------:R-:W-:-:S07]  /*31a0*/  @P1 BRA `(.L_x_1134) ;  /* 0x0000036000001947 */ /* 0x000fce0003800000 */
[----:B---34-:R-:W3:Y:S01]  /*31b0*/  LDL.64 R238, [R1+0x8] ;  /* 0x0000080001ee7983 */ /* 0x018ee20000100a00 */
[----:B------:R-:W-:Y:S01]  /*31c0*/  ULDC.64 UR6, c[0x0][0x178] ;  /* 0x00005e0000067ab9 */ /* 0x000fe20000000a00 */
[----:B------:R-:W-:Y:S01]  /*31d0*/  IMAD.U32 R172, RZ, RZ, UR11 ;  /* 0x0000000bffac7e24 */ /* 0x000fe2000f8e00ff */
[----:B------:R-:W-:Y:S01]  /*31e0*/  UIMAD.WIDE.U32 UR18, UR15, UR6, URZ ;  /* 0x000000060f1272a5 */ /* 0x000fe2000f8e003f */
[----:B------:R-:W4:Y:S01]  /*31f0*/  LDL R235, [R1+0x40] ;  /* 0x0000400001eb7983 */ /* 0x000f220000100800 */
[----:B------:R-:W-:Y:S03]  /*3200*/  USHF.R.S32.HI UR4, URZ, 0x1f, UR15 ;  /* 0x0000001f3f047899 */ /* 0x000fe6000801140f */
[----:B------:R-:W5:Y:S01]  /*3210*/  LDL R240, [R1+0x18] ;  /* 0x0000180001f07983 */ /* 0x000f620000100800 */
[----:B------:R-:W-:Y:S01]  /*3220*/  IMAD.U32 R36, RZ, RZ, UR18 ;  /* 0x00000012ff247e24 */ /* 0x000fe2000f8e00ff */
[----:B------:R-:W-:Y:S01]  /*3230*/  UIMAD UR4, UR4, UR6, URZ ;  /* 0x00000006040472a4 */ /* 0x000fe2000f8e023f */
[----:B------:R-:W-:Y:S01]  /*3240*/  IMAD.U32 R37, RZ, RZ, UR18 ;  /* 0x00000012ff257e24 */ /* 0x000fe2000f8e00ff */
[----:B--2---:R-:W2:Y:S02]  /*3250*/  LDL.64 R236, [R1+0x28] ;  /* 0x0000280001ec7983 */ /* 0x004ea40000100a00 */
[----:B------:R-:W-:Y:S02]  /*3260*/  UIMAD UR4, UR15, UR7, UR4 ;  /* 0x000000070f0472a4 */ /* 0x000fe4000f8e0204 */
[----:B------:R-:W-:Y:S02]  /*3270*/  UIMAD UR15, UR15, -0x40, UR14 ;  /* 0xffffffc00f0f78a4 */ /* 0x000fe4000f8e020e */
[----:B------:R-:W-:Y:S06]  /*3280*/  UIADD3 UR4, UR19, UR4, URZ ;  /* 0x0000000413047290 */ /* 0x000fec000fffe03f */
[----:B------:R-:W-:Y:S01]  /*3290*/  IMAD.U32 R0, RZ, RZ, UR4 ;  /* 0x00000004ff007e24 */ /* 0x000fe2000f8e00ff */
[----:B---3--:R-:W-:Y:S02]  /*32a0*/  LEA R36, P1, R36, R238, 0x7 ;  /* 0x000000ee24247211 */ /* 0x008fe400078238ff */
[----:B------:R-:W1:Y:S02]  /*32b0*/  S2R R238, SR_TID.X ;  /* 0x0000000000ee7919 */ /* 0x000e640000002100 */
[----:B------:R-:W-:Y:S01]  /*32c0*/  LEA.HI.X R37, R37, R239, R0, 0x7, P1 ;  /* 0x000000ef25257211 */ /* 0x000fe200008f3c00 */
[----:B------:R-:W-:Y:S01]  /*32d0*/  IMAD.U32 R0, RZ, RZ, UR13 ;  /* 0x0000000dff007e24 */ /* 0x000fe2000f8e00ff */
[----:B------:R-:W3:Y:S01]  /*32e0*/  S2R R239, SR_TID.X ;  /* 0x0000000000ef7919 */ /* 0x000ee20000002100 */
[----:B------:R-:W-:Y:S02]  /*32f0*/  IADD3 R172, P2, P1, R172, 0x80, R36 ;  /* 0x00000080acac7810 */ /* 0x000fe4000795e024 */
[----:B----4-:R-:W-:Y:S02]  /*3300*/  IMAD R0, R0, 0x4000, R235 ;  /* 0x0000400000007824 */ /* 0x010fe400078e02eb */
[----:B------:R-:W-:Y:S01]  /*3310*/  IADD3.X R173, RZ, UR10, R37, P2, P1 ;  /* 0x0000000affad7c10 */ /* 0x000fe200097e2425 */
[----:B------:R-:W4:Y:S01]  /*3320*/  S2R R235, SR_TID.X ;  /* 0x0000000000eb7919 */ /* 0x000f220000002100 */
[----:B------:R-:W-:Y:S02]  /*3330*/  IADD3 R174, P1, R36, UR11, RZ ;  /* 0x0000000b24ae7c10 */ /* 0x000fe4000ff3e0ff */
[----:B-----5:R-:W-:Y:S02]  /*3340*/  LOP3.LUT P2, RZ, R240, 0x1, RZ, 0xc0, !PT ;  /* 0x00000001f0ff7812 */ /* 0x020fe4000784c0ff */
[----:B------:R-:W-:Y:S02]  /*3350*/  IADD3.X R175, R37, UR10, RZ, P1, !PT ;  /* 0x0000000a25af7c10 */ /* 0x000fe40008ffe4ff */
[----:B-1----:R-:W-:Y:S04]  /*3360*/  SHF.R.S32.HI R238, RZ, 0x1f, R238 ;  /* 0x0000001fffee7819 */ /* 0x002fe800000114ee */
[----:B---3--:R-:W-:Y:S04]  /*3370*/  LEA.HI R238, R238, R239, RZ, 0x3 ;  /* 0x000000efeeee7211 */ /* 0x008fe800078f18ff */
[----:B------:R-:W-:Y:S01]  /*3380*/  SHF.R.S32.HI R238, RZ, 0x3, R238 ;  /* 0x00000003ffee7819 */ /* 0x000fe200000114ee */
[----:B----4-:R-:W-:Y:S03]  /*3390*/  IMAD.SHL.U32 R235, R235, 0x4, RZ ;  /* 0x00000004ebeb7824 */ /* 0x010fe600078e00ff */
[----:B------:R-:W-:Y:S04]  /*33a0*/  IADD3 R38, -R238, UR15, RZ ;  /* 0x0000000fee267c10 */ /* 0x000fe8000fffe1ff */
[C---:B------:R-:W-:Y:S11]  /*33b0*/  ISETP.LT.OR P1, PT, R38.reuse, 0x1, P5 ;  /* 0x000000012600780c */ /* 0x040ff60002f21670 */
[----:B------:R-:W-:Y:S02]  /*33c0*/  @!UPT UIADD3 URZ, URZ, URZ, URZ ;  /* 0x0000003f3f3ff290 */ /* 0x000fe4000fffe03f */
        /* <DEDUP_REMOVED lines=14> */
[----:B------:R-:W-:Y:S04]  /*34b0*/  IMAD.U32 R36, RZ, RZ, UR13 ;  /* 0x0000000dff247e24 */ /* 0x000fe8000f8e00ff */
[----:B------:R-:W-:Y:S01]  /*34c0*/  @!P3 IMAD R38, R36, 0x40, R235 ;  /* 0x000000402426b824 */ /* 0x000fe200078e02eb */
[----:B------:R-:W-:Y:S03]  /*34d0*/  @!P3 LEA R36, R37, 0x40, 0x6 ;  /* 0x000000402524b811 */ /* 0x000fe600078e30ff */
[----:B------:R-:W-:Y:S02]  /*34e0*/  @!P3 IMAD.SHL.U32 R38, R38, 0x4, RZ ;  /* 0x000000042626b824 */ /* 0x000fe400078e00ff */
[----:B--2---:R-:W-:Y:S05]  /*34f0*/  @!P3 IMAD.WIDE R36, R36, 0x4, R236 ;  /* 0x000000042424b825 */ /* 0x004fea00078e02ec */
[----:B------:R3:W-:Y:S02]  /*3500*/  @!P3 LDGSTS.E.BYPASS.LTC128B.128 [R38+0x20080], [R36.64] ;  /* 0x200800002426bfae */ /* 0x0007e4000b901d50 */
.L_x_1134:
[----:B---34-:R-:W-:Y:S01]  /*3510*/  ISETP.GT.AND P1, PT, R234, RZ, PT ;  /* 0x000000ffea00720c */ /* 0x018fe20003f24270 */
[----:B------:R-:W-:Y:S01]  /*3520*/  USHF.L.U32 UR4, UR5, 0xd, URZ ;  /* 0x0000000d05047899 */ /* 0x000fe2000800063f */
[----:B------:R-:W0:Y:S01]  /*3530*/  LDGDEPBAR ;  /* 0x00000000000079af */ /* 0x000e220000000000 */
[----:B------:R-:W-:Y:S01]  /*3540*/  UIADD3 UR15, UR8, 0x2, URZ ;  /* 0x00000002080f7890 */ /* 0x000fe2000fffe03f */
[----:B------:R-:W-:Y:S01]  /*3550*/  FSEL R173, R6, -INF , P1 ;  /* 0xff80000006ad7808 */ /* 0x000fe20000800000 */
[----:B------:R-:W-:Y:S01]  /*3560*/  UIADD3 UR6, UR4, 0x10, URZ ;  /* 0x0000001004067890 */ /* 0x000fe2000fffe03f */
[----:B------:R-:W-:Y:S01]  /*3570*/  FSEL R175, R8, -INF , P1 ;  /* 0xff80000008af7808 */ /* 0x000fe20000800000 */
[----:B------:R-:W-:Y:S01]  /*3580*/  UISETP.GE.AND UP0, UPT, UR15, UR9, UPT ;  /* 0x000000090f00728c */ /* 0x000fe2000bf06270 */
[----:B------:R-:W-:Y:S01]  /*3590*/  FSEL R184, R10, -INF , P1 ;  /* 0xff8000000ab87808 */ /* 0x000fe20000800000 */
[----:B------:R-:W-:Y:S01]  /*35a0*/  FFMA.FTZ R244, R173, c[0x0][0x29c], -R228 ;  /* 0x0000a700adf47a23 */ /* 0x000fe200000108e4 */
[----:B------:R-:W-:Y:S01]  /*35b0*/  FSEL R39, R4, -INF , P1 ;  /* 0xff80000004277808 */ /* 0x000fe20000800000 */
[--C-:B------:R-:W-:Y:S01]  /*35c0*/  FFMA.FTZ R238, R175, c[0x0][0x29c], -R229.reuse ;  /* 0x0000a700afee7a23 */ /* 0x100fe200000108e5 */
[----:B------:R-:W-:Y:S04]  /*35d0*/  ISETP.GT.AND P1, PT, R234, 0x1, PT ;  /* 0x00000001ea00780c */ /* 0x000fe80003f24270 */
[----:B------:R-:W-:Y:S02]  /*35e0*/  FSEL R36, R5, -INF , P1 ;  /* 0xff80000005247808 */ /* 0x000fe40000800000 */
[----:B------:R-:W-:Y:S02]  /*35f0*/  FSEL R38, R7, -INF , P1 ;  /* 0xff80000007267808 */ /* 0x000fe40000800000 */
[-C--:B--2---:R-:W-:Y:S03]  /*3600*/  HMMA.16816.F32.BF16 R4, R168, R176.reuse, RZ ;  /* 0x000000b0a804723c */ /* 0x084fe600000418ff */
[----:B------:R-:W-:Y:S01]  /*3610*/  FSEL R174, R9, -INF , P1 ;  /* 0xff80000009ae7808 */ /* 0x000fe20000800000 */
[----:B------:R-:W-:Y:S01]  /*3620*/  FFMA.FTZ R189, R36, c[0x0][0x29c], -R2 ;  /* 0x0000a70024bd7a23 */ /* 0x000fe20000010802 */
[----:B------:R-:W-:Y:S01]  /*3630*/  FSEL R185, R11, -INF , P1 ;  /* 0xff8000000bb97808 */ /* 0x000fe20000800000 */
[----:B------:R-:W-:Y:S01]  /*3640*/  FFMA.FTZ R243, R38, c[0x0][0x29c], -R228 ;  /* 0x0000a70026f37a23 */ /* 0x000fe200000108e4 */
[----:B------:R-:W-:Y:S01]  /*3650*/  ISETP.GT.AND P1, PT, R234, 0x20, PT ;  /* 0x00000020ea00780c */ /* 0x000fe20003f24270 */
[C---:B------:R-:W-:Y:S02]  /*3660*/  HMMA.16816.F32.BF16 R8, R180.reuse, R176, RZ ;  /* 0x000000b0b408723c */ /* 0x040fe400000418ff */
[----:B------:R-:W-:Y:S02]  /*3670*/  MUFU.EX2 R189, R189 ;  /* 0x000000bd00bd7308 */ /* 0x000fe40000000800 */
[----:B------:R-:W-:Y:S01]  /*3680*/  FSEL R172, R12, -INF , P1 ;  /* 0xff8000000cac7808 */ /* 0x000fe20000800000 */
[--C-:B------:R-:W-:Y:S01]  /*3690*/  FFMA.FTZ R237, R174, c[0x0][0x29c], -R229.reuse ;  /* 0x0000a700aeed7a23 */ /* 0x100fe200000108e5 */
[----:B------:R-:W-:Y:S02]  /*36a0*/  FSEL R186, R14, -INF , P1 ;  /* 0xff8000000eba7808 */ /* 0x000fe40000800000 */
[----:B------:R-:W-:Y:S01]  /*36b0*/  FSEL R16, R16, -INF , P1 ;  /* 0xff80000010107808 */ /* 0x000fe20000800000 */
[--C-:B------:R-:W-:Y:S02]  /*36c0*/  FFMA.FTZ R236, R172, c[0x0][0x29c], -R229.reuse ;  /* 0x0000a700acec7a23 */ /* 0x100fe400000108e5 */
[----:B------:R-:W-:Y:S01]  /*36d0*/  LDSM.16.M88.4 R172, [R218+0x8080] ;  /* 0x00808000daac783b */ /* 0x000fe20000000200 */
[----:B------:R-:W-:Y:S01]  /*36e0*/  FSEL R18, R18, -INF , P1 ;  /* 0xff80000012127808 */ /* 0x000fe20000800000 */
[----:B------:R-:W-:Y:S01]  /*36f0*/  FFMA.FTZ R190, R16, c[0x0][0x29c], -R2 ;  /* 0x0000a70010be7a23 */ /* 0x000fe20000010802 */
[----:B------:R-:W-:Y:S03]  /*3700*/  ISETP.GT.AND P1, PT, R234, 0x21, PT ;  /* 0x00000021ea00780c */ /* 0x000fe60003f24270 */
[----:B------:R-:W-:Y:S01]  /*3710*/  FFMA.FTZ R191, R18, c[0x0][0x29c], -R228 ;  /* 0x0000a70012bf7a23 */ /* 0x000fe200000108e4 */
[----:B------:R-:W-:Y:S01]  /*3720*/  FSEL R187, R15, -INF , P1 ;  /* 0xff8000000fbb7808 */ /* 0x000fe20000800000 */
[----:B------:R-:W-:Y:S01]  /*3730*/  MUFU.EX2 R190, R190 ;  /* 0x000000be00be7308 */ /* 0x000fe20000000800 */
[----:B------:R-:W-:Y:S02]  /*3740*/  FSEL R37, R13, -INF , P1 ;  /* 0xff8000000d257808 */ /* 0x000fe40000800000 */
[-C--:B------:R-:W-:Y:S01]  /*3750*/  HMMA.16816.F32.BF16 R12, R180, R178.reuse, RZ ;  /* 0x000000b2b40c723c */ /* 0x080fe200000418ff */
[----:B------:R-:W-:Y:S02]  /*3760*/  FSEL R17, R17, -INF , P1 ;  /* 0xff80000011117808 */ /* 0x000fe40000800000 */
[----:B------:R-:W-:Y:S01]  /*3770*/  FSEL R0, R19, -INF , P1 ;  /* 0xff80000013007808 */ /* 0x000fe20000800000 */
[--C-:B------:R-:W-:Y:S01]  /*3780*/  FFMA.FTZ R235, R37, c[0x0][0x29c], -R229.reuse ;  /* 0x0000a70025eb7a23 */ /* 0x100fe200000108e5 */
[----:B------:R-:W-:Y:S01]  /*3790*/  ISETP.GT.AND P1, PT, R234, 0x40, PT ;  /* 0x00000040ea00780c */ /* 0x000fe20003f24270 */
[----:B------:R-:W-:Y:S01]  /*37a0*/  FFMA.FTZ R188, R17, c[0x0][0x29c], -R2 ;  /* 0x0000a70011bc7a23 */ /* 0x000fe20000010802 */
[----:B------:R-:W-:Y:S01]  /*37b0*/  MUFU.EX2 R191, R191 ;  /* 0x000000bf00bf7308 */ /* 0x000fe20000000800 */
[C---:B------:R-:W-:Y:S04]  /*37c0*/  HMMA.16816.F32.BF16 R16, R168.reuse, R178, RZ ;  /* 0x000000b2a810723c */ /* 0x040fe800000418ff */
[----:B------:R-:W-:Y:S01]  /*37d0*/  FSEL R20, R20, -INF , P1 ;  /* 0xff80000014147808 */ /* 0x000fe20000800000 */
[----:B------:R-:W-:Y:S01]  /*37e0*/  FFMA.FTZ R241, R0, c[0x0][0x29c], -R228 ;  /* 0x0000a70000f17a23 */ /* 0x000fe200000108e4 */
[----:B------:R-:W-:Y:S02]  /*37f0*/  FSEL R22, R22, -INF , P1 ;  /* 0xff80000016167808 */ /* 0x000fe40000800000 */
[----:B------:R-:W-:Y:S01]  /*3800*/  FSEL R24, R24, -INF , P1 ;  /* 0xff80000018187808 */ /* 0x000fe20000800000 */
[----:B------:R-:W-:Y:S03]  /*3810*/  FFMA.FTZ R247, R20, c[0x0][0x29c], -R2 ;  /* 0x0000a70014f77a23 */ /* 0x000fe60000010802 */
[----:B------:R-:W-:Y:S01]  /*3820*/  FSEL R26, R26, -INF , P1 ;  /* 0xff8000001a1a7808 */ /* 0x000fe20000800000 */
[----:B------:R-:W-:Y:S01]  /*3830*/  FFMA.FTZ R240, R22, c[0x0][0x29c], -R228 ;  /* 0x0000a70016f07a23 */ /* 0x000fe200000108e4 */
[----:B------:R-:W-:Y:S01]  /*3840*/  ISETP.GT.AND P1, PT, R234, 0x41, PT ;  /* 0x00000041ea00780c */ /* 0x000fe20003f24270 */
[--C-:B------:R-:W-:Y:S01]  /*3850*/  FFMA.FTZ R248, R24, c[0x0][0x29c], -R229.reuse ;  /* 0x0000a70018f87a23 */ /* 0x100fe200000108e5 */
[----:B------:R-:W-:Y:S02]  /*3860*/  MOV R177, R26 ;  /* 0x0000001a00b17202 */ /* 0x000fe40000000f00 */
[----:B------:R-:W-:Y:S02]  /*3870*/  FSEL R21, R21, -INF , P1 ;  /* 0xff80000015157808 */ /* 0x000fe40000800000 */
[----:B------:R-:W-:Y:S02]  /*3880*/  FSEL R23, R23, -INF , P1 ;  /* 0xff80000017177808 */ /* 0x000fe40000800000 */
[----:B------:R-:W-:Y:S01]  /*3890*/  FSEL R25, R25, -INF , P1 ;  /* 0xff80000019197808 */ /* 0x000fe20000800000 */
[----:B------:R-:W-:Y:S01]  /*38a0*/  FFMA.FTZ R246, R21, c[0x0][0x29c], -R2 ;  /* 0x0000a70015f67a23 */ /* 0x000fe20000010802 */
[----:B------:R-:W-:Y:S01]  /*38b0*/  FSEL R252, R27, -INF , P1 ;  /* 0xff8000001bfc7808 */ /* 0x000fe20000800000 */
[----:B------:R-:W-:Y:S01]  /*38c0*/  FFMA.FTZ R239, R23, c[0x0][0x29c], -R228 ;  /* 0x0000a70017ef7a23 */ /* 0x000fe200000108e4 */
[----:B------:R-:W-:Y:S01]  /*38d0*/  IADD3 R0, R215, UR4, RZ ;  /* 0x00000004d7007c10 */ /* 0x000fe2000fffe0ff */
[-C--:B------:R-:W-:Y:S01]  /*38e0*/  HMMA.16816.F32.BF16 R20, R168, R192.reuse, RZ ;  /* 0x000000c0a814723c */ /* 0x080fe200000418ff */
[----:B------:R-:W-:Y:S01]  /*38f0*/  ISETP.GT.AND P1, PT, R234, 0x60, PT ;  /* 0x00000060ea00780c */ /* 0x000fe20003f24270 */
[--C-:B------:R-:W-:Y:S01]  /*3900*/  FFMA.FTZ R249, R25, c[0x0][0x29c], -R229.reuse ;  /* 0x0000a70019f97a23 */ /* 0x100fe200000108e5 */
[----:B------:R-:W-:Y:S02]  /*3910*/  SHF.L.U32 R0, R0, 0x1, RZ ;  /* 0x0000000100007819 */ /* 0x000fe400000006ff */
[----:B------:R-:W-:Y:S02]  /*3920*/  FSEL R32, R32, -INF , P1 ;  /* 0xff80000020207808 */ /* 0x000fe40000800000 */
[----:B------:R-:W-:Y:S01]  /*3930*/  FSEL R34, R34, -INF , P1 ;  /* 0xff80000022227808 */ /* 0x000fe20000800000 */
[C---:B------:R-:W-:Y:S01]  /*3940*/  HMMA.16816.F32.BF16 R24, R180.reuse, R192, RZ ;  /* 0x000000c0b418723c */ /* 0x040fe200000418ff */
[----:B------:R-:W-:Y:S03]  /*3950*/  MUFU.EX2 R193, R240 ;  /* 0x000000f000c17308 */ /* 0x000fe60000000800 */
[----:B------:R-:W-:Y:S01]  /*3960*/  FSEL R251, R30, -INF , P1 ;  /* 0xff8000001efb7808 */ /* 0x000fe20000800000 */
[--C-:B------:R-:W-:Y:S01]  /*3970*/  FFMA.FTZ R30, R39, c[0x0][0x29c], -R2.reuse ;  /* 0x0000a700271e7a23 */ /* 0x100fe20000010802 */
[----:B------:R-:W-:Y:S01]  /*3980*/  FSEL R28, R28, -INF , P1 ;  /* 0xff8000001c1c7808 */ /* 0x000fe20000800000 */
[----:B------:R-:W-:Y:S01]  /*3990*/  FFMA.FTZ R245, R32, c[0x0][0x29c], -R2 ;  /* 0x0000a70020f57a23 */ /* 0x000fe20000010802 */
[----:B------:R-:W-:Y:S01]  /*39a0*/  ISETP.GT.AND P1, PT, R234, 0x61, PT ;  /* 0x00000061ea00780c */ /* 0x000fe20003f24270 */
[----:B------:R-:W-:Y:S02]  /*39b0*/  FFMA.FTZ R242, R34, c[0x0][0x29c], -R228 ;  /* 0x0000a70022f27a23 */ /* 0x000fe400000108e4 */
[----:B------:R-:W-:Y:S01]  /*39c0*/  MUFU.EX2 R192, R241 ;  /* 0x000000f100c07308 */ /* 0x000fe20000000800 */
[----:B------:R-:W-:Y:S01]  /*39d0*/  FSEL R33, R33, -INF , P1 ;  /* 0xff80000021217808 */ /* 0x000fe20000800000 */
[--C-:B------:R-:W-:Y:S01]  /*39e0*/  FFMA.FTZ R250, R28, c[0x0][0x29c], -R229.reuse ;  /* 0x0000a7001cfa7a23 */ /* 0x100fe200000108e5 */
[----:B------:R-:W-:Y:S02]  /*39f0*/  FSEL R35, R35, -INF , P1 ;  /* 0xff80000023237808 */ /* 0x000fe40000800000 */
[----:B------:R-:W-:Y:S01]  /*3a00*/  MOV R28, UR4 ;  /* 0x00000004001c7c02 */ /* 0x000fe20008000f00 */
[----:B------:R-:W-:Y:S01]  /*3a10*/  FFMA.FTZ R2, R33, c[0x0][0x29c], -R2 ;  /* 0x0000a70021027a23 */ /* 0x000fe20000010802 */
[----:B------:R-:W-:Y:S01]  /*3a20*/  FSEL R31, R31, -INF , P1 ;  /* 0xff8000001f1f7808 */ /* 0x000fe20000800000 */
[----:B------:R-:W-:Y:S01]  /*3a30*/  FFMA.FTZ R228, R35, c[0x0][0x29c], -R228 ;  /* 0x0000a70023e47a23 */ /* 0x000fe200000108e4 */
[----:B------:R-:W-:Y:S01]  /*3a40*/  FSEL R29, R29, -INF , P1 ;  /* 0xff8000001d1d7808 */ /* 0x000fe20000800000 */
[-C--:B------:R-:W-:Y:S01]  /*3a50*/  HMMA.16816.F32.BF16 R32, R180, R194.reuse, RZ ;  /* 0x000000c2b420723c */ /* 0x080fe200000418ff */
[----:B------:R-:W-:Y:S01]  /*3a60*/  LDSM.16.M88.4 R180, [R218+0xa080] ;  /* 0x00a08000dab4783b */ /* 0x000fe20000000200 */
[----:B------:R-:W-:Y:S02]  /*3a70*/  PLOP3.LUT P1, PT, PT, PT, UP0, 0x80, 0x0 ;  /* 0x000000000000781c */ /* 0x000fe40003f2f008 */
[----:B------:R-:W-:Y:S01]  /*3a80*/  MUFU.EX2 R228, R228 ;  /* 0x000000e400e47308 */ /* 0x000fe20000000800 */
[----:B------:R-:W-:Y:S03]  /*3a90*/  FFMA.FTZ R229, R29, c[0x0][0x29c], -R229 ;  /* 0x0000a7001de57a23 */ /* 0x000fe600000108e5 */
[----:B------:R-:W-:Y:S01]  /*3aa0*/  HMMA.16816.F32.BF16 R36, R168, R194, RZ ;  /* 0x000000c2a824723c */ /* 0x000fe200000418ff */
[----:B------:R-:W1:Y:S05]  /*3ab0*/  LDSM.16.M88.4 R168, [R214+0x18080] ;  /* 0x01808000d6a8783b */ /* 0x000e6a0000000200 */
[----:B------:R-:W-:Y:S02]  /*3ac0*/  MUFU.EX2 R195, R30 ;  /* 0x0000001e00c37308 */ /* 0x000fe40000000800 */
[-C--:B------:R-:W-:Y:S08]  /*3ad0*/  HMMA.16816.F32.BF16 R4, R196, R200.reuse, R4 ;  /* 0x000000c8c404723c */ /* 0x080ff00000041804 */
[C---:B------:R-:W-:Y:S01]  /*3ae0*/  HMMA.16816.F32.BF16 R8, R204.reuse, R200, R8 ;  /* 0x000000c8cc08723c */ /* 0x040fe20000041808 */
[----:B------:R-:W-:Y:S07]  /*3af0*/  MUFU.EX2 R194, R239 ;  /* 0x000000ef00c27308 */ /* 0x000fee0000000800 */
[-C--:B------:R-:W-:Y:S03]  /*3b00*/  HMMA.16816.F32.BF16 R12, R204, R202.reuse, R12 ;  /* 0x000000cacc0c723c */ /* 0x080fe6000004180c */
[----:B------:R-:W-:Y:S05]  /*3b10*/  MUFU.EX2 R200, R237 ;  /* 0x000000ed00c87308 */ /* 0x000fea0000000800 */
[C---:B------:R-:W-:Y:S05]  /*3b20*/  HMMA.16816.F32.BF16 R16, R196.reuse, R202, R16 ;  /* 0x000000cac410723c */ /* 0x040fea0000041810 */
[----:B------:R-:W-:Y:S02]  /*3b30*/  MUFU.EX2 R201, R236 ;  /* 0x000000ec00c97308 */ /* 0x000fe40000000800 */
[----:B------:R-:W-:Y:S01]  /*3b40*/  MOV R203, R177 ;  /* 0x000000b100cb7202 */ /* 0x000fe20000000f00 */
[-C--:B------:R-:W-:Y:S01]  /*3b50*/  HMMA.16816.F32.BF16 R20, R196, R208.reuse, R20 ;  /* 0x000000d0c414723c */ /* 0x080fe20000041814 */
[----:B------:R-:W2:Y:S06]  /*3b60*/  LDSM.16.M88.4 R176, [R214+0x19080] ;  /* 0x01908000d6b0783b */ /* 0x000eac0000000200 */
[----:B------:R-:W-:Y:S01]  /*3b70*/  MUFU.EX2 R202, R235 ;  /* 0x000000eb00ca7308 */ /* 0x000fe20000000800 */
[C---:B------:R-:W-:Y:S07]  /*3b80*/  HMMA.16816.F32.BF16 R24, R204.reuse, R208, R24 ;  /* 0x000000d0cc18723c */ /* 0x040fee0000041818 */
[----:B------:R-:W-:Y:S01]  /*3b90*/  MOV R209, R187 ;  /* 0x000000bb00d17202 */ /* 0x000fe20000000f00 */
[-C--:B------:R-:W-:Y:S01]  /*3ba0*/  HMMA.16816.F32.BF16 R32, R204, R210.reuse, R32 ;  /* 0x000000d2cc20723c */ /* 0x080fe20000041820 */
[----:B------:R-:W-:Y:S03]  /*3bb0*/  MUFU.EX2 R29, R188 ;  /* 0x000000bc001d7308 */ /* 0x000fe60000000800 */
[----:B------:R-:W-:Y:S03]  /*3bc0*/  MOV R208, R186 ;  /* 0x000000ba00d07202 */ /* 0x000fe60000000f00 */
[----:B------:R-:W-:Y:S01]  /*3bd0*/  MOV R207, R185 ;  /* 0x000000b900cf7202 */ /* 0x000fe20000000f00 */
[----:B------:R-:W-:Y:S03]  /*3be0*/  HMMA.16816.F32.BF16 R36, R196, R210, R36 ;  /* 0x000000d2c424723c */ /* 0x000fe60000041824 */
[----:B------:R-:W-:Y:S01]  /*3bf0*/  MUFU.EX2 R188, R243 ;  /* 0x000000f300bc7308 */ /* 0x000fe20000000800 */
[----:B------:R-:W-:Y:S02]  /*3c00*/  MOV R206, R184 ;  /* 0x000000b800ce7202 */ /* 0x000fe40000000f00 */
[----:B------:R-:W-:Y:S01]  /*3c10*/  LDSM.16.M88.4 R184, [R3+0x19080] ;  /* 0x0190800003b8783b */ /* 0x000fe20000000200 */
[----:B------:R-:W-:Y:S01]  /*3c20*/  SHF.L.U32 R204, R215, 0x1, RZ ;  /* 0x00000001d7cc7819 */ /* 0x000fe200000006ff */
[-C--:B-1----:R-:W-:Y:S05]  /*3c30*/  HMMA.16816.F32.BF16 R4, R168, R172.reuse, R4 ;  /* 0x000000aca804723c */ /* 0x082fea0000041804 */
[----:B------:R-:W-:Y:S03]  /*3c40*/  MUFU.EX2 R198, R238 ;  /* 0x000000ee00c67308 */ /* 0x000fe60000000800 */
[C---:B--2---:R-:W-:Y:S07]  /*3c50*/  HMMA.16816.F32.BF16 R8, R176.reuse, R172, R8 ;  /* 0x000000acb008723c */ /* 0x044fee0000041808 */
[----:B------:R-:W-:Y:S01]  /*3c60*/  MUFU.EX2 R196, R242 ;  /* 0x000000f200c47308 */ /* 0x000fe20000000800 */
[-C--:B------:R-:W-:Y:S08]  /*3c70*/  HMMA.16816.F32.BF16 R12, R176, R174.reuse, R12 ;  /* 0x000000aeb00c723c */ /* 0x080ff0000004180c */
[C---:B------:R-:W-:Y:S01]  /*3c80*/  HMMA.16816.F32.BF16 R16, R168.reuse, R174, R16 ;  /* 0x000000aea810723c */ /* 0x040fe20000041810 */
[----:B------:R-:W-:Y:S01]  /*3c90*/  LDSM.16.M88.4 R172, [R3+0x18080] ;  /* 0x0180800003ac783b */ /* 0x000fe20000000200 */
[----:B------:R-:W-:Y:S06]  /*3ca0*/  MUFU.EX2 R199, R248 ;  /* 0x000000f800c77308 */ /* 0x000fec0000000800 */
[-C--:B------:R-:W-:Y:S04]  /*3cb0*/  HMMA.16816.F32.BF16 R20, R168, R180.reuse, R20 ;  /* 0x000000b4a814723c */ /* 0x080fe80000041814 */
[----:B------:R-:W-:Y:S04]  /*3cc0*/  MUFU.EX2 R197, R249 ;  /* 0x000000f900c57308 */ /* 0x000fe80000000800 */
[C---:B------:R-:W-:Y:S06]  /*3cd0*/  HMMA.16816.F32.BF16 R24, R176.reuse, R180, R24 ;  /* 0x000000b4b018723c */ /* 0x040fec0000041818 */
[----:B------:R-:W-:Y:S02]  /*3ce0*/  MUFU.EX2 R30, R246 ;  /* 0x000000f6001e7308 */ /* 0x000fe40000000800 */
[-C--:B------:R-:W-:Y:S01]  /*3cf0*/  HMMA.16816.F32.BF16 R32, R176, R182.reuse, R32 ;  /* 0x000000b6b020723c */ /* 0x080fe20000041820 */
[----:B------:R-:W1:Y:S07]  /*3d00*/  LDSM.16.M88.4 R176, [R217+0x8080] ;  /* 0x00808000d9b0783b */ /* 0x000e6e0000000200 */
[----:B------:R-:W-:Y:S01]  /*3d10*/  HMMA.16816.F32.BF16 R36, R168, R182, R36 ;  /* 0x000000b6a824723c */ /* 0x000fe20000041824 */
[----:B------:R-:W2:Y:S01]  /*3d20*/  LDSM.16.M88.4 R168, [R217+0xa080] ;  /* 0x00a08000d9a8783b */ /* 0x000ea20000000200 */
[----:B------:R-:W-:Y:S07]  /*3d30*/  MUFU.EX2 R229, R229 ;  /* 0x000000e500e57308 */ /* 0x000fee0000000800 */
[----:B------:R-:W-:Y:S01]  /*3d40*/  LDSM.16.M88.4 R180, [R219+0xc080] ;  /* 0x00c08000dbb4783b */ /* 0x000fe20000000200 */
        /* <DEDUP_REMOVED lines=8> */
[----:B------:R2:W3:Y:S07]  /*3dd0*/  LDSM.16.M88.4 R184, [R0+0x1b080] ;  /* 0x01b0800000b8783b */ /* 0x0004ee0000000200 */
[----:B------:R-:W-:Y:S01]  /*3de0*/  HMMA.16816.F32.BF16 R36, R172, R170, R36 ;  /* 0x000000aaac24723c */ /* 0x000fe20000041824 */
[----:B------:R-:W4:Y:S07]  /*3df0*/  LDSM.16.M88.4 R168, [R219+0xe080] ;  /* 0x00e08000dba8783b */ /* 0x000f2e0000000200 */
[-C--:B-1----:R-:W-:Y:S01]  /*3e00*/  HMMA.16816.F32.BF16 R4, R176, R180.reuse, R4 ;  /* 0x000000b4b004723c */ /* 0x082fe20000041804 */
[----:B--2---:R-:W-:Y:S04]  /*3e10*/  MOV R0, UR6 ;  /* 0x0000000600007c02 */ /* 0x004fe80008000f00 */
[----:B------:R-:W-:Y:S01]  /*3e20*/  @P0 IADD3 R0, R28, -0x10, RZ ;  /* 0xfffffff01c000810 */ /* 0x000fe20007ffe0ff */
[--C-:B------:R-:W-:Y:S03]  /*3e30*/  FFMA.FTZ R28, R207, c[0x0][0x29c], -R230.reuse ;  /* 0x0000a700cf1c7a23 */ /* 0x100fe600000108e6 */
[----:B------:R-:W-:Y:S01]  /*3e40*/  IADD3 R0, R215, R0, RZ ;  /* 0x00000000d7007210 */ /* 0x000fe20007ffe0ff */
[C---:B---3--:R-:W-:Y:S08]  /*3e50*/  HMMA.16816.F32.BF16 R8, R184.reuse, R180, R8 ;  /* 0x000000b4b808723c */ /* 0x048ff00000041808 */
[-C--:B------:R-:W-:Y:S08]  /*3e60*/  HMMA.16816.F32.BF16 R12, R184, R182.reuse, R12 ;  /* 0x000000b6b80c723c */ /* 0x080ff0000004180c */
[C---:B------:R-:W-:Y:S01]  /*3e70*/  HMMA.16816.F32.BF16 R16, R176.reuse, R182, R16 ;  /* 0x000000b6b010723c */ /* 0x040fe20000041810 */
[----:B------:R-:W-:Y:S07]  /*3e80*/  LDSM.16.M88.4 R180, [R216+0xc080] ;  /* 0x00c08000d8b4783b */ /* 0x000fee0000000200 */
[-C--:B----4-:R-:W-:Y:S08]  /*3e90*/  HMMA.16816.F32.BF16 R20, R176, R168.reuse, R20 ;  /* 0x000000a8b014723c */ /* 0x090ff00000041814 */
[C---:B------:R-:W-:Y:S08]  /*3ea0*/  HMMA.16816.F32.BF16 R24, R184.reuse, R168, R24 ;  /* 0x000000a8b818723c */ /* 0x040ff00000041818 */
[-C--:B------:R-:W-:Y:S07]  /*3eb0*/  HMMA.16816.F32.BF16 R32, R184, R170.reuse, R32 ;  /* 0x000000aab820723c */ /* 0x080fee0000041820 */
[----:B------:R-:W-:Y:S01]  /*3ec0*/  SHF.L.U32 R184, R0, 0x1, RZ ;  /* 0x0000000100b87819 */ /* 0x000fe200000006ff */
[----:B------:R-:W-:Y:S01]  /*3ed0*/  HMMA.16816.F32.BF16 R36, R176, R170, R36 ;  /* 0x000000aab024723c */ /* 0x000fe20000041824 */
[----:B------:R-:W-:Y:S08]  /*3ee0*/  LDSM.16.M88.4 R168, [R216+0xe080] ;  /* 0x00e08000d8a8783b */ /* 0x000ff00000000200 */
[----:B------:R-:W1:Y:S08]  /*3ef0*/  LDSM.16.M88.4 R172, [R184+0x1a080] ;  /* 0x01a08000b8ac783b */ /* 0x000e700000000200 */
[----:B------:R-:W2:Y:S08]  /*3f00*/  LDSM.16.M88.4 R184, [R184+0x1b080] ;  /* 0x01b08000b8b8783b */ /* 0x000eb00000000200 */
[----:B------:R-:W-:Y:S08]  /*3f10*/  LDSM.16.M88.4 R176, [R214+0x1a080] ;  /* 0x01a08000d6b0783b */ /* 0x000ff00000000200 */
[----:B------:R-:W-:Y:S01]  /*3f20*/  LDS R0, [R231+0x202a0] ;  /* 0x0202a000e7007984 */ /* 0x000fe20000000800 */
[-C--:B-1----:R-:W-:Y:S08]  /*3f30*/  HMMA.16816.F32.BF16 R4, R172, R180.reuse, R4 ;  /* 0x000000b4ac04723c */ /* 0x082ff00000041804 */
[C---:B--2---:R-:W-:Y:S08]  /*3f40*/  HMMA.16816.F32.BF16 R8, R184.reuse, R180, R8 ;  /* 0x000000b4b808723c */ /* 0x044ff00000041808 */
        /* <DEDUP_REMOVED lines=20> */
[----:B------:R-:W-:Y:S01]  /*4090*/  LDSM.16.M88.4 R168, [R217+0xe080] ;  /* 0x00e08000d9a8783b */ /* 0x000fe20000000200 */
[----:B------:R3:W-:Y:S06]  /*40a0*/  MUFU.EX2 R178, R2 ;  /* 0x0000000200b27308 */ /* 0x0007ec0000000800 */
[-C--:B-1----:R-:W-:Y:S01]  /*40b0*/  HMMA.16816.F32.BF16 R4, R172, R180.reuse, R4 ;  /* 0x000000b4ac04723c */ /* 0x082fe20000041804 */
[----:B------:R-:W1:Y:S03]  /*40c0*/  LDS R3, [R231+0x20280] ;  /* 0x02028000e7037984 */ /* 0x000e660000000800 */
[----:B------:R-:W4:Y:S10]  /*40d0*/  MUFU.EX2 R179, R244 ;  /* 0x000000f400b37308 */ /* 0x000f340000000800 */
[----:B------:R-:W-:Y:S01]  /*40e0*/  MUFU.EX2 R176, R247 ;  /* 0x000000f700b07308 */ /* 0x000fe20000000800 */
[----:B---3--:R-:W-:Y:S01]  /*40f0*/  FFMA.FTZ R2, R206, c[0x0][0x29c], -R230 ;  /* 0x0000a700ce027a23 */ /* 0x008fe200000108e6 */
[----:B------:R-:W-:Y:S08]  /*4100*/  SEL R206, R227, 0xffffffe0, !P0 ;  /* 0xffffffe0e3ce7807 */ /* 0x000ff00004000000 */
[----:B------:R-:W3:Y:S01]  /*4110*/  MUFU.EX2 R177, R245 ;  /* 0x000000f500b17308 */ /* 0x000ee20000000800 */
[C---:B--2---:R-:W-:Y:S04]  /*4120*/  HMMA.16816.F32.BF16 R8, R184.reuse, R180, R8 ;  /* 0x000000b4b808723c */ /* 0x044fe80000041808 */
[--C-:B------:R-:W-:Y:S02]  /*4130*/  FADD.FTZ R6, R6, -R0.reuse ;  /* 0x8000000006067221 */ /* 0x100fe40000010000 */
[----:B------:R-:W-:Y:S02]  /*4140*/  FADD.FTZ R7, R7, -R0 ;  /* 0x8000000007077221 */ /* 0x000fe40000010000 */
[-C--:B------:R-:W-:Y:S01]  /*4150*/  HMMA.16816.F32.BF16 R12, R184, R182.reuse, R12 ;  /* 0x000000b6b80c723c */ /* 0x080fe2000004180c */
[----:B------:R2:W-:Y:S03]  /*4160*/  MUFU.EX2 R181, R2 ;  /* 0x0000000200b57308 */ /* 0x0005e60000000800 */
[----:B----4-:R-:W-:Y:S02]  /*4170*/  FMUL.FTZ R6, R179, R6 ;  /* 0x00000006b3067220 */ /* 0x010fe40000410000 */
[----:B------:R-:W-:Y:S02]  /*4180*/  FMUL.FTZ R7, R188, R7 ;  /* 0x00000007bc077220 */ /* 0x000fe40000410000 */
[C---:B------:R-:W-:Y:S03]  /*4190*/  HMMA.16816.F32.BF16 R16, R172.reuse, R182, R16 ;  /* 0x000000b6ac10723c */ /* 0x040fe60000041810 */
[----:B------:R3:W4:Y:S01]  /*41a0*/  MUFU.EX2 R180, R28 ;  /* 0x0000001c00b47308 */ /* 0x0007220000000800 */
[--C-:B-1----:R-:W-:Y:S02]  /*41b0*/  FADD.FTZ R4, R4, -R3.reuse ;  /* 0x8000000304047221 */ /* 0x102fe40000010000 */
[--C-:B------:R-:W-:Y:S02]  /*41c0*/  FADD.FTZ R5, R5, -R3.reuse ;  /* 0x8000000305057221 */ /* 0x100fe40000010000 */
[-C--:B------:R-:W-:Y:S04]  /*41d0*/  HMMA.16816.F32.BF16 R20, R172, R168.reuse, R20 ;  /* 0x000000a8ac14723c */ /* 0x080fe80000041814 */
[----:B------:R-:W-:Y:S01]  /*41e0*/  FMUL.FTZ R4, R195, R4 ;  /* 0x00000004c3047220 */ /* 0x000fe20000410000 */
[----:B------:R-:W-:Y:S01]  /*41f0*/  MUFU.EX2 R183, R250 ;  /* 0x000000fa00b77308 */ /* 0x000fe20000000800 */
[----:B------:R-:W-:Y:S02]  /*4200*/  FMUL.FTZ R5, R189, R5 ;  /* 0x00000005bd057220 */ /* 0x000fe40000410000 */
[C---:B------:R-:W-:Y:S01]  /*4210*/  HMMA.16816.F32.BF16 R24, R184.reuse, R168, R24 ;  /* 0x000000a8b818723c */ /* 0x040fe20000041818 */
[----:B--2---:R-:W1:Y:S03]  /*4220*/  LDS R2, [R231+0x20300] ;  /* 0x02030000e7027984 */ /* 0x004e660000000800 */
[----:B------:R-:W-:Y:S03]  /*4230*/  FFMA.FTZ R182, R251, c[0x0][0x29c], -R230 ;  /* 0x0000a700fbb67a23 */ /* 0x000fe600000108e6 */
[----:B------:R-:W-:Y:S01]  /*4240*/  F2FP.BF16.PACK_AB R168, R5, R4 ;  /* 0x0000000405a8723e */ /* 0x000fe200000010ff */
[-C--:B------:R-:W-:Y:S04]  /*4250*/  HMMA.16816.F32.BF16 R32, R184, R170.reuse, R32 ;  /* 0x000000aab820723c */ /* 0x080fe80000041820 */
[--C-:B------:R-:W-:Y:S01]  /*4260*/  FADD.FTZ R18, R18, -R0.reuse ;  /* 0x8000000012127221 */ /* 0x100fe20000010000 */
[----:B---3--:R-:W-:Y:S01]  /*4270*/  F2FP.BF16.PACK_AB R28, R178, R177 ;  /* 0x000000b1b21c723e */ /* 0x008fe200000010ff */
[--C-:B------:R-:W-:Y:S02]  /*4280*/  FADD.FTZ R19, R19, -R0.reuse ;  /* 0x8000000013137221 */ /* 0x100fe40000010000 */
[----:B------:R-:W-:Y:S04]  /*4290*/  HMMA.16816.F32.BF16 R36, R172, R170, R36 ;  /* 0x000000aaac24723c */ /* 0x000fe80000041824 */
[--C-:B------:R-:W-:Y:S02]  /*42a0*/  FADD.FTZ R22, R22, -R0.reuse ;  /* 0x8000000016167221 */ /* 0x100fe40000010000 */
[----:B------:R-:W-:Y:S02]  /*42b0*/  FADD.FTZ R23, R23, -R0 ;  /* 0x8000000017177221 */ /* 0x000fe40000010000 */
[--C-:B------:R-:W-:Y:S04]  /*42c0*/  FADD.FTZ R16, R16, -R3.reuse ;  /* 0x8000000310107221 */ /* 0x100fe80000010000 */
[--C-:B------:R-:W-:Y:S02]  /*42d0*/  FADD.FTZ R17, R17, -R3.reuse ;  /* 0x8000000311117221 */ /* 0x100fe40000010000 */
[--C-:B------:R-:W-:Y:S02]  /*42e0*/  FADD.FTZ R20, R20, -R3.reuse ;  /* 0x8000000314147221 */ /* 0x100fe40000010000 */
[--C-:B------:R-:W-:Y:S02]  /*42f0*/  FADD.FTZ R21, R21, -R3.reuse ;  /* 0x8000000315157221 */ /* 0x100fe40000010000 */
[--C-:B------:R-:W-:Y:S02]  /*4300*/  FFMA.FTZ R172, R209, c[0x0][0x29c], -R230.reuse ;  /* 0x0000a700d1ac7a23 */ /* 0x100fe400000108e6 */
[----:B------:R-:W-:Y:S02]  /*4310*/  FFMA.FTZ R171, R208, c[0x0][0x29c], -R230 ;  /* 0x0000a700d0ab7a23 */ /* 0x000fe400000108e6 */
[----:B------:R-:W-:Y:S02]  /*4320*/  FMUL.FTZ R20, R176, R20 ;  /* 0x00000014b0147220 */ /* 0x000fe40000410000 */
[--C-:B------:R-:W-:Y:S01]  /*4330*/  FADD.FTZ R38, R38, -R0.reuse ;  /* 0x8000000026267221 */ /* 0x100fe20000010000 */
[----:B------:R-:W-:Y:S01]  /*4340*/  MUFU.EX2 R173, R171 ;  /* 0x000000ab00ad7308 */ /* 0x000fe20000000800 */
[----:B------:R-:W-:Y:S02]  /*4350*/  FADD.FTZ R39, R39, -R0 ;  /* 0x8000000027277221 */ /* 0x000fe40000010000 */
[--C-:B------:R-:W-:Y:S01]  /*4360*/  FADD.FTZ R36, R36, -R3.reuse ;  /* 0x8000000324247221 */ /* 0x100fe20000010000 */
[----:B------:R-:W2:Y:S01]  /*4370*/  LDS R0, [R231+0x20320] ;  /* 0x02032000e7007984 */ /* 0x000ea20000000800 */
[----:B------:R-:W-:Y:S01]  /*4380*/  FADD.FTZ R37, R37, -R3 ;  /* 0x8000000325257221 */ /* 0x000fe20000010000 */
[----:B------:R-:W-:Y:S01]  /*4390*/  F2FP.BF16.PACK_AB R3, R188, R179 ;  /* 0x000000b3bc03723e */ /* 0x000fe200000010ff */
[C---:B------:R-:W-:Y:S01]  /*43a0*/  FMUL.FTZ R21, R30.reuse, R21 ;  /* 0x000000151e157220 */ /* 0x040fe20000410000 */
[----:B------:R-:W-:Y:S01]  /*43b0*/  F2FP.BF16.PACK_AB R30, R30, R176 ;  /* 0x000000b01e1e723e */ /* 0x000fe200000010ff */
[--C-:B------:R-:W-:Y:S01]  /*43c0*/  FFMA.FTZ R174, R203, c[0x0][0x29c], -R230.reuse ;  /* 0x0000a700cbae7a23 */ /* 0x100fe200000108e6 */
[----:B------:R-:W3:Y:S01]  /*43d0*/  MUFU.EX2 R172, R172 ;  /* 0x000000ac00ac7308 */ /* 0x000ee20000000800 */
[----:B------:R4:W-:Y:S01]  /*43e0*/  STS [R232+0x400], R3 ;  /* 0x00040003e8007388 */ /* 0x0009e20000000800 */
[--C-:B------:R-:W-:Y:S01]  /*43f0*/  FFMA.FTZ R175, R252, c[0x0][0x29c], -R230.reuse ;  /* 0x0000a700fcaf7a23 */ /* 0x100fe200000108e6 */
[----:B------:R-:W-:Y:S01]  /*4400*/  F2FP.BF16.PACK_AB R170, R21, R20 ;  /* 0x0000001415aa723e */ /* 0x000fe200000010ff */
[----:B------:R-:W-:Y:S01]  /*4410*/  FFMA.FTZ R230, R31, c[0x0][0x29c], -R230 ;  /* 0x0000a7001fe67a23 */ /* 0x000fe200000108e6 */
[----:B------:R-:W-:Y:S01]  /*4420*/  F2FP.BF16.PACK_AB R31, R189, R195 ;  /* 0x000000c3bd1f723e */ /* 0x000fe200000010ff */
[----:B------:R-:W-:Y:S01]  /*4430*/  FMUL.FTZ R4, R193, R22 ;  /* 0x00000016c1047220 */ /* 0x000fe20000410000 */
[----:B------:R-:W-:Y:S01]  /*4440*/  F2FP.BF16.PACK_AB R20, R192, R191 ;  /* 0x000000bfc014723e */ /* 0x000fe200000010ff */
[----:B------:R-:W-:Y:S02]  /*4450*/  FMUL.FTZ R21, R194, R23 ;  /* 0x00000017c2157220 */ /* 0x000fe40000410000 */
[C---:B------:R-:W-:Y:S01]  /*4460*/  FMUL.FTZ R17, R29.reuse, R17 ;  /* 0x000000111d117220 */ /* 0x040fe20000410000 */
[----:B------:R-:W-:Y:S01]  /*4470*/  F2FP.BF16.PACK_AB R29, R29, R190 ;  /* 0x000000be1d1d723e */ /* 0x000fe200000010ff */
[----:B------:R-:W-:Y:S01]  /*4480*/  STS [R232], R31 ;  /* 0x0000001fe8007388 */ /* 0x000fe20000000800 */
[----:B------:R-:W-:Y:S01]  /*4490*/  F2FP.BF16.PACK_AB R21, R21, R4 ;  /* 0x000000041515723e */ /* 0x000fe200000010ff */
[--C-:B-1----:R-:W-:Y:S01]  /*44a0*/  FADD.FTZ R4, R9, -R2.reuse ;  /* 0x8000000209047221 */ /* 0x102fe20000010000 */
[----:B------:R-:W-:Y:S01]  /*44b0*/  F2FP.BF16.PACK_AB R9, R200, R198 ;  /* 0x000000c6c809723e */ /* 0x000fe200000010ff */
[----:B------:R-:W-:Y:S01]  /*44c0*/  STS [R233], R29 ;  /* 0x0000001de9007388 */ /* 0x000fe20000000800 */
[----:B------:R-:W-:Y:S01]  /*44d0*/  FMUL.FTZ R36, R177, R36 ;  /* 0x00000024b1247220 */ /* 0x000fe20000410000 */
[----:B------:R-:W-:Y:S01]  /*44e0*/  MUFU.EX2 R171, R174 ;  /* 0x000000ae00ab7308 */ /* 0x000fe20000000800 */
[----:B------:R-:W-:Y:S01]  /*44f0*/  FMUL.FTZ R37, R178, R37 ;  /* 0x00000025b2257220 */ /* 0x000fe20000410000 */
[----:B------:R-:W-:Y:S01]  /*4500*/  STS [R233+0x400], R20 ;  /* 0x00040014e9007388 */ /* 0x000fe20000000800 */
[--C-:B------:R-:W-:Y:S02]  /*4510*/  FADD.FTZ R25, R25, -R2.reuse ;  /* 0x8000000219197221 */ /* 0x100fe40000010000 */
[--C-:B------:R-:W-:Y:S01]  /*4520*/  FADD.FTZ R33, R33, -R2.reuse ;  /* 0x8000000221217221 */ /* 0x100fe20000010000 */
[----:B------:R-:W-:Y:S01]  /*4530*/  STS [R232+0x1000], R9 ;  /* 0x00100009e8007388 */ /* 0x000fe20000000800 */
[--C-:B------:R-:W-:Y:S01]  /*4540*/  FADD.FTZ R8, R8, -R2.reuse ;  /* 0x8000000208087221 */ /* 0x100fe20000010000 */
[----:B----4-:R-:W-:Y:S01]  /*4550*/  F2FP.BF16.PACK_AB R3, R180, R181 ;  /* 0x000000b5b403723e */ /* 0x010fe200000010ff */
[--C-:B------:R-:W-:Y:S01]  /*4560*/  FADD.FTZ R12, R12, -R2.reuse ;  /* 0x800000020c0c7221 */ /* 0x100fe20000010000 */
[----:B------:R-:W-:Y:S01]  /*4570*/  F2FP.BF16.PACK_AB R23, R37, R36 ;  /* 0x000000242517723e */ /* 0x000fe200000010ff */
[--C-:B------:R-:W-:Y:S01]  /*4580*/  FADD.FTZ R13, R13, -R2.reuse ;  /* 0x800000020d0d7221 */ /* 0x100fe20000010000 */
[----:B------:R-:W1:Y:S01]  /*4590*/  MUFU.EX2 R37, R175 ;  /* 0x000000af00257308 */ /* 0x000e620000000800 */
[--C-:B------:R-:W-:Y:S01]  /*45a0*/  FADD.FTZ R24, R24, -R2.reuse ;  /* 0x8000000218187221 */ /* 0x100fe20000010000 */
[----:B------:R-:W-:Y:S01]  /*45b0*/  STS [R232+0x1400], R3 ;  /* 0x00140003e8007388 */ /* 0x000fe20000000800 */
[----:B------:R-:W-:Y:S01]  /*45c0*/  FADD.FTZ R32, R32, -R2 ;  /* 0x8000000220207221 */ /* 0x000fe20000010000 */
[----:B---3--:R-:W-:Y:S01]  /*45d0*/  F2FP.BF16.PACK_AB R2, R172, R173 ;  /* 0x000000adac02723e */ /* 0x008fe200000010ff */
[----:B------:R-:W-:Y:S02]  /*45e0*/  FMUL.FTZ R16, R190, R16 ;  /* 0x00000010be107220 */ /* 0x000fe40000410000 */
[----:B------:R-:W-:Y:S01]  /*45f0*/  FMUL.FTZ R5, R191, R18 ;  /* 0x00000012bf057220 */ /* 0x000fe20000410000 */
[----:B------:R-:W-:Y:S01]  /*4600*/  F2FP.BF16.PACK_AB R18, R194, R193 ;  /* 0x000000c1c212723e */ /* 0x000fe200000010ff */
[----:B------:R1:W-:Y:S01]  /*4610*/  STS [R233+0x1400], R2 ;  /* 0x00140002e9007388 */ /* 0x0003e20000000800 */
[----:B------:R-:W-:Y:S01]  /*4620*/  F2FP.BF16.PACK_AB R169, R17, R16 ;  /* 0x0000001011a9723e */ /* 0x000fe200000010ff */
[----:B------:R-:W-:Y:S01]  /*4630*/  MUFU.EX2 R36, R182 ;  /* 0x000000b600247308 */ /* 0x000fe20000000800 */
[----:B------:R-:W-:Y:S01]  /*4640*/  F2FP.BF16.PACK_AB R17, R7, R6 ;  /* 0x000000060711723e */ /* 0x000fe200000010ff */
[----:B------:R-:W-:Y:S01]  /*4650*/  FMUL.FTZ R19, R192, R19 ;  /* 0x00000013c0137220 */ /* 0x000fe20000410000 */
[----:B------:R-:W-:Y:S01]  /*4660*/  F2FP.BF16.PACK_AB R7, R202, R201 ;  /* 0x000000c9ca07723e */ /* 0x000fe200000010ff */
[----:B------:R-:W-:Y:S01]  /*4670*/  FMUL.FTZ R6, R200, R4 ;  /* 0x00000004c8067220 */ /* 0x000fe20000410000 */
[----:B------:R-:W-:Y:S01]  /*4680*/  F2FP.BF16.PACK_AB R16, R228, R196 ;  /* 0x000000c4e410723e */ /* 0x000fe200000010ff */
[--C-:B--2---:R-:W-:Y:S01]  /*4690*/  FADD.FTZ R10, R10, -R0.reuse ;  /* 0x800000000a0a7221 */ /* 0x104fe20000010000 */
[----:B------:R-:W-:Y:S01]  /*46a0*/  F2FP.BF16.PACK_AB R4, R197, R199 ;  /* 0x000000c7c504723e */ /* 0x000fe200000010ff */
[----:B------:R-:W-:Y:S01]  /*46b0*/  STS [R233+0x1000], R7 ;  /* 0x00100007e9007388 */ /* 0x000fe20000000800 */
[----:B------:R-:W-:Y:S01]  /*46c0*/  F2FP.BF16.PACK_AB R19, R19, R5 ;  /* 0x000000051313723e */ /* 0x000fe200000010ff */
[----:B------:R-:W2:Y:S01]  /*46d0*/  MUFU.EX2 R230, R230 ;  /* 0x000000e600e67308 */ /* 0x000ea20000000800 */
[----:B------:R-:W-:Y:S01]  /*46e0*/  F2FP.BF16.PACK_AB R5, R229, R183 ;  /* 0x000000b7e505723e */ /* 0x000fe200000010ff */
[----:B------:R-:W-:Y:S01]  /*46f0*/  STS [R232+0x2000], R30 ;  /* 0x0020001ee8007388 */ /* 0x000fe20000000800 */
[--C-:B------:R-:W-:Y:S02]  /*4700*/  FADD.FTZ R11, R11, -R0.reuse ;  /* 0x800000000b0b7221 */ /* 0x100fe40000010000 */
[----:B------:R-:W-:Y:S01]  /*4710*/  FMUL.FTZ R10, R181, R10 ;  /* 0x0000000ab50a7220 */ /* 0x000fe20000410000 */
[----:B------:R-:W-:Y:S01]  /*4720*/  STS [R232+0x2400], R18 ;  /* 0x00240012e8007388 */ /* 0x000fe20000000800 */
[----:B------:R-:W-:Y:S02]  /*4730*/  FMUL.FTZ R11, R180, R11 ;  /* 0x0000000bb40b7220 */ /* 0x000fe40000410000 */
[----:B------:R-:W-:Y:S01]  /*4740*/  FMUL.FTZ R38, R196, R38 ;  /* 0x00000026c4267220 */ /* 0x000fe20000410000 */
[----:B------:R-:W-:Y:S01]  /*4750*/  STS [R233+0x2000], R28 ;  /* 0x0020001ce9007388 */ /* 0x000fe20000000800 */
[----:B------:R-:W-:Y:S01]  /*4760*/  FMUL.FTZ R22, R228, R39 ;  /* 0x00000027e4167220 */ /* 0x000fe20000410000 */
[----:B-1----:R-:W-:Y:S02]  /*4770*/  F2FP.BF16.PACK_AB R2, R37, R171 ;  /* 0x000000ab2502723e */ /* 0x002fe400000010ff */
[----:B------:R-:W-:Y:S01]  /*4780*/  STS [R233+0x2400], R16 ;  /* 0x00240010e9007388 */ /* 0x000fe20000000800 */
[----:B------:R-:W-:Y:S01]  /*4790*/  FMUL.FTZ R39, R198, R8 ;  /* 0x00000008c6277220 */ /* 0x000fe20000410000 */
[----:B------:R-:W-:Y:S01]  /*47a0*/  F2FP.BF16.PACK_AB R22, R22, R38 ;  /* 0x000000261616723e */ /* 0x000fe200000010ff */
[--C-:B------:R-:W-:Y:S01]  /*47b0*/  FADD.FTZ R15, R15, -R0.reuse ;  /* 0x800000000f0f7221 */ /* 0x100fe20000010000 */
[----:B------:R2:W-:Y:S01]  /*47c0*/  STS [R232+0x3400], R2 ;  /* 0x00340002e8007388 */ /* 0x0005e20000000800 */
[--C-:B------:R-:W-:Y:S01]  /*47d0*/  FADD.FTZ R14, R14, -R0.reuse ;  /* 0x800000000e0e7221 */ /* 0x100fe20000010000 */
[----:B------:R-:W-:Y:S01]  /*47e0*/  F2FP.BF16.PACK_AB R6, R6, R39 ;  /* 0x000000270606723e */ /* 0x000fe200000010ff */
[----:B------:R-:W-:Y:S01]  /*47f0*/  FMUL.FTZ R38, R201, R12 ;  /* 0x0000000cc9267220 */ /* 0x000fe20000410000 */
[----:B------:R1:W-:Y:S01]  /*4800*/  STS [R232+0x3000], R4 ;  /* 0x00300004e8007388 */ /* 0x0003e20000000800 */
[----:B------:R-:W-:Y:S02]  /*4810*/  FMUL.FTZ R8, R202, R13 ;  /* 0x0000000dca087220 */ /* 0x000fe40000410000 */
[----:B------:R-:W-:Y:S01]  /*4820*/  FMUL.FTZ R14, R173, R14 ;  /* 0x0000000ead0e7220 */ /* 0x000fe20000410000 */
[----:B------:R-:W-:Y:S01]  /*4830*/  STS [R233+0x3000], R5 ;  /* 0x00300005e9007388 */ /* 0x000fe20000000800 */
[--C-:B------:R-:W-:Y:S01]  /*4840*/  FADD.FTZ R27, R27, -R0.reuse ;  /* 0x800000001b1b7221 */ /* 0x100fe20000010000 */
[----:B------:R-:W-:Y:S01]  /*4850*/  F2FP.BF16.PACK_AB R8, R8, R38 ;  /* 0x000000260808723e */ /* 0x000fe200000010ff */
[--C-:B------:R-:W-:Y:S02]  /*4860*/  FADD.FTZ R26, R26, -R0.reuse ;  /* 0x800000001a1a7221 */ /* 0x100fe40000010000 */
[----:B------:R-:W-:Y:S02]  /*4870*/  FMUL.FTZ R24, R199, R24 ;  /* 0x00000018c7187220 */ /* 0x000fe40000410000 */
[----:B------:R-:W-:Y:S02]  /*4880*/  FMUL.FTZ R12, R197, R25 ;  /* 0x00000019c50c7220 */ /* 0x000fe40000410000 */
[--C-:B------:R-:W-:Y:S02]  /*4890*/  FADD.FTZ R35, R35, -R0.reuse ;  /* 0x8000000023237221 */ /* 0x100fe40000010000 */
[----:B------:R-:W-:Y:S01]  /*48a0*/  FMUL.FTZ R26, R171, R26 ;  /* 0x0000001aab1a7220 */ /* 0x000fe20000410000 */
[----:B------:R-:W-:Y:S01]  /*48b0*/  F2FP.BF16.PACK_AB R12, R12, R24 ;  /* 0x000000180c0c723e */ /* 0x000fe200000010ff */
[----:B------:R-:W-:Y:S02]  /*48c0*/  FMUL.FTZ R3, R37, R27 ;  /* 0x0000001b25037220 */ /* 0x000fe40000410000 */
[----:B------:R-:W-:Y:S01]  /*48d0*/  FADD.FTZ R34, R34, -R0 ;  /* 0x8000000022227221 */ /* 0x000fe20000010000 */
[----:B--2---:R-:W-:Y:S01]  /*48e0*/  F2FP.BF16.PACK_AB R2, R230, R36 ;  /* 0x00000024e602723e */ /* 0x004fe200000010ff */
[----:B------:R-:W-:Y:S01]  /*48f0*/  FMUL.FTZ R32, R183, R32 ;  /* 0x00000020b7207220 */ /* 0x000fe20000410000 */
[----:B------:R-:W-:Y:S01]  /*4900*/  F2FP.BF16.PACK_AB R3, R3, R26 ;  /* 0x0000001a0303723e */ /* 0x000fe200000010ff */
[----:B------:R-:W-:Y:S02]  /*4910*/  FMUL.FTZ R13, R229, R33 ;  /* 0x00000021e50d7220 */ /* 0x000fe40000410000 */
[----:B------:R2:W-:Y:S01]  /*4920*/  STS [R233+0x3400], R2 ;  /* 0x00340002e9007388 */ /* 0x0005e20000000800 */
[----:B-1----:R-:W-:Y:S02]  /*4930*/  FMUL.FTZ R4, R172, R15 ;  /* 0x0000000fac047220 */ /* 0x002fe40000410000 */
[----:B------:R-:W-:Y:S01]  /*4940*/  FMUL.FTZ R34, R36, R34 ;  /* 0x0000002224227220 */ /* 0x000fe20000410000 */
[----:B------:R-:W-:Y:S01]  /*4950*/  BAR.SYNC.DEFER_BLOCKING 0x0 ;  /* 0x0000000000007b1d */ /* 0x000fe20000010000 */
[----:B------:R-:W-:Y:S01]  /*4960*/  FMUL.FTZ R0, R230, R35 ;  /* 0x00000023e6007220 */ /* 0x000fe20000410000 */
[----:B------:R-:W-:Y:S02]  /*4970*/  F2FP.BF16.PACK_AB R4, R4, R14 ;  /* 0x0000000e0404723e */ /* 0x000fe400000010ff */
[----:B------:R-:W-:Y:S02]  /*4980*/  F2FP.BF16.PACK_AB R13, R13, R32 ;  /* 0x000000200d0d723e */ /* 0x000fe400000010ff */
[----:B------:R-:W-:Y:S02]  /*4990*/  F2FP.BF16.PACK_AB R0, R0, R34 ;  /* 0x000000220000723e */ /* 0x000fe400000010ff */
[----:B--2---:R-:W-:Y:S01]  /*49a0*/  F2FP.BF16.PACK_AB R2, R11, R10 ;  /* 0x0000000a0b02723e */ /* 0x004fe200000010ff */
        /* <DEDUP_REMOVED lines=11> */
[----:B-1----:R-:W-:Y:S03]  /*4a60*/  IADD3 R2, R222, UR4, RZ ;  /* 0x00000004de027c10 */ /* 0x002fe6000fffe0ff */
        /* <DEDUP_REMOVED lines=8> */
[----:B-1----:R-:W-:Y:S07]  /*4af0*/  SHF.L.U32 R3, R215, 0x1, RZ ;  /* 0x00000001d7037819 */ /* 0x002fee00000006ff */
[----:B------:R-:W1:Y:S01]  /*4b00*/  LDSM.16.MT88.4 R12, [R212+0x20480] ;  /* 0x02048000d40c783b */ /* 0x000e620000004200 */
[----:B------:R-:W-:Y:S02]  /*4b10*/  IADD3 R205, R3, R206, RZ ;  /* 0x000000ce03cd7210 */ /* 0x000fe40007ffe0ff */
[----:B--2---:R-:W-:Y:S05]  /*4b20*/  SHF.L.U32 R0, R222, 0x1, RZ ;  /* 0x00000001de007819 */ /* 0x004fea00000006ff */
        /* <DEDUP_REMOVED lines=95> */
[----:B-12-4-:R-:W2:Y:S01]  /*5120*/  LDL R209, [R1] ;  /* 0x0000000001d17983 */ /* 0x016ea20000100800 */
[----:B------:R-:W-:Y:S01]  /*5130*/  ULDC.64 UR6, c[0x0][0x208] ;  /* 0x0000820000067ab9 */ /* 0x000fe20000000a00 */
[----:B------:R-:W-:Y:S01]  /*5140*/  IMAD.MOV.U32 R7, RZ, RZ, c[0x0][0x208] ;  /* 0x00008200ff077624 */ /* 0x000fe200078e00ff */
[----:B------:R-:W-:Y:S01]  /*5150*/  UIMAD.WIDE.U32 UR18, UR15, UR6, URZ ;  /* 0x000000060f1272a5 */ /* 0x000fe2000f8e003f */
[----:B------:R-:W3:Y:S01]  /*5160*/  LDL.64 R236, [R1+0x10] ;  /* 0x0000100001ec7983 */ /* 0x000ee20000100a00 */
[----:B------:R-:W-:Y:S01]  /*5170*/  IMAD.MOV.U32 R6, RZ, RZ, 0x6 ;  /* 0x00000006ff067424 */ /* 0x000fe200078e00ff */
[----:B------:R-:W-:Y:S01]  /*5180*/  USHF.R.S32.HI UR4, URZ, 0x1f, UR15 ;  /* 0x0000001f3f047899 */ /* 0x000fe2000801140f */
[C---:B------:R-:W-:Y:S01]  /*5190*/  IMAD.SHL.U32 R10, R7.reuse, 0x40, RZ ;  /* 0x00000040070a7824 */ /* 0x040fe200078e00ff */
[----:B------:R-:W4:Y:S01]  /*51a0*/  LDL R207, [R1+0x3c] ;  /* 0x00003c0001cf7983 */ /* 0x000f220000100800 */
[----:B------:R-:W-:Y:S01]  /*51b0*/  MOV R5, UR18 ;  /* 0x0000001200057c02 */ /* 0x000fe20008000f00 */
[----:B------:R-:W-:Y:S01]  /*51c0*/  UIMAD UR4, UR4, UR6, URZ ;  /* 0x00000006040472a4 */ /* 0x000fe2000f8e023f */
[----:B------:R-:W-:Y:S01]  /*51d0*/  IMAD.U32 R4, RZ, RZ, UR18 ;  /* 0x00000012ff047e24 */ /* 0x000fe2000f8e00ff */
[----:B------:R-:W-:Y:S02]  /*51e0*/  SHF.L.U64.HI R7, R7, R6, c[0x0][0x20c] ;  /* 0x0000830007077619 */ /* 0x000fe40000010206 */
[----:B------:R-:W-:Y:S02]  /*51f0*/  UIMAD UR4, UR15, UR7, UR4 ;  /* 0x000000070f0472a4 */ /* 0x000fe4000f8e0204 */
[----:B------:R-:W-:Y:S02]  /*5200*/  USHF.L.U32 UR15, UR15, 0x6, URZ ;  /* 0x000000060f0f7899 */ /* 0x000fe4000800063f */
[----:B------:R-:W-:Y:S04]  /*5210*/  UIADD3 UR4, UR19, UR4, URZ ;  /* 0x0000000413047290 */ /* 0x000fe8000fffe03f */
[----:B------:R-:W-:Y:S02]  /*5220*/  IMAD.U32 R6, RZ, RZ, UR15 ;  /* 0x0000000fff067e24 */ /* 0x000fe4000f8e00ff */
[----:B------:R-:W-:Y:S02]  /*5230*/  IMAD.U32 R3, RZ, RZ, UR4 ;  /* 0x00000004ff037e24 */ /* 0x000fe4000f8e00ff */
[----:B--2---:R-:W-:Y:S02]  /*5240*/  IMAD.MOV.U32 R211, RZ, RZ, R209 ;  /* 0x000000ffffd37224 */ /* 0x004fe400078e00d1 */
[----:B------:R-:W2:Y:S01]  /*5250*/  LDL.64 R208, [R1+0x20] ;  /* 0x0000200001d07983 */ /* 0x000ea20000100a00 */
[----:B---3--:R-:W-:Y:S02]  /*5260*/  LEA R4, P1, R4, R236, 0x7 ;  /* 0x000000ec04047211 */ /* 0x008fe400078238ff */
[----:B------:R-:W-:Y:S02]  /*5270*/  IADD3 R6, -R211, UR14, -R6 ;  /* 0x0000000ed3067c10 */ /* 0x000fe4000fffe906 */
[----:B------:R-:W-:Y:S01]  /*5280*/  LEA.HI.X R5, R5, R237, R3, 0x7, P1 ;  /* 0x000000ed05057211 */ /* 0x000fe200008f3c03 */
[----:B------:R-:W-:Y:S01]  /*5290*/  IMAD.U32 R3, RZ, RZ, UR12 ;  /* 0x0000000cff037e24 */ /* 0x000fe2000f8e00ff */
[C---:B------:R-:W-:Y:S03]  /*52a0*/  IADD3 R8, P2, P1, R10.reuse, 0x80, R4 ;  /* 0x000000800a087810 */ /* 0x040fe6000795e004 */
[----:B----4-:R-:W-:Y:S01]  /*52b0*/  IMAD R3, R3, 0x4000, R207 ;  /* 0x0000400003037824 */ /* 0x010fe200078e02cf */
[C---:B------:R-:W-:Y:S01]  /*52c0*/  IADD3.X R9, R7.reuse, RZ, R5, P2, P1 ;  /* 0x000000ff07097210 */ /* 0x040fe200017e2405 */
[----:B------:R-:W1:Y:S01]  /*52d0*/  S2R R207, SR_TID.X ;  /* 0x0000000000cf7919 */ /* 0x000e620000002100 */
[----:B------:R-:W-:Y:S04]  /*52e0*/  IADD3 R10, P1, R10, R4, RZ ;  /* 0x000000040a0a7210 */ /* 0x000fe80007f3e0ff */
[----:B------:R-:W-:Y:S02]  /*52f0*/  IADD3.X R11, R7, R5, RZ, P1, !PT ;  /* 0x00000005070b7210 */ /* 0x000fe40000ffe4ff */
[C---:B------:R-:W-:Y:S11]  /*5300*/  ISETP.LT.OR P1, PT, R6.reuse, 0x1, P4 ;  /* 0x000000010600780c */ /* 0x040ff60002721670 */
[----:B------:R-:W-:Y:S02]  /*5310*/  @!UPT UIADD3 URZ, URZ, URZ, URZ ;  /* 0x0000003f3f3ff290 */ /* 0x000fe4000fffe03f */
[----:B------:R-:W-:Y:S01]  /*5320*/  @!PT LDS RZ, [RZ] ;  /* 0x00000000fffff984 */ /* 0x000fe20000000800 */
[----:B------:R-:W-:Y:S01]  /*5330*/  @!PT LDS RZ, [RZ] ;  /* 0x00000000fffff984 */ /* 0x000fe20000000800 */
[----:B------:R-:W-:Y:S01]  /*5340*/  @!PT LDS RZ, [RZ] ;  /* 0x00000000fffff984 */ /* 0x000fe20000000800 */
[----:B------:R3:W-:Y:S01]  /*5350*/  LDGSTS.E.BYPASS.LTC128B.128 [R3], [R4.64], !P1 ;  /* 0x0000000004037fae */ /* 0x0007e2000c901d50 */
[C---:B------:R-:W-:Y:S02]  /*5360*/  ISETP.LT.OR P1, PT, R6.reuse, 0x1, P6 ;  /* 0x000000010600780c */ /* 0x040fe40003721670 */
[----:B-1----:R-:W-:Y:S11]  /*5370*/  SHF.L.U32 R207, R207, 0x2, RZ ;  /* 0x00000002cfcf7819 */ /* 0x002ff600000006ff */
[----:B------:R3:W-:Y:S01]  /*5380*/  LDGSTS.E.BYPASS.LTC128B.128 [R3+0x2000], [R4.64+0x80], !P1 ;  /* 0x0200008004037fae */ /* 0x0007e2000c901d50 */
[C---:B------:R-:W-:Y:S11]  /*5390*/  ISETP.LT.OR P1, PT, R6.reuse, 0x21, P4 ;  /* 0x000000210600780c */ /* 0x040ff60002721670 */
[----:B------:R-:W-:Y:S02]  /*53a0*/  @!UPT UIADD3 URZ, URZ, URZ, URZ ;  /* 0x0000003f3f3ff290 */ /* 0x000fe4000fffe03f */
[----:B------:R1:W-:Y:S01]  /*53b0*/  LDGSTS.E.BYPASS.LTC128B.128 [R3+0x1000], [R10.64], !P1 ;  /* 0x010000000a037fae */ /* 0x0003e2000c901d50 */
[----:B------:R-:W-:Y:S01]  /*53c0*/  ISETP.LT.OR P1, PT, R6, 0x21, P6 ;  /* 0x000000210600780c */ /* 0x000fe20003721670 */
[----:B---3--:R-:W-:Y:S11]  /*53d0*/  IMAD.U32 R4, RZ, RZ, UR12 ;  /* 0x0000000cff047e24 */ /* 0x008ff6000f8e00ff */
[----:B------:R-:W-:Y:S01]  /*53e0*/  @!UPT UIADD3 URZ, URZ, URZ, URZ ;  /* 0x0000003f3f3ff290 */ /* 0x000fe2000fffe03f */
[----:B------:R1:W-:Y:S01]  /*53f0*/  LDGSTS.E.BYPASS.LTC128B.128 [R3+0x3000], [R8.64], !P1 ;  /* 0x0300000008037fae */ /* 0x0003e2000c901d50 */
[----:B------:R-:W-:Y:S01]  /*5400*/  MOV R5, UR15 ;  /* 0x0000000f00057c02 */ /* 0x000fe20008000f00 */
[----:B------:R-:W-:Y:S04]  /*5410*/  @!P3 IMAD R4, R4, 0x40, R207 ;  /* 0x000000400404b824 */ /* 0x000fe800078e02cf */
[----:B------:R-:W-:Y:S02]  /*5420*/  @!P3 IMAD.SHL.U32 R6, R4, 0x4, RZ ;  /* 0x000000040406b824 */ /* 0x000fe400078e00ff */
[----:B--2---:R-:W-:Y:S05]  /*5430*/  @!P3 IMAD.WIDE R4, R5, 0x4, R208 ;  /* 0x000000040504b825 */ /* 0x004fea00078e02d0 */
[----:B------:R1:W-:Y:S02]  /*5440*/  @!P3 LDGSTS.E.BYPASS.LTC128B.128 [R6+0x20280], [R4.64] ;  /* 0x202800000406bfae */ /* 0x0003e4000b901d50 */
.L_x_1135:
[-C--:B-12-4-:R-:W-:Y:S01]  /*5450*/  HMMA.16816.F32.BF16 R4, R36, R16.reuse, RZ ;  /* 0x000000102404723c */ /* 0x096fe200000418ff */
[----:B------:R-:W-:Y:S01]  /*5460*/  LDSM.16.MT88.4 R184, [R0+0x1080] ;  /* 0x0010800000b8783b */ /* 0x000fe20000004200 */
[----:B------:R-:W-:Y:S02]  /*5470*/  USHF.L.U32 UR4, UR8, 0xd, URZ ;  /* 0x0000000d08047899 */ /* 0x000fe4000800063f */
[----:B------:R-:W-:Y:S01]  /*5480*/  IMAD.IADD R3, R204, 0x1, R221 ;  /* 0x00000001cc037824 */ /* 0x000fe200078e02dd */
[----:B------:R-:W-:Y:S01]  /*5490*/  UIADD3 UR8, UR8, 0x1, URZ ;  /* 0x0000000108087890 */ /* 0x000fe2000fffe03f */
[----:B------:R-:W-:Y:S01]  /*54a0*/  LDSM.16.MT88.4 R192, [R0+0x5080] ;  /* 0x0050800000c0783b */ /* 0x000fe20000004200 */
[----:B------:R-:W-:Y:S01]  /*54b0*/  UIADD3 UR7, UR5, 0x1, URZ ;  /* 0x0000000105077890 */ /* 0x000fe2000fffe03f */
[C---:B------:R-:W-:Y:S01]  /*54c0*/  HMMA.16816.F32.BF16 R8, R28.reuse, R16, RZ ;  /* 0x000000101c08723c */ /* 0x040fe200000418ff */
[----:B------:R-:W-:Y:S02]  /*54d0*/  UISETP.GE.AND UP0, UPT, UR8, UR9, UPT ;  /* 0x000000090800728c */ /* 0x000fe4000bf06270 */
[----:B------:R-:W1:Y:S01]  /*54e0*/  LDSM.16.M88.4 R180, [R3+0x24480] ;  /* 0x0244800003b4783b */ /* 0x000e620000000200 */
[----:B------:R-:W-:Y:S02]  /*54f0*/  UISETP.GE.AND UP3, UPT, UR5, 0x1, UPT ;  /* 0x000000010500788c */ /* 0x000fe4000bf66270 */
[----:B------:R-:W-:Y:S02]  /*5500*/  UIADD3 UR6, UR13, 0x1, URZ ;  /* 0x000000010d067890 */ /* 0x000fe4000fffe03f */
[-C--:B------:R-:W-:Y:S01]  /*5510*/  HMMA.16816.F32.BF16 R12, R28, R18.reuse, RZ ;  /* 0x000000121c0c723c */ /* 0x080fe200000418ff */
[----:B------:R-:W2:Y:S01]  /*5520*/  LDSM.16.M88.4 R188, [R3+0x25480] ;  /* 0x0254800003bc783b */ /* 0x000ea20000000200 */
[----:B------:R-:W-:Y:S02]  /*5530*/  UISETP.GE.AND UP2, UPT, UR13, 0x1, UPT ;  /* 0x000000010d00788c */ /* 0x000fe4000bf46270 */
[----:B------:R-:W-:Y:S02]  /*5540*/  UISETP.GE.AND UP1, UPT, UR12, 0x1, UPT ;  /* 0x000000010c00788c */ /* 0x000fe4000bf26270 */
[----:B------:R-:W3:Y:S01]  /*5550*/  LDL.64 R208, [R1+0x30] ;  /* 0x0000300001d07983 */ /* 0x000ee20000100a00 */
[----:B------:R-:W-:Y:S01]  /*5560*/  USEL UR5, UR7, URZ, !UP3 ;  /* 0x0000003f07057287 */ /* 0x000fe2000d800000 */
[C---:B------:R-:W-:Y:S01]  /*5570*/  HMMA.16816.F32.BF16 R16, R36.reuse, R18, RZ ;  /* 0x000000122410723c */ /* 0x040fe200000418ff */
[----:B------:R-:W-:Y:S02]  /*5580*/  USEL UR13, UR6, URZ, !UP2 ;  /* 0x0000003f060d7287 */ /* 0x000fe4000d000000 */
[----:B------:R-:W4:Y:S05]  /*5590*/  LDL R207, [R1+0x38] ;  /* 0x0000380001cf7983 */ /* 0x000f2a0000100800 */
[-C--:B------:R-:W-:Y:S01]  /*55a0*/  HMMA.16816.F32.BF16 R20, R36, R168.reuse, RZ ;  /* 0x000000a82414723c */ /* 0x080fe200000418ff */
[----:B------:R-:W0:Y:S07]  /*55b0*/  LDGDEPBAR ;  /* 0x00000000000079af */ /* 0x000e2e0000000000 */
[C---:B------:R-:W-:Y:S08]  /*55c0*/  HMMA.16816.F32.BF16 R24, R28.reuse, R168, RZ ;  /* 0x000000a81c18723c */ /* 0x040ff000000418ff */
[-C--:B------:R-:W-:Y:S08]  /*55d0*/  HMMA.16816.F32.BF16 R28, R28, R170.reuse, RZ ;  /* 0x000000aa1c1c723c */ /* 0x080ff000000418ff */
[----:B------:R-:W-:Y:S01]  /*55e0*/  HMMA.16816.F32.BF16 R32, R36, R170, RZ ;  /* 0x000000aa2420723c */ /* 0x000fe200000418ff */
[----:B------:R-:W-:Y:S07]  /*55f0*/  LDSM.16.MT88.4 R168, [R0+0x1880] ;  /* 0x0018800000a8783b */ /* 0x000fee0000004200 */
[-C--:B------:R-:W-:Y:S08]  /*5600*/  HMMA.16816.F32.BF16 R4, R172, R176.reuse, R4 ;  /* 0x000000b0ac04723c */ /* 0x080ff00000041804 */
[C---:B------:R-:W-:Y:S07]  /*5610*/  HMMA.16816.F32.BF16 R8, R196.reuse, R176, R8 ;  /* 0x000000b0c408723c */ /* 0x040fee0000041808 */
[----:B------:R-:W-:Y:S01]  /*5620*/  IMAD.IADD R176, R206, 0x1, R3 ;  /* 0x00000001ceb07824 */ /* 0x000fe200078e0203 */
[-C--:B------:R-:W-:Y:S04]  /*5630*/  HMMA.16816.F32.BF16 R12, R196, R178.reuse, R12 ;  /* 0x000000b2c40c723c */ /* 0x080fe8000004180c */
[----:B------:R-:W5:Y:S04]  /*5640*/  LDSM.16.M88.4 R36, [R176+0x24480] ;  /* 0x02448000b024783b */ /* 0x000f680000000200 */
[C---:B------:R-:W-:Y:S01]  /*5650*/  HMMA.16816.F32.BF16 R16, R172.reuse, R178, R16 ;  /* 0x000000b2ac10723c */ /* 0x040fe20000041810 */
[----:B------:R-:W2:Y:S07]  /*5660*/  LDSM.16.M88.4 R176, [R176+0x25480] ;  /* 0x02548000b0b0783b */ /* 0x000eae0000000200 */
[-C--:B------:R-:W-:Y:S08]  /*5670*/  HMMA.16816.F32.BF16 R20, R172, R200.reuse, R20 ;  /* 0x000000c8ac14723c */ /* 0x080ff00000041814 */
[C---:B------:R-:W-:Y:S08]  /*5680*/  HMMA.16816.F32.BF16 R24, R196.reuse, R200, R24 ;  /* 0x000000c8c418723c */ /* 0x040ff00000041818 */
[-C--:B------:R-:W-:Y:S01]  /*5690*/  HMMA.16816.F32.BF16 R28, R196, R202.reuse, R28 ;  /* 0x000000cac41c723c */ /* 0x080fe2000004181c */
[----:B------:R-:W5:Y:S07]  /*56a0*/  LDSM.16.MT88.4 R196, [R0+0x5880] ;  /* 0x0058800000c4783b */ /* 0x000f6e0000004200 */
[----:B------:R-:W-:Y:S01]  /*56b0*/  HMMA.16816.F32.BF16 R32, R172, R202, R32 ;  /* 0x000000caac20723c */ /* 0x000fe20000041820 */
[----:B------:R-:W-:Y:S05]  /*56c0*/  LDSM.16.M88.4 R172, [R204+0x26480] ;  /* 0x02648000ccac783b */ /* 0x000fea0000000200 */
[----:B------:R-:W-:Y:S02]  /*56d0*/  LDSM.16.M88.4 R200, [R3+0x27480] ;  /* 0x0274800003c8783b */ /* 0x000fe40000000200 */
[-C--:B-1----:R-:W-:Y:S08]  /*56e0*/  HMMA.16816.F32.BF16 R4, R180, R184.reuse, R4 ;  /* 0x000000b8b404723c */ /* 0x082ff00000041804 */
[C---:B--2---:R-:W-:Y:S08]  /*56f0*/  HMMA.16816.F32.BF16 R8, R188.reuse, R184, R8 ;  /* 0x000000b8bc08723c */ /* 0x044ff00000041808 */
[-C--:B------:R-:W-:Y:S08]  /*5700*/  HMMA.16816.F32.BF16 R12, R188, R186.reuse, R12 ;  /* 0x000000babc0c723c */ /* 0x080ff0000004180c */
[C---:B------:R-:W-:Y:S01]  /*5710*/  HMMA.16816.F32.BF16 R16, R180.reuse, R186, R16 ;  /* 0x000000bab410723c */ /* 0x040fe20000041810 */
[----:B------:R-:W1:Y:S07]  /*5720*/  LDSM.16.MT88.4 R184, [R0+0x2080] ;  /* 0x0020800000b8783b */ /* 0x000e6e0000004200 */
[-C--:B------:R-:W-:Y:S08]  /*5730*/  HMMA.16816.F32.BF16 R20, R180, R192.reuse, R20 ;  /* 0x000000c0b414723c */ /* 0x080ff00000041814 */
[C---:B------:R-:W-:Y:S08]  /*5740*/  HMMA.16816.F32.BF16 R24, R188.reuse, R192, R24 ;  /* 0x000000c0bc18723c */ /* 0x040ff00000041818 */
[-C--:B------:R-:W-:Y:S01]  /*5750*/  HMMA.16816.F32.BF16 R28, R188, R194.reuse, R28 ;  /* 0x000000c2bc1c723c */ /* 0x080fe2000004181c */
[----:B------:R-:W2:Y:S07]  /*5760*/  LDSM.16.M88.4 R188, [R204+0x27480] ;  /* 0x02748000ccbc783b */ /* 0x000eae0000000200 */
[----:B------:R-:W-:Y:S01]  /*5770*/  HMMA.16816.F32.BF16 R32, R180, R194, R32 ;  /* 0x000000c2b420723c */ /* 0x000fe20000041820 */
[----:B------:R-:W1:Y:S05]  /*5780*/  LDSM.16.MT88.4 R180, [R0+0x6080] ;  /* 0x0060800000b4783b */ /* 0x000e6a0000004200 */
[----:B------:R-:W-:Y:S02]  /*5790*/  LDSM.16.M88.4 R192, [R205+0x27480] ;  /* 0x02748000cdc0783b */ /* 0x000fe40000000200 */
[-C--:B-----5:R-:W-:Y:S08]  /*57a0*/  HMMA.16816.F32.BF16 R4, R36, R168.reuse, R4 ;  /* 0x000000a82404723c */ /* 0x0a0ff00000041804 */
[C---:B------:R-:W-:Y:S08]  /*57b0*/  HMMA.16816.F32.BF16 R8, R176.reuse, R168, R8 ;  /* 0x000000a8b008723c */ /* 0x040ff00000041808 */
[-C--:B------:R-:W-:Y:S08]  /*57c0*/  HMMA.16816.F32.BF16 R12, R176, R170.reuse, R12 ;  /* 0x000000aab00c723c */ /* 0x080ff0000004180c */
[C---:B------:R-:W-:Y:S01]  /*57d0*/  HMMA.16816.F32.BF16 R16, R36.reuse, R170, R16 ;  /* 0x000000aa2410723c */ /* 0x040fe20000041810 */
[----:B------:R-:W-:Y:S07]  /*57e0*/  LDSM.16.M88.4 R168, [R205+0x26480] ;  /* 0x02648000cda8783b */ /* 0x000fee0000000200 */
[-C--:B------:R-:W-:Y:S08]  /*57f0*/  HMMA.16816.F32.BF16 R20, R36, R196.reuse, R20 ;  /* 0x000000c42414723c */ /* 0x080ff00000041814 */
[C---:B------:R-:W-:Y:S08]  /*5800*/  HMMA.16816.F32.BF16 R24, R176.reuse, R196, R24 ;  /* 0x000000c4b018723c */ /* 0x040ff00000041818 */
[-C--:B------:R-:W-:Y:S01]  /*5810*/  HMMA.16816.F32.BF16 R28, R176, R198.reuse, R28 ;  /* 0x000000c6b01c723c */ /* 0x080fe2000004181c */
[----:B------:R-:W5:Y:S07]  /*5820*/  LDSM.16.MT88.4 R176, [R0+0x2880] ;  /* 0x0028800000b0783b */ /* 0x000f6e0000004200 */
[----:B------:R-:W-:Y:S01]  /*5830*/  HMMA.16816.F32.BF16 R32, R36, R198, R32 ;  /* 0x000000c62420723c */ /* 0x000fe20000041820 */
[----:B------:R-:W3:Y:S05]  /*5840*/  LDSM.16.MT88.4 R36, [R0+0x6880] ;  /* 0x006880000024783b */ /* 0x000eea0000004200 */
[----:B------:R-:W-:Y:S02]  /*5850*/  LDSM.16.MT88.4 R196, [R0+0x3080] ;  /* 0x0030800000c4783b */ /* 0x000fe40000004200 */
[-C--:B-1----:R-:W-:Y:S08]  /*5860*/  HMMA.16816.F32.BF16 R4, R172, R184.reuse, R4 ;  /* 0x000000b8ac04723c */ /* 0x082ff00000041804 */
[C---:B--2---:R-:W-:Y:S08]  /*5870*/  HMMA.16816.F32.BF16 R8, R188.reuse, R184, R8 ;  /* 0x000000b8bc08723c */ /* 0x044ff00000041808 */
[-C--:B------:R-:W-:Y:S08]  /*5880*/  HMMA.16816.F32.BF16 R12, R188, R186.reuse, R12 ;  /* 0x000000babc0c723c */ /* 0x080ff0000004180c */
[C---:B------:R-:W-:Y:S01]  /*5890*/  HMMA.16816.F32.BF16 R16, R172.reuse, R186, R16 ;  /* 0x000000baac10723c */ /* 0x040fe20000041810 */
[----:B------:R1:W2:Y:S07]  /*58a0*/  LDSM.16.M88.4 R184, [R3+0x26480] ;  /* 0x0264800003b8783b */ /* 0x0002ae0000000200 */
[-C--:B------:R-:W-:Y:S08]  /*58b0*/  HMMA.16816.F32.BF16 R20, R172, R180.reuse, R20 ;  /* 0x000000b4ac14723c */ /* 0x080ff00000041814 */
[C---:B------:R-:W-:Y:S08]  /*58c0*/  HMMA.16816.F32.BF16 R24, R188.reuse, R180, R24 ;  /* 0x000000b4bc18723c */ /* 0x040ff00000041818 */
[-C--:B------:R-:W-:Y:S01]  /*58d0*/  HMMA.16816.F32.BF16 R28, R188, R182.reuse, R28 ;  /* 0x000000b6bc1c723c */ /* 0x080fe2000004181c */
[----:B-1----:R-:W-:Y:S06]  /*58e0*/  IMAD.U32 R3, RZ, RZ, UR4 ;  /* 0x00000004ff037e24 */ /* 0x002fec000f8e00ff */
[----:B------:R-:W-:Y:S01]  /*58f0*/  IADD3 R188, R221, R204, R206 ;  /* 0x000000ccddbc7210 */ /* 0x000fe20007ffe0ce */
[----:B------:R-:W-:Y:S01]  /*5900*/  HMMA.16816.F32.BF16 R32, R172, R182, R32 ;  /* 0x000000b6ac20723c */ /* 0x000fe20000041820 */
[----:B------:R-:W1:Y:S05]  /*5910*/  LDSM.16.MT88.4 R172, [R0+0x7080] ;  /* 0x0070800000ac783b */ /* 0x000e6a0000004200 */
[----:B------:R-:W-:Y:S02]  /*5920*/  LDSM.16.MT88.4 R180, [R0+0x3880] ;  /* 0x0038800000b4783b */ /* 0x000fe40000004200 */
[-C--:B-----5:R-:W-:Y:S08]  /*5930*/  HMMA.16816.F32.BF16 R4, R168, R176.reuse, R4 ;  /* 0x000000b0a804723c */ /* 0x0a0ff00000041804 */
[C---:B------:R-:W-:Y:S08]  /*5940*/  HMMA.16816.F32.BF16 R8, R192.reuse, R176, R8 ;  /* 0x000000b0c008723c */ /* 0x040ff00000041808 */
[-C--:B------:R-:W-:Y:S08]  /*5950*/  HMMA.16816.F32.BF16 R12, R192, R178.reuse, R12 ;  /* 0x000000b2c00c723c */ /* 0x080ff0000004180c */
[C---:B------:R-:W-:Y:S01]  /*5960*/  HMMA.16816.F32.BF16 R16, R168.reuse, R178, R16 ;  /* 0x000000b2a810723c */ /* 0x040fe20000041810 */
[----:B------:R-:W5:Y:S05]  /*5970*/  LDSM.16.M88.4 R176, [R188+0x26480] ;  /* 0x02648000bcb0783b */ /* 0x000f6a0000000200 */
[----:B------:R-:W1:Y:S02]  /*5980*/  LDSM.16.M88.4 R188, [R188+0x27480] ;  /* 0x02748000bcbc783b */ /* 0x000e640000000200 */
[-C--:B---3--:R-:W-:Y:S08]  /*5990*/  HMMA.16816.F32.BF16 R20, R168, R36.reuse, R20 ;  /* 0x00000024a814723c */ /* 0x088ff00000041814 */
[C---:B------:R-:W-:Y:S08]  /*59a0*/  HMMA.16816.F32.BF16 R24, R192.reuse, R36, R24 ;  /* 0x00000024c018723c */ /* 0x040ff00000041818 */
[-C--:B------:R-:W-:Y:S08]  /*59b0*/  HMMA.16816.F32.BF16 R28, R192, R38.reuse, R28 ;  /* 0x00000026c01c723c */ /* 0x080ff0000004181c */
[----:B------:R-:W-:Y:S01]  /*59c0*/  HMMA.16816.F32.BF16 R32, R168, R38, R32 ;  /* 0x00000026a820723c */ /* 0x000fe20000041820 */
[----:B------:R3:W5:Y:S07]  /*59d0*/  LDSM.16.MT88.4 R36, [R0+0x7880] ;  /* 0x007880000024783b */ /* 0x00076e0000004200 */
[-C--:B--2---:R-:W-:Y:S08]  /*59e0*/  HMMA.16816.F32.BF16 R4, R184, R196.reuse, R4 ;  /* 0x000000c4b804723c */ /* 0x084ff00000041804 */
[C---:B------:R-:W-:Y:S08]  /*59f0*/  HMMA.16816.F32.BF16 R8, R200.reuse, R196, R8 ;  /* 0x000000c4c808723c */ /* 0x040ff00000041808 */
[-C--:B------:R-:W-:Y:S04]  /*5a00*/  HMMA.16816.F32.BF16 R12, R200, R198.reuse, R12 ;  /* 0x000000c6c80c723c */ /* 0x080fe8000004180c */
[----:B---3--:R-:W-:Y:S01]  /*5a10*/  IADD3 R0, P1, R208, UR4, RZ ;  /* 0x00000004d0007c10 */ /* 0x008fe2000ff3e0ff */
[----:B------:R-:W-:Y:S03]  /*5a20*/  UIADD3 UR4, UR12, 0x1, URZ ;  /* 0x000000010c047890 */ /* 0x000fe6000fffe03f */
[C---:B------:R-:W-:Y:S01]  /*5a30*/  HMMA.16816.F32.BF16 R16, R184.reuse, R198, R16 ;  /* 0x000000c6b810723c */ /* 0x040fe20000041810 */
[----:B------:R-:W-:Y:S03]  /*5a40*/  USEL UR12, UR4, URZ, !UP1 ;  /* 0x0000003f040c7287 */ /* 0x000fe6000c800000 */
[----:B----4-:R-:W-:Y:S02]  /*5a50*/  LEA.HI.X.SX32 R3, R3, R207, 0x1, P1 ;  /* 0x000000cf03037211 */ /* 0x010fe400008f0eff */
[C---:B------:R-:W-:Y:S02]  /*5a60*/  LEA R168, P1, R0.reuse, c[0x0][0x220], 0x2 ;  /* 0x0000880000a87a11 */ /* 0x040fe400078210ff */
[-C--:B-1----:R-:W-:Y:S04]  /*5a70*/  HMMA.16816.F32.BF16 R20, R184, R172.reuse, R20 ;  /* 0x000000acb814723c */ /* 0x082fe80000041814 */
[----:B------:R-:W-:Y:S02]  /*5a80*/  LEA.HI.X R169, R0, c[0x0][0x224], R3, 0x2, P1 ;  /* 0x0000890000a97a11 */ /* 0x000fe400008f1403 */
[----:B------:R-:W-:Y:S02]  /*5a90*/  PLOP3.LUT P1, PT, PT, PT, UP0, 0x80, 0x0 ;  /* 0x000000000000781c */ /* 0x000fe40003f2f008 */
[C---:B------:R-:W-:Y:S08]  /*5aa0*/  HMMA.16816.F32.BF16 R24, R200.reuse, R172, R24 ;  /* 0x000000acc818723c */ /* 0x040ff00000041818 */
[-C--:B------:R-:W-:Y:S08]  /*5ab0*/  HMMA.16816.F32.BF16 R28, R200, R174.reuse, R28 ;  /* 0x000000aec81c723c */ /* 0x080ff0000004181c */
[----:B------:R-:W-:Y:S01]  /*5ac0*/  HMMA.16816.F32.BF16 R32, R184, R174, R32 ;  /* 0x000000aeb820723c */ /* 0x000fe20000041820 */
[----:B------:R-:W-:Y:S07]  /*5ad0*/  LDSM.16.MT88.4 R172, [R212+0x26c80] ;  /* 0x026c8000d4ac783b */ /* 0x000fee0000004200 */
[-C--:B-----5:R-:W-:Y:S08]  /*5ae0*/  HMMA.16816.F32.BF16 R4, R176, R180.reuse, R4 ;  /* 0x000000b4b004723c */ /* 0x0a0ff00000041804 */
[C---:B------:R-:W-:Y:S08]  /*5af0*/  HMMA.16816.F32.BF16 R8, R188.reuse, R180, R8 ;  /* 0x000000b4bc08723c */ /* 0x040ff00000041808 */
[-C--:B------:R-:W-:Y:S07]  /*5b00*/  HMMA.16816.F32.BF16 R12, R188, R182.reuse, R12 ;  /* 0x000000b6bc0c723c */ /* 0x080fee000004180c */
[----:B------:R-:W-:Y:S01]  /*5b10*/  RED.E.ADD.F32.FTZ.RN.STRONG.GPU [R168.64], R4 ;  /* 0x00000004a800798e */ /* 0x000fe2000c10e790 */
[C---:B------:R-:W-:Y:S04]  /*5b20*/  HMMA.16816.F32.BF16 R16, R176.reuse, R182, R16 ;  /* 0x000000b6b010723c */ /* 0x040fe80000041810 */
[----:B------:R-:W-:Y:S04]  /*5b30*/  RED.E.ADD.F32.FTZ.RN.STRONG.GPU [R168.64+0x400], R5 ;  /* 0x00040005a800798e */ /* 0x000fe8000c10e790 */
[-C--:B------:R-:W-:Y:S01]  /*5b40*/  HMMA.16816.F32.BF16 R20, R176, R36.reuse, R20 ;  /* 0x00000024b014723c */ /* 0x080fe20000041814 */
        /* <DEDUP_REMOVED lines=34> */
[----:B------:R-:W-:Y:S05]  /*5d70*/  LDSM.16.MT88.4 R180, [R212+0x27c80] ;  /* 0x027c8000d4b4783b */ /* 0x000fea0000004200 */
[----:B------:R-:W-:Y:S01]  /*5d80*/  RED.E.ADD.F32.FTZ.RN.STRONG.GPU [R168.64+0x5c00], R27 ;  /* 0x005c001ba800798e */ /* 0x000fe2000c10e790 */
[C---:B-1----:R-:W-:Y:S04]  /*5d90*/  HMMA.16816.F32.BF16 R116, R20.reuse, R8, R116 ;  /* 0x000000081474723c */ /* 0x042fe80000041874 */
[----:B------:R-:W1:Y:S05]  /*5da0*/  LDSM.16.MT88.4 R24, [R2+0x12080] ;  /* 0x012080000218783b */ /* 0x000e6a0000004200 */
[----:B------:R-:W-:Y:S01]  /*5db0*/  RED.E.ADD.F32.FTZ.RN.STRONG.GPU [R168.64+0x6000], R32 ;  /* 0x00600020a800798e */ /* 0x000fe2000c10e790 */
[-C--:B------:R-:W-:Y:S04]  /*5dc0*/  HMMA.16816.F32.BF16 R120, R20, R10.reuse, R120 ;  /* 0x0000000a1478723c */ /* 0x080fe80000041878 */
[----:B------:R-:W-:Y:S04]  /*5dd0*/  RED.E.ADD.F32.FTZ.RN.STRONG.GPU [R168.64+0x6400], R33 ;  /* 0x00640021a800798e */ /* 0x000fe8000c10e790 */
[-C--:B------:R-:W-:Y:S01]  /*5de0*/  HMMA.16816.F32.BF16 R124, R16, R10.reuse, R124 ;  /* 0x0000000a107c723c */ /* 0x080fe2000004187c */
[----:B------:R-:W-:Y:S05]  /*5df0*/  RED.E.ADD.F32.FTZ.RN.STRONG.GPU [R168.64+0x6800], R34 ;  /* 0x00680022a800798e */ /* 0x000fea000c10e790 */
[----:B------:R-:W-:Y:S02]  /*5e00*/  RED.E.ADD.F32.FTZ.RN.STRONG.GPU [R168.64+0x6c00], R35 ;  /* 0x006c0023a800798e */ /* 0x000fe4000c10e790 */
[-C--:B------:R-:W-:Y:S03]  /*5e10*/  HMMA.16816.F32.BF16 R128, R12, R10.reuse, R128 ;  /* 0x0000000a0c80723c */ /* 0x080fe60000041880 */
[----:B------:R-:W2:Y:S05]  /*5e20*/  LDSM.16.MT88.4 R32, [R213+0x24c80] ;  /* 0x024c8000d520783b */ /* 0x000eaa0000004200 */
[C---:B------:R-:W-:Y:S01]  /*5e30*/  HMMA.16816.F32.BF16 R132, R4.reuse, R10, R132 ;  /* 0x0000000a0484723c */ /* 0x040fe20000041884 */
[----:B------:R-:W-:Y:S05]  /*5e40*/  LDSM.16.MT88.4 R8, [R2+0x12880] ;  /* 0x012880000208783b */ /* 0x000fea0000004200 */
[----:B------:R-:W-:Y:S02]  /*5e50*/  RED.E.ADD.F32.FTZ.RN.STRONG.GPU [R168.64+0x7000], R28 ;  /* 0x0070001ca800798e */ /* 0x000fe4000c10e790 */
[-C--:B-1----:R-:W-:Y:S03]  /*5e60*/  HMMA.16816.F32.BF16 R136, R4, R24.reuse, R136 ;  /* 0x000000180488723c */ /* 0x082fe60000041888 */
[----:B------:R-:W-:Y:S05]  /*5e70*/  RED.E.ADD.F32.FTZ.RN.STRONG.GPU [R168.64+0x7400], R29 ;  /* 0x0074001da800798e */ /* 0x000fea000c10e790 */
[----:B------:R-:W-:Y:S01]  /*5e80*/  RED.E.ADD.F32.FTZ.RN.STRONG.GPU [R168.64+0x7800], R30 ;  /* 0x0078001ea800798e */ /* 0x000fe2000c10e790 */
[-C--:B------:R-:W-:Y:S04]  /*5e90*/  HMMA.16816.F32.BF16 R140, R12, R24.reuse, R140 ;  /* 0x000000180c8c723c */ /* 0x080fe8000004188c */
[----:B------:R-:W-:Y:S04]  /*5ea0*/  RED.E.ADD.F32.FTZ.RN.STRONG.GPU [R168.64+0x7c00], R31 ;  /* 0x007c001fa800798e */ /* 0x000fe8000c10e790 */
[-C--:B------:R-:W-:Y:S01]  /*5eb0*/  HMMA.16816.F32.BF16 R144, R16, R24.reuse, R144 ;  /* 0x000000181090723c */ /* 0x080fe20000041890 */
[----:B------:R-:W1:Y:S05]  /*5ec0*/  LDSM.16.MT88.4 R168, [R212+0x24c80] ;  /* 0x024c8000d4a8783b */ /* 0x000e6a0000004200 */
[----:B------:R-:W3:Y:S02]  /*5ed0*/  LDSM.16.MT88.4 R28, [R213+0x26c80] ;  /* 0x026c8000d51c783b */ /* 0x000ee40000004200 */
        /* <DEDUP_REMOVED lines=10> */
[-C--:B--2---:R-:W-:Y:S08]  /*5f80*/  HMMA.16816.F32.BF16 R104, R32, R36.reuse, R104 ;  /* 0x000000242068723c */ /* 0x084ff00000041868 */
[-C--:B-1----:R-:W-:Y:S08]  /*5f90*/  HMMA.16816.F32.BF16 R108, R168, R36.reuse, R108 ;  /* 0x00000024a86c723c */ /* 0x082ff0000004186c */
[-C--:B---3--:R-:W-:Y:S08]  /*5fa0*/  HMMA.16816.F32.BF16 R112, R28, R36.reuse, R112 ;  /* 0x000000241c70723c */ /* 0x088ff00000041870 */
        /* <DEDUP_REMOVED lines=116> */
.L_x_1131:
[----:B------:R-:W-:Y:S05]  /*66f0*/  @P0 BRA `(.L_x_1137) ;  /* 0x00001ec000000947 */ /* 0x000fea0003800000 */
[----:B------:R-:W2:Y:S01]  /*6700*/  LDL R105, [R1+0x44] ;  /* 0x0000440001697983 */ /* 0x000ea20000100800 */
[----:B------:R-:W-:Y:S02]  /*6710*/  F2FP.BF16.PACK_AB R40, R41, R40 ;  /* 0x000000282928723e */ /* 0x000fe400000010ff */
[----:B------:R-:W-:Y:S01]  /*6720*/  F2FP.BF16.PACK_AB R42, R43, R42 ;  /* 0x0000002a2b2a723e */ /* 0x000fe200000010ff */
[----:B------:R-:W3:Y:S01]  /*6730*/  S2R R36, SR_TID.X ;  /* 0x0000000000247919 */ /* 0x000ee20000002100 */
        /* <DEDUP_REMOVED lines=12> */
[----:B---3--:R-:W-:Y:S02]  /*6800*/  SHF.R.S32.HI R35, RZ, 0x1f, R36 ;  /* 0x0000001fff237819 */ /* 0x008fe40000011424 */
[----:B------:R-:W-:Y:S02]  /*6810*/  F2FP.BF16.PACK_AB R56, R57, R56 ;  /* 0x000000383938723e */ /* 0x000fe400000010ff */
[----:B------:R-:W-:-:S02]  /*6820*/  LEA.HI R5, R35, R36, RZ, 0x2 ;  /* 0x0000002423057211 */ /* 0x000fc400078f10ff */
[CC--:B-1----:R-:W-:Y:S02]  /*6830*/  LEA.HI R2, R35.reuse, R36.reuse, RZ, 0x5 ;  /* 0x0000002423027211 */ /* 0x0c2fe400078f28ff */
[--C-:B------:R-:W-:Y:S02]  /*6840*/  SHF.R.S32.HI R7, RZ, 0x2, R5.reuse ;  /* 0x00000002ff077819 */ /* 0x100fe40000011405 */
[----:B------:R-:W-:Y:S02]  /*6850*/  SHF.R.S32.HI R0, RZ, 0x1f, R5 ;  /* 0x0000001fff007819 */ /* 0x000fe40000011405 */
[----:B------:R-:W-:Y:S02]  /*6860*/  SHF.R.S32.HI R3, RZ, 0x5, R2 ;  /* 0x00000005ff037819 */ /* 0x000fe40000011402 */
[----:B------:R-:W-:Y:S02]  /*6870*/  LEA.HI R0, R0, R7, RZ, 0x3 ;  /* 0x0000000700007211 */ /* 0x000fe400078f18ff */
[----:B------:R-:W-:-:S02]  /*6880*/  LEA.HI R6, R35, R36, RZ, 0x6 ;  /* 0x0000002423067211 */ /* 0x000fc400078f30ff */
[----:B------:R-:W-:Y:S02]  /*6890*/  LOP3.LUT R0, R0, 0xfffffff8, RZ, 0xc0, !PT ;  /* 0xfffffff800007812 */ /* 0x000fe400078ec0ff */
[----:B------:R-:W-:Y:S02]  /*68a0*/  SHF.R.U32.HI R6, RZ, 0x3, R6 ;  /* 0x00000003ff067819 */ /* 0x000fe40000011606 */
[----:B------:R-:W-:Y:S01]  /*68b0*/  LOP3.LUT R5, R5, 0x3ffffffc, RZ, 0xc0, !PT ;  /* 0x3ffffffc05057812 */ /* 0x000fe200078ec0ff */
[----:B------:R-:W-:Y:S01]  /*68c0*/  IMAD.IADD R7, R7, 0x1, -R0 ;  /* 0x0000000107077824 */ /* 0x000fe200078e0a00 */
[----:B------:R-:W-:Y:S02]  /*68d0*/  LEA.HI R0, R2, R3, RZ, 0x1 ;  /* 0x0000000302007211 */ /* 0x000fe400078f08ff */
[----:B------:R-:W-:Y:S01]  /*68e0*/  F2FP.BF16.PACK_AB R58, R59, R58 ;  /* 0x0000003a3b3a723e */ /* 0x000fe200000010ff */
[----:B------:R-:W-:Y:S01]  /*68f0*/  IMAD.SHL.U32 R2, R7, 0x40, RZ ;  /* 0x0000004007027824 */ /* 0x000fe200078e00ff */
[----:B------:R-:W-:-:S02]  /*6900*/  LOP3.LUT R4, R0, 0x1ffffe, RZ, 0xc0, !PT ;  /* 0x001ffffe00047812 */ /* 0x000fc400078ec0ff */
[----:B------:R-:W-:Y:S02]  /*6910*/  LOP3.LUT P0, RZ, R7, 0x4, RZ, 0xc0, !PT ;  /* 0x0000000407ff7812 */ /* 0x000fe4000780c0ff */
[----:B------:R-:W-:Y:S01]  /*6920*/  LOP3.LUT R0, R2, 0x1c0, RZ, 0xc0, !PT ;  /* 0x000001c002007812 */ /* 0x000fe200078ec0ff */
[----:B------:R-:W-:Y:S01]  /*6930*/  IMAD.IADD R3, R3, 0x1, -R4 ;  /* 0x0000000103037824 */ /* 0x000fe200078e0a04 */
[----:B------:R-:W-:Y:S01]  /*6940*/  F2FP.BF16.PACK_AB R72, R73, R72 ;  /* 0x000000484948723e */ /* 0x000fe200000010ff */
[----:B------:R-:W-:Y:S01]  /*6950*/  IMAD.IADD R2, R36, 0x1, -R5 ;  /* 0x0000000124027824 */ /* 0x000fe200078e0a05 */
[----:B------:R-:W-:Y:S02]  /*6960*/  LOP3.LUT R4, R0, 0x18, R6, 0xf8, !PT ;  /* 0x0000001800047812 */ /* 0x000fe400078ef806 */
[----:B------:R-:W-:Y:S01]  /*6970*/  SHF.R.U32.HI R0, RZ, 0x3, R0 ;  /* 0x00000003ff007819 */ /* 0x000fe20000011600 */
[----:B------:R-:W-:Y:S01]  /*6980*/  IMAD R2, R3, 0x200, R2 ;  /* 0x0000020003027824 */ /* 0x000fe200078e0202 */
[----:B------:R-:W-:-:S02]  /*6990*/  F2FP.BF16.PACK_AB R74, R75, R74 ;  /* 0x0000004a4b4a723e */ /* 0x000fc400000010ff */
[----:B------:R-:W-:Y:S02]  /*69a0*/  LOP3.LUT R0, R4, R0, RZ, 0x3c, !PT ;  /* 0x0000000004007212 */ /* 0x000fe400078e3cff */
[----:B------:R-:W-:Y:S02]  /*69b0*/  F2FP.BF16.PACK_AB R100, R101, R100 ;  /* 0x000000646564723e */ /* 0x000fe400000010ff */
[----:B------:R-:W-:Y:S01]  /*69c0*/  F2FP.BF16.PACK_AB R102, R103, R102 ;  /* 0x000000666766723e */ /* 0x000fe200000010ff */
[----:B------:R-:W-:Y:S01]  /*69d0*/  IMAD.U32 R0, R2, 0x2, R0 ;  /* 0x0000000202007824 */ /* 0x000fe200078e0000 */
[----:B------:R-:W-:Y:S02]  /*69e0*/  F2FP.BF16.PACK_AB R76, R77, R76 ;  /* 0x0000004c4d4c723e */ /* 0x000fe400000010ff */
[----:B------:R-:W-:Y:S01]  /*69f0*/  F2FP.BF16.PACK_AB R78, R79, R78 ;  /* 0x0000004e4f4e723e */ /* 0x000fe200000010ff */
[----:B------:R-:W-:Y:S01]  /*6a00*/  IMAD.SHL.U32 R0, R0, 0x2, RZ ;  /* 0x0000000200007824 */ /* 0x000fe200078e00ff */
[----:B------:R-:W-:Y:S01]  /*6a10*/  BAR.SYNC.DEFER_BLOCKING 0x1, 0x100 ;  /* 0x0044000000007b1d */ /* 0x000fe20000010000 */
[----:B------:R-:W-:-:S02]  /*6a20*/  F2FP.BF16.PACK_AB R96, R97, R96 ;  /* 0x000000606160723e */ /* 0x000fc400000010ff */
[----:B------:R-:W-:Y:S02]  /*6a30*/  F2FP.BF16.PACK_AB R98, R99, R98 ;  /* 0x000000626362723e */ /* 0x000fe400000010ff */
[C---:B------:R-:W-:Y:S02]  /*6a40*/  IADD3 R2, R0.reuse, 0x40, RZ ;  /* 0x0000004000027810 */ /* 0x040fe40007ffe0ff */
[----:B------:R-:W-:Y:S02]  /*6a50*/  @P0 IADD3 R2, R0, -0x40, RZ ;  /* 0xffffffc000020810 */ /* 0x000fe40007ffe0ff */
[----:B------:R-:W-:Y:S02]  /*6a60*/  F2FP.BF16.PACK_AB R80, R81, R80 ;  /* 0x000000505150723e */ /* 0x000fe400000010ff */
[----:B------:R-:W-:Y:S02]  /*6a70*/  F2FP.BF16.PACK_AB R82, R83, R82 ;  /* 0x000000525352723e */ /* 0x000fe400000010ff */
[----:B------:R-:W-:-:S02]  /*6a80*/  F2FP.BF16.PACK_AB R92, R93, R92 ;  /* 0x0000005c5d5c723e */ /* 0x000fc400000010ff */
[----:B------:R-:W-:Y:S02]  /*6a90*/  F2FP.BF16.PACK_AB R94, R95, R94 ;  /* 0x0000005e5f5e723e */ /* 0x000fe400000010ff */
[----:B------:R-:W-:Y:S02]  /*6aa0*/  F2FP.BF16.PACK_AB R84, R85, R84 ;  /* 0x000000545554723e */ /* 0x000fe400000010ff */
[----:B------:R-:W-:Y:S02]  /*6ab0*/  F2FP.BF16.PACK_AB R86, R87, R86 ;  /* 0x000000565756723e */ /* 0x000fe400000010ff */
        /* <DEDUP_REMOVED lines=34> */
[----:B-----5:R-:W-:Y:S01]  /*6ce0*/  F2FP.BF16.PACK_AB R15, R143, R142 ;  /* 0x0000008e8f0f723e */ /* 0x020fe200000010ff */
        /* <DEDUP_REMOVED lines=16> */
[----:B------:R-:W-:-:S03]  /*6df0*/  ISETP.NE.U32.AND P0, PT, RZ, c[0x0][0x358], PT ;  /* 0x0000d600ff007a0c */ /* 0x000fc60003f05070 */
[----:B------:R-:W-:Y:S01]  /*6e00*/  STS [R0+0xc480], R74 ;  /* 0x00c4804a00007388 */ /* 0x000fe20000000800 */
[----:B------:R-:W-:Y:S02]  /*6e10*/  ISETP.NE.AND.EX P1, PT, RZ, c[0x0][0x35c], PT, P0 ;  /* 0x0000d700ff007a0c */ /* 0x000fe40003f25300 */
[----:B------:R-:W-:Y:S01]  /*6e20*/  ISETP.NE.U32.AND P0, PT, RZ, c[0x0][0x360], PT ;  /* 0x0000d800ff007a0c */ /* 0x000fe20003f05070 */
[----:B------:R-:W-:Y:S03]  /*6e30*/  STS [R2+0xc080], R100 ;  /* 0x00c0806402007388 */ /* 0x000fe60000000800 */
        /* <DEDUP_REMOVED lines=43> */
[----:B-1----:R-:W-:-:S03]  /*70f0*/  IMAD.MOV.U32 R6, RZ, RZ, 0x4 ;  /* 0x00000004ff067424 */ /* 0x002fc600078e00ff */
[----:B------:R-:W-:Y:S04]  /*7100*/  STS [R0+0x7480], R12 ;  /* 0x0074800c00007388 */ /* 0x000fe80000000800 */
[----:B------:R-:W-:Y:S04]  /*7110*/  STS [R2+0x7080], R11 ;  /* 0x0070800b02007388 */ /* 0x000fe80000000800 */
[----:B------:R1:W-:Y:S01]  /*7120*/  STS [R2+0x7480], R10 ;  /* 0x0074800a02007388 */ /* 0x0003e20000000800 */
[----:B------:R-:W-:Y:S02]  /*7130*/  IMAD.MOV.U32 R8, RZ, RZ, c[0x0][0x2f0] ;  /* 0x0000bc00ff087624 */ /* 0x000fe400078e00ff */
        /* <DEDUP_REMOVED lines=13> */
.L_x_1138:
[CC--:B-1----:R-:W-:Y:S01]  /*7210*/  LEA.HI R2, R35.reuse, R36.reuse, RZ, 0x4 ;  /* 0x0000002423027211 */ /* 0x0c2fe200078f20ff */
[----:B------:R-:W1:Y:S01]  /*7220*/  S2R R9, SR_CTAID.X ;  /* 0x0000000000097919 */ /* 0x000e620000002500 */
[----:B------:R-:W-:Y:S01]  /*7230*/  LEA.HI R4, R35, R36, RZ, 0x7 ;  /* 0x0000002423047211 */ /* 0x000fe200078f38ff */
[----:B------:R-:W-:Y:S01]  /*7240*/  BSSY B0, `(.L_x_1139) ;  /* 0x0000041000007945 */ /* 0x000fe20003800000 */
[----:B------:R-:W-:Y:S01]  /*7250*/  LOP3.LUT R0, R2, 0xfffffff0, RZ, 0xc0, !PT ;  /* 0xfffffff002007812 */ /* 0x000fe200078ec0ff */
[----:B------:R-:W2:Y:S01]  /*7260*/  S2R R31, SR_CTAID.Y ;  /* 0x00000000001f7919 */ /* 0x000ea20000002600 */
[----:B------:R-:W-:Y:S01]  /*7270*/  SHF.R.S32.HI R14, RZ, 0x4, R2 ;  /* 0x00000004ff0e7819 */ /* 0x000fe20000011402 */
[----:B------:R-:W-:Y:S01]  /*7280*/  IMAD.SHL.U32 R4, R4, 0x4, RZ ;  /* 0x0000000404047824 */ /* 0x000fe200078e00ff */
[----:B------:R-:W-:Y:S01]  /*7290*/  SEL R28, R105, RZ, !P1 ;  /* 0x000000ff691c7207 */ /* 0x000fe20004800000 */
[----:B------:R-:W-:Y:S01]  /*72a0*/  IMAD.IADD R0, R36, 0x1, -R0 ;  /* 0x0000000124007824 */ /* 0x000fe200078e0a00 */
[C---:B------:R-:W-:Y:S01]  /*72b0*/  IADD3 R6, P0, R14.reuse, R6, RZ ;  /* 0x000000060e067210 */ /* 0x040fe20007f1e0ff */
[----:B------:R-:W-:-:S02]  /*72c0*/  IMAD.SHL.U32 R2, R14, 0x40, RZ ;  /* 0x000000400e027824 */ /* 0x000fc400078e00ff */
[----:B------:R-:W-:Y:S01]  /*72d0*/  IMAD.SHL.U32 R12, R0, 0x8, RZ ;  /* 0x00000008000c7824 */ /* 0x000fe200078e00ff */
[----:B------:R-:W-:Y:S02]  /*72e0*/  SHF.R.S32.HI R3, RZ, 0x1f, R0 ;  /* 0x0000001fff037819 */ /* 0x000fe40000011400 */
[----:B------:R-:W-:Y:S02]  /*72f0*/  LOP3.LUT R2, R2, 0x1c0, RZ, 0xc0, !PT ;  /* 0x000001c002027812 */ /* 0x000fe400078ec0ff */
[----:B------:R-:W-:Y:S02]  /*7300*/  LEA.HI R3, R3, R0, RZ, 0x3 ;  /* 0x0000000003037211 */ /* 0x000fe400078f18ff */
[----:B------:R-:W-:Y:S02]  /*7310*/  LOP3.LUT R5, R2, 0x38, R12, 0xf8, !PT ;  /* 0x0000003802057812 */ /* 0x000fe400078ef80c */
[----:B------:R-:W-:Y:S01]  /*7320*/  SHF.R.U32.HI R0, RZ, 0x3, R2 ;  /* 0x00000003ff007819 */ /* 0x000fe20000011602 */
[----:B------:R-:W-:Y:S01]  /*7330*/  IMAD.SHL.U32 R2, R3, 0x400, RZ ;  /* 0x0000040003027824 */ /* 0x000fe200078e00ff */
[----:B------:R-:W-:-:S02]  /*7340*/  LOP3.LUT R3, R4, 0x7ffffe00, RZ, 0xc0, !PT ;  /* 0x7ffffe0004037812 */ /* 0x000fc400078ec0ff */
[----:B------:R-:W-:Y:S01]  /*7350*/  LOP3.LUT R0, R5, R0, RZ, 0x3c, !PT ;  /* 0x0000000005007212 */ /* 0x000fe200078e3cff */
[----:B-1---5:R-:W-:Y:S01]  /*7360*/  IMAD R5, R9, -0x80, R8 ;  /* 0xffffff8009057824 */ /* 0x022fe200078e0208 */
[----:B------:R-:W-:Y:S02]  /*7370*/  LOP3.LUT R2, R2, 0x7fffe000, RZ, 0xc0, !PT ;  /* 0x7fffe00002027812 */ /* 0x000fe400078ec0ff */
[----:B--2---:R-:W-:Y:S02]  /*7380*/  SHF.R.S32.HI R84, RZ, 0x1f, R31 ;  /* 0x0000001fff547819 */ /* 0x004fe4000001141f */
[----:B------:R-:W-:Y:S02]  /*7390*/  IADD3 R0, R0, R2, R3 ;  /* 0x0000000200007210 */ /* 0x000fe40007ffe003 */
[----:B------:R-:W-:Y:S01]  /*73a0*/  IMNMX R15, R5, 0x80, PT ;  /* 0x00000080050f7817 */ /* 0x000fe20003800200 */
[----:B------:R-:W-:Y:S01]  /*73b0*/  IMAD R2, R84, c[0x0][0x338], RZ ;  /* 0x0000ce0054027a24 */ /* 0x000fe200078e02ff */
[----:B------:R-:W-:Y:S01]  /*73c0*/  SHF.R.S32.HI R13, RZ, 0x1f, R12 ;  /* 0x0000001fff0d7819 */ /* 0x000fe2000001140c */
[----:B------:R-:W-:Y:S01]  /*73d0*/  IMAD.SHL.U32 R0, R0, 0x2, RZ ;  /* 0x0000000200007824 */ /* 0x000fe200078e00ff */
[C---:B------:R-:W-:Y:S01]  /*73e0*/  ISETP.GE.AND P2, PT, R14.reuse, R15, PT ;  /* 0x0000000f0e00720c */ /* 0x040fe20003f46270 */
[C---:B------:R-:W-:Y:S01]  /*73f0*/  IMAD R8, R31.reuse, c[0x0][0x33c], R2 ;  /* 0x0000cf001f087a24 */ /* 0x040fe200078e0202 */
[----:B------:R-:W-:Y:S01]  /*7400*/  SHF.R.S32.HI R4, RZ, 0x1f, R105 ;  /* 0x0000001fff047819 */ /* 0x000fe20000011469 */
[----:B------:R-:W-:Y:S01]  /*7410*/  IMAD.WIDE.U32 R2, R31, c[0x0][0x338], R12 ;  /* 0x0000ce001f027a25 */ /* 0x000fe200078e000c */
[----:B------:R1:W2:Y:S01]  /*7420*/  LDS.128 R20, [R0+0x8880] ;  /* 0x0088800000147984 */ /* 0x0002a20000000c00 */
[----:B------:R-:W-:-:S02]  /*7430*/  LEA.HI.X.SX32 R7, R14, R7, 0x1, P0 ;  /* 0x000000070e077211 */ /* 0x000fc400000f0eff */
[----:B------:R-:W-:Y:S01]  /*7440*/  ISETP.GE.OR P0, PT, R12, c[0x0][0x324], P2 ;  /* 0x0000c9000c007a0c */ /* 0x000fe20001706670 */
[----:B------:R1:W3:Y:S01]  /*7450*/  LDS.128 R24, [R0+0x9080] ;  /* 0x0090800000187984 */ /* 0x0002e20000000c00 */
[----:B------:R-:W-:Y:S01]  /*7460*/  SEL R29, R4, RZ, !P1 ;  /* 0x000000ff041d7207 */ /* 0x000fe20004800000 */
[----:B------:R-:W-:Y:S01]  /*7470*/  IMAD.IADD R3, R3, 0x1, R8 ;  /* 0x0000000103037824 */ /* 0x000fe200078e0208 */
[----:B------:R-:W-:Y:S01]  /*7480*/  P2R R30, PR, RZ, 0x4 ;  /* 0x00000004ff1e7803 */ /* 0x000fe20000000000 */
[----:B------:R1:W4:Y:S01]  /*7490*/  LDS.128 R32, [R0+0x9880] ;  /* 0x0098800000207984 */ /* 0x0003220000000c00 */
[----:B------:R-:W-:-:S03]  /*74a0*/  IMAD.WIDE R6, R9, 0x80, R6 ;  /* 0x0000008009067825 */ /* 0x000fc600078e0206 */
[----:B------:R1:W1:Y:S01]  /*74b0*/  LDS.128 R36, [R0+0xa080] ;  /* 0x00a0800000247984 */ /* 0x0002620000000c00 */
[----:B------:R-:W-:Y:S02]  /*74c0*/  IMAD R4, R29, c[0x0][0x340], RZ ;  /* 0x0000d0001d047a24 */ /* 0x000fe400078e02ff */
[C---:B------:R-:W-:Y:S01]  /*74d0*/  IMAD.WIDE.U32 R10, R28.reuse, c[0x0][0x340], R2 ;  /* 0x0000d0001c0a7a25 */ /* 0x040fe200078e0002 */
[----:B------:R1:W1:Y:S03]  /*74e0*/  LDS.128 R40, [R0+0xa880] ;  /* 0x00a8800000287984 */ /* 0x0002660000000c00 */
        /* <DEDUP_REMOVED lines=13> */
[----:B--234-:R2:W3:Y:S01]  /*75c0*/  LDS.128 R16, [R0+0x8080] ;  /* 0x0080800000107984 */ /* 0x01c4e20000000c00 */
[----:B------:R-:W-:-:S05]  /*75d0*/  MOV R8, R10 ;  /* 0x0000000a00087202 */ /* 0x000fca0000000f00 */
[----:B------:R-:W-:-:S05]  /*75e0*/  IMAD.WIDE.U32 R2, R6, c[0x0][0x330], R8 ;  /* 0x0000cc0006027a25 */ /* 0x000fca00078e0008 */
[----:B------:R-:W-:Y:S01]  /*75f0*/  LEA R4, P0, R2, c[0x0][0x318], 0x1 ;  /* 0x0000c60002047a11 */ /* 0x000fe200078008ff */
[----:B-12---:R-:W-:-:S04]  /*7600*/  IMAD R0, R7, c[0x0][0x330], RZ ;  /* 0x0000cc0007007a24 */ /* 0x006fc800078e02ff */
[----:B------:R-:W-:-:S05]  /*7610*/  IMAD R0, R6, c[0x0][0x334], R0 ;  /* 0x0000cd0006007a24 */ /* 0x000fca00078e0200 */
[----:B------:R-:W-:-:S04]  /*7620*/  IADD3 R0, R3, R0, RZ ;  /* 0x0000000003007210 */ /* 0x000fc80007ffe0ff */
[----:B------:R-:W-:-:S05]  /*7630*/  LEA.HI.X R5, R2, c[0x0][0x31c], R0, 0x1, P0 ;  /* 0x0000c70002057a11 */ /* 0x000fca00000f0c00 */
[----:B---3--:R1:W-:Y:S02]  /*7640*/  STG.E.128 [R4.64], R16 ;  /* 0x0000001004007986 */ /* 0x0083e4000c101d10 */
.L_x_1140:
[----:B--234-:R-:W-:Y:S05]  /*7650*/  BSYNC B0 ;  /* 0x0000000000007941 */ /* 0x01cfea0003800000 */
.L_x_1139:
[----:B-1----:R-:W-:Y:S01]  /*7660*/  IADD3 R0, R14, 0x10, RZ ;  /* 0x000000100e007810 */ /* 0x002fe20007ffe0ff */
[----:B------:R-:W-:Y:S03]  /*7670*/  BSSY B0, `(.L_x_1141) ;  /* 0x0000010000007945 */ /* 0x000fe60003800000 */
[----:B------:R-:W-:-:S04]  /*7680*/  ISETP.GE.AND P0, PT, R0, R15, PT ;  /* 0x0000000f0000720c */ /* 0x000fc80003f06270 */
[----:B------:R-:W-:Y:S02]  /*7690*/  P2R R16, PR, RZ, 0x1 ;  /* 0x00000001ff107803 */ /* 0x000fe40000000000 */
        /* <DEDUP_REMOVED lines=13> */
.L_x_1142:
[----:B------:R-:W-:Y:S05]  /*7770*/  BSYNC B0 ;  /* 0x0000000000007941 */ /* 0x000fea0003800000 */
.L_x_1141:
        /* <DEDUP_REMOVED lines=16> */
.L_x_1144:
[----:B------:R-:W-:Y:S05]  /*7880*/  BSYNC B0 ;  /* 0x0000000000007941 */ /* 0x000fea0003800000 */
.L_x_1143:
        /* <DEDUP_REMOVED lines=16> */
.L_x_1146:
[----:B------:R-:W-:Y:S05]  /*7990*/  BSYNC B0 ;  /* 0x0000000000007941 */ /* 0x000fea0003800000 */
.L_x_1145:
        /* <DEDUP_REMOVED lines=16> */
.L_x_1148:
[----:B------:R-:W-:Y:S05]  /*7aa0*/  BSYNC B0 ;  /* 0x0000000000007941 */ /* 0x000fea0003800000 */
.L_x_1147:
        /* <DEDUP_REMOVED lines=16> */
.L_x_1150:
[----:B------:R-:W-:Y:S05]  /*7bb0*/  BSYNC B0 ;  /* 0x0000000000007941 */ /* 0x000fea0003800000 */
.L_x_1149:
        /* <DEDUP_REMOVED lines=16> */
.L_x_1152:
[----:B------:R-:W-:Y:S05]  /*7cc0*/  BSYNC B0 ;  /* 0x0000000000007941 */ /* 0x000fea0003800000 */
.L_x_1151:
        /* <DEDUP_REMOVED lines=16> */
.L_x_1154:
[----:B------:R-:W-:Y:S05]  /*7dd0*/  BSYNC B0 ;  /* 0x0000000000007941 */ /* 0x000fea0003800000 */
.L_x_1153:
[----:B------:R-:W-:Y:S01]  /*7de0*/  ISETP.NE.AND P0, PT, R30, RZ, PT ;  /* 0x000000ff1e00720c */ /* 0x000fe20003f05270 */
[----:B------:R-:W-:Y:S01]  /*7df0*/  IMAD R0, R84, c[0x0][0x308], RZ ;  /* 0x0000c20054007a24 */ /* 0x000fe200078e02ff */
[----:B------:R-:W-:Y:S01]  /*7e00*/  BSSY B0, `(.L_x_1155) ;  /* 0x0000012000007945 */ /* 0x000fe20003800000 */
[----:B-1----:R-:W-:Y:S01]  /*7e10*/  IMAD.WIDE.U32 R2, R31, c[0x0][0x308], R12 ;  /* 0x0000c2001f027a25 */ /* 0x002fe200078e000c */
[----:B------:R-:W-:-:S03]  /*7e20*/  ISETP.GE.OR P0, PT, R12, c[0x0][0x2f4], P0 ;  /* 0x0000bd000c007a0c */ /* 0x000fc60000706670 */
        /* <DEDUP_REMOVED lines=15> */
.L_x_1156:
[----:B------:R-:W-:Y:S05]  /*7f20*/  BSYNC B0 ;  /* 0x0000000000007941 */ /* 0x000fea0003800000 */
.L_x_1155:
[----:B------:R-:W-:Y:S01]  /*7f30*/  ISETP.NE.AND P0, PT, R16, RZ, PT ;  /* 0x000000ff1000720c */ /* 0x000fe20003f05270 */
[----:B------:R-:W-:Y:S03]  /*7f40*/  BSSY B0, `(.L_x_1157) ;  /* 0x000000e000007945 */ /* 0x000fe60003800000 */
        /* <DEDUP_REMOVED lines=13> */
.L_x_1158:
[----:B------:R-:W-:Y:S05]  /*8020*/  BSYNC B0 ;  /* 0x0000000000007941 */ /* 0x000fea0003800000 */
.L_x_1157:
        /* <DEDUP_REMOVED lines=14> */
.L_x_1160:
[----:B------:R-:W-:Y:S05]  /*8110*/  BSYNC B0 ;  /* 0x0000000000007941 */ /* 0x000fea0003800000 */
.L_x_1159:
        /* <DEDUP_REMOVED lines=14> */
.L_x_1162:
[----:B------:R-:W-:Y:S05]  /*8200*/  BSYNC B0 ;  /* 0x0000000000007941 */ /* 0x000fea0003800000 */
.L_x_1161:
        /* <DEDUP_REMOVED lines=14> */
.L_x_1164:
[----:B------:R-:W-:Y:S05]  /*82f0*/  BSYNC B0 ;  /* 0x0000000000007941 */ /* 0x000fea0003800000 */
.L_x_1163:
        /* <DEDUP_REMOVED lines=14> */
.L_x_1166:
[----:B------:R-:W-:Y:S05]  /*83e0*/  BSYNC B0 ;  /* 0x0000000000007941 */ /* 0x000fea0003800000 */
.L_x_1165:
        /* <DEDUP_REMOVED lines=14> */
.L_x_1168:
[----:B------:R-:W-:Y:S05]  /*84d0*/  BSYNC B0 ;  /* 0x0000000000007941 */ /* 0x000fea0003800000 */
.L_x_1167:
        /* <DEDUP_REMOVED lines=14> */
.L_x_1137:
[----:B------:R-:W2:Y:S01]  /*85c0*/  LDL R8, [R1+0x44] ;  /* 0x0000440001087983 */ /* 0x000ea20000100800 */
[----:B------:R-:W-:Y:S01]  /*85d0*/  ISETP.NE.U32.AND P0, PT, RZ, c[0x0][0x358], PT ;  /* 0x0000d600ff007a0c */ /* 0x000fe20003f05070 */
[----:B-1----:R-:W-:-:S03]  /*85e0*/  IMAD.MOV.U32 R2, RZ, RZ, 0x4 ;  /* 0x00000004ff027424 */ /* 0x002fc600078e00ff */
[----:B------:R-:W-:Y:S02]  /*85f0*/  ISETP.NE.AND.EX P1, PT, RZ, c[0x0][0x35c], PT, P0 ;  /* 0x0000d700ff007a0c */ /* 0x000fe40003f25300 */
[----:B------:R-:W-:-:S04]  /*8600*/  ISETP.NE.U32.AND P0, PT, RZ, c[0x0][0x360], PT ;  /* 0x0000d800ff007a0c */ /* 0x000fc80003f05070 */
[----:B------:R-:W-:Y:S01]  /*8610*/  ISETP.NE.AND.EX P0, PT, RZ, c[0x0][0x364], PT, P0 ;  /* 0x0000d900ff007a0c */ /* 0x000fe20003f05300 */
[----:B--2---:R-:W-:-:S06]  /*8620*/  IMAD.WIDE R4, R8, R2, c[0x0][0x358] ;  /* 0x0000d60008047625 */ /* 0x004fcc00078e0202 */
[----:B------:R-:W2:Y:S01]  /*8630*/  @P1 LDG.E R0, [R4.64] ;  /* 0x0000001004001981 */ /* 0x000ea2000c1e1900 */
[----:B------:R-:W-:-:S05]  /*8640*/  IMAD.MOV.U32 R6, RZ, RZ, c[0x0][0x2f0] ;  /* 0x0000bc00ff067624 */ /* 0x000fca00078e00ff */
        /* <DEDUP_REMOVED lines=10> */
.L_x_1169:
        /* <DEDUP_REMOVED lines=18> */
[--C-:B------:R-:W-:Y:S01]  /*8810*/  SHF.R.S32.HI R13, RZ, 0x1f, R12.reuse ;  /* 0x0000001fff0d7819 */ /* 0x100fe2000001140c */
[----:B------:R-:W-:Y:S01]  /*8820*/  IMAD R7, R20, c[0x0][0x30c], R7 ;  /* 0x0000c30014077a24 */ /* 0x000fe200078e0207 */
[----:B------:R-:W-:Y:S02]  /*8830*/  ISETP.GE.OR P0, PT, R12, c[0x0][0x2f4], P2 ;  /* 0x0000bd000c007a0c */ /* 0x000fe40001706670 */
[----:B------:R-:W-:Y:S01]  /*8840*/  SEL R17, R0, RZ, !P1 ;  /* 0x000000ff00117207 */ /* 0x000fe20004800000 */
[----:B------:R-:W-:Y:S01]  /*8850*/  IMAD.WIDE.U32 R4, R20, c[0x0][0x308], R12 ;  /* 0x0000c20014047a25 */ /* 0x000fe200078e000c */
[----:B------:R-:W-:-:S03]  /*8860*/  P2R R18, PR, RZ, 0x4 ;  /* 0x00000004ff127803 */ /* 0x000fc60000000000 */
[----:B------:R-:W-:Y:S02]  /*8870*/  IMAD.IADD R5, R7, 0x1, R5 ;  /* 0x0000000107057824 */ /* 0x000fe400078e0205 */
[----:B------:R-:W-:Y:S02]  /*8880*/  IMAD R8, R17, c[0x0][0x310], RZ ;  /* 0x0000c40011087a24 */ /* 0x000fe400078e02ff */
[----:B------:R-:W-:-:S04]  /*8890*/  IMAD.WIDE.U32 R10, R16, c[0x0][0x310], R4 ;  /* 0x0000c400100a7a25 */ /* 0x000fc800078e0004 */
[----:B------:R-:W-:Y:S02]  /*88a0*/  IMAD R8, R16, c[0x0][0x314], R8 ;  /* 0x0000c50010087a24 */ /* 0x000fe400078e0208 */
        /* <DEDUP_REMOVED lines=11> */
.L_x_1171:
[----:B------:R-:W-:Y:S05]  /*8960*/  BSYNC B0 ;  /* 0x0000000000007941 */ /* 0x000fea0003800000 */
.L_x_1170:
[----:B------:R-:W-:Y:S01]  /*8970*/  IADD3 R0, R14, 0x10, RZ ;  /* 0x000000100e007810 */ /* 0x000fe20007ffe0ff */
        /* <DEDUP_REMOVED lines=16> */
.L_x_1173:
[----:B------:R-:W-:Y:S05]  /*8a80*/  BSYNC B0 ;  /* 0x0000000000007941 */ /* 0x000fea0003800000 */
.L_x_1172:
        /* <DEDUP_REMOVED lines=16> */
.L_x_1175:
[----:B------:R-:W-:Y:S05]  /*8b90*/  BSYNC B0 ;  /* 0x0000000000007941 */ /* 0x000fea0003800000 */
.L_x_1174:
        /* <DEDUP_REMOVED lines=16> */
.L_x_1177:
[----:B------:R-:W-:Y:S05]  /*8ca0*/  BSYNC B0 ;  /* 0x0000000000007941 */ /* 0x000fea0003800000 */
.L_x_1176:
        /* <DEDUP_REMOVED lines=16> */
.L_x_1179:
[----:B------:R-:W-:Y:S05]  /*8db0*/  BSYNC B0 ;  /* 0x0000000000007941 */ /* 0x000fea0003800000 */
.L_x_1178:
        /* <DEDUP_REMOVED lines=16> */
.L_x_1181:
[----:B------:R-:W-:Y:S05]  /*8ec0*/  BSYNC B0 ;  /* 0x0000000000007941 */ /* 0x000fea0003800000 */
.L_x_1180:
        /* <DEDUP_REMOVED lines=16> */
.L_x_1183:
[----:B------:R-:W-:Y:S05]  /*8fd0*/  BSYNC B0 ;  /* 0x0000000000007941 */ /* 0x000fea0003800000 */
.L_x_1182:
        /* <DEDUP_REMOVED lines=16> */
.L_x_1185:
[----:B------:R-:W-:Y:S05]  /*90e0*/  BSYNC B0 ;  /* 0x0000000000007941 */ /* 0x000fea0003800000 */
.L_x_1184:
        /* <DEDUP_REMOVED lines=20> */
.L_x_1187:
[----:B------:R-:W-:Y:S05]  /*9230*/  BSYNC B0 ;  /* 0x0000000000007941 */ /* 0x000fea0003800000 */
.L_x_1186:
        /* <DEDUP_REMOVED lines=15> */
.L_x_1189:
[----:B------:R-:W-:Y:S05]  /*9330*/  BSYNC B0 ;  /* 0x0000000000007941 */ /* 0x000fea0003800000 */
.L_x_1188:
        /* <DEDUP_REMOVED lines=14> */
.L_x_1191:
[----:B------:R-:W-:Y:S05]  /*9420*/  BSYNC B0 ;  /* 0x0000000000007941 */ /* 0x000fea0003800000 */
.L_x_1190:
        /* <DEDUP_REMOVED lines=14> */
.L_x_1193:
[----:B------:R-:W-:Y:S05]  /*9510*/  BSYNC B0 ;  /* 0x0000000000007941 */ /* 0x000fea0003800000 */
.L_x_1192:
        /* <DEDUP_REMOVED lines=14> */
.L_x_1195:
[----:B------:R-:W-:Y:S05]  /*9600*/  BSYNC B0 ;  /* 0x0000000000007941 */ /* 0x000fea0003800000 */
.L_x_1194:
        /* <DEDUP_REMOVED lines=14> */
.L_x_1197:
[----:B------:R-:W-:Y:S05]  /*96f0*/  BSYNC B0 ;  /* 0x0000000000007941 */ /* 0x000fea0003800000 */
.L_x_1196:
        /* <DEDUP_REMOVED lines=14> */
.L_x_1199:
[----:B------:R-:W-:Y:S05]  /*97e0*/  BSYNC B0 ;  /* 0x0000000000007941 */ /* 0x000fea0003800000 */
.L_x_1198:
        /* <DEDUP_REMOVED lines=14> */
.L_x_1200:
        /* <DEDUP_REMOVED lines=11> */
.L_x_2321:


//--------------------- .text._ZN7cutlass13device_kernelIN5flash19enable_sm80_to_sm89INS1_16FlashAttnBwdSm80INS1_25CollectiveMainloopBwdSm80ILi2ELi2EN4cute5tupleIJNS5_1CILi64EEENS7_ILi128EEES9_EEENS_10bfloat16_tEfNS_4arch4Sm80ELb0ELb0ELb0ELb1ELb1ELb0ELb0ELb0ELi2ELi2ELi2ELi2ELb0EEENS1_21CollectiveEpilogueBwdISA_SB_SD_Li256ELb1ELb0ELi4EEENS1_19SingleTileSchedulerILb1ELb0ELb0ELi128EEEEEEEEEvNT_6ParamsE --------------------------
	.section	.text._ZN7cutlass13device_kernelIN5flash19enable_sm80_to_sm89INS1_16FlashAttnBwdSm80INS1_25CollectiveMainloopBwdSm80ILi2ELi2EN4cute5tupleIJNS5_1CILi64EEENS7_ILi128EEES9_EEENS_10bfloat16_tEfNS_4arch4Sm80ELb0ELb0ELb0ELb1ELb1ELb0ELb0ELb0ELi2ELi2ELi2ELi2ELb0EEENS1_21CollectiveEpilogueBwdISA_SB_SD_Li256ELb1ELb0ELi4EEENS1_19SingleTileSchedulerILb1ELb0ELb0ELi128EEEEEEEEEvNT_6ParamsE,"ax",@progbits
	.sectioninfo	@"SHI_REGISTERS=255"
	.align	128
.text._ZN7cutlass13device_kernelIN5flash19enable_sm80_to_sm89INS1_16FlashAttnBwdSm80INS1_25CollectiveMainloopBwdSm80ILi2ELi2EN4cute5tupleIJNS5_1CILi64EEENS7_ILi128EEES9_EEENS_10bfloat16_tEfNS_4arch4Sm80ELb0ELb0ELb0ELb1ELb1ELb0ELb0ELb0ELi2ELi2ELi2ELi2ELb0EEENS1_21CollectiveEpilogueBwdISA_SB_SD_Li256ELb1ELb0ELi4EEENS1_19SingleTileSchedulerILb1ELb0ELb0ELi128EEEEEEEEEvNT_6ParamsE:
        .type           _ZN7cutlass13device_kernelIN5flash19enable_sm80_to_sm89INS1_16FlashAttnBwdSm80INS1_25CollectiveMainloopBwdSm80ILi2ELi2EN4cute5tupleIJNS5_1CILi64EEENS7_ILi128EEES9_EEENS_10bfloat16_tEfNS_4arch4Sm80ELb0ELb0ELb0ELb1ELb1ELb0ELb0ELb0ELi2ELi2ELi2ELi2ELb0EEENS1_21CollectiveEpilogueBwdISA_SB_SD_Li256ELb1ELb0ELi4EEENS1_19SingleTileSchedulerILb1ELb0ELb0ELi128EEEEEEEEEvNT_6ParamsE,@function
        .size           _ZN7cutlass13device_kernelIN5flash19enable_sm80_to_sm89INS1_16FlashAttnBwdSm80INS1_25CollectiveMainloopBwdSm80ILi2ELi2EN4cute5tupleIJNS5_1CILi64EEENS7_ILi128EEES9_EEENS_10bfloat16_tEfNS_4arch4Sm80ELb0ELb0ELb0ELb1ELb1ELb0ELb0ELb0ELi2ELi2ELi2ELi2ELb0EEENS1_21CollectiveEpilogueBwdISA_SB_SD_Li256ELb1ELb0ELi4EEENS1_19SingleTileSchedulerILb1ELb0ELb0ELi128EEEEEEEEEvNT_6ParamsE,(.L_x_2322 - _ZN7cutlass13device_kernelIN5flash19enable_sm80_to_sm89INS1_16FlashAttnBwdSm80INS1_25CollectiveMainloopBwdSm80ILi2ELi2EN4cute5tupleIJNS5_1CILi64EEENS7_ILi128EEES9_EEENS_10bfloat16_tEfNS_4arch4Sm80ELb0ELb0ELb0ELb1ELb1ELb0ELb0ELb0ELi2ELi2ELi2ELi2ELb0EEENS1_21CollectiveEpilogueBwdISA_SB_SD_Li256ELb1ELb0ELi4EEENS1_19SingleTileSchedulerILb1ELb0ELb0ELi128EEEEEEEEEvNT_6ParamsE)
        .other          _ZN7cutlass13device_kernelIN5flash19enable_sm80_to_sm89INS1_16FlashAttnBwdSm80INS1_25CollectiveMainloopBwdSm80ILi2ELi2EN4cute5tupleIJNS5_1CILi64EEENS7_ILi128EEES9_EEENS_10bfloat16_tEfNS_4arch4Sm80ELb0ELb0ELb0ELb1ELb1ELb0ELb0ELb0ELi2ELi2ELi2ELi2ELb0EEENS1_21CollectiveEpilogueBwdISA_SB_SD_Li256ELb1ELb0ELi4EEENS1_19SingleTileSchedulerILb1ELb0ELb0ELi128EEEEEEEEEvNT_6ParamsE,@"STO_CUDA_ENTRY STV_DEFAULT"
_ZN7cutlass13device_kernelIN5flash19enable_sm80_to_sm89INS1_16FlashAttnBwdSm80INS1_25CollectiveMainloopBwdSm80ILi2ELi2EN4cute5tupleIJNS5_1CILi64EEENS7_ILi128EEES9_EEENS_10bfloat16_tEfNS_4arch4Sm80ELb0ELb0ELb0ELb1ELb1ELb0ELb0ELb0ELi2ELi2ELi2ELi2ELb0EEENS1_21CollectiveEpilogueBwdISA_SB_SD_Li256ELb1ELb0ELi4EEENS1_19SingleTileSchedulerILb1ELb0ELb0ELi128EEEEEEEEEvNT_6ParamsE:
        /* <DEDUP_REMOVED lines=18> */
.L_x_1202:
        /* <DEDUP_REMOVED lines=8> */
.L_x_1204:
[----:B------:R-:W-:Y:S02]  /*01a0*/  MOV R0, c[0x0][0x3a4] ;  /* 0x0000e90000007a02 */ /* 0x000fe40000000f00 */
.L_x_1203:
[----:B-1----:R-:W-:-:S05]  /*01b0*/  IMAD.SHL.U32 R2, R37, 0x80, RZ ;  /* 0x0000008025027824 */ /* 0x002fca00078e00ff */
[----:B-----5:R-:W-:-:S04]  /*01c0*/  ISETP.GE.AND P0, PT, R2, R0, PT ;  /* 0x000000000200720c */ /* 0x020fc80003f06270 */
[----:B------:R-:W-:-:S05]  /*01d0*/  SEL R0, R5, 0xffffffff, !P0 ;  /* 0xffffffff05007807 */ /* 0x000fca0004000000 */
[----:B------:R1:W-:Y:S01]  /*01e0*/  STL [R1+0x44], R0 ;  /* 0x0000440001007387 */ /* 0x0003e20000100800 */
[----:B------:R-:W-:Y:S05]  /*01f0*/  BRA `(.L_x_1205) ;  /* 0x0000012000007947 */ /* 0x000fea0003800000 */
.L_x_1201:
[----:B---34-:R-:W-:-:S04]  /*0200*/  ISETP.NE.U32.AND P0, PT, RZ, c[0x0][0x3c0], PT ;  /* 0x0000f000ff007a0c */ /* 0x018fc80003f05070 */
[----:B------:R-:W-:-:S13]  /*0210*/  ISETP.NE.AND.EX P0, PT, RZ, c[0x0][0x3c4], PT, P0 ;  /* 0x0000f100ff007a0c */ /* 0x000fda0003f05300 */
[----:B------:R-:W-:Y:S05]  /*0220*/  @!P0 BRA `(.L_x_1206) ;  /* 0x0000002000008947 */ /* 0x000fea0003800000 */
[----:B------:R1:W5:Y:S01]  /*0230*/  LDG.E R0, [R2.64] ;  /* 0x0000001002007981 */ /* 0x000362000c1e1900 */
[----:B------:R-:W-:Y:S05]  /*0240*/  BRA `(.L_x_1207) ;  /* 0x0000009000007947 */ /* 0x000fea0003800000 */
.L_x_1206:
        /* <DEDUP_REMOVED lines=8> */
.L_x_1208:
[----:B------:R-:W-:Y:S02]  /*02d0*/  MOV R0, c[0x0][0x3a4] ;  /* 0x0000e90000007a02 */ /* 0x000fe40000000f00 */
.L_x_1207:
[----:B-1----:R-:W-:-:S05]  /*02e0*/  IMAD.SHL.U32 R2, R37, 0x80, RZ ;  /* 0x0000008025027824 */ /* 0x002fca00078e00ff */
[----:B-----5:R-:W-:-:S04]  /*02f0*/  ISETP.GE.AND P0, PT, R2, R0, PT ;  /* 0x000000000200720c */ /* 0x020fc80003f06270 */
[----:B------:R-:W-:-:S05]  /*0300*/  SEL R0, R5, 0xffffffff, !P0 ;  /* 0xffffffff05007807 */ /* 0x000fca0004000000 */
[----:B------:R1:W-:Y:S04]  /*0310*/  STL [R1+0x44], R0 ;  /* 0x0000440001007387 */ /* 0x0003e80000100800 */
.L_x_1205:
        /* <DEDUP_REMOVED lines=32> */
.L_x_1209:
[----:B-1-3--:R-:W-:-:S04]  /*0520*/  ISETP.NE.U32.AND P0, PT, RZ, c[0x0][0x2e0], PT ;  /* 0x0000b800ff007a0c */ /* 0x00afc80003f05070 */
[----:B------:R-:W-:-:S13]  /*0530*/  ISETP.NE.AND.EX P0, PT, RZ, c[0x0][0x2e4], PT, P0 ;  /* 0x0000b900ff007a0c */ /* 0x000fda0003f05300 */
[----:B------:R-:W-:Y:S05]  /*0540*/  @!P0 BRA `(.L_x_1210) ;  /* 0x0000003000008947 */ /* 0x000fea0003800000 */
[----:B------:R-:W-:-:S05]  /*0550*/  IMAD.WIDE R2, R39, R9, c[0x0][0x2e0] ;  /* 0x0000b80027027625 */ /* 0x000fca00078e0209 */
[----:B------:R1:W5:Y:S01]  /*0560*/  LDG.E R13, [R2.64] ;  /* 0x00000010020d7981 */ /* 0x000362000c1e1900 */
[----:B------:R-:W-:Y:S05]  /*0570*/  BRA `(.L_x_1211) ;  /* 0x0000004000007947 */ /* 0x000fea0003800000 */
.L_x_1210:
[----:B------:R-:W-:Y:S05]  /*0580*/  @!P4 BRA `(.L_x_1211) ;  /* 0x000000300000c947 */ /* 0x000fea0003800000 */
[----:B------:R-:W2:Y:S04]  /*0590*/  LDG.E R0, [R4.64] ;  /* 0x0000001004007981 */ /* 0x000ea8000c1e1900 */
[----:B------:R-:W2:Y:S02]  /*05a0*/  LDG.E R2, [R4.64+0x4] ;  /* 0x0000041004027981 */ /* 0x000ea4000c1e1900 */
[----:B--2---:R-:W-:Y:S02]  /*05b0*/  IADD3 R13, -R0, R2, RZ ;  /* 0x00000002000d7210 */ /* 0x004fe40007ffe1ff */
.L_x_1211:
        /* <DEDUP_REMOVED lines=420> */
.L_x_1214:
[----:B------:R-:W-:Y:S05]  /*2000*/  BSYNC B0 ;  /* 0x0000000000007941 */ /* 0x000fea0003800000 */
.L_x_1213:
        /* <DEDUP_REMOVED lines=140> */
.L_x_1217:
        /* <DEDUP_REMOVED lines=196> */
.L_x_1215:
        /* <DEDUP_REMOVED lines=500> */
.L_x_1216:
        /* <DEDUP_REMOVED lines=298> */
.L_x_1212:
        /* <DEDUP_REMOVED lines=178> */
.L_x_1219:
        /* <DEDUP_REMOVED lines=68> */
.L_x_1221:
[----:B--234-:R-:W-:Y:S05]  /*7650*/  BSYNC B0 ;  /* 0x0000000000007941 */ /* 0x01cfea0003800000 */
.L_x_1220:
        /* <DEDUP_REMOVED lines=17> */
.L_x_1223:
[----:B------:R-:W-:Y:S05]  /*7770*/  BSYNC B0 ;  /* 0x0000000000007941 */ /* 0x000fea0003800000 */
.L_x_1222:
        /* <DEDUP_REMOVED lines=16> */
.L_x_1225:
[----:B------:R-:W-:Y:S05]  /*7880*/  BSYNC B0 ;  /* 0x0000000000007941 */ /* 0x000fea0003800000 */
.L_x_1224:
        /* <DEDUP_REMOVED lines=16> */
.L_x_1227:
[----:B------:R-:W-:Y:S05]  /*7990*/  BSYNC B0 ;  /* 0x0000000000007941 */ /* 0x000fea0003800000 */
.L_x_1226:
        /* <DEDUP_REMOVED lines=16> */
.L_x_1229:
[----:B------:R-:W-:Y:S05]  /*7aa0*/  BSYNC B0 ;  /* 0x0000000000007941 */ /* 0x000fea0003800000 */
.L_x_1228:
        /* <DEDUP_REMOVED lines=16> */
.L_x_1231:
[----:B------:R-:W-:Y:S05]  /*7bb0*/  BSYNC B0 ;  /* 0x0000000000007941 */ /* 0x000fea0003800000 */
.L_x_1230:
        /* <DEDUP_REMOVED lines=16> */
.L_x_1233:
[----:B------:R-:W-:Y:S05]  /*7cc0*/  BSYNC B0 ;  /* 0x0000000000007941 */ /* 0x000fea0003800000 */
.L_x_1232:
        /* <DEDUP_REMOVED lines=16> */
.L_x_1235:
[----:B------:R-:W-:Y:S05]  /*7dd0*/  BSYNC B0 ;  /* 0x0000000000007941 */ /* 0x000fea0003800000 */
.L_x_1234:
        /* <DEDUP_REMOVED lines=20> */
.L_x_1237:
[----:B------:R-:W-:Y:S05]  /*7f20*/  BSYNC B0 ;  /* 0x0000000000007941 */ /* 0x000fea0003800000 */
.L_x_1236:
        /* <DEDUP_REMOVED lines=15> */
.L_x_1239:
[----:B------:R-:W-:Y:S05]  /*8020*/  BSYNC B0 ;  /* 0x0000000000007941 */ /* 0x000fea0003800000 */
.L_x_1238:
        /* <DEDUP_REMOVED lines=14> */
.L_x_1241:
[----:B------:R-:W-:Y:S05]  /*8110*/  BSYNC B0 ;  /* 0x0000000000007941 */ /* 0x000fea0003800000 */
.L_x_1240:
        /* <DEDUP_REMOVED lines=14> */
.L_x_1243:
[----:B------:R-:W-:Y:S05]  /*8200*/  BSYNC B0 ;  /* 0x0000000000007941 */ /* 0x000fea0003800000 */
.L_x_1242:
        /* <DEDUP_REMOVED lines=14> */
.L_x_1245:
[----:B------:R-:W-:Y:S05]  /*82f0*/  BSYNC B0 ;  /* 0x0000000000007941 */ /* 0x000fea0003800000 */
.L_x_1244:
        /* <DEDUP_REMOVED lines=14> */
.L_x_1247:
[----:B------:R-:W-:Y:S05]  /*83e0*/  BSYNC B0 ;  /* 0x0000000000007941 */ /* 0x000fea0003800000 */
.L_x_1246:
        /* <DEDUP_REMOVED lines=14> */
.L_x_1249:
[----:B------:R-:W-:Y:S05]  /*84d0*/  BSYNC B0 ;  /* 0x0000000000007941 */ /* 0x000fea0003800000 */
.L_x_1248:
        /* <DEDUP_REMOVED lines=14> */
.L_x_1218:
        /* <DEDUP_REMOVED lines=19> */
.L_x_1250:
        /* <DEDUP_REMOVED lines=39> */
.L_x_1252:
[----:B------:R-:W-:Y:S05]  /*8960*/  BSYNC B0 ;  /* 0x0000000000007941 */ /* 0x000fea0003800000 */
.L_x_1251:
        /* <DEDUP_REMOVED lines=17> */
.L_x_1254:
[----:B------:R-:W-:Y:S05]  /*8a80*/  BSYNC B0 ;  /* 0x0000000000007941 */ /* 0x000fea0003800000 */
.L_x_1253:
        /* <DEDUP_REMOVED lines=16> */
.L_x_1256:
[----:B------:R-:W-:Y:S05]  /*8b90*/  BSYNC B0 ;  /* 0x0000000000007941 */ /* 0x000fea0003800000 */
.L_x_1255:
        /* <DEDUP_REMOVED lines=16> */
.L_x_1258:
[----:B------:R-:W-:Y:S05]  /*8ca0*/  BSYNC B0 ;  /* 0x0000000000007941 */ /* 0x000fea0003800000 */
.L_x_1257:
        /* <DEDUP_REMOVED lines=16> */
.L_x_1260:
[----:B------:R-:W-:Y:S05]  /*8db0*/  BSYNC B0 ;  /* 0x0000000000007941 */ /* 0x000fea0003800000 */
.L_x_1259:
        /* <DEDUP_REMOVED lines=16> */
.L_x_1262:
[----:B------:R-:W-:Y:S05]  /*8ec0*/  BSYNC B0 ;  /* 0x0000000000007941 */ /* 0x000fea0003800000 */
.L_x_1261:
        /* <DEDUP_REMOVED lines=16> */
.L_x_1264:
[----:B------:R-:W-:Y:S05]  /*8fd0*/  BSYNC B0 ;  /* 0x0000000000007941 */ /* 0x000fea0003800000 */
.L_x_1263:
        /* <DEDUP_REMOVED lines=16> */
.L_x_1266:
[----:B------:R-:W-:Y:S05]  /*90e0*/  BSYNC B0 ;  /* 0x0000000000007941 */ /* 0x000fea0003800000 */
.L_x_1265:
        /* <DEDUP_REMOVED lines=20> */
.L_x_1268:
[----:B------:R-:W-:Y:S05]  /*9230*/  BSYNC B0 ;  /* 0x0000000000007941 */ /* 0x000fea0003800000 */
.L_x_1267:
        /* <DEDUP_REMOVED lines=15> */
.L_x_1270:
[----:B------:R-:W-:Y:S05]  /*9330*/  BSYNC B0 ;  /* 0x0000000000007941 */ /* 0x000fea0003800000 */
.L_x_1269:
        /* <DEDUP_REMOVED lines=14> */
.L_x_1272:
[----:B------:R-:W-:Y:S05]  /*9420*/  BSYNC B0 ;  /* 0x0000000000007941 */ /* 0x000fea0003800000 */
.L_x_1271:
        /* <DEDUP_REMOVED lines=14> */
.L_x_1274:
[----:B------:R-:W-:Y:S05]  /*9510*/  BSYNC B0 ;  /* 0x0000000000007941 */ /* 0x000fea0003800000 */
.L_x_1273:
        /* <DEDUP_REMOVED lines=14> */
.L_x_1276:
[----:B------:R-:W-:Y:S05]  /*9600*/  BSYNC B0 ;  /* 0x0000000000007941 */ /* 0x000fea0003800000 */
.L_x_1275:
        /* <DEDUP_REMOVED lines=14> */
.L_x_1278:
[----:B------:R-:W-:Y:S05]  /*96f0*/  BSYNC B0 ;  /* 0x0000000000007941 */ /* 0x000fea0003800000 */
.L_x_1277:
        /* <DEDUP_REMOVED lines=14> */
.L_x_1280:
[----:B------:R-:W-:Y:S05]  /*97e0*/  BSYNC B0 ;  /* 0x0000000000007941 */ /* 0x000fea0003800000 */
.L_x_1279:
        /* <DEDUP_REMOVED lines=14> */
.L_x_1281:
        /* <DEDUP_REMOVED lines=11> */
.L_x_2322:


//--------------------- .text._ZN7cutlass13device_kernelIN5flash19enable_sm80_to_sm89INS1_16FlashAttnBwdSm80INS1_25CollectiveMainloopBwdSm80ILi2ELi2EN4cute5tupleIJNS5_1CILi64EEENS7_ILi128EEES9_EEENS_10bfloat16_tEfNS_4arch4Sm80ELb0ELb0ELb0ELb1ELb0ELb0ELb0ELb0ELi2ELi2ELi2ELi2ELb0EEENS1_24CollectiveEpilogueBwdGQAISA_fSD_Li256ELb1ELb0EEENS1_19SingleTileSchedulerILb1ELb0ELb0ELi128EEEEEEEEEvNT_6ParamsE --------------------------
	.section	.text._ZN7cutlass13device_kernelIN5flash19enable_sm80_to_sm89INS1_16FlashAttnBwdSm80INS1_25CollectiveMainloopBwdSm80ILi2ELi2EN4cute5tupleIJNS5_1CILi64EEENS7_ILi128EEES9_EEENS_10bfloat16_tEfNS_4arch4Sm80ELb0ELb0ELb0ELb1ELb0ELb0ELb0ELb0ELi2ELi2ELi2ELi2ELb0EEENS1_24CollectiveEpilogueBwdGQAISA_fSD_Li256ELb1ELb0EEENS1_19SingleTileSchedulerILb1ELb0ELb0ELi128EEEEEEEEEvNT_6ParamsE,"ax",@progbits
	.sectioninfo	@"SHI_REGISTERS=255"
	.align	128
.text._ZN7cutlass13device_kernelIN5flash19enable_sm80_to_sm89INS1_16FlashAttnBwdSm80INS1_25CollectiveMainloopBwdSm80ILi2ELi2EN4cute5tupleIJNS5_1CILi64EEENS7_ILi128EEES9_EEENS_10bfloat16_tEfNS_4arch4Sm80ELb0ELb0ELb0ELb1ELb0ELb0ELb0ELb0ELi2ELi2ELi2ELi2ELb0EEENS1_24CollectiveEpilogueBwdGQAISA_fSD_Li256ELb1ELb0EEENS1_19SingleTileSchedulerILb1ELb0ELb0ELi128EEEEEEEEEvNT_6ParamsE:
        .type           _ZN7cutlass13device_kernelIN5flash19enable_sm80_to_sm89INS1_16FlashAttnBwdSm80INS1_25CollectiveMainloopBwdSm80ILi2ELi2EN4cute5tupleIJNS5_1CILi64EEENS7_ILi128EEES9_EEENS_10bfloat16_tEfNS_4arch4Sm80ELb0ELb0ELb0ELb1ELb0ELb0ELb0ELb0ELi2ELi2ELi2ELi2ELb0EEENS1_24CollectiveEpilogueBwdGQAISA_fSD_Li256ELb1ELb0EEENS1_19SingleTileSchedulerILb1ELb0ELb0ELi128EEEEEEEEEvNT_6ParamsE,@function
        .size           _ZN7cutlass13device_kernelIN5flash19enable_sm80_to_sm89INS1_16FlashAttnBwdSm80INS1_25CollectiveMainloopBwdSm80ILi2ELi2EN4cute5tupleIJNS5_1CILi64EEENS7_ILi128EEES9_EEENS_10bfloat16_tEfNS_4arch4Sm80ELb0ELb0ELb0ELb1ELb0ELb0ELb0ELb0ELi2ELi2ELi2ELi2ELb0EEENS1_24CollectiveEpilogueBwdGQAISA_fSD_Li256ELb1ELb0EEENS1_19SingleTileSchedulerILb1ELb0ELb0ELi128EEEEEEEEEvNT_6ParamsE,(.L_x_2323 - _ZN7cutlass13device_kernelIN5flash19enable_sm80_to_sm89INS1_16FlashAttnBwdSm80INS1_25CollectiveMainloopBwdSm80ILi2ELi2EN4cute5tupleIJNS5_1CILi64EEENS7_ILi128EEES9_EEENS_10bfloat16_tEfNS_4arch4Sm80ELb0ELb0ELb0ELb1ELb0ELb0ELb0ELb0ELi2ELi2ELi2ELi2ELb0EEENS1_24CollectiveEpilogueBwdGQAISA_fSD_Li256ELb1ELb0EEENS1_19SingleTileSchedulerILb1ELb0ELb0ELi128EEEEEEEEEvNT_6ParamsE)
        .other          _ZN7cutlass13device_kernelIN5flash19enable_sm80_to_sm89INS1_16FlashAttnBwdSm80INS1_25CollectiveMainloopBwdSm80ILi2ELi2EN4cute5tupleIJNS5_1CILi64EEENS7_ILi128EEES9_EEENS_10bfloat16_tEfNS_4arch4Sm80ELb0ELb0ELb0ELb1ELb0ELb0ELb0ELb0ELi2ELi2ELi2ELi2ELb0EEENS1_24CollectiveEpilogueBwdGQAISA_fSD_Li256ELb1ELb0EEENS1_19SingleTileSchedulerILb1ELb0ELb0ELi128EEEEEEEEEvNT_6ParamsE,@"STO_CUDA_ENTRY STV_DEFAULT"
_ZN7cutlass13device_kernelIN5flash19enable_sm80_to_sm89INS1_16FlashAttnBwdSm80INS1_25CollectiveMainloopBwdSm80ILi2ELi2EN4cute5tupleIJNS5_1CILi64EEENS7_ILi128EEES9_EEENS_10bfloat16_tEfNS_4arch4Sm80ELb0ELb0ELb0ELb1ELb0ELb0ELb0ELb0ELi2ELi2ELi2ELi2ELb0EEENS1_24CollectiveEpilogueBwdGQAISA_fSD_Li256ELb1ELb0EEENS1_19SingleTileSchedulerILb1ELb0ELb0ELi128EEEEEEEEEvNT_6ParamsE:
        /* <DEDUP_REMOVED lines=18> */
.L_x_1283:
        /* <DEDUP_REMOVED lines=8> */
.L_x_1285:
[----:B------:R-:W-:Y:S02]  /*01a0*/  MOV R0, c[0x0][0x3ac] ;  /* 0x0000eb0000007a02 */ /* 0x000fe40000000f00 */
.L_x_1284:
[----:B-1----:R-:W-:-:S05]  /*01b0*/  IMAD.SHL.U32 R2, R18, 0x80, RZ ;  /* 0x0000008012027824 */ /* 0x002fca00078e00ff */
[----:B-----5:R-:W-:-:S04]  /*01c0*/  ISETP.GE.AND P0, PT, R2, R0, PT ;  /* 0x000000000200720c */ /* 0x020fc80003f06270 */
[----:B------:R-:W-:-:S05]  /*01d0*/  SEL R0, R5, 0xffffffff, !P0 ;  /* 0xffffffff05007807 */ /* 0x000fca0004000000 */
[----:B------:R1:W-:Y:S01]  /*01e0*/  STL [R1+0x44], R0 ;  /* 0x0000440001007387 */ /* 0x0003e20000100800 */
[----:B------:R-:W-:Y:S05]  /*01f0*/  BRA `(.L_x_1286) ;  /* 0x0000012000007947 */ /* 0x000fea0003800000 */
.L_x_1282:
[----:B---34-:R-:W-:-:S04]  /*0200*/  ISETP.NE.U32.AND P0, PT, RZ, c[0x0][0x3c8], PT ;  /* 0x0000f200ff007a0c */ /* 0x018fc80003f05070 */
[----:B------:R-:W-:-:S13]  /*0210*/  ISETP.NE.AND.EX P0, PT, RZ, c[0x0][0x3cc], PT, P0 ;  /* 0x0000f300ff007a0c */ /* 0x000fda0003f05300 */
[----:B------:R-:W-:Y:S05]  /*0220*/  @!P0 BRA `(.L_x_1287) ;  /* 0x0000002000008947 */ /* 0x000fea0003800000 */
[----:B------:R1:W5:Y:S01]  /*0230*/  LDG.E R0, [R2.64] ;  /* 0x0000001002007981 */ /* 0x000362000c1e1900 */
[----:B------:R-:W-:Y:S05]  /*0240*/  BRA `(.L_x_1288) ;  /* 0x0000009000007947 */ /* 0x000fea0003800000 */
.L_x_1287:
        /* <DEDUP_REMOVED lines=8> */
.L_x_1289:
[----:B------:R-:W-:Y:S02]  /*02d0*/  MOV R0, c[0x0][0x3ac] ;  /* 0x0000eb0000007a02 */ /* 0x000fe40000000f00 */
.L_x_1288:
[----:B-1----:R-:W-:-:S05]  /*02e0*/  IMAD.SHL.U32 R2, R18, 0x80, RZ ;  /* 0x0000008012027824 */ /* 0x002fca00078e00ff */
[----:B-----5:R-:W-:-:S04]  /*02f0*/  ISETP.GE.AND P0, PT, R2, R0, PT ;  /* 0x000000000200720c */ /* 0x020fc80003f06270 */
[----:B------:R-:W-:-:S05]  /*0300*/  SEL R0, R5, 0xffffffff, !P0 ;  /* 0xffffffff05007807 */ /* 0x000fca0004000000 */
[----:B------:R1:W-:Y:S04]  /*0310*/  STL [R1+0x44], R0 ;  /* 0x0000440001007387 */ /* 0x0003e80000100800 */
.L_x_1286:
        /* <DEDUP_REMOVED lines=8> */
[----:B------:R-:W-:-:S04]  /*03a0*/  ISETP.NE.U32.AND P4, PT, RZ, c[0x0][0x2d0], PT ;  /* 0x0000b400ff007a0c */ /* 0x000fc80003f85070 */
[----:B------:R-:W-:-:S05]  /*03b0*/  ISETP.NE.AND.EX P4, PT, RZ, c[0x0][0x2d4], PT, P4 ;  /* 0x0000b500ff007a0c */ /* 0x000fca0003f85340 */
[CC--:B------:R-:W-:Y:S02]  /*03c0*/  @P0 IMAD.WIDE R2, R168.reuse, R9.reuse, c[0x0][0x2d8] ;  /* 0x0000b600a8020625 */ /* 0x0c0fe400078e0209 */
[----:B-1----:R-:W2:Y:S04]  /*03d0*/  @P2 LDG.E R0, [R4.64] ;  /* 0x0000001004002981 */ /* 0x002ea8000c1e1900 */
[----:B------:R1:W3:Y:S04]  /*03e0*/  @P0 LDG.E R8, [R2.64] ;  /* 0x0000001002080981 */ /* 0x0002e8000c1e1900 */
[----:B------:R-:W4:Y:S01]  /*03f0*/  @P2 LDG.E R7, [R4.64] ;  /* 0x0000001004072981 */ /* 0x000f22000c1e1900 */
[----:B-1----:R-:W-:-:S05]  /*0400*/  IMAD.WIDE R2, R168, R9, c[0x0][0x2d0] ;  /* 0x0000b400a8027625 */ /* 0x002fca00078e0209 */
[----:B------:R-:W5:Y:S01]  /*0410*/  @P4 LDG.E R6, [R2.64] ;  /* 0x0000001002064981 */ /* 0x000f62000c1e1900 */
[----:B------:R-:W-:Y:S01]  /*0420*/  ULDC UR14, c[0x0][0x168] ;  /* 0x00005a00000e7ab9 */ /* 0x000fe20000000800 */
[----:B------:R-:W-:Y:S01]  /*0430*/  CS2R R10, SRZ ;  /* 0x00000000000a7805 */ /* 0x000fe2000001ff00 */
[----:B------:R-:W-:Y:S01]  /*0440*/  CS2R R14, SRZ ;  /* 0x00000000000e7805 */ /* 0x000fe2000001ff00 */
[----:B------:R-:W-:Y:S02]  /*0450*/  IMAD.MOV.U32 R17, RZ, RZ, c[0x0][0x198] ;  /* 0x00006600ff117624 */ /* 0x000fe400078e00ff */
[----:B--2---:R-:W-:Y:S01]  /*0460*/  @P2 IMAD R0, R168, 0x40, R0 ;  /* 0x00000040a8002824 */ /* 0x004fe200078e0200 */
[----:B---3--:R1:W2:Y:S01]  /*0470*/  @P0 R2UR UR14, R8 ;  /* 0x00000000080e03c2 */ /* 0x0082a200000e0000 */
[--C-:B----4-:R-:W-:Y:S01]  /*0480*/  @P2 SHF.R.S32.HI R11, RZ, 0x1f, R7.reuse ;  /* 0x0000001fff0b2819 */ /* 0x110fe20000011407 */
[----:B------:R-:W-:Y:S02]  /*0490*/  @P2 IMAD.MOV.U32 R10, RZ, RZ, R7 ;  /* 0x000000ffff0a2224 */ /* 0x000fe400078e0007 */
[----:B-1----:R-:W-:-:S04]  /*04a0*/  @P2 SHF.R.S32.HI R8, RZ, 0x1f, R0 ;  /* 0x0000001fff082819 */ /* 0x002fc80000011400 */
[----:B------:R-:W-:Y:S01]  /*04b0*/  @P2 LEA.HI R0, R8, R0, RZ, 0x6 ;  /* 0x0000000008002211 */ /* 0x000fe200078f30ff */
[----:B------:R-:W-:Y:S01]  /*04c0*/  IMAD.MOV.U32 R8, RZ, RZ, RZ ;  /* 0x000000ffff087224 */ /* 0x000fe200078e00ff */
[--C-:B-----5:R-:W-:Y:S01]  /*04d0*/  @P4 SHF.R.S32.HI R15, RZ, 0x1f, R6.reuse ;  /* 0x0000001fff0f4819 */ /* 0x120fe20000011406 */
[----:B------:R-:W-:Y:S01]  /*04e0*/  @P4 IMAD.MOV.U32 R14, RZ, RZ, R6 ;  /* 0x000000ffff0e4224 */ /* 0x000fe200078e0006 */
[----:B------:R-:W-:Y:S01]  /*04f0*/  @P2 LOP3.LUT R8, R0, 0xffffffc0, RZ, 0xc0, !PT ;  /* 0xffffffc000082812 */ /* 0x000fe200078ec0ff */
[----:B------:R-:W-:Y:S05]  /*0500*/  @P0 BRA `(.L_x_1290) ;  /* 0x0000006000000947 */ /* 0x000fea0003800000 */
[----:B--2---:R-:W-:Y:S05]  /*0510*/  @!P2 BRA `(.L_x_1290) ;  /* 0x000000500000a947 */ /* 0x004fea0003800000 */
[----:B------:R1:W2:Y:S04]  /*0520*/  LDG.E R0, [R4.64] ;  /* 0x0000001004007981 */ /* 0x0002a8000c1e1900 */
[----:B-1----:R-:W3:Y:S01]  /*0530*/  LDG.E R4, [R4.64+0x4] ;  /* 0x0000041004047981 */ /* 0x002ee2000c1e1900 */
[----:B--2---:R-:W1:Y:S08]  /*0540*/  R2UR UR14, R0 ;  /* 0x00000000000e73c2 */ /* 0x004e7000000e0000 */
[----:B---3--:R-:W1:Y:S02]  /*0550*/  R2UR UR4, R4 ;  /* 0x00000000040473c2 */ /* 0x008e6400000e0000 */
[----:B-1----:R-:W-:-:S06]  /*0560*/  UIADD3 UR14, -UR14, UR4, URZ ;  /* 0x000000040e0e7290 */ /* 0x002fcc000fffe13f */
.L_x_1290:
[----:B--2---:R-:W-:-:S04]  /*0570*/  ISETP.NE.U32.AND P0, PT, RZ, c[0x0][0x2e0], PT ;  /* 0x0000b800ff007a0c */ /* 0x004fc80003f05070 */
[----:B------:R-:W-:-:S13]  /*0580*/  ISETP.NE.AND.EX P0, PT, RZ, c[0x0][0x2e4], PT, P0 ;  /* 0x0000b900ff007a0c */ /* 0x000fda0003f05300 */
[----:B------:R-:W-:Y:S05]  /*0590*/  @!P0 BRA `(.L_x_1291) ;  /* 0x0000003000008947 */ /* 0x000fea0003800000 */
[----:B------:R-:W-:-:S05]  /*05a0*/  IMAD.WIDE R2, R168, R9, c[0x0][0x2e0] ;  /* 0x0000b800a8027625 */ /* 0x000fca00078e0209 */
[----:B------:R1:W5:Y:S01]  /*05b0*/  LDG.E R17, [R2.64] ;  /* 0x0000001002117981 */ /* 0x000362000c1e1900 */
[----:B------:R-:W-:Y:S05]  /*05c0*/  BRA `(.L_x_1292) ;  /* 0x0000004000007947 */ /* 0x000fea0003800000 */
.L_x_1291:
[----:B------:R-:W-:Y:S05]  /*05d0*/  @!P4 BRA `(.L_x_1292) ;  /* 0x000000300000c947 */ /* 0x000fea0003800000 */
[----:B------:R1:W2:Y:S04]  /*05e0*/  LDG.E R0, [R2.64] ;  /* 0x0000001002007981 */ /* 0x0002a8000c1e1900 */
[----:B-1----:R-:W2:Y:S02]  /*05f0*/  LDG.E R2, [R2.64+0x4] ;  /* 0x0000041002027981 */ /* 0x002ea4000c1e1900 */
[----:B--2---:R-:W-:Y:S02]  /*0600*/  IADD3 R17, -R0, R2, RZ ;  /* 0x0000000200117210 */ /* 0x004fe40007ffe1ff */
.L_x_1292:
[----:B------:R-:W-:Y:S01]  /*0610*/  UISETP.GE.AND UP0, UPT, UR14, 0x1, UPT ;  /* 0x000000010e00788c */ /* 0x000fe2000bf06270 */
[----:B------:R-:W-:Y:S01]  /*0620*/  PLOP3.LUT P0, PT, PT, PT, PT, 0x80, 0x0 ;  /* 0x000000000000781c */ /* 0x000fe20003f0f070 */
        /* <DEDUP_REMOVED lines=67> */
[--C-:B-1----:R-:W-:Y:S01]  /*0a60*/  SHF.R.S32.HI R2, RZ, 0x1f, R33.reuse ;  /* 0x0000001fff027819 */ /* 0x102fe20000011421 */
[----:B------:R-:W-:Y:S01]  /*0a70*/  IMAD.SHL.U32 R5, R33, 0x4, RZ ;  /* 0x0000000421057824 */ /* 0x000fe200078e00ff */
[--C-:B------:R-:W-:Y:S01]  /*0a80*/  SHF.R.S32.HI R35, RZ, 0x1f, R36.reuse ;  /* 0x0000001fff237819 */ /* 0x100fe20000011424 */
[----:B------:R-:W-:Y:S01]  /*0a90*/  IMAD.MOV.U32 R3, RZ, RZ, c[0x0][0x248] ;  /* 0x00009200ff037624 */ /* 0x000fe200078e00ff */
[CC--:B------:R-:W-:Y:S01]  /*0aa0*/  IADD3 R28, P0, R0.reuse, R33.reuse, RZ ;  /* 0x00000021001c7210 */ /* 0x0c0fe20007f1e0ff */
[----:B------:R-:W-:Y:S01]  /*0ab0*/  IMAD.MOV.U32 R12, RZ, RZ, R36 ;  /* 0x000000ffff0c7224 */ /* 0x000fe200078e0024 */
[----:B------:R-:W-:Y:S01]  /*0ac0*/  SHF.R.S32.HI R34, RZ, 0x1f, R33 ;  /* 0x0000001fff227819 */ /* 0x000fe20000011421 */
[C---:B------:R-:W-:Y:S01]  /*0ad0*/  IMAD R4, R35.reuse, c[0x0][0x270], RZ ;  /* 0x00009c0023047a24 */ /* 0x040fe200078e02ff */
[----:B------:R-:W-:Y:S01]  /*0ae0*/  LEA.HI.X.SX32 R29, R0, R2, 0x1, P0 ;  /* 0x00000002001d7211 */ /* 0x000fe200000f0eff */
[----:B------:R-:W-:Y:S01]  /*0af0*/  IMAD R7, R35, c[0x0][0x288], RZ ;  /* 0x0000a20023077a24 */ /* 0x000fe200078e02ff */
[----:B------:R-:W-:Y:S01]  /*0b00*/  SHF.R.S32.HI R0, RZ, 0x1f, R8 ;  /* 0x0000001fff007819 */ /* 0x000fe20000011408 */
[----:B-----5:R-:W-:Y:S01]  /*0b10*/  IMAD R32, R18, -0x80, R17 ;  /* 0xffffff8012207824 */ /* 0x020fe200078e0211 */
[----:B------:R-:W-:Y:S01]  /*0b20*/  IADD3 R2, P0, R5, R8, RZ ;  /* 0x0000000805027210 */ /* 0x000fe20007f1e0ff */
[C---:B------:R-:W-:Y:S01]  /*0b30*/  IMAD R7, R36.reuse, c[0x0][0x28c], R7 ;  /* 0x0000a30024077a24 */ /* 0x040fe200078e0207 */
[----:B------:R-:W-:Y:S01]  /*0b40*/  ISETP.NE.AND P3, PT, R3, 0x1, PT ;  /* 0x000000010300780c */ /* 0x000fe20003f65270 */
[----:B------:R-:W-:Y:S01]  /*0b50*/  ULDC.64 UR4, c[0x0][0x1d8] ;  /* 0x0000760000047ab9 */ /* 0x000fe20000000a00 */
[----:B------:R-:W-:Y:S01]  /*0b60*/  LEA.HI.X.SX32 R3, R5, R0, 0x1, P0 ;  /* 0x0000000005037211 */ /* 0x000fe200000f0eff */
[----:B------:R-:W-:Y:S01]  /*0b70*/  IMAD R0, R36, c[0x0][0x274], R4 ;  /* 0x00009d0024007a24 */ /* 0x000fe200078e0204 */
[-C--:B------:R-:W-:Y:S01]  /*0b80*/  LEA.HI R9, R34, R33.reuse, RZ, 0x3 ;  /* 0x0000002122097211 */ /* 0x080fe200078f18ff */
[----:B------:R-:W-:Y:S01]  /*0b90*/  USHF.L.U32 UR7, UR4, 0x6, URZ ;  /* 0x0000000604077899 */ /* 0x000fe2000800063f */
[----:B------:R-:W-:Y:S01]  /*0ba0*/  SHF.R.S32.HI R23, RZ, 0x1f, R168 ;  /* 0x0000001fff177819 */ /* 0x000fe200000114a8 */
[C---:B------:R-:W-:Y:S01]  /*0bb0*/  IMAD.WIDE.U32 R4, R36.reuse, c[0x0][0x270], R2 ;  /* 0x00009c0024047a25 */ /* 0x040fe200078e0002 */
[----:B------:R-:W-:Y:S01]  /*0bc0*/  SHF.R.S32.HI R37, RZ, 0x3, R9 ;  /* 0x00000003ff257819 */ /* 0x000fe20000011409 */
[----:B------:R-:W-:Y:S01]  /*0bd0*/  UMOV UR10, 0x6 ;  /* 0x00000006000a7882 */ /* 0x000fe20000000000 */
[----:B------:R-:W-:Y:S01]  /*0be0*/  SEL R25, R23, RZ, !P2 ;  /* 0x000000ff17197207 */ /* 0x000fe20005000000 */
[----:B------:R-:W-:Y:S01]  /*0bf0*/  IMAD.IADD R5, R5, 0x1, R0 ;  /* 0x0000000105057824 */ /* 0x000fe200078e0200 */
[----:B------:R-:W-:Y:S01]  /*0c00*/  SHF.R.S32.HI R13, RZ, 0x1f, R37 ;  /* 0x0000001fff0d7819 */ /* 0x000fe20000011425 */
[C---:B------:R-:W-:Y:S01]  /*0c10*/  @P3 IMAD.HI.U32 R16, R36.reuse, c[0x0][0x24c], RZ ;  /* 0x0000930024103a27 */ /* 0x040fe200078e00ff */
[----:B------:R-:W-:Y:S01]  /*0c20*/  IADD3 R8, P1, R37, R10, RZ ;  /* 0x0000000a25087210 */ /* 0x000fe20007f3e0ff */
[----:B------:R-:W-:Y:S01]  /*0c30*/  USHF.L.U64.HI UR6, UR4, UR10, UR5 ;  /* 0x0000000a04067299 */ /* 0x000fe20008010205 */
[----:B------:R-:W-:Y:S01]  /*0c40*/  LOP3.LUT R0, R9, 0xfffffff8, RZ, 0xc0, !PT ;  /* 0xfffffff809007812 */ /* 0x000fe200078ec0ff */
[----:B------:R-:W-:Y:S01]  /*0c50*/  IMAD.WIDE.U32 R2, R36, c[0x0][0x288], R2 ;  /* 0x0000a20024027a25 */ /* 0x000fe200078e0002 */
[----:B------:R-:W-:Y:S01]  /*0c60*/  LEA.HI R9, R34, R33, RZ, 0x6 ;  /* 0x0000002122097211 */ /* 0x000fe200078f30ff */
[----:B------:R-:W-:Y:S01]  /*0c70*/  UIADD3 UR9, UP0, UR7, 0x80, URZ ;  /* 0x0000008007097890 */ /* 0x000fe2000ff1e03f */
[----:B------:R-:W-:Y:S01]  /*0c80*/  @P3 SHF.R.U32.HI R12, RZ, c[0x0][0x250], R16 ;  /* 0x00009400ff0c3a19 */ /* 0x000fe20000011610 */
[----:B------:R-:W-:Y:S01]  /*0c90*/  IMAD.X R10, R13, 0x1, R11, P1 ;  /* 0x000000010d0a7824 */ /* 0x000fe200008e060b */
[----:B------:R-:W-:Y:S01]  /*0ca0*/  SHF.R.S32.HI R26, RZ, 0x6, R9 ;  /* 0x00000006ff1a7819 */ /* 0x000fe20000011409 */
[C---:B------:R-:W-:Y:S01]  /*0cb0*/  IMAD.SHL.U32 R11, R37.reuse, 0x40, RZ ;  /* 0x00000040250b7824 */ /* 0x040fe200078e00ff */
[----:B------:R-:W-:Y:S01]  /*0cc0*/  IADD3 R6, P0, R37, R14, RZ ;  /* 0x0000000e25067210 */ /* 0x000fe20007f1e0ff */
[----:B------:R-:W-:Y:S01]  /*0cd0*/  IMAD.IADD R27, R33, 0x1, -R0 ;  /* 0x00000001211b7824 */ /* 0x000fe200078e0a00 */
[----:B------:R-:W-:Y:S01]  /*0ce0*/  SEL R30, R168, RZ, !P2 ;  /* 0x000000ffa81e7207 */ /* 0x000fe20005000000 */
[----:B------:R-:W-:Y:S01]  /*0cf0*/  IMAD.IADD R3, R3, 0x1, R7 ;  /* 0x0000000103037824 */ /* 0x000fe200078e0207 */
[----:B------:R-:W-:Y:S01]  /*0d00*/  LOP3.LUT R0, R11, 0x1c0, RZ, 0xc0, !PT ;  /* 0x000001c00b007812 */ /* 0x000fe200078ec0ff */
[----:B------:R-:W-:Y:S01]  /*0d10*/  IMAD.SHL.U32 R16, R27, 0x8, RZ ;  /* 0x000000081b107824 */ /* 0x000fe200078e00ff */
[----:B------:R-:W-:Y:S01]  /*0d20*/  UIADD3.X UR8, URZ, UR6, URZ, UP0, !UPT ;  /* 0x000000063f087290 */ /* 0x000fe200087fe43f */
[----:B------:R-:W-:Y:S01]  /*0d30*/  IMAD.SHL.U32 R218, R26, 0x200, RZ ;  /* 0x000002001ada7824 */ /* 0x000fe200078e00ff */
[----:B------:R-:W-:Y:S01]  /*0d40*/  ULDC.64 UR4, c[0x0][0x1a8] ;  /* 0x00006a0000047ab9 */ /* 0x000fe20000000a00 */
[----:B------:R-:W-:Y:S01]  /*0d50*/  IMAD.X R7, R13, 0x1, R15, P0 ;  /* 0x000000010d077824 */ /* 0x000fe200000e060f */
[----:B------:R-:W-:Y:S01]  /*0d60*/  LOP3.LUT R9, R0, 0x38, R16, 0xf8, !PT ;  /* 0x0000003800097812 */ /* 0x000fe200078ef810 */
[----:B------:R-:W-:Y:S01]  /*0d70*/  IMAD.WIDE.U32 R2, R30, c[0x0][0x290], R2 ;  /* 0x0000a4001e027a25 */ /* 0x000fe200078e0002 */
[----:B------:R-:W-:Y:S01]  /*0d80*/  SHF.R.U32.HI R0, RZ, 0x3, R0 ;  /* 0x00000003ff007819 */ /* 0x000fe20000011600 */
[----:B------:R-:W-:Y:S01]  /*0d90*/  USHF.L.U64.HI UR5, UR4, UR10, UR5 ;  /* 0x0000000a04057299 */ /* 0x000fe20008010205 */
[----:B------:R-:W-:Y:S01]  /*0da0*/  SHF.R.S32.HI R17, RZ, 0x1f, R16 ;  /* 0x0000001fff117819 */ /* 0x000fe20000011410 */
[----:B------:R-:W-:Y:S01]  /*0db0*/  IMAD.WIDE R14, R18, 0x80, R6 ;  /* 0x00000080120e7825 */ /* 0x000fe200078e0206 */
[----:B------:R-:W-:Y:S01]  /*0dc0*/  LOP3.LUT R31, R218, R9, R0, 0xf6, !PT ;  /* 0x00000009da1f7212 */ /* 0x000fe200078ef600 */
[----:B------:R-:W-:Y:S01]  /*0dd0*/  STL [R1], R37 ;  /* 0x0000002501007387 */ /* 0x000fe20000100800 */
[----:B------:R-:W-:Y:S01]  /*0de0*/  SHF.R.S32.HI R0, RZ, 0x1f, R12 ;  /* 0x0000001fff007819 */ /* 0x000fe2000001140c */
[C---:B------:R-:W-:Y:S01]  /*0df0*/  IMAD R7, R25.reuse, c[0x0][0x278], RZ ;  /* 0x00009e0019077a24 */ /* 0x040fe200078e02ff */
[----:B------:R-:W-:Y:S01]  /*0e00*/  LEA R38, P0, R2, c[0x0][0x280], 0x2 ;  /* 0x0000a00002267a11 */ /* 0x000fe200078010ff */
[----:B------:R-:W-:-:S02]  /*0e10*/  IMAD R6, R25, c[0x0][0x290], RZ ;  /* 0x0000a40019067a24 */ /* 0x000fc400078e02ff */
[C---:B------:R-:W-:Y:S02]  /*0e20*/  IMAD R22, R30.reuse, c[0x0][0x27c], R7 ;  /* 0x00009f001e167a24 */ /* 0x040fe400078e0207 */
[----:B------:R-:W-:Y:S02]  /*0e30*/  IMAD R18, R30, c[0x0][0x294], R6 ;  /* 0x0000a5001e127a24 */ /* 0x000fe400078e0206 */
[----:B------:R-:W-:Y:S02]  /*0e40*/  IMAD R7, R10, c[0x0][0x208], RZ ;  /* 0x000082000a077a24 */ /* 0x000fe400078e02ff */
[C---:B------:R-:W-:Y:S02]  /*0e50*/  IMAD R6, R0.reuse, c[0x0][0x1e0], RZ ;  /* 0x0000780000067a24 */ /* 0x040fe400078e02ff */
[----:B------:R-:W-:Y:S02]  /*0e60*/  IMAD R0, R0, c[0x0][0x1b0], RZ ;  /* 0x00006c0000007a24 */ /* 0x000fe400078e02ff */
[----:B------:R-:W-:-:S02]  /*0e70*/  IMAD R20, R8, c[0x0][0x20c], R7 ;  /* 0x0000830008147a24 */ /* 0x000fc400078e0207 */
[----:B------:R-:W-:Y:S02]  /*0e80*/  IMAD R21, R12, c[0x0][0x1e4], R6 ;  /* 0x000079000c157a24 */ /* 0x000fe400078e0206 */
[----:B------:R-:W-:-:S04]  /*0e90*/  IMAD.WIDE.U32 R6, R30, c[0x0][0x278], R4 ;  /* 0x00009e001e067a25 */ /* 0x000fc800078e0004 */
[----:B------:R-:W-:Y:S01]  /*0ea0*/  IMAD R9, R10, c[0x0][0x178], RZ ;  /* 0x00005e000a097a24 */ /* 0x000fe200078e02ff */
[----:B------:R-:W-:Y:S01]  /*0eb0*/  LEA R40, P1, R6, c[0x0][0x258], 0x2 ;  /* 0x0000960006287a11 */ /* 0x000fe200078210ff */
[C---:B------:R-:W-:Y:S02]  /*0ec0*/  IMAD R24, R12.reuse, c[0x0][0x1b4], R0 ;  /* 0x00006d000c187a24 */ /* 0x040fe400078e0200 */
[----:B------:R-:W-:Y:S02]  /*0ed0*/  IMAD.IADD R0, R7, 0x1, R22 ;  /* 0x0000000107007824 */ /* 0x000fe400078e0216 */
[----:B------:R-:W-:-:S03]  /*0ee0*/  IMAD.WIDE.U32 R10, R12, c[0x0][0x1e0], R16 ;  /* 0x000078000c0a7a25 */ /* 0x000fc600078e0010 */
[----:B------:R-:W-:Y:S01]  /*0ef0*/  LEA.HI.X R41, R6, c[0x0][0x25c], R0, 0x2, P1 ;  /* 0x0000970006297a11 */ /* 0x000fe200008f1400 */
[C---:B------:R-:W-:Y:S01]  /*0f00*/  IMAD R19, R8.reuse, c[0x0][0x17c], R9 ;  /* 0x00005f0008137a24 */ /* 0x040fe200078e0209 */
[----:B------:R-:W-:Y:S01]  /*0f10*/  SEL R0, R23, RZ, !P4 ;  /* 0x000000ff17007207 */ /* 0x000fe20006000000 */
[C-C-:B------:R-:W-:Y:S02]  /*0f20*/  IMAD.WIDE.U32 R4, R8.reuse, c[0x0][0x178], R16.reuse ;  /* 0x00005e0008047a25 */ /* 0x140fe400078e0010 */
[----:B------:R-:W-:Y:S02]  /*0f30*/  STL.64 [R1+0x20], R40 ;  /* 0x0000202801007387 */ /* 0x000fe40000100a00 */
[----:B------:R-:W-:-:S04]  /*0f40*/  IMAD.WIDE.U32 R8, R8, c[0x0][0x208], R16 ;  /* 0x0000820008087a25 */ /* 0x000fc800078e0010 */
[----:B------:R-:W-:Y:S02]  /*0f50*/  IMAD.IADD R18, R3, 0x1, R18 ;  /* 0x0000000103127824 */ /* 0x000fe400078e0212 */
[----:B------:R-:W-:-:S03]  /*0f60*/  IMAD.WIDE.U32 R12, R12, c[0x0][0x1b0], R16 ;  /* 0x00006c000c0c7a25 */ /* 0x000fc600078e0010 */
[----:B------:R-:W-:Y:S01]  /*0f70*/  LEA.HI.X R39, R2, c[0x0][0x284], R18, 0x2, P0 ;  /* 0x0000a10002277a11 */ /* 0x000fe200000f1412 */
[----:B------:R-:W-:Y:S02]  /*0f80*/  IMAD.IADD R3, R11, 0x1, R21 ;  /* 0x000000010b037824 */ /* 0x000fe400078e0215 */
[----:B------:R-:W-:Y:S02]  /*0f90*/  IMAD R11, R35, c[0x0][0x180], RZ ;  /* 0x00006000230b7a24 */ /* 0x000fe400078e02ff */
[----:B------:R-:W-:Y:S01]  /*0fa0*/  IMAD.MOV.U32 R6, RZ, RZ, R4 ;  /* 0x000000ffff067224 */ /* 0x000fe200078e0004 */
[----:B------:R-:W-:Y:S01]  /*0fb0*/  STL.64 [R1+0x18], R38 ;  /* 0x0000182601007387 */ /* 0x000fe20000100a00 */
[----:B------:R-:W-:Y:S02]  /*0fc0*/  IMAD.MOV.U32 R4, RZ, RZ, R8 ;  /* 0x000000ffff047224 */ /* 0x000fe400078e0008 */
[----:B------:R-:W-:Y:S02]  /*0fd0*/  IMAD.MOV.U32 R8, RZ, RZ, R12 ;  /* 0x000000ffff087224 */ /* 0x000fe400078e000c */
[----:B------:R-:W-:-:S02]  /*0fe0*/  IMAD.IADD R7, R5, 0x1, R19 ;  /* 0x0000000105077824 */ /* 0x000fc400078e0213 */
[----:B------:R-:W-:Y:S01]  /*0ff0*/  IMAD.MOV.U32 R2, RZ, RZ, R10 ;  /* 0x000000ffff027224 */ /* 0x000fe200078e000a */
[----:B------:R-:W-:Y:S01]  /*1000*/  SEL R10, R168, RZ, !P4 ;  /* 0x000000ffa80a7207 */ /* 0x000fe20006000000 */
[----:B------:R-:W-:Y:S01]  /*1010*/  IMAD R12, R36, c[0x0][0x184], R11 ;  /* 0x00006100240c7a24 */ /* 0x000fe200078e020b */
[----:B------:R-:W-:Y:S01]  /*1020*/  ISETP.GE.AND P4, PT, R16, c[0x0][0x1cc], PT ;  /* 0x0000730010007a0c */ /* 0x000fe20003f86270 */
[----:B------:R-:W-:Y:S02]  /*1030*/  IMAD.IADD R5, R9, 0x1, R20 ;  /* 0x0000000109057824 */ /* 0x000fe400078e0214 */
[C---:B------:R-:W-:Y:S02]  /*1040*/  IMAD R11, R0.reuse, c[0x0][0x1e8], RZ ;  /* 0x00007a00000b7a24 */ /* 0x040fe400078e02ff */
[----:B------:R-:W-:Y:S02]  /*1050*/  IMAD.IADD R9, R13, 0x1, R24 ;  /* 0x000000010d097824 */ /* 0x000fe400078e0218 */
[----:B------:R-:W-:-:S02]  /*1060*/  IMAD R0, R0, c[0x0][0x1b8], RZ ;  /* 0x00006e0000007a24 */ /* 0x000fc400078e02ff */
        /* <DEDUP_REMOVED lines=17> */
[----:B------:R-:W-:Y:S01]  /*1180*/  IMAD.IADD R5, R5, 0x1, R13 ;  /* 0x0000000105057824 */ /* 0x000fe200078e020d */
[----:B------:R-:W-:Y:S01]  /*1190*/  LEA R22, P2, R10, c[0x0][0x160], 0x1 ;  /* 0x000058000a167a11 */ /* 0x000fe200078408ff */
[----:B------:R-:W-:Y:S02]  /*11a0*/  IMAD R13, R30, c[0x0][0x21c], R0 ;  /* 0x000087001e0d7a24 */ /* 0x000fe400078e0200 */
[----:B------:R-:W-:-:S04]  /*11b0*/  IMAD.WIDE.U32 R6, R14, c[0x0][0x1d8], R2 ;  /* 0x000076000e067a25 */ /* 0x000fc800078e0002 */
[----:B------:R-:W-:Y:S01]  /*11c0*/  IMAD.IADD R0, R11, 0x1, R12 ;  /* 0x000000010b007824 */ /* 0x000fe200078e020c */
[----:B------:R-:W-:Y:S01]  /*11d0*/  LEA R2, P0, R6, c[0x0][0x1c0], 0x1 ;  /* 0x0000700006027a11 */ /* 0x000fe200078008ff */
[----:B------:R-:W-:Y:S01]  /*11e0*/  IMAD.IADD R3, R7, 0x1, R18 ;  /* 0x0000000107037824 */ /* 0x000fe200078e0212 */
[----:B------:R-:W-:Y:S01]  /*11f0*/  IADD3 R18, R16, 0x40, RZ ;  /* 0x0000004010127810 */ /* 0x000fe20007ffe0ff */
[----:B------:R-:W-:Y:S01]  /*1200*/  IMAD.WIDE.U32 R4, R30, c[0x0][0x218], R4 ;  /* 0x000086001e047a25 */ /* 0x000fe200078e0004 */
[----:B------:R-:W-:Y:S02]  /*1210*/  LEA.HI.X R23, R10, c[0x0][0x164], R0, 0x1, P2 ;  /* 0x000059000a177a11 */ /* 0x000fe400010f0c00 */
[----:B------:R-:W-:Y:S01]  /*1220*/  ISETP.GE.AND P3, PT, R18, c[0x0][0x1cc], PT ;  /* 0x0000730012007a0c */ /* 0x000fe20003f66270 */
[----:B------:R-:W-:Y:S01]  /*1230*/  IMAD R15, R15, c[0x0][0x1a8], RZ ;  /* 0x00006a000f0f7a24 */ /* 0x000fe200078e02ff */
[----:B------:R-:W-:Y:S01]  /*1240*/  LEA R20, P1, R4, c[0x0][0x1f0], 0x1 ;  /* 0x00007c0004147a11 */ /* 0x000fe200078208ff */
[----:B------:R-:W-:Y:S01]  /*1250*/  IMAD.IADD R0, R32, 0x1, -R37 ;  /* 0x0000000120007824 */ /* 0x000fe200078e0a25 */
[----:B------:R-:W-:Y:S01]  /*1260*/  LEA.HI.X R3, R6, c[0x0][0x1c4], R3, 0x1, P0 ;  /* 0x0000710006037a11 */ /* 0x000fe200000f0c03 */
[----:B------:R-:W-:Y:S01]  /*1270*/  IMAD.IADD R5, R5, 0x1, R13 ;  /* 0x0000000105057824 */ /* 0x000fe200078e020d */
[----:B------:R-:W-:Y:S01]  /*1280*/  STL.64 [R1+0x8], R22 ;  /* 0x0000081601007387 */ /* 0x000fe20000100a00 */
[----:B------:R-:W-:Y:S01]  /*1290*/  IMAD R15, R14, c[0x0][0x1ac], R15 ;  /* 0x00006b000e0f7a24 */ /* 0x000fe200078e020f */
[----:B------:R-:W-:Y:S01]  /*12a0*/  ISETP.LT.OR P2, PT, R0, 0x1, P4 ;  /* 0x000000010000780c */ /* 0x000fe20002741670 */
[----:B------:R-:W-:Y:S01]  /*12b0*/  IMAD.WIDE.U32 R12, R14, c[0x0][0x1a8], R8 ;  /* 0x00006a000e0c7a25 */ /* 0x000fe200078e0008 */
[----:B------:R-:W-:-:S02]  /*12c0*/  ISETP.LT.OR P6, PT, R0, 0x1, P3 ;  /* 0x000000010000780c */ /* 0x000fc40001fc1670 */
[----:B------:R-:W-:Y:S01]  /*12d0*/  LEA.HI.X R21, R4, c[0x0][0x1f4], R5, 0x1, P1 ;  /* 0x00007d0004157a11 */ /* 0x000fe200008f0c05 */
[----:B------:R-:W-:Y:S01]  /*12e0*/  IMAD.IADD R5, R13, 0x1, R15 ;  /* 0x000000010d057824 */ /* 0x000fe200078e020f */
[----:B------:R-:W-:Y:S01]  /*12f0*/  LEA R6, P0, R12, c[0x0][0x190], 0x1 ;  /* 0x000064000c067a11 */ /* 0x000fe200078008ff */
[----:B------:R-:W-:Y:S01]  /*1300*/  IMAD.SHL.U32 R8, R31, 0x2, RZ ;  /* 0x000000021f087824 */ /* 0x000fe200078e00ff */
[----:B------:R-:W-:Y:S01]  /*1310*/  ISETP.LT.OR P5, PT, R0, 0x21, P4 ;  /* 0x000000210000780c */ /* 0x000fe200027a1670 */
[----:B------:R1:W-:Y:S01]  /*1320*/  STL.64 [R1+0x10], R20 ;  /* 0x0000101401007387 */ /* 0x0003e20000100a00 */
[----:B------:R-:W-:Y:S01]  /*1330*/  LEA.HI.X R7, R12, c[0x0][0x194], R5, 0x1, P0 ;  /* 0x000065000c077a11 */ /* 0x000fe200000f0c05 */
[----:B------:R-:W-:Y:S01]  /*1340*/  IMAD.U32 R12, RZ, RZ, UR7 ;  /* 0x00000007ff0c7e24 */ /* 0x000fe2000f8e00ff */
[----:B------:R-:W-:Y:S01]  /*1350*/  IADD3 R4, P1, R2, UR7, RZ ;  /* 0x0000000702047c10 */ /* 0x000fe2000ff3e0ff */
[----:B------:R-:W-:Y:S01]  /*1360*/  @!PT LDS RZ, [RZ] ;  /* 0x00000000fffff984 */ /* 0x000fe20000000800 */
[----:B------:R-:W-:Y:S01]  /*1370*/  @!PT LDS RZ, [RZ] ;  /* 0x00000000fffff984 */ /* 0x000fe20000000800 */
[----:B------:R-:W-:Y:S01]  /*1380*/  @!PT LDS RZ, [RZ] ;  /* 0x00000000fffff984 */ /* 0x000fe20000000800 */
[----:B------:R2:W-:Y:S01]  /*1390*/  LDGSTS.E.BYPASS.LTC128B.128 [R8+0x8080], [R2.64], !P2 ;  /* 0x0808000002087fae */ /* 0x0005e2000d101d50 */
[----:B------:R-:W-:-:S02]  /*13a0*/  IADD3 R9, -R37, UR14, RZ ;  /* 0x0000000e25097c10 */ /* 0x000fc4000fffe1ff */
[----:B------:R-:W-:Y:S01]  /*13b0*/  IADD3.X R5, R3, UR6, RZ, P1, !PT ;  /* 0x0000000603057c10 */ /* 0x000fe20008ffe4ff */
[----:B------:R2:W-:Y:S01]  /*13c0*/  LDGSTS.E.BYPASS.LTC128B.128 [R8+0xc080], [R2.64+0x80], !P6 ;  /* 0x0c08008002087fae */ /* 0x0005e2000f101d50 */
[----:B------:R-:W-:Y:S02]  /*13d0*/  IADD3 R12, P2, P1, R12, 0x80, R2 ;  /* 0x000000800c0c7810 */ /* 0x000fe4000795e002 */
[C---:B------:R-:W-:Y:S01]  /*13e0*/  ISETP.LT.OR P6, PT, R0.reuse, 0x21, P3 ;  /* 0x000000210000780c */ /* 0x040fe20001fc1670 */
[----:B------:R3:W-:Y:S01]  /*13f0*/  LDGSTS.E.BYPASS.LTC128B.128 [R8+0x9080], [R4.64], !P5 ;  /* 0x0908000004087fae */ /* 0x0007e2000e901d50 */
[----:B------:R-:W-:Y:S02]  /*1400*/  IADD3.X R13, RZ, UR6, R3, P2, P1 ;  /* 0x00000006ff0d7c10 */ /* 0x000fe400097e2403 */
[C---:B------:R-:W-:Y:S02]  /*1410*/  ISETP.LT.OR P5, PT, R0.reuse, 0x41, P4 ;  /* 0x000000410000780c */ /* 0x040fe400027a1670 */
[----:B------:R-:W-:-:S02]  /*1420*/  ISETP.LT.OR P2, PT, R0, 0x41, P3 ;  /* 0x000000410000780c */ /* 0x000fc40001f41670 */
[C---:B------:R-:W-:Y:S02]  /*1430*/  ISETP.LT.OR P1, PT, R0.reuse, 0x61, P4 ;  /* 0x000000610000780c */ /* 0x040fe40002721670 */
[----:B------:R-:W-:Y:S02]  /*1440*/  ISETP.LT.OR P4, PT, R0, 0x61, P3 ;  /* 0x000000610000780c */ /* 0x000fe40001f81670 */
[----:B------:R-:W-:Y:S01]  /*1450*/  ISETP.GE.AND P3, PT, R16, c[0x0][0x19c], PT ;  /* 0x0000670010007a0c */ /* 0x000fe20003f66270 */
[----:B------:R4:W-:Y:S01]  /*1460*/  LDGSTS.E.BYPASS.LTC128B.128 [R8+0xd080], [R12.64], !P6 ;  /* 0x0d0800000c087fae */ /* 0x0009e2000f101d50 */
[----:B------:R-:W-:Y:S02]  /*1470*/  LEA.HI R15, R34, R33, RZ, 0x5 ;  /* 0x00000021220f7211 */ /* 0x000fe400078f28ff */
[----:B------:R-:W-:Y:S02]  /*1480*/  ISETP.LT.OR P6, PT, R0, 0x1, P3 ;  /* 0x000000010000780c */ /* 0x000fe40001fc1670 */
[----:B--2---:R-:W-:-:S04]  /*1490*/  IADD3 R2, P0, R4, UR7, RZ ;  /* 0x0000000704027c10 */ /* 0x004fc8000ff1e0ff */
[----:B------:R-:W-:Y:S02]  /*14a0*/  IADD3.X R3, R5, UR6, RZ, P0, !PT ;  /* 0x0000000605037c10 */ /* 0x000fe400087fe4ff */
[----:B------:R-:W-:-:S03]  /*14b0*/  IADD3 R10, P0, R4, UR9, RZ ;  /* 0x00000009040a7c10 */ /* 0x000fc6000ff1e0ff */
[----:B------:R2:W-:Y:S01]  /*14c0*/  LDGSTS.E.BYPASS.LTC128B.128 [R8+0xa080], [R2.64], !P5 ;  /* 0x0a08000002087fae */ /* 0x0005e2000e901d50 */
[----:B------:R-:W-:Y:S02]  /*14d0*/  IADD3.X R11, R5, UR8, RZ, P0, !PT ;  /* 0x00000008050b7c10 */ /* 0x000fe400087fe4ff */
[----:B---3--:R-:W-:-:S03]  /*14e0*/  IADD3 R4, P0, R2, UR7, RZ ;  /* 0x0000000702047c10 */ /* 0x008fc6000ff1e0ff */
[----:B------:R3:W-:Y:S01]  /*14f0*/  LDGSTS.E.BYPASS.LTC128B.128 [R8+0xe080], [R10.64], !P2 ;  /* 0x0e0800000a087fae */ /* 0x0007e2000d101d50 */
[----:B------:R-:W-:Y:S01]  /*1500*/  IADD3.X R5, R3, UR6, RZ, P0, !PT ;  /* 0x0000000603057c10 */ /* 0x000fe200087fe4ff */
[----:B------:R-:W-:Y:S01]  /*1510*/  USHF.L.U32 UR6, UR4, 0x6, URZ ;  /* 0x0000000604067899 */ /* 0x000fe2000800063f */
[----:B------:R-:W-:-:S03]  /*1520*/  ISETP.GE.AND P2, PT, R18, c[0x0][0x19c], PT ;  /* 0x0000670012007a0c */ /* 0x000fc60003f46270 */
[----:B------:R1:W-:Y:S01]  /*1530*/  LDGSTS.E.BYPASS.LTC128B.128 [R8+0xb080], [R4.64], !P1 ;  /* 0x0b08000004087fae */ /* 0x0003e2000c901d50 */
[----:B------:R-:W-:Y:S01]  /*1540*/  ISETP.LT.OR P5, PT, R0, 0x1, P2 ;  /* 0x000000010000780c */ /* 0x000fe200017a1670 */
[----:B------:R-:W-:-:S04]  /*1550*/  UIADD3 UR4, UP0, UR6, 0x80, URZ ;  /* 0x0000008006047890 */ /* 0x000fc8000ff1e03f */
[----:B------:R-:W-:Y:S02]  /*1560*/  UIADD3.X UR7, URZ, UR5, URZ, UP0, !UPT ;  /* 0x000000053f077290 */ /* 0x000fe400087fe43f */
[----:B------:R-:W-:Y:S01]  /*1570*/  UISETP.GE.AND UP0, UPT, UR14, 0x41, UPT ;  /* 0x000000410e00788c */ /* 0x000fe2000bf06270 */
[----:B--2---:R-:W-:-:S04]  /*1580*/  IADD3 R2, P0, R2, UR9, RZ ;  /* 0x0000000902027c10 */ /* 0x004fc8000ff1e0ff */
[----:B------:R-:W-:Y:S01]  /*1590*/  IADD3.X R3, R3, UR8, RZ, P0, !PT ;  /* 0x0000000803037c10 */ /* 0x000fe200087fe4ff */
[----:B---3--:R-:W-:-:S04]  /*15a0*/  IMAD.U32 R10, RZ, RZ, UR6 ;  /* 0x00000006ff0a7e24 */ /* 0x008fc8000f8e00ff */
[----:B------:R2:W-:Y:S01]  /*15b0*/  LDGSTS.E.BYPASS.LTC128B.128 [R8+0xf080], [R2.64], !P4 ;  /* 0x0f08000002087fae */ /* 0x0005e2000e101d50 */
[----:B------:R-:W-:Y:S02]  /*15c0*/  ISETP.LT.OR P4, PT, R0, 0x21, P3 ;  /* 0x000000210000780c */ /* 0x000fe40001f81670 */
[----:B------:R-:W-:Y:S01]  /*15d0*/  IADD3 R10, P1, P0, R10, 0x80, R6 ;  /* 0x000000800a0a7810 */ /* 0x000fe2000783e006 */
[----:B------:R3:W-:Y:S01]  /*15e0*/  LDGSTS.E.BYPASS.LTC128B.128 [R8+0x80], [R6.64], !P6 ;  /* 0x0008000006087fae */ /* 0x0007e2000f101d50 */
[----:B------:R-:W-:Y:S02]  /*15f0*/  ISETP.GE.AND P6, PT, R18, c[0x0][0x16c], PT ;  /* 0x00005b0012007a0c */ /* 0x000fe40003fc6270 */
[----:B------:R-:W-:Y:S01]  /*1600*/  IADD3.X R11, RZ, UR5, R7, P1, P0 ;  /* 0x00000005ff0b7c10 */ /* 0x000fe20008fe0407 */
[----:B------:R3:W-:Y:S01]  /*1610*/  LDGSTS.E.BYPASS.LTC128B.128 [R8+0x4080], [R6.64+0x80], !P5 ;  /* 0x0408008006087fae */ /* 0x0007e2000e901d50 */
[----:B------:R-:W-:Y:S02]  /*1620*/  ISETP.LT.OR P1, PT, R0, 0x21, P2 ;  /* 0x000000210000780c */ /* 0x000fe40001721670 */
[----:B-1----:R-:W-:-:S02]  /*1630*/  IADD3 R4, P0, R6, UR6, RZ ;  /* 0x0000000606047c10 */ /* 0x002fc4000ff1e0ff */
[----:B------:R-:W-:Y:S02]  /*1640*/  P2R R19, PR, RZ, 0x40 ;  /* 0x00000040ff137803 */ /* 0x000fe40000000000 */
[----:B------:R-:W-:Y:S02]  /*1650*/  IADD3.X R5, R7, UR5, RZ, P0, !PT ;  /* 0x0000000507057c10 */ /* 0x000fe400087fe4ff */
[----:B------:R-:W-:Y:S01]  /*1660*/  ISETP.LT.OR P6, PT, R0, 0x61, P2 ;  /* 0x000000610000780c */ /* 0x000fe200017c1670 */
[----:B------:R1:W-:Y:S01]  /*1670*/  STL [R1+0x30], R19 ;  /* 0x0000301301007387 */ /* 0x0003e20000100800 */
[----:B------:R-:W-:-:S03]  /*1680*/  ISETP.GE.AND P5, PT, R16, c[0x0][0x16c], PT ;  /* 0x00005b0010007a0c */ /* 0x000fc60003fa6270 */
[----:B------:R1:W-:Y:S01]  /*1690*/  LDGSTS.E.BYPASS.LTC128B.128 [R8+0x1080], [R4.64], !P4 ;  /* 0x0108000004087fae */ /* 0x0003e2000e101d50 */
[C---:B------:R-:W-:Y:S02]  /*16a0*/  ISETP.LT.OR P4, PT, R0.reuse, 0x41, P3 ;  /* 0x000000410000780c */ /* 0x040fe40001f81670 */
[----:B------:R-:W-:Y:S01]  /*16b0*/  ISETP.LT.OR P3, PT, R0, 0x61, P3 ;  /* 0x000000610000780c */ /* 0x000fe20001f61670 */
[----:B------:R4:W-:Y:S01]  /*16c0*/  LDGSTS.E.BYPASS.LTC128B.128 [R8+0x5080], [R10.64], !P1 ;  /* 0x050800000a087fae */ /* 0x0009e2000c901d50 */
[----:B--2---:R-:W-:Y:S02]  /*16d0*/  IADD3 R2, P0, R4, UR6, RZ ;  /* 0x0000000604027c10 */ /* 0x004fe4000ff1e0ff */
[----:B------:R-:W-:Y:S02]  /*16e0*/  ISETP.LT.OR P1, PT, R0, 0x41, P2 ;  /* 0x000000410000780c */ /* 0x000fe40001721670 */
[----:B------:R-:W-:Y:S02]  /*16f0*/  ISETP.NE.AND P2, PT, R19, RZ, PT ;  /* 0x000000ff1300720c */ /* 0x000fe40003f45270 */
[----:B------:R-:W-:-:S02]  /*1700*/  IADD3.X R3, R5, UR5, RZ, P0, !PT ;  /* 0x0000000505037c10 */ /* 0x000fc400087fe4ff */
[----:B------:R-:W-:Y:S02]  /*1710*/  SEL R0, RZ, 0x1, P5 ;  /* 0x00000001ff007807 */ /* 0x000fe40002800000 */
[----:B---3--:R-:W-:Y:S01]  /*1720*/  SEL R7, RZ, 0x2, P2 ;  /* 0x00000002ff077807 */ /* 0x008fe20001000000 */
[----:B------:R2:W-:Y:S01]  /*1730*/  LDGSTS.E.BYPASS.LTC128B.128 [R8+0x2080], [R2.64], !P4 ;  /* 0x0208000002087fae */ /* 0x0005e2000e101d50 */
[----:B------:R-:W-:-:S03]  /*1740*/  ISETP.GE.AND P4, PT, R16, c[0x0][0x1fc], PT ;  /* 0x00007f0010007a0c */ /* 0x000fc60003f86270 */
[----:B------:R-:W-:Y:S01]  /*1750*/  IMAD.IADD R0, R7, 0x1, R0 ;  /* 0x0000000107007824 */ /* 0x000fe200078e0200 */
[----:B-1----:R-:W-:-:S04]  /*1760*/  IADD3 R4, P0, R4, UR4, RZ ;  /* 0x0000000404047c10 */ /* 0x002fc8000ff1e0ff */
[----:B------:R-:W-:Y:S02]  /*1770*/  IADD3.X R5, R5, UR7, RZ, P0, !PT ;  /* 0x0000000705057c10 */ /* 0x000fe400087fe4ff */
[----:B------:R-:W-:Y:S01]  /*1780*/  IADD3 R6, P0, R2, UR6, RZ ;  /* 0x0000000602067c10 */ /* 0x000fe2000ff1e0ff */
[----:B------:R-:W-:Y:S01]  /*1790*/  UMOV UR6, 0x5 ;  /* 0x0000000500067882 */ /* 0x000fe20000000000 */
[----:B----4-:R-:W-:Y:S01]  /*17a0*/  P2R R10, PR, RZ, 0x20 ;  /* 0x00000020ff0a7803 */ /* 0x010fe20000000000 */
[----:B------:R1:W-:Y:S01]  /*17b0*/  LDGSTS.E.BYPASS.LTC128B.128 [R8+0x6080], [R4.64], !P1 ;  /* 0x0608000004087fae */ /* 0x0003e2000c901d50 */
[----:B------:R-:W-:Y:S02]  /*17c0*/  IADD3.X R7, R3, UR5, RZ, P0, !PT ;  /* 0x0000000503077c10 */ /* 0x000fe400087fe4ff */
[C---:B------:R-:W-:Y:S02]  /*17d0*/  LOP3.LUT P0, RZ, R0.reuse, 0x1, RZ, 0xc0, !PT ;  /* 0x0000000100ff7812 */ /* 0x040fe4000780c0ff */
[----:B------:R-:W-:Y:S01]  /*17e0*/  LOP3.LUT P5, RZ, R0, 0x2, RZ, 0xc0, !PT ;  /* 0x0000000200ff7812 */ /* 0x000fe200078ac0ff */
[----:B------:R3:W-:Y:S01]  /*17f0*/  LDGSTS.E.BYPASS.LTC128B.128 [R8+0x3080], [R6.64], !P3 ;  /* 0x0308000006087fae */ /* 0x0007e2000d901d50 */
[----:B------:R-:W-:-:S02]  /*1800*/  ISETP.LT.OR P2, PT, R9, 0x1, !P0 ;  /* 0x000000010900780c */ /* 0x000fc40004741670 */
[C---:B------:R-:W-:Y:S02]  /*1810*/  ISETP.LT.OR P3, PT, R9.reuse, 0x1, !P5 ;  /* 0x000000010900780c */ /* 0x040fe40006f61670 */
[----:B--2---:R-:W-:Y:S01]  /*1820*/  IADD3 R2, P1, R2, UR4, RZ ;  /* 0x0000000402027c10 */ /* 0x004fe2000ff3e0ff */
[----:B------:R-:W-:Y:S01]  /*1830*/  ULDC.64 UR4, c[0x0][0x178] ;  /* 0x00005e0000047ab9 */ /* 0x000fe20000000a00 */
[----:B------:R-:W-:Y:S01]  /*1840*/  ISETP.LT.OR P5, PT, R9, 0x21, !P0 ;  /* 0x000000210900780c */ /* 0x000fe200047a1670 */
[----:B------:R-:W-:Y:S01]  /*1850*/  USHF.L.U32 UR11, UR4, 0x6, URZ ;  /* 0x00000006040b7899 */ /* 0x000fe2000800063f */
[----:B------:R-:W-:Y:S01]  /*1860*/  IADD3.X R3, R3, UR7, RZ, P1, !PT ;  /* 0x0000000703037c10 */ /* 0x000fe20008ffe4ff */
[----:B------:R-:W-:Y:S01]  /*1870*/  USHF.L.U64.HI UR10, UR4, UR10, UR5 ;  /* 0x0000000a040a7299 */ /* 0x000fe20008010205 */
[----:B------:R-:W-:Y:S02]  /*1880*/  LEA.HI R11, R34, R33, RZ, 0x4 ;  /* 0x00000021220b7211 */ /* 0x000fe400078f20ff */
[----:B------:R-:W-:Y:S01]  /*1890*/  ULDC.64 UR4, c[0x0][0x208] ;  /* 0x0000820000047ab9 */ /* 0x000fe20000000a00 */
[----:B------:R2:W-:Y:S01]  /*18a0*/  LDGSTS.E.BYPASS.LTC128B.128 [R8+0x7080], [R2.64], !P6 ;  /* 0x0708000002087fae */ /* 0x0005e2000f101d50 */
[----:B------:R-:W-:Y:S01]  /*18b0*/  ISETP.GE.AND P6, PT, R18, c[0x0][0x1fc], PT ;  /* 0x00007f0012007a0c */ /* 0x000fe20003fc6270 */
[----:B------:R-:W-:-:S02]  /*18c0*/  USHF.L.U32 UR7, UR4, 0x5, URZ ;  /* 0x0000000504077899 */ /* 0x000fc4000800063f */
[----:B------:R-:W0:Y:S01]  /*18d0*/  LDGDEPBAR ;  /* 0x00000000000079af */ /* 0x000e220000000000 */
[----:B------:R-:W-:Y:S01]  /*18e0*/  USHF.L.U64.HI UR5, UR4, UR6, UR5 ;  /* 0x0000000604057299 */ /* 0x000fe20008010205 */
[----:B-1----:R-:W-:Y:S02]  /*18f0*/  IADD3 R4, P0, R22, UR11, RZ ;  /* 0x0000000b16047c10 */ /* 0x002fe4000ff1e0ff */
[----:B------:R1:W-:Y:S01]  /*1900*/  LDGSTS.E.BYPASS.LTC128B.128 [R8+0x10080], [R22.64], !P2 ;  /* 0x1008000016087fae */ /* 0x0003e2000d101d50 */
[----:B------:R-:W-:Y:S01]  /*1910*/  USHF.L.U32 UR4, UR7, 0x1, URZ ;  /* 0x0000000107047899 */ /* 0x000fe2000800063f */
[----:B------:R-:W-:Y:S02]  /*1920*/  IADD3.X R5, R23, UR10, RZ, P0, !PT ;  /* 0x0000000a17057c10 */ /* 0x000fe400087fe4ff */
[----:B------:R1:W-:Y:S01]  /*1930*/  LDGSTS.E.BYPASS.LTC128B.128 [R8+0x12080], [R22.64+0x80], !P3 ;  /* 0x1208008016087fae */ /* 0x0003e2000d901d50 */
[----:B------:R-:W-:Y:S01]  /*1940*/  LOP3.LUT P3, RZ, R0, 0x2, RZ, 0xc0, !PT ;  /* 0x0000000200ff7812 */ /* 0x000fe2000786c0ff */
[----:B------:R-:W-:Y:S01]  /*1950*/  USHF.L.U64.HI UR5, UR7, 0x1, UR5 ;  /* 0x0000000107057899 */ /* 0x000fe20008010205 */
[----:B------:R-:W-:Y:S01]  /*1960*/  SEL R0, RZ, 0x1, P4 ;  /* 0x00000001ff007807 */ /* 0x000fe20002000000 */
[----:B------:R4:W-:Y:S01]  /*1970*/  LDGSTS.E.BYPASS.LTC128B.128 [R8+0x11080], [R4.64], !P5 ;  /* 0x1108000004087fae */ /* 0x0009e2000e901d50 */
[----:B---3--:R-:W-:-:S02]  /*1980*/  SEL R6, RZ, 0x2, P6 ;  /* 0x00000002ff067807 */ /* 0x008fc40003000000 */
[----:B------:R-:W-:Y:S01]  /*1990*/  ISETP.NE.AND P5, PT, R10, RZ, PT ;  /* 0x000000ff0a00720c */ /* 0x000fe20003fa5270 */
[----:B------:R-:W-:Y:S02]  /*19a0*/  IMAD R10, R35, c[0x0][0x238], RZ ;  /* 0x00008e00230a7a24 */ /* 0x000fe400078e02ff */
[----:B------:R-:W-:Y:S02]  /*19b0*/  IMAD.IADD R0, R6, 0x1, R0 ;  /* 0x0000000106007824 */ /* 0x000fe400078e0200 */
[----:B------:R-:W-:Y:S02]  /*19c0*/  IMAD R10, R36, c[0x0][0x23c], R10 ;  /* 0x00008f00240a7a24 */ /* 0x000fe400078e020a */
[----:B--2---:R-:W-:-:S05]  /*19d0*/  IMAD.U32 R2, RZ, RZ, UR11 ;  /* 0x0000000bff027e24 */ /* 0x004fca000f8e00ff */
[----:B------:R-:W-:-:S04]  /*19e0*/  IADD3 R2, P2, P1, R2, 0x80, R22 ;  /* 0x0000008002027810 */ /* 0x000fc8000795e016 */
[----:B------:R-:W-:Y:S02]  /*19f0*/  IADD3.X R3, RZ, UR10, R23, P2, P1 ;  /* 0x0000000aff037c10 */ /* 0x000fe400097e2417 */
[----:B------:R-:W-:Y:S02]  /*1a00*/  ISETP.LT.OR P2, PT, R9, 0x21, !P3 ;  /* 0x000000210900780c */ /* 0x000fe40005f41670 */
[----:B------:R-:W-:Y:S02]  /*1a10*/  ISETP.GT.AND P3, PT, R33, 0xf, PT ;  /* 0x0000000f2100780c */ /* 0x000fe40003f64270 */
[----:B------:R-:W-:Y:S02]  /*1a20*/  LOP3.LUT P1, RZ, R0, 0x1, RZ, 0xc0, !PT ;  /* 0x0000000100ff7812 */ /* 0x000fe4000782c0ff */
[----:B----4-:R-:W-:Y:S02]  /*1a30*/  LOP3.LUT R5, R11, 0xfffffff0, RZ, 0xc0, !PT ;  /* 0xfffffff00b057812 */ /* 0x010fe400078ec0ff */
[----:B------:R-:W-:-:S02]  /*1a40*/  ISETP.LT.OR P0, PT, R9, 0x1, !P1 ;  /* 0x000000010900780c */ /* 0x000fc40004f01670 */
[----:B------:R-:W-:Y:S01]  /*1a50*/  ISETP.LT.OR P1, PT, R9, 0x21, !P1 ;  /* 0x000000210900780c */ /* 0x000fe20004f21670 */
[----:B------:R-:W-:Y:S01]  /*1a60*/  IMAD.IADD R5, R33, 0x1, -R5 ;  /* 0x0000000121057824 */ /* 0x000fe200078e0a05 */
[----:B------:R-:W-:Y:S01]  /*1a70*/  SHF.R.S32.HI R4, RZ, 0x5, R15 ;  /* 0x00000005ff047819 */ /* 0x000fe2000001140f */
[----:B------:R2:W-:Y:S03]  /*1a80*/  LDGSTS.E.BYPASS.LTC128B.128 [R8+0x13080], [R2.64], !P2 ;  /* 0x1308000002087fae */ /* 0x0005e6000d101d50 */
[----:B------:R-:W-:-:S04]  /*1a90*/  LEA.HI R12, R15, R4, RZ, 0x1 ;  /* 0x000000040f0c7211 */ /* 0x000fc800078f08ff */
[----:B------:R-:W-:-:S05]  /*1aa0*/  LOP3.LUT R12, R12, 0xfffffffe, RZ, 0xc0, !PT ;  /* 0xfffffffe0c0c7812 */ /* 0x000fca00078ec0ff */
[----:B------:R-:W-:Y:S02]  /*1ab0*/  IMAD.IADD R13, R4, 0x1, -R12 ;  /* 0x00000001040d7824 */ /* 0x000fe400078e0a0c */
[----:B--2---:R-:W-:-:S05]  /*1ac0*/  @!P3 IMAD.SHL.U32 R2, R33, 0x10, RZ ;  /* 0x000000102102b824 */ /* 0x004fca00078e00ff */
[----:B------:R2:W-:Y:S04]  /*1ad0*/  @!P3 LDGSTS.E.BYPASS.LTC128B.128 [R2+0x20080], [R40.64] ;  /* 0x200800002802bfae */ /* 0x0005e8000b901d50 */
[----:B------:R-:W0:Y:S04]  /*1ae0*/  LDGDEPBAR ;  /* 0x00000000000079af */ /* 0x000e280000000000 */
[----:B------:R3:W-:Y:S01]  /*1af0*/  LDGSTS.E.BYPASS.LTC128B.128 [R8+0x18080], [R20.64], !P0 ;  /* 0x1808000014087fae */ /* 0x0007e2000c101d50 */
[----:B------:R-:W-:Y:S02]  /*1b00*/  LOP3.LUT P0, RZ, R0, 0x2, RZ, 0xc0, !PT ;  /* 0x0000000200ff7812 */ /* 0x000fe4000780c0ff */
[----:B------:R-:W-:-:S02]  /*1b10*/  SHF.R.S32.HI R0, RZ, 0x4, R11 ;  /* 0x00000004ff007819 */ /* 0x000fc4000001140b */
[----:B------:R-:W-:Y:S02]  /*1b20*/  ISETP.LT.OR P2, PT, R9, 0x1, !P0 ;  /* 0x000000010900780c */ /* 0x000fe40004741670 */
[----:B------:R-:W-:Y:S02]  /*1b30*/  LEA.HI R11, R11, R0, RZ, 0x1 ;  /* 0x000000000b0b7211 */ /* 0x000fe400078f08ff */
[----:B------:R-:W-:Y:S02]  /*1b40*/  ISETP.LT.OR P0, PT, R9, 0x21, !P0 ;  /* 0x000000210900780c */ /* 0x000fe40004701670 */
[----:B------:R-:W-:Y:S02]  /*1b50*/  SHF.R.S32.HI R9, RZ, 0x1f, R5 ;  /* 0x0000001fff097819 */ /* 0x000fe40000011405 */
[----:B------:R-:W-:-:S05]  /*1b60*/  LOP3.LUT R11, R11, 0xfffffffe, RZ, 0xc0, !PT ;  /* 0xfffffffe0b0b7812 */ /* 0x000fca00078ec0ff */
[----:B------:R3:W-:Y:S01]  /*1b70*/  LDGSTS.E.BYPASS.LTC128B.128 [R8+0x1a080], [R20.64+0x80], !P2 ;  /* 0x1a08008014087fae */ /* 0x0007e2000d101d50 */
[----:B--2---:R-:W-:Y:S01]  /*1b80*/  IMAD.WIDE.U32 R2, R36, c[0x0][0x238], R28 ;  /* 0x00008e0024027a25 */ /* 0x004fe200078e001c */
[----:B------:R-:W-:-:S03]  /*1b90*/  IADD3 R6, P2, R20, UR4, RZ ;  /* 0x0000000414067c10 */ /* 0x000fc6000ff5e0ff */
[----:B------:R-:W-:Y:S01]  /*1ba0*/  IMAD.IADD R3, R3, 0x1, R10 ;  /* 0x0000000103037824 */ /* 0x000fe200078e020a */
[----:B------:R-:W-:Y:S01]  /*1bb0*/  LEA.HI R10, R9, R5, RZ, 0x3 ;  /* 0x00000005090a7211 */ /* 0x000fe200078f18ff */
[----:B------:R-:W-:Y:S01]  /*1bc0*/  IMAD.IADD R212, R0, 0x1, -R11 ;  /* 0x0000000100d47824 */ /* 0x000fe200078e0a0b */
[----:B------:R-:W-:Y:S01]  /*1bd0*/  IADD3.X R7, R21, UR5, RZ, P2, !PT ;  /* 0x0000000515077c10 */ /* 0x000fe200097fe4ff */
[----:B------:R-:W-:Y:S01]  /*1be0*/  IMAD R9, R25, c[0x0][0x240], RZ ;  /* 0x0000900019097a24 */ /* 0x000fe200078e02ff */
[C---:B------:R-:W-:Y:S01]  /*1bf0*/  LOP3.LUT R0, R10.reuse, 0xfffffff8, RZ, 0xc0, !PT ;  /* 0xfffffff80a007812 */ /* 0x040fe200078ec0ff */
[----:B------:R-:W-:Y:S02]  /*1c00*/  IMAD.SHL.U32 R4, R10, 0x40, RZ ;  /* 0x000000400a047824 */ /* 0x000fe400078e00ff */
[----:B------:R1:W-:Y:S01]  /*1c10*/  LDGSTS.E.BYPASS.LTC128B.128 [R8+0x19080], [R6.64], !P1 ;  /* 0x1908000006087fae */ /* 0x0003e2000c901d50 */
[----:B------:R-:W-:Y:S02]  /*1c20*/  IMAD R12, R30, c[0x0][0x244], R9 ;  /* 0x000091001e0c7a24 */ /* 0x000fe400078e0209 */
[----:B------:R-:W-:Y:S01]  /*1c30*/  IMAD.IADD R5, R5, 0x1, -R0 ;  /* 0x0000000105057824 */ /* 0x000fe200078e0a00 */
[----:B------:R1:W-:Y:S01]  /*1c40*/  LDGSTS.E.BYPASS.LTC128B.128 [R8+0x1b080], [R6.64+0x80], !P0 ;  /* 0x1b08008006087fae */ /* 0x0003e2000c101d50 */
[----:B------:R-:W-:Y:S01]  /*1c50*/  @!P3 IMAD.SHL.U32 R0, R33, 0x10, RZ ;  /* 0x000000102100b824 */ /* 0x000fe200078e00ff */
[----:B------:R-:W-:-:S04]  /*1c60*/  PLOP3.LUT P0, PT, PT, PT, UP0, 0x80, 0x0 ;  /* 0x000000000000781c */ /* 0x000fc80003f0f008 */
[----:B------:R2:W-:Y:S01]  /*1c70*/  @!P3 LDGSTS.E.BYPASS.LTC128B.128 [R0+0x20280], [R38.64] ;  /* 0x202800002600bfae */ /* 0x0005e2000b901d50 */
[----:B---3--:R-:W-:-:S03]  /*1c80*/  IMAD.WIDE.U32 R20, R30, c[0x0][0x240], R2 ;  /* 0x000090001e147a25 */ /* 0x008fc600078e0002 */
[----:B------:R-:W0:Y:S01]  /*1c90*/  LDGDEPBAR ;  /* 0x00000000000079af */ /* 0x000e220000000000 */
[----:B------:R-:W-:-:S03]  /*1ca0*/  IMAD.SHL.U32 R3, R5, 0x40, RZ ;  /* 0x0000004005037824 */ /* 0x000fc600078e00ff */
[----:B------:R1:W-:Y:S01]  /*1cb0*/  STL.64 [R1+0x28], R20 ;  /* 0x0000281401007387 */ /* 0x0003e20000100a00 */
[----:B------:R-:W-:Y:S01]  /*1cc0*/  IMAD.SHL.U32 R2, R212, 0x8, RZ ;  /* 0x00000008d4027824 */ /* 0x000fe200078e00ff */
[----:B------:R-:W-:Y:S02]  /*1cd0*/  LOP3.LUT R3, R3, 0x1c0, RZ, 0xc0, !PT ;  /* 0x000001c003037812 */ /* 0x000fe400078ec0ff */
[----:B------:R-:W0:Y:S02]  /*1ce0*/  LDGDEPBAR ;  /* 0x00000000000079af */ /* 0x000e240000000000 */
[----:B------:R-:W-:Y:S02]  /*1cf0*/  LOP3.LUT R11, R3, 0x8, R2, 0xf8, !PT ;  /* 0x00000008030b7812 */ /* 0x000fe400078ef802 */
[----:B------:R-:W-:Y:S02]  /*1d00*/  SHF.R.U32.HI R9, RZ, 0x3, R3 ;  /* 0x00000003ff097819 */ /* 0x000fe40000011603 */
[----:B------:R-:W-:-:S02]  /*1d10*/  LOP3.LUT R2, R4, 0xfffffe00, RZ, 0xc0, !PT ;  /* 0xfffffe0004027812 */ /* 0x000fc400078ec0ff */
[----:B------:R-:W-:Y:S01]  /*1d20*/  LOP3.LUT R4, R11, R9, RZ, 0x3c, !PT ;  /* 0x000000090b047212 */ /* 0x000fe200078e3cff */
[----:B--2---:R-:W-:-:S05]  /*1d30*/  IMAD.SHL.U32 R0, R26, 0x8, RZ ;  /* 0x000000081a007824 */ /* 0x004fca00078e00ff */
[----:B------:R-:W-:Y:S01]  /*1d40*/  LOP3.LUT R14, R0, 0x18, RZ, 0xc0, !PT ;  /* 0x00000018000e7812 */ /* 0x000fe200078ec0ff */
[----:B------:R-:W-:-:S05]  /*1d50*/  IMAD.SHL.U32 R0, R212, 0x20, RZ ;  /* 0x00000020d4007824 */ /* 0x000fca00078e00ff */
[----:B------:R-:W-:Y:S01]  /*1d60*/  LOP3.LUT R10, R14, 0x20, R0, 0xf8, !PT ;  /* 0x000000200e0a7812 */ /* 0x000fe200078ef800 */
[----:B------:R-:W-:-:S03]  /*1d70*/  IMAD.SHL.U32 R0, R13, 0x400, RZ ;  /* 0x000004000d007824 */ /* 0x000fc600078e00ff */
[----:B------:R-:W-:Y:S02]  /*1d80*/  LOP3.LUT R3, R9, R10, R3, 0x1e, !PT ;  /* 0x0000000a09037212 */ /* 0x000fe400078e1e03 */
        /* <DEDUP_REMOVED lines=8> */
[----:B------:R-:W-:Y:S05]  /*1e10*/  @!P0 BRA `(.L_x_1294) ;  /* 0x0000015000008947 */ /* 0x000fea0003800000 */
[----:B-1----:R-:W-:Y:S01]  /*1e20*/  IADD3 R2, P0, R6, UR4, RZ ;  /* 0x0000000406027c10 */ /* 0x002fe2000ff1e0ff */
[----:B------:R-:W-:Y:S01]  /*1e30*/  IMAD.U32 R4, RZ, RZ, UR14 ;  /* 0x0000000eff047e24 */ /* 0x000fe2000f8e00ff */
[----:B------:R-:W-:Y:S01]  /*1e40*/  ISETP.GE.AND P1, PT, R16, c[0x0][0x1fc], PT ;  /* 0x00007f0010007a0c */ /* 0x000fe20003f26270 */
[----:B------:R-:W-:Y:S01]  /*1e50*/  BSSY B0, `(.L_x_1294) ;  /* 0x0000011000007945 */ /* 0x000fe20003800000 */
[----:B------:R-:W-:-:S02]  /*1e60*/  IADD3.X R3, R7, UR5, RZ, P0, !PT ;  /* 0x0000000507037c10 */ /* 0x000fc400087fe4ff */
[----:B------:R-:W-:Y:S02]  /*1e70*/  IADD3 R6, P0, R2, UR4, RZ ;  /* 0x0000000402067c10 */ /* 0x000fe4000ff1e0ff */
[----:B------:R-:W-:Y:S02]  /*1e80*/  IADD3 R4, R4, -0x40, -R37 ;  /* 0xffffffc004047810 */ /* 0x000fe40007ffe825 */
        /* <DEDUP_REMOVED lines=13> */
.L_x_1295:
[----:B------:R-:W-:Y:S05]  /*1f60*/  BSYNC B0 ;  /* 0x0000000000007941 */ /* 0x000fea0003800000 */
.L_x_1294:
[----:B-1----:R-:W-:Y:S01]  /*1f70*/  LEA.HI R7, R34, R33, RZ, 0x2 ;  /* 0x0000002122077211 */ /* 0x002fe200078f10ff */
        /* <DEDUP_REMOVED lines=139> */
.L_x_1298:
        /* <DEDUP_REMOVED lines=167> */
[----:B-----5:R-:W-:Y:S02]  /*32a0*/  ISETP.NE.AND P2, PT, R240, RZ, PT ;  /* 0x000000fff000720c */ /* 0x020fe40003f45270 */
        /* <DEDUP_REMOVED lines=28> */
.L_x_1296:
        /* <DEDUP_REMOVED lines=500> */
.L_x_1297:
        /* <DEDUP_REMOVED lines=298> */
.L_x_1293:
        /* <DEDUP_REMOVED lines=10> */
[----:B------:R-:W-:Y:S01]  /*66f0*/  IMAD.MOV.U32 R2, RZ, RZ, c[0x0][0x338] ;  /* 0x0000ce00ff027624 */ /* 0x000fe200078e00ff */
[----:B---3--:R-:W-:Y:S01]  /*6700*/  USHF.L.U32 UR5, UR5, 0xe, URZ ;  /* 0x0000000e05057899 */ /* 0x008fe2000800063f */
[----:B----4-:R-:W-:Y:S01]  /*6710*/  SHF.R.S32.HI R6, RZ, 0x1f, R5 ;  /* 0x0000001fff067819 */ /* 0x010fe20000011405 */
[----:B------:R-:W-:Y:S02]  /*6720*/  BAR.SYNC.DEFER_BLOCKING 0x1, 0x100 ;  /* 0x0044000000007b1d */ /* 0x000fe40000010000 */
[----:B------:R-:W-:Y:S01]  /*6730*/  ISETP.NE.AND P1, PT, R2, 0x1, PT ;  /* 0x000000010200780c */ /* 0x000fe20003f25270 */
[----:B------:R-:W-:-:S12]  /*6740*/  USHF.R.S32.HI UR4, URZ, 0x1f, UR5 ;  /* 0x0000001f3f047899 */ /* 0x000fd80008011405 */
[----:B-1----:R-:W-:-:S04]  /*6750*/  @P1 IMAD.HI.U32 R4, R3, c[0x0][0x33c], RZ ;  /* 0x0000cf0003041a27 */ /* 0x002fc800078e00ff */
[----:B--2---:R-:W-:-:S05]  /*6760*/  @P0 IMAD R0, R9, 0x80, R0 ;  /* 0x0000008009000824 */ /* 0x004fca00078e0200 */
[----:B------:R-:W-:-:S04]  /*6770*/  @P0 SHF.R.S32.HI R2, RZ, 0x1f, R0 ;  /* 0x0000001fff020819 */ /* 0x000fc80000011400 */
[----:B------:R-:W-:Y:S01]  /*6780*/  @P0 LEA.HI R2, R2, R0, RZ, 0x7 ;  /* 0x0000000002020211 */ /* 0x000fe200078f38ff */
[----:B------:R-:W-:Y:S01]  /*6790*/  IMAD.MOV.U32 R0, RZ, RZ, R3 ;  /* 0x000000ffff007224 */ /* 0x000fe200078e0003 */
[----:B------:R-:W-:Y:S02]  /*67a0*/  @P1 SHF.R.U32.HI R0, RZ, c[0x0][0x340], R4 ;  /* 0x0000d000ff001a19 */ /* 0x000fe40000011604 */
[----:B------:R-:W-:Y:S02]  /*67b0*/  @P0 SHF.L.U32 R2, R2, 0x7, RZ ;  /* 0x0000000702020819 */ /* 0x000fe400000006ff */
[----:B------:R-:W-:Y:S02]  /*67c0*/  SHF.R.S32.HI R4, RZ, 0x1f, R0 ;  /* 0x0000001fff047819 */ /* 0x000fe40000011400 */
[----:B------:R-:W-:-:S04]  /*67d0*/  @P0 LOP3.LUT R2, R2, 0xffffc000, RZ, 0xc0, !PT ;  /* 0xffffc00002020812 */ /* 0x000fc800078ec0ff */
        /* <DEDUP_REMOVED lines=12> */
[----:B------:R-:W-:Y:S01]  /*68a0*/  SEL R6, R9, RZ, !P0 ;  /* 0x000000ff09067207 */ /* 0x000fe20004000000 */
[----:B------:R-:W-:Y:S01]  /*68b0*/  IMAD.IADD R5, R5, 0x1, R7 ;  /* 0x0000000105057824 */ /* 0x000fe200078e0207 */
[----:B------:R-:W-:Y:S01]  /*68c0*/  IADD3 R3, R3, R8, RZ ;  /* 0x0000000803037210 */ /* 0x000fe20007ffe0ff */
[C---:B------:R-:W-:Y:S02]  /*68d0*/  IMAD R10, R0.reuse, c[0x0][0x330], RZ ;  /* 0x0000cc00000a7a24 */ /* 0x040fe400078e02ff */
[----:B------:R-:W-:Y:S02]  /*68e0*/  IMAD R0, R0, c[0x0][0x308], RZ ;  /* 0x0000c20000007a24 */ /* 0x000fe400078e02ff */
[----:B------:R-:W-:-:S02]  /*68f0*/  IMAD R10, R6, c[0x0][0x334], R10 ;  /* 0x0000cd00060a7a24 */ /* 0x000fc400078e020a */
[----:B------:R-:W-:-:S04]  /*6900*/  IMAD.WIDE.U32 R8, R6, c[0x0][0x330], R4 ;  /* 0x0000cc0006087a25 */ /* 0x000fc800078e0004 */
[----:B------:R-:W-:Y:S01]  /*6910*/  IMAD R0, R6, c[0x0][0x30c], R0 ;  /* 0x0000c30006007a24 */ /* 0x000fe200078e0200 */
[----:B------:R-:W-:Y:S01]  /*6920*/  LEA R4, P1, R8, c[0x0][0x310], 0x2 ;  /* 0x0000c40008047a11 */ /* 0x000fe200078210ff */
[----:B------:R-:W-:-:S04]  /*6930*/  IMAD.WIDE.U32 R6, R6, c[0x0][0x308], R2 ;  /* 0x0000c20006067a25 */ /* 0x000fc800078e0002 */
[----:B------:R-:W-:Y:S01]  /*6940*/  IMAD.IADD R3, R9, 0x1, R10 ;  /* 0x0000000109037824 */ /* 0x000fe200078e020a */
[----:B------:R-:W-:Y:S02]  /*6950*/  IADD3 R0, R7, R0, RZ ;  /* 0x0000000007007210 */ /* 0x000fe40007ffe0ff */
[----:B------:R-:W-:Y:S02]  /*6960*/  LEA R2, P0, R6, c[0x0][0x2e8], 0x2 ;  /* 0x0000ba0006027a11 */ /* 0x000fe400078010ff */
[----:B------:R-:W-:Y:S02]  /*6970*/  LEA.HI.X R5, R8, c[0x0][0x314], R3, 0x2, P1 ;  /* 0x0000c50008057a11 */ /* 0x000fe400008f1403 */
[----:B------:R-:W-:-:S03]  /*6980*/  LEA.HI.X R3, R6, c[0x0][0x2ec], R0, 0x2, P0 ;  /* 0x0000bb0006037a11 */ /* 0x000fc600000f1400 */
        /* <DEDUP_REMOVED lines=129> */
.L_x_1299:
        /* <DEDUP_REMOVED lines=14> */
.L_x_2323:


//--------------------- .text._ZN7cutlass13device_kernelIN5flash19enable_sm80_to_sm89INS1_16FlashAttnBwdSm80INS1_25CollectiveMainloopBwdSm80ILi2ELi2EN4cute5tupleIJNS5_1CILi64EEENS7_ILi128EEES9_EEENS_10bfloat16_tEfNS_4arch4Sm80ELb0ELb0ELb0ELb1ELb1ELb0ELb0ELb0ELi2ELi2ELi2ELi2ELb0EEENS1_24CollectiveEpilogueBwdGQAISA_fSD_Li256ELb1ELb1EEENS1_19SingleTileSchedulerILb1ELb0ELb0ELi128EEEEEEEEEvNT_6ParamsE --------------------------
	.section	.text._ZN7cutlass13device_kernelIN5flash19enable_sm80_to_sm89INS1_16FlashAttnBwdSm80INS1_25CollectiveMainloopBwdSm80ILi2ELi2EN4cute5tupleIJNS5_1CILi64EEENS7_ILi128EEES9_EEENS_10bfloat16_tEfNS_4arch4Sm80ELb0ELb0ELb0ELb1ELb1ELb0ELb0ELb0ELi2ELi2ELi2ELi2ELb0EEENS1_24CollectiveEpilogueBwdGQAISA_fSD_Li256ELb1ELb1EEENS1_19SingleTileSchedulerILb1ELb0ELb0ELi128EEEEEEEEEvNT_6ParamsE,"ax",@progbits
	.sectioninfo	@"SHI_REGISTERS=255"
	.align	128
.text._ZN7cutlass13device_kernelIN5flash19enable_sm80_to_sm89INS1_16FlashAttnBwdSm80INS1_25CollectiveMainloopBwdSm80ILi2ELi2EN4cute5tupleIJNS5_1CILi64EEENS7_ILi128EEES9_EEENS_10bfloat16_tEfNS_4arch4Sm80ELb0ELb0ELb0ELb1ELb1ELb0ELb0ELb0ELi2ELi2ELi2ELi2ELb0EEENS1_24CollectiveEpilogueBwdGQAISA_fSD_Li256ELb1ELb1EEENS1_19SingleTileSchedulerILb1ELb0ELb0ELi128EEEEEEEEEvNT_6ParamsE:
        .type           _ZN7cutlass13device_kernelIN5flash19enable_sm80_to_sm89INS1_16FlashAttnBwdSm80INS1_25CollectiveMainloopBwdSm80ILi2ELi2EN4cute5tupleIJNS5_1CILi64EEENS7_ILi128EEES9_EEENS_10bfloat16_tEfNS_4arch4Sm80ELb0ELb0ELb0ELb1ELb1ELb0ELb0ELb0ELi2ELi2ELi2ELi2ELb0EEENS1_24CollectiveEpilogueBwdGQAISA_fSD_Li256ELb1ELb1EEENS1_19SingleTileSchedulerILb1ELb0ELb0ELi128EEEEEEEEEvNT_6ParamsE,@function
        .size           _ZN7cutlass13device_kernelIN5flash19enable_sm80_to_sm89INS1_16FlashAttnBwdSm80INS1_25CollectiveMainloopBwdSm80ILi2ELi2EN4cute5tupleIJNS5_1CILi64EEENS7_ILi128EEES9_EEENS_10bfloat16_tEfNS_4arch4Sm80ELb0ELb0ELb0ELb1ELb1ELb0ELb0ELb0ELi2ELi2ELi2ELi2ELb0EEENS1_24CollectiveEpilogueBwdGQAISA_fSD_Li256ELb1ELb1EEENS1_19SingleTileSchedulerILb1ELb0ELb0ELi128EEEEEEEEEvNT_6ParamsE,(.L_x_2324 - _ZN7cutlass13device_kernelIN5flash19enable_sm80_to_sm89INS1_16FlashAttnBwdSm80INS1_25CollectiveMainloopBwdSm80ILi2ELi2EN4cute5tupleIJNS5_1CILi64EEENS7_ILi128EEES9_EEENS_10bfloat16_tEfNS_4arch4Sm80ELb0ELb0ELb0ELb1ELb1ELb0ELb0ELb0ELi2ELi2ELi2ELi2ELb0EEENS1_24CollectiveEpilogueBwdGQAISA_fSD_Li256ELb1ELb1EEENS1_19SingleTileSchedulerILb1ELb0ELb0ELi128EEEEEEEEEvNT_6ParamsE)
        .other          _ZN7cutlass13device_kernelIN5flash19enable_sm80_to_sm89INS1_16FlashAttnBwdSm80INS1_25CollectiveMainloopBwdSm80ILi2ELi2EN4cute5tupleIJNS5_1CILi64EEENS7_ILi128EEES9_EEENS_10bfloat16_tEfNS_4arch4Sm80ELb0ELb0ELb0ELb1ELb1ELb0ELb0ELb0ELi2ELi2ELi2ELi2ELb0EEENS1_24CollectiveEpilogueBwdGQAISA_fSD_Li256ELb1ELb1EEENS1_19SingleTileSchedulerILb1ELb0ELb0ELi128EEEEEEEEEvNT_6ParamsE,@"STO_CUDA_ENTRY STV_DEFAULT"
_ZN7cutlass13device_kernelIN5flash19enable_sm80_to_sm89INS1_16FlashAttnBwdSm80INS1_25CollectiveMainloopBwdSm80ILi2ELi2EN4cute5tupleIJNS5_1CILi64EEENS7_ILi128EEES9_EEENS_10bfloat16_tEfNS_4arch4Sm80ELb0ELb0ELb0ELb1ELb1ELb0ELb0ELb0ELi2ELi2ELi2ELi2ELb0EEENS1_24CollectiveEpilogueBwdGQAISA_fSD_Li256ELb1ELb1EEENS1_19SingleTileSchedulerILb1ELb0ELb0ELi128EEEEEEEEEvNT_6ParamsE:
        /* <DEDUP_REMOVED lines=18> */
.L_x_1301:
        /* <DEDUP_REMOVED lines=8> */
.L_x_1303:
[----:B------:R-:W-:Y:S02]  /*01a0*/  MOV R0, c[0x0][0x3ac] ;  /* 0x0000eb0000007a02 */ /* 0x000fe40000000f00 */
.L_x_1302:
[----:B-1----:R-:W-:-:S05]  /*01b0*/  IMAD.SHL.U32 R2, R18, 0x80, RZ ;  /* 0x0000008012027824 */ /* 0x002fca00078e00ff */
[----:B-----5:R-:W-:-:S04]  /*01c0*/  ISETP.GE.AND P0, PT, R2, R0, PT ;  /* 0x000000000200720c */ /* 0x020fc80003f06270 */
[----:B------:R-:W-:-:S05]  /*01d0*/  SEL R0, R5, 0xffffffff, !P0 ;  /* 0xffffffff05007807 */ /* 0x000fca0004000000 */
[----:B------:R1:W-:Y:S01]  /*01e0*/  STL [R1+0x44], R0 ;  /* 0x0000440001007387 */ /* 0x0003e20000100800 */
[----:B------:R-:W-:Y:S05]  /*01f0*/  BRA `(.L_x_1304) ;  /* 0x0000012000007947 */ /* 0x000fea0003800000 */
.L_x_1300:
[----:B---34-:R-:W-:-:S04]  /*0200*/  ISETP.NE.U32.AND P0, PT, RZ, c[0x0][0x3c8], PT ;  /* 0x0000f200ff007a0c */ /* 0x018fc80003f05070 */
[----:B------:R-:W-:-:S13]  /*0210*/  ISETP.NE.AND.EX P0, PT, RZ, c[0x0][0x3cc], PT, P0 ;  /* 0x0000f300ff007a0c */ /* 0x000fda0003f05300 */
[----:B------:R-:W-:Y:S05]  /*0220*/  @!P0 BRA `(.L_x_1305) ;  /* 0x0000002000008947 */ /* 0x000fea0003800000 */
[----:B------:R1:W5:Y:S01]  /*0230*/  LDG.E R0, [R2.64] ;  /* 0x0000001002007981 */ /* 0x000362000c1e1900 */
[----:B------:R-:W-:Y:S05]  /*0240*/  BRA `(.L_x_1306) ;  /* 0x0000009000007947 */ /* 0x000fea0003800000 */
.L_x_1305:
        /* <DEDUP_REMOVED lines=8> */
.L_x_1307:
[----:B------:R-:W-:Y:S02]  /*02d0*/  MOV R0, c[0x0][0x3ac] ;  /* 0x0000eb0000007a02 */ /* 0x000fe40000000f00 */
.L_x_1306:
[----:B-1----:R-:W-:-:S05]  /*02e0*/  IMAD.SHL.U32 R2, R18, 0x80, RZ ;  /* 0x0000008012027824 */ /* 0x002fca00078e00ff */
[----:B-----5:R-:W-:-:S04]  /*02f0*/  ISETP.GE.AND P0, PT, R2, R0, PT ;  /* 0x000000000200720c */ /* 0x020fc80003f06270 */
[----:B------:R-:W-:-:S05]  /*0300*/  SEL R0, R5, 0xffffffff, !P0 ;  /* 0xffffffff05007807 */ /* 0x000fca0004000000 */
[----:B------:R1:W-:Y:S04]  /*0310*/  STL [R1+0x44], R0 ;  /* 0x0000440001007387 */ /* 0x0003e80000100800 */
.L_x_1304:
        /* <DEDUP_REMOVED lines=37> */
.L_x_1308:
[----:B--2---:R-:W-:-:S04]  /*0570*/  ISETP.NE.U32.AND P0, PT, RZ, c[0x0][0x2e0], PT ;  /* 0x0000b800ff007a0c */ /* 0x004fc80003f05070 */
[----:B------:R-:W-:-:S13]  /*0580*/  ISETP.NE.AND.EX P0, PT, RZ, c[0x0][0x2e4], PT, P0 ;  /* 0x0000b900ff007a0c */ /* 0x000fda0003f05300 */
[----:B------:R-:W-:Y:S05]  /*0590*/  @!P0 BRA `(.L_x_1309) ;  /* 0x0000003000008947 */ /* 0x000fea0003800000 */
[----:B------:R-:W-:-:S05]  /*05a0*/  IMAD.WIDE R2, R168, R9, c[0x0][0x2e0] ;  /* 0x0000b800a8027625 */ /* 0x000fca00078e0209 */
[----:B------:R1:W5:Y:S01]  /*05b0*/  LDG.E R17, [R2.64] ;  /* 0x0000001002117981 */ /* 0x000362000c1e1900 */
[----:B------:R-:W-:Y:S05]  /*05c0*/  BRA `(.L_x_1310) ;  /* 0x0000004000007947 */ /* 0x000fea0003800000 */
.L_x_1309:
[----:B------:R-:W-:Y:S05]  /*05d0*/  @!P4 BRA `(.L_x_1310) ;  /* 0x000000300000c947 */ /* 0x000fea0003800000 */
[----:B------:R1:W2:Y:S04]  /*05e0*/  LDG.E R0, [R2.64] ;  /* 0x0000001002007981 */ /* 0x0002a8000c1e1900 */
[----:B-1----:R-:W2:Y:S02]  /*05f0*/  LDG.E R2, [R2.64+0x4] ;  /* 0x0000041002027981 */ /* 0x002ea4000c1e1900 */
[----:B--2---:R-:W-:Y:S02]  /*0600*/  IADD3 R17, -R0, R2, RZ ;  /* 0x0000000200117210 */ /* 0x004fe40007ffe1ff */
.L_x_1310:
        /* <DEDUP_REMOVED lines=405> */
.L_x_1313:
[----:B------:R-:W-:Y:S05]  /*1f60*/  BSYNC B0 ;  /* 0x0000000000007941 */ /* 0x000fea0003800000 */
.L_x_1312:
        /* <DEDUP_REMOVED lines=140> */
.L_x_1316:
        /* <DEDUP_REMOVED lines=196> */
.L_x_1314:
        /* <DEDUP_REMOVED lines=500> */
.L_x_1315:
        /* <DEDUP_REMOVED lines=298> */
.L_x_1311:
        /* <DEDUP_REMOVED lines=37> */
[----:B----4-:R-:W-:-:S05]  /*68a0*/  @P0 IMAD R2, R11, 0x80, R2 ;  /* 0x000000800b020824 */ /* 0x010fca00078e0202 */
[----:B------:R-:W-:-:S04]  /*68b0*/  @P0 SHF.R.S32.HI R3, RZ, 0x1f, R2 ;  /* 0x0000001fff030819 */ /* 0x000fc80000011402 */
[----:B------:R-:W-:-:S05]  /*68c0*/  @P0 LEA.HI R2, R3, R2, RZ, 0x7 ;  /* 0x0000000203020211 */ /* 0x000fca00078f38ff */
[----:B------:R-:W-:-:S05]  /*68d0*/  @P0 IMAD.SHL.U32 R2, R2, 0x80, RZ ;  /* 0x0000008002020824 */ /* 0x000fca00078e00ff */
[----:B------:R-:W-:-:S04]  /*68e0*/  @P0 LOP3.LUT R8, R2, 0xffffc000, RZ, 0xc0, !PT ;  /* 0xffffc00002080812 */ /* 0x000fc800078ec0ff */
[----:B------:R-:W-:Y:S02]  /*68f0*/  @P0 SHF.R.S32.HI R9, RZ, 0x1f, R8 ;  /* 0x0000001fff090819 */ /* 0x000fe40000011408 */
[----:B------:R-:W-:Y:S01]  /*6900*/  @!P0 CS2R R8, SRZ ;  /* 0x0000000000088805 */ /* 0x000fe2000001ff00 */
[----:B------:R-:W-:Y:S05]  /*6910*/  @P2 BRA `(.L_x_1318) ;  /* 0x0000005000002947 */ /* 0x000fea0003800000 */
.L_x_1319:
[----:B------:R-:W2:Y:S01]  /*6920*/  LDG.E.STRONG.GPU R0, [R4.64] ;  /* 0x0000001004007981 */ /* 0x000ea2000c1ef900 */
[----:B------:R-:W-:Y:S01]  /*6930*/  YIELD ;  /* 0x0000000000007946 */ /* 0x000fe20003800000 */
[----:B--2---:R-:W-:Y:S01]  /*6940*/  ISETP.NE.AND P0, PT, R0, R6, PT ;  /* 0x000000060000720c */ /* 0x004fe20003f05270 */
[----:B------:R-:W-:-:S12]  /*6950*/  CCTL.IVALL ;  /* 0x00000000ff00798f */ /* 0x000fd80002000000 */
[----:B------:R-:W-:Y:S05]  /*6960*/  @P0 BRA `(.L_x_1319) ;  /* 0xffffffb000000947 */ /* 0x000fea000383ffff */
.L_x_1318:
[----:B------:R-:W-:Y:S05]  /*6970*/  BSYNC B0 ;  /* 0x0000000000007941 */ /* 0x000fea0003800000 */
.L_x_1317:
[----:B-----5:R-:W-:Y:S01]  /*6980*/  MOV R17, 0xffffffff ;  /* 0xffffffff00117802 */ /* 0x020fe20000000f00 */
[----:B------:R-:W-:Y:S05]  /*6990*/  BRA.CONV ~URZ, `(.L_x_1320) ;  /* 0x000000237f007947 */ /* 0x000fea000b800000 */
[----:B------:R-:W-:Y:S02]  /*69a0*/  MOV R2, 0x69c0 ;  /* 0x000069c000027802 */ /* 0x000fe40000000f00 */
[----:B------:R-:W-:Y:S05]  /*69b0*/  CALL.REL.NOINC `($__internal_7_$__cuda_sm70_warpsync) ;  /* 0x00000c9000007944 */ /* 0x000fea0003c00000 */
.L_x_1320:
[----:B------:R-:W-:Y:S01]  /*69c0*/  USHF.L.U32 UR5, UR6, 0xe, URZ ;  /* 0x0000000e06057899 */ /* 0x000fe2000800063f */
[----:B------:R-:W-:Y:S01]  /*69d0*/  SHF.R.S32.HI R2, RZ, 0x1f, R10 ;  /* 0x0000001fff027819 */ /* 0x000fe2000001140a */
[----:B------:R-:W-:Y:S01]  /*69e0*/  IMAD R0, R13, c[0x0][0x328], RZ ;  /* 0x0000ca000d007a24 */ /* 0x000fe200078e02ff */
[----:B------:R-:W-:-:S06]  /*69f0*/  NOP ;  /* 0x0000000000007918 */ /* 0x000fcc0000000000 */
[----:B------:R-:W-:Y:S01]  /*6a00*/  USHF.R.S32.HI UR4, URZ, 0x1f, UR5 ;  /* 0x0000001f3f047899 */ /* 0x000fe20008011405 */
[----:B------:R-:W-:Y:S01]  /*6a10*/  IADD3 R10, P1, P0, R8, UR5, R10 ;  /* 0x00000005080a7c10 */ /* 0x000fe2000f83e00a */
[----:B------:R-:W-:Y:S02]  /*6a20*/  IMAD R0, R7, c[0x0][0x32c], R0 ;  /* 0x0000cb0007007a24 */ /* 0x000fe400078e0200 */
[----:B------:R-:W-:Y:S02]  /*6a30*/  IMAD R8, R16, c[0x0][0x330], RZ ;  /* 0x0000cc0010087a24 */ /* 0x000fe400078e02ff */
[----:B------:R-:W-:-:S05]  /*6a40*/  IADD3.X R11, R9, UR4, R2, P1, P0 ;  /* 0x00000004090b7c10 */ /* 0x000fca0008fe0402 */
        /* <DEDUP_REMOVED lines=73> */
[----:B------:R-:W-:Y:S05]  /*6ee0*/  CALL.REL.NOINC `($__internal_7_$__cuda_sm70_warpsync) ;  /* 0x0000076000007944 */ /* 0x000fea0003c00000 */
.L_x_1321:
        /* <DEDUP_REMOVED lines=12> */
.L_x_1323:
[----:B------:R-:W-:Y:S05]  /*6fb0*/  BSYNC B0 ;  /* 0x0000000000007941 */ /* 0x000fea0003800000 */
.L_x_1322:
[----:B--2---:R-:W-:Y:S01]  /*6fc0*/  IADD3 R4, P0, R14, c[0x0][0x348], RZ ;  /* 0x0000d2000e047a10 */ /* 0x004fe20007f1e0ff */
[----:B------:R-:W-:Y:S03]  /*6fd0*/  BSSY B0, `(.L_x_1324) ;  /* 0x0000008000007945 */ /* 0x000fe60003800000 */
[----:B------:R-:W-:Y:S01]  /*6fe0*/  IADD3.X R5, R15, c[0x0][0x34c], RZ, P0, !PT ;  /* 0x0000d3000f057a10 */ /* 0x000fe200007fe4ff */
[----:B------:R-:W-:Y:S05]  /*6ff0*/  @P2 BRA `(.L_x_1325) ;  /* 0x0000005000002947 */ /* 0x000fea0003800000 */
.L_x_1326:
[----:B------:R-:W2:Y:S01]  /*7000*/  LDG.E.STRONG.GPU R0, [R4.64] ;  /* 0x0000001004007981 */ /* 0x000ea2000c1ef900 */
[----:B------:R-:W-:Y:S01]  /*7010*/  YIELD ;  /* 0x0000000000007946 */ /* 0x000fe20003800000 */
[----:B--2---:R-:W-:Y:S01]  /*7020*/  ISETP.NE.AND P0, PT, R0, R6, PT ;  /* 0x000000060000720c */ /* 0x004fe20003f05270 */
[----:B------:R-:W-:-:S12]  /*7030*/  CCTL.IVALL ;  /* 0x00000000ff00798f */ /* 0x000fd80002000000 */
[----:B------:R-:W-:Y:S05]  /*7040*/  @P0 BRA `(.L_x_1326) ;  /* 0xffffffb000000947 */ /* 0x000fea000383ffff */
.L_x_1325:
[----:B------:R-:W-:Y:S05]  /*7050*/  BSYNC B0 ;  /* 0x0000000000007941 */ /* 0x000fea0003800000 */
.L_x_1324:
[----:B------:R-:W-:Y:S05]  /*7060*/  BRA.CONV ~URZ, `(.L_x_1327) ;  /* 0x000000237f007947 */ /* 0x000fea000b800000 */
[----:B-1----:R-:W-:Y:S02]  /*7070*/  MOV R2, 0x7090 ;  /* 0x0000709000027802 */ /* 0x002fe40000000f00 */
[----:B------:R-:W-:Y:S05]  /*7080*/  CALL.REL.NOINC `($__internal_7_$__cuda_sm70_warpsync) ;  /* 0x000005c000007944 */ /* 0x000fea0003c00000 */
.L_x_1327:
        /* <DEDUP_REMOVED lines=80> */
.L_x_1328:
        /* <DEDUP_REMOVED lines=12> */
        .weak           $__internal_7_$__cuda_sm70_warpsync
        .type           $__internal_7_$__cuda_sm70_warpsync,@function
        .size           $__internal_7_$__cuda_sm70_warpsync,(.L_x_2324 - $__internal_7_$__cuda_sm70_warpsync)
$__internal_7_$__cuda_sm70_warpsync:
[----:B------:R-:W-:Y:S01]  /*7650*/  MOV R3, 0x0 ;  /* 0x0000000000037802 */ /* 0x000fe20000000f00 */
[----:B------:R-:W-:Y:S04]  /*7660*/  WARPSYNC R17 ;  /* 0x0000001100007348 */ /* 0x000fe80003800000 */
[----:B------:R-:W-:Y:S05]  /*7670*/  RET.REL.NODEC R2 `(_ZN7cutlass13device_kernelIN5flash19enable_sm80_to_sm89INS1_16FlashAttnBwdSm80INS1_25CollectiveMainloopBwdSm80ILi2ELi2EN4cute5tupleIJNS5_1CILi64EEENS7_ILi128EEES9_EEENS_10bfloat16_tEfNS_4arch4Sm80ELb0ELb0ELb0ELb1ELb1ELb0ELb0ELb0ELi2ELi2ELi2ELi2ELb0EEENS1_24CollectiveEpilogueBwdGQAISA_fSD_Li256ELb1ELb1EEENS1_19SingleTileSchedulerILb1ELb0ELb0ELi128EEEEEEEEEvNT_6ParamsE) ;  /* 0xffff898002007950 */ /* 0x000fea0003c3ffff */
.L_x_1329:
        /* <DEDUP_REMOVED lines=16> */
.L_x_2324:


//--------------------- .text._ZN7cutlass13device_kernelIN5flash19enable_sm80_to_sm89INS1_16FlashAttnBwdSm80INS1_25CollectiveMainloopBwdSm80ILi2ELi2EN4cute5tupleIJNS5_1CILi64EEENS7_ILi128EEES9_EEENS_10bfloat16_tEfNS_4arch4Sm80ELb0ELb1ELb0ELb0ELb0ELb0ELb0ELb0ELi2ELi2ELi2ELi2ELb0EEENS1_21CollectiveEpilogueBwdISA_SB_SD_Li256ELb0ELb0ELi4EEENS1_19SingleTileSchedulerILb0ELb0ELb0ELi128EEEEEEEEEvNT_6ParamsE --------------------------
	.section	.text._ZN7cutlass13device_kernelIN5flash19enable_sm80_to_sm89INS1_16FlashAttnBwdSm80INS1_25CollectiveMainloopBwdSm80ILi2ELi2EN4cute5tupleIJNS5_1CILi64EEENS7_ILi128EEES9_EEENS_10bfloat16_tEfNS_4arch4Sm80ELb0ELb1ELb0ELb0ELb0ELb0ELb0ELb0ELi2ELi2ELi2ELi2ELb0EEENS1_21CollectiveEpilogueBwdISA_SB_SD_Li256ELb0ELb0ELi4EEENS1_19SingleTileSchedulerILb0ELb0ELb0ELi128EEEEEEEEEvNT_6ParamsE,"ax",@progbits
	.sectioninfo	@"SHI_REGISTERS=255"
	.align	128
.text._ZN7cutlass13device_kernelIN5flash19enable_sm80_to_sm89INS1_16FlashAttnBwdSm80INS1_25CollectiveMainloopBwdSm80ILi2ELi2EN4cute5tupleIJNS5_1CILi64EEENS7_ILi128EEES9_EEENS_10bfloat16_tEfNS_4arch4Sm80ELb0ELb1ELb0ELb0ELb0ELb0ELb0ELb0ELi2ELi2ELi2ELi2ELb0EEENS1_21CollectiveEpilogueBwdISA_SB_SD_Li256ELb0ELb0ELi4EEENS1_19SingleTileSchedulerILb0ELb0ELb0ELi128EEEEEEEEEvNT_6ParamsE:
        .type           _ZN7cutlass13device_kernelIN5flash19enable_sm80_to_sm89INS1_16FlashAttnBwdSm80INS1_25CollectiveMainloopBwdSm80ILi2ELi2EN4cute5tupleIJNS5_1CILi64EEENS7_ILi128EEES9_EEENS_10bfloat16_tEfNS_4arch4Sm80ELb0ELb1ELb0ELb0ELb0ELb0ELb0ELb0ELi2ELi2ELi2ELi2ELb0EEENS1_21CollectiveEpilogueBwdISA_SB_SD_Li256ELb0ELb0ELi4EEENS1_19SingleTileSchedulerILb0ELb0ELb0ELi128EEEEEEEEEvNT_6ParamsE,@function
        .size           _ZN7cutlass13device_kernelIN5flash19enable_sm80_to_sm89INS1_16FlashAttnBwdSm80INS1_25CollectiveMainloopBwdSm80ILi2ELi2EN4cute5tupleIJNS5_1CILi64EEENS7_ILi128EEES9_EEENS_10bfloat16_tEfNS_4arch4Sm80ELb0ELb1ELb0ELb0ELb0ELb0ELb0ELb0ELi2ELi2ELi2ELi2ELb0EEENS1_21CollectiveEpilogueBwdISA_SB_SD_Li256ELb0ELb0ELi4EEENS1_19SingleTileSchedulerILb0ELb0ELb0ELi128EEEEEEEEEvNT_6ParamsE,(.L_x_2326 - _ZN7cutlass13device_kernelIN5flash19enable_sm80_to_sm89INS1_16FlashAttnBwdSm80INS1_25CollectiveMainloopBwdSm80ILi2ELi2EN4cute5tupleIJNS5_1CILi64EEENS7_ILi128EEES9_EEENS_10bfloat16_tEfNS_4arch4Sm80ELb0ELb1ELb0ELb0ELb0ELb0ELb0ELb0ELi2ELi2ELi2ELi2ELb0EEENS1_21CollectiveEpilogueBwdISA_SB_SD_Li256ELb0ELb0ELi4EEENS1_19SingleTileSchedulerILb0ELb0ELb0ELi128EEEEEEEEEvNT_6ParamsE)
        .other          _ZN7cutlass13device_kernelIN5flash19enable_sm80_to_sm89INS1_16FlashAttnBwdSm80INS1_25CollectiveMainloopBwdSm80ILi2ELi2EN4cute5tupleIJNS5_1CILi64EEENS7_ILi128EEES9_EEENS_10bfloat16_tEfNS_4arch4Sm80ELb0ELb1ELb0ELb0ELb0ELb0ELb0ELb0ELi2ELi2ELi2ELi2ELb0EEENS1_21CollectiveEpilogueBwdISA_SB_SD_Li256ELb0ELb0ELi4EEENS1_19SingleTileSchedulerILb0ELb0ELb0ELi128EEEEEEEEEvNT_6ParamsE,@"STO_CUDA_ENTRY STV_DEFAULT"
_ZN7cutlass13device_kernelIN5flash19enable_sm80_to_sm89INS1_16FlashAttnBwdSm80INS1_25CollectiveMainloopBwdSm80ILi2ELi2EN4cute5tupleIJNS5_1CILi64EEENS7_ILi128EEES9_EEENS_10bfloat16_tEfNS_4arch4Sm80ELb0ELb1ELb0ELb0ELb0ELb0ELb0ELb0ELi2ELi2ELi2ELi2ELb0EEENS1_21CollectiveEpilogueBwdISA_SB_SD_Li256ELb0ELb0ELi4EEENS1_19SingleTileSchedulerILb0ELb0ELb0ELi128EEEEEEEEEvNT_6ParamsE:
[----:B------:R-:W-:-:S03]  /*0000*/  MOV R1, c[0x0][0x28] ;  /* 0x00000a0000017a02 */ /* 0x000fc60000000f00 */
[----:B------:R-:W1:Y:S01]  /*0010*/  S2UR UR9, SR_CTAID.Z ;  /* 0x00000000000979c3 */ /* 0x000e620000002700 */
[----:B------:R-:W-:Y:S02]  /*0020*/  IADD3 R1, R1, -0x50, RZ ;  /* 0xffffffb001017810 */ /* 0x000fe40007ffe0ff */
[----:B-1----:R-:W-:-:S13]  /*0030*/  ISETP.LE.AND P0, PT, RZ, UR9, PT ;  /* 0x00000009ff007c0c */ /* 0x002fda000bf03270 */
[----:B------:R-:W-:Y:S05]  /*0040*/  @!P0 EXIT ;  /* 0x000000000000894d */ /* 0x000fea0003800000 */
[----:B------:R-:W1:Y:S01]  /*0050*/  S2R R6, SR_TID.X ;  /* 0x0000000000067919 */ /* 0x000e620000002100 */
[----:B------:R-:W2:Y:S01]  /*0060*/  S2UR UR8, SR_CTAID.X ;  /* 0x00000000000879c3 */ /* 0x000ea20000002500 */
[----:B------:R-:W-:Y:S02]  /*0070*/  ULDC UR6, c[0x0][0x168] ;  /* 0x00005a0000067ab9 */ /* 0x000fe40000000800 */
[----:B------:R-:W-:-:S04]  /*0080*/  UIADD3 UR6, UR6, 0x3f, URZ ;  /* 0x0000003f06067890 */ /* 0x000fc8000fffe03f */
[----:B------:R-:W-:Y:S01]  /*0090*/  USHF.R.S32.HI UR5, URZ, 0x1f, UR6 ;  /* 0x0000001f3f057899 */ /* 0x000fe20008011406 */
[----:B------:R-:W3:Y:S03]  /*00a0*/  S2UR UR4, SR_CTAID.Y ;  /* 0x00000000000479c3 */ /* 0x000ee60000002600 */
[----:B------:R-:W-:-:S04]  /*00b0*/  ULEA.HI UR5, UR5, UR6, URZ, 0x6 ;  /* 0x0000000605057291 */ /* 0x000fc8000f8f303f */
[----:B------:R-:W-:Y:S01]  /*00c0*/  USHF.R.S32.HI UR12, URZ, 0x6, UR5 ;  /* 0x000000063f0c7899 */ /* 0x000fe20008011405 */
[----:B-1----:R1:W-:Y:S01]  /*00d0*/  STL [R1+0x20], R6 ;  /* 0x0000200601007387 */ /* 0x0023e20000100800 */
[----:B--2---:R-:W-:Y:S02]  /*00e0*/  ISETP.LE.AND P0, PT, RZ, UR8, PT ;  /* 0x00000008ff007c0c */ /* 0x004fe4000bf03270 */
[----:B---3--:R-:W-:-:S11]  /*00f0*/  MOV R224, UR4 ;  /* 0x0000000400e07c02 */ /* 0x008fd60008000f00 */
[----:B------:R-:W-:Y:S05]  /*0100*/  @!P0 BRA `(.L_x_1330) ;  /* 0x000000c000008947 */ /* 0x000fea0003800000 */
[----:B------:R-:W-:Y:S02]  /*0110*/  ULDC UR4, c[0x0][0x168] ;  /* 0x00005a0000047ab9 */ /* 0x000fe40000000800 */
[----:B------:R-:W-:-:S04]  /*0120*/  ULEA UR4, UR8, UR4, 0x7 ;  /* 0x0000000408047291 */ /* 0x000fc8000f8e383f */
[----:B------:R-:W-:-:S03]  /*0130*/  UIADD3 UR5, UR4, 0xbf, URZ ;  /* 0x000000bf04057890 */ /* 0x000fc6000fffe03f */
[----:B------:R-:W-:Y:S02]  /*0140*/  ULDC UR4, c[0x0][0x198] ;  /* 0x0000660000047ab9 */ /* 0x000fe40000000800 */
        /* <DEDUP_REMOVED lines=8> */
.L_x_1330:
[----:B------:R-:W-:Y:S01]  /*01d0*/  USHF.L.U32 UR11, UR8, 0x7, URZ ;  /* 0x00000007080b7899 */ /* 0x000fe2000800063f */
[----:B------:R-:W-:Y:S01]  /*01e0*/  PLOP3.LUT P1, PT, PT, PT, PT, 0x80, 0x0 ;  /* 0x000000000000781c */ /* 0x000fe20003f2f070 */
[----:B------:R-:W-:Y:S01]  /*01f0*/  ULDC UR5, c[0x0][0x168] ;  /* 0x00005a0000057ab9 */ /* 0x000fe20000000800 */
[----:B------:R-:W-:Y:S01]  /*0200*/  CS2R R166, SRZ ;  /* 0x0000000000a67805 */ /* 0x000fe2000001ff00 */
[----:B------:R-:W-:Y:S01]  /*0210*/  UIADD3 UR5, UR11, UR5, URZ ;  /* 0x000000050b057290 */ /* 0x000fe2000fffe03f */
[----:B------:R-:W-:Y:S01]  /*0220*/  CS2R R164, SRZ ;  /* 0x0000000000a47805 */ /* 0x000fe2000001ff00 */
[----:B------:R-:W-:Y:S01]  /*0230*/  ULDC UR4, c[0x0][0x198] ;  /* 0x0000660000047ab9 */ /* 0x000fe20000000800 */
[----:B------:R-:W-:Y:S01]  /*0240*/  IMAD.MOV.U32 R9, RZ, RZ, RZ ;  /* 0x000000ffff097224 */ /* 0x000fe200078e00ff */
[----:B------:R-:W-:Y:S01]  /*0250*/  UIADD3 UR4, UR5, -UR4, URZ ;  /* 0x8000000405047290 */ /* 0x000fe2000fffe03f */
[----:B------:R-:W-:Y:S01]  /*0260*/  MOV R170, RZ ;  /* 0x000000ff00aa7202 */ /* 0x000fe20000000f00 */
[----:B------:R-:W-:Y:S01]  /*0270*/  ULDC.64 UR16, c[0x0][0x118] ;  /* 0x0000460000107ab9 */ /* 0x000fe20000000a00 */
[----:B------:R-:W-:Y:S01]  /*0280*/  IMAD.MOV.U32 R11, RZ, RZ, RZ ;  /* 0x000000ffff0b7224 */ /* 0x000fe200078e00ff */
[----:B------:R-:W-:Y:S01]  /*0290*/  CS2R R12, SRZ ;  /* 0x00000000000c7805 */ /* 0x000fe2000001ff00 */
[----:B------:R-:W-:Y:S01]  /*02a0*/  IMAD.MOV.U32 R168, RZ, RZ, RZ ;  /* 0x000000ffffa87224 */ /* 0x000fe200078e00ff */
[----:B------:R-:W-:Y:S01]  /*02b0*/  MOV R174, RZ ;  /* 0x000000ff00ae7202 */ /* 0x000fe20000000f00 */
[----:B------:R-:W-:Y:S01]  /*02c0*/  IMAD.U32 R0, RZ, RZ, UR4 ;  /* 0x00000004ff007e24 */ /* 0x000fe2000f8e00ff */
[----:B------:R-:W-:Y:S01]  /*02d0*/  CS2R R14, SRZ ;  /* 0x00000000000e7805 */ /* 0x000fe2000001ff00 */
[----:B------:R-:W-:Y:S01]  /*02e0*/  IMAD.MOV.U32 R172, RZ, RZ, RZ ;  /* 0x000000ffffac7224 */ /* 0x000fe200078e00ff */
[----:B------:R-:W-:Y:S01]  /*02f0*/  MOV R176, RZ ;  /* 0x000000ff00b07202 */ /* 0x000fe20000000f00 */
[----:B------:R-:W-:Y:S01]  /*0300*/  IMAD.MOV.U32 R178, RZ, RZ, RZ ;  /* 0x000000ffffb27224 */ /* 0x000fe200078e00ff */
[----:B------:R-:W-:Y:S01]  /*0310*/  IADD3 R0, R0, -c[0x0][0x2a4], RZ ;  /* 0x8000a90000007a10 */ /* 0x000fe20007ffe0ff */
[----:B------:R-:W-:Y:S01]  /*0320*/  CS2R R16, SRZ ;  /* 0x0000000000107805 */ /* 0x000fe2000001ff00 */
[----:B------:R-:W-:Y:S01]  /*0330*/  IMAD.MOV.U32 R162, RZ, RZ, RZ ;  /* 0x000000ffffa27224 */ /* 0x000fe200078e00ff */
[----:B------:R-:W-:Y:S01]  /*0340*/  MOV R160, RZ ;  /* 0x000000ff00a07202 */ /* 0x000fe20000000f00 */
[----:B------:R-:W-:Y:S01]  /*0350*/  CS2R R18, SRZ ;  /* 0x0000000000127805 */ /* 0x000fe2000001ff00 */
[----:B------:R-:W-:Y:S01]  /*0360*/  SHF.R.S32.HI R2, RZ, 0x1f, R0 ;  /* 0x0000001fff027819 */ /* 0x000fe20000011400 */
[----:B------:R-:W-:Y:S01]  /*0370*/  IMAD.MOV.U32 R158, RZ, RZ, RZ ;  /* 0x000000ffff9e7224 */ /* 0x000fe200078e00ff */
[----:B------:R-:W-:Y:S01]  /*0380*/  MOV R156, RZ ;  /* 0x000000ff009c7202 */ /* 0x000fe20000000f00 */
[----:B------:R-:W-:Y:S01]  /*0390*/  CS2R R20, SRZ ;  /* 0x0000000000147805 */ /* 0x000fe2000001ff00 */
[----:B------:R-:W-:Y:S01]  /*03a0*/  LEA.HI R0, R2, R0, RZ, 0x6 ;  /* 0x0000000002007211 */ /* 0x000fe200078f30ff */
[----:B------:R-:W-:Y:S01]  /*03b0*/  IMAD.MOV.U32 R154, RZ, RZ, RZ ;  /* 0x000000ffff9a7224 */ /* 0x000fe200078e00ff */
[----:B------:R-:W-:Y:S01]  /*03c0*/  MOV R152, RZ ;  /* 0x000000ff00987202 */ /* 0x000fe20000000f00 */
[----:B------:R-:W-:Y:S01]  /*03d0*/  CS2R R22, SRZ ;  /* 0x0000000000167805 */ /* 0x000fe2000001ff00 */
[----:B------:R-:W2:Y:S01]  /*03e0*/  R2UR UR10, R0 ;  /* 0x00000000000a73c2 */ /* 0x000ea200000e0000 */
[----:B------:R-:W-:Y:S01]  /*03f0*/  IMAD.MOV.U32 R150, RZ, RZ, RZ ;  /* 0x000000ffff967224 */ /* 0x000fe200078e00ff */
[----:B------:R-:W-:Y:S01]  /*0400*/  MOV R148, RZ ;  /* 0x000000ff00947202 */ /* 0x000fe20000000f00 */
[----:B------:R-:W-:Y:S01]  /*0410*/  CS2R R24, SRZ ;  /* 0x0000000000187805 */ /* 0x000fe2000001ff00 */
        /* <DEDUP_REMOVED lines=20> */
[----:B--2---:R-:W-:Y:S01]  /*0560*/  USHF.R.S32.HI UR10, URZ, 0x6, UR10 ;  /* 0x000000063f0a7899 */ /* 0x004fe2000801140a */
[----:B------:R-:W-:Y:S01]  /*0570*/  CS2R R38, SRZ ;  /* 0x0000000000267805 */ /* 0x000fe2000001ff00 */
[----:B------:R-:W-:Y:S01]  /*0580*/  IMAD.MOV.U32 R118, RZ, RZ, RZ ;  /* 0x000000ffff767224 */ /* 0x000fe200078e00ff */
[----:B------:R-:W-:Y:S01]  /*0590*/  MOV R116, RZ ;  /* 0x000000ff00747202 */ /* 0x000fe20000000f00 */
        /* <DEDUP_REMOVED lines=38> */
[----:B------:R-:W-:Y:S01]  /*0800*/  SHF.R.S32.HI R23, RZ, 0x1f, R224 ;  /* 0x0000001fff177819 */ /* 0x000fe200000114e0 */
[--C-:B------:R-:W-:Y:S01]  /*0810*/  IMAD.MOV.U32 R40, RZ, RZ, R6.reuse ;  /* 0x000000ffff287224 */ /* 0x100fe200078e0006 */
[----:B------:R-:W-:Y:S01]  /*0820*/  USHF.L.U32 UR13, UR10, 0x6, URZ ;  /* 0x000000060a0d7899 */ /* 0x000fe2000800063f */
[----:B------:R-:W-:Y:S01]  /*0830*/  IMAD.MOV.U32 R40, RZ, RZ, R6 ;  /* 0x000000ffff287224 */ /* 0x000fe200078e0006 */
[----:B------:R-:W-:Y:S01]  /*0840*/  ISETP.NE.AND P0, PT, R0, 0x1, PT ;  /* 0x000000010000780c */ /* 0x000fe20003f05270 */
[----:B------:R-:W-:Y:S01]  /*0850*/  IMAD.MOV.U32 R4, RZ, RZ, R224 ;  /* 0x000000ffff047224 */ /* 0x000fe200078e00e0 */
[----:B------:R-:W-:Y:S01]  /*0860*/  ULDC.64 UR6, c[0x0][0x278] ;  /* 0x00009e0000067ab9 */ /* 0x000fe20000000a00 */
[----:B------:R-:W-:Y:S01]  /*0870*/  IMAD.SHL.U32 R28, R40, 0x4, RZ ;  /* 0x00000004281c7824 */ /* 0x000fe200078e00ff */
[----:B------:R-:W-:Y:S01]  /*0880*/  SHF.R.S32.HI R32, RZ, 0x1f, R40 ;  /* 0x0000001fff207819 */ /* 0x000fe20000011428 */
[----:B------:R-:W-:Y:S01]  /*0890*/  IMAD.MOV.U32 R41, RZ, RZ, R7 ;  /* 0x000000ffff297224 */ /* 0x000fe200078e0007 */
[----:B------:R-:W-:Y:S01]  /*08a0*/  UIMAD.WIDE.U32 UR14, UR9, UR6, URZ ;  /* 0x00000006090e72a5 */ /* 0x000fe2000f8e003f */
[----:B------:R-:W-:Y:S01]  /*08b0*/  IMAD.U32 R7, RZ, RZ, UR13 ;  /* 0x0000000dff077e24 */ /* 0x000fe2000f8e00ff */
[----:B------:R-:W-:Y:S01]  /*08c0*/  LEA.HI R31, R32, R40, RZ, 0x3 ;  /* 0x00000028201f7211 */ /* 0x000fe200078f18ff */
[----:B------:R-:W-:Y:S01]  /*08d0*/  USHF.R.S32.HI UR18, URZ, 0x1f, UR9 ;  /* 0x0000001f3f127899 */ /* 0x000fe20008011409 */
[----:B------:R-:W-:Y:S01]  /*08e0*/  SHF.R.S32.HI R29, RZ, 0x1f, R28 ;  /* 0x0000001fff1d7819 */ /* 0x000fe2000001141c */
[----:B------:R-:W-:Y:S01]  /*08f0*/  ULDC.64 UR4, c[0x0][0x1e8] ;  /* 0x00007a0000047ab9 */ /* 0x000fe20000000a00 */
[----:B------:R-:W-:Y:S01]  /*0900*/  LOP3.LUT R5, R31, 0xfffffff8, RZ, 0xc0, !PT ;  /* 0xfffffff81f057812 */ /* 0x000fe200078ec0ff */
[----:B------:R-:W-:Y:S01]  /*0910*/  @P0 IMAD.HI.U32 R0, R224, c[0x0][0x24c], RZ ;  /* 0x00009300e0000a27 */ /* 0x000fe200078e00ff */
[----:B------:R-:W-:Y:S01]  /*0920*/  SHF.R.S32.HI R34, RZ, 0x3, R31 ;  /* 0x00000003ff227819 */ /* 0x000fe2000001141f */
[----:B------:R-:W-:Y:S01]  /*0930*/  UIMAD UR4, UR18, UR4, URZ ;  /* 0x00000004120472a4 */ /* 0x000fe2000f8e023f */
[----:B------:R-:W-:Y:S01]  /*0940*/  STL.64 [R1+0x8], R28 ;  /* 0x0000081c01007387 */ /* 0x000fe20000100a00 */
[----:B------:R-:W-:Y:S01]  /*0950*/  IMAD.IADD R26, R40, 0x1, -R5 ;  /* 0x00000001281a7824 */ /* 0x000fe200078e0a05 */
[----:B------:R-:W-:Y:S01]  /*0960*/  @P0 SHF.R.U32.HI R4, RZ, c[0x0][0x250], R0 ;  /* 0x00009400ff040a19 */ /* 0x000fe20000011600 */
[----:B------:R-:W-:Y:S01]  /*0970*/  IMAD R0, R23, c[0x0][0x270], RZ ;  /* 0x00009c0017007a24 */ /* 0x000fe200078e02ff */
[----:B------:R-:W-:Y:S01]  /*0980*/  SHF.R.S32.HI R35, RZ, 0x1f, R34 ;  /* 0x0000001fff237819 */ /* 0x000fe20000011422 */
[----:B------:R-:W-:Y:S01]  /*0990*/  IMAD.SHL.U32 R16, R26, 0x8, RZ ;  /* 0x000000081a107824 */ /* 0x000fe200078e00ff */
[----:B-1----:R-:W-:Y:S01]  /*09a0*/  SHF.R.S32.HI R6, RZ, 0x1f, R4 ;  /* 0x0000001fff067819 */ /* 0x002fe20000011404 */
[C---:B------:R-:W-:Y:S01]  /*09b0*/  IMAD R0, R224.reuse, c[0x0][0x274], R0 ;  /* 0x00009d00e0007a24 */ /* 0x040fe200078e0200 */
[----:B------:R-:W-:Y:S01]  /*09c0*/  UIMAD UR19, UR18, UR6, URZ ;  /* 0x00000006121372a4 */ /* 0x000fe2000f8e023f */
[----:B------:R-:W-:Y:S01]  /*09d0*/  IMAD.WIDE.U32 R2, R224, c[0x0][0x270], R28 ;  /* 0x00009c00e0027a25 */ /* 0x000fe200078e001c */
[----:B------:R-:W-:Y:S01]  /*09e0*/  SHF.R.S32.HI R17, RZ, 0x1f, R16 ;  /* 0x0000001fff117819 */ /* 0x000fe20000011410 */
[----:B------:R-:W-:Y:S01]  /*09f0*/  UIMAD UR6, UR9, UR5, UR4 ;  /* 0x00000005090672a4 */ /* 0x000fe2000f8e0204 */
[----:B------:R-:W-:Y:S01]  /*0a00*/  ISETP.GE.AND P6, PT, R16, c[0x0][0x1cc], PT ;  /* 0x0000730010007a0c */ /* 0x000fe20003fc6270 */
[----:B------:R-:W-:Y:S01]  /*0a10*/  IMAD.IADD R11, R3, 0x1, R0 ;  /* 0x00000001030b7824 */ /* 0x000fe200078e0200 */
[----:B------:R-:W-:Y:S01]  /*0a20*/  IADD3 R21, P1, P0, R7, UR14, R2 ;  /* 0x0000000e07157c10 */ /* 0x000fe2000f83e002 */
[----:B------:R-:W-:Y:S01]  /*0a30*/  IMAD R0, R6, c[0x0][0x1e0], RZ ;  /* 0x0000780006007a24 */ /* 0x000fe200078e02ff */
[----:B------:R-:W-:Y:S01]  /*0a40*/  ULDC.64 UR4, c[0x0][0x1b8] ;  /* 0x00006e0000047ab9 */ /* 0x000fe20000000a00 */
[----:B------:R-:W-:Y:S01]  /*0a50*/  IMAD R5, R35, c[0x0][0x178], RZ ;  /* 0x00005e0023057a24 */ /* 0x000fe200078e02ff */
[----:B------:R-:W-:Y:S01]  /*0a60*/  UIMAD UR4, UR18, UR4, URZ ;  /* 0x00000004120472a4 */ /* 0x000fe2000f8e023f */
[C---:B------:R-:W-:Y:S01]  /*0a70*/  IMAD R0, R4.reuse, c[0x0][0x1e4], R0 ;  /* 0x0000790004007a24 */ /* 0x040fe200078e0200 */
[----:B------:R-:W-:Y:S01]  /*0a80*/  UIMAD UR7, UR9, UR7, UR19 ;  /* 0x00000007090772a4 */ /* 0x000fe2000f8e0213 */
[----:B------:R-:W-:Y:S01]  /*0a90*/  IMAD.WIDE.U32 R2, R4, c[0x0][0x1e0], R16 ;  /* 0x0000780004027a25 */ /* 0x000fe200078e0010 */
[----:B------:R-:W-:Y:S01]  /*0aa0*/  UIMAD UR21, UR9, UR5, UR4 ;  /* 0x00000005091572a4 */ /* 0x000fe2000f8e0204 */
[----:B------:R-:W-:Y:S01]  /*0ab0*/  IADD3 R33, R16, 0x40, RZ ;  /* 0x0000004010217810 */ /* 0x000fe20007ffe0ff */
[----:B------:R-:W-:Y:S01]  /*0ac0*/  UIADD3 UR19, UR15, UR7, URZ ;  /* 0x000000070f137290 */ /* 0x000fe2000fffe03f */
[----:B------:R-:W-:Y:S01]  /*0ad0*/  IMAD R8, R6, c[0x0][0x1b0], RZ ;  /* 0x00006c0006087a24 */ /* 0x000fe200078e02ff */
[----:B------:R-:W-:Y:S01]  /*0ae0*/  ULDC.64 UR4, c[0x0][0x188] ;  /* 0x0000620000047ab9 */ /* 0x000fe20000000a00 */
[----:B------:R-:W-:Y:S01]  /*0af0*/  IMAD R10, R34, c[0x0][0x17c], R5 ;  /* 0x00005f00220a7a24 */ /* 0x000fe200078e0205 */
[----:B------:R-:W-:Y:S01]  /*0b00*/  UIMAD UR4, UR18, UR4, URZ ;  /* 0x00000004120472a4 */ /* 0x000fe2000f8e023f */
[----:B------:R-:W-:Y:S01]  /*0b10*/  IMAD.IADD R5, R3, 0x1, R0 ;  /* 0x0000000103057824 */ /* 0x000fe200078e0200 */
[----:B------:R-:W-:Y:S01]  /*0b20*/  USHF.R.S32.HI UR22, URZ, 0x1f, UR10 ;  /* 0x0000001f3f167899 */ /* 0x000fe2000801140a */
[C---:B------:R-:W-:Y:S01]  /*0b30*/  IMAD R3, R4.reuse, c[0x0][0x1b4], R8 ;  /* 0x00006d0004037a24 */ /* 0x040fe200078e0208 */
[----:B------:R-:W-:Y:S01]  /*0b40*/  UIMAD UR7, UR9, UR5, UR4 ;  /* 0x00000005090772a4 */ /* 0x000fe2000f8e0204 */
[----:B------:R-:W-:Y:S01]  /*0b50*/  IMAD.WIDE.U32 R8, R4, c[0x0][0x1b0], R16 ;  /* 0x00006c0004087a25 */ /* 0x000fe200078e0010 */
[----:B------:R-:W-:Y:S01]  /*0b60*/  USHF.R.S32.HI UR20, URZ, 0x1f, UR13 ;  /* 0x0000001f3f147899 */ /* 0x000fe2000801140d */
[----:B------:R-:W-:Y:S01]  /*0b70*/  ISETP.GE.AND P5, PT, R33, c[0x0][0x1cc], PT ;  /* 0x0000730021007a0c */ /* 0x000fe20003fa6270 */
[----:B------:R-:W-:Y:S01]  /*0b80*/  ULDC.64 UR4, c[0x0][0x178] ;  /* 0x00005e0000047ab9 */ /* 0x000fe20000000a00 */
[----:B------:R-:W-:Y:S01]  /*0b90*/  IMAD.MOV.U32 R4, RZ, RZ, R2 ;  /* 0x000000ffff047224 */ /* 0x000fe200078e0002 */
[----:B------:R-:W-:Y:S01]  /*0ba0*/  UIMAD.WIDE.U32 UR24, UR10, UR4, URZ ;  /* 0x000000040a1872a5 */ /* 0x000fe2000f8e003f */
[----:B------:R-:W-:Y:S01]  /*0bb0*/  IMAD.U32 R0, RZ, RZ, UR9 ;  /* 0x00000009ff007e24 */ /* 0x000fe2000f8e00ff */
[----:B------:R-:W-:Y:S01]  /*0bc0*/  UMOV UR23, 0x6 ;  /* 0x0000000600177882 */ /* 0x000fe20000000000 */
[----:B------:R-:W-:Y:S01]  /*0bd0*/  IMAD.WIDE.U32 R6, R34, c[0x0][0x178], R16 ;  /* 0x00005e0022067a25 */ /* 0x000fe200078e0010 */
[----:B------:R-:W-:Y:S01]  /*0be0*/  STL.64 [R1+0x18], R34 ;  /* 0x0000182201007387 */ /* 0x000fe20000100a00 */
[----:B------:R-:W-:-:S02]  /*0bf0*/  LOP3.LUT R242, R242, 0xfffffffe, RZ, 0xc0, !PT ;  /* 0xfffffffef2f27812 */ /* 0x000fc400078ec0ff */
[----:B------:R-:W-:Y:S01]  /*0c00*/  IMAD.MOV.U32 R2, RZ, RZ, R8 ;  /* 0x000000ffff027224 */ /* 0x000fe200078e0008 */
[----:B------:R-:W-:Y:S01]  /*0c10*/  LEA.HI R24, R32, R40, RZ, 0x5 ;  /* 0x0000002820187211 */ /* 0x000fe200078f28ff */
[----:B------:R-:W-:Y:S02]  /*0c20*/  IMAD.IADD R3, R9, 0x1, R3 ;  /* 0x0000000109037824 */ /* 0x000fe400078e0203 */
[----:B------:R-:W-:Y:S02]  /*0c30*/  IMAD.U32 R8, RZ, RZ, UR9 ;  /* 0x00000009ff087e24 */ /* 0x000fe4000f8e00ff */
[----:B------:R-:W-:-:S04]  /*0c40*/  IMAD.WIDE.U32 R4, R0, c[0x0][0x1e8], R4 ;  /* 0x00007a0000047a25 */ /* 0x000fc800078e0004 */
[----:B------:R-:W-:Y:S02]  /*0c50*/  IMAD.IADD R7, R7, 0x1, R10 ;  /* 0x0000000107077824 */ /* 0x000fe400078e020a */
[----:B------:R-:W-:Y:S02]  /*0c60*/  IMAD R0, R23, c[0x0][0x180], RZ ;  /* 0x0000600017007a24 */ /* 0x000fe400078e02ff */
[----:B------:R-:W-:Y:S02]  /*0c70*/  IMAD.U32 R12, RZ, RZ, UR8 ;  /* 0x00000008ff0c7e24 */ /* 0x000fe4000f8e00ff */
[----:B------:R-:W-:-:S04]  /*0c80*/  IMAD.WIDE.U32 R2, R8, c[0x0][0x1b8], R2 ;  /* 0x00006e0008027a25 */ /* 0x000fc800078e0002 */
[C---:B------:R-:W-:Y:S01]  /*0c90*/  IMAD R0, R224.reuse, c[0x0][0x184], R0 ;  /* 0x00006100e0007a24 */ /* 0x040fe200078e0200 */
[----:B------:R-:W-:Y:S01]  /*0ca0*/  IADD3 R3, R3, UR21, RZ ;  /* 0x0000001503037c10 */ /* 0x000fe2000fffe0ff */
[----:B------:R-:W-:Y:S01]  /*0cb0*/  IMAD.WIDE.U32 R8, R224, c[0x0][0x180], R6 ;  /* 0x00006000e0087a25 */ /* 0x000fe200078e0006 */
[----:B------:R-:W-:Y:S01]  /*0cc0*/  IADD3 R7, R5, UR6, RZ ;  /* 0x0000000605077c10 */ /* 0x000fe2000fffe0ff */
[----:B------:R-:W-:Y:S02]  /*0cd0*/  UIMAD UR6, UR22, UR4, URZ ;  /* 0x00000004160672a4 */ /* 0x000fe4000f8e023f */
[----:B------:R-:W-:Y:S01]  /*0ce0*/  IMAD.WIDE R12, R12, 0x80, R34 ;  /* 0x000000800c0c7825 */ /* 0x000fe200078e0222 */
[----:B------:R-:W-:Y:S02]  /*0cf0*/  ULDC UR21, c[0x0][0x198] ;  /* 0x0000660000157ab9 */ /* 0x000fe40000000800 */
[----:B------:R-:W-:Y:S01]  /*0d00*/  UIADD3 UR21, -UR11, UR21, URZ ;  /* 0x000000150b157290 */ /* 0x000fe2000fffe13f */
[----:B------:R-:W-:Y:S01]  /*0d10*/  IMAD.IADD R5, R9, 0x1, R0 ;  /* 0x0000000109057824 */ /* 0x000fe200078e0200 */
[----:B------:R-:W-:Y:S01]  /*0d20*/  UIMAD UR6, UR10, UR5, UR6 ;  /* 0x000000050a0672a4 */ /* 0x000fe2000f8e0206 */
[----:B------:R-:W-:-:S02]  /*0d30*/  IMAD R0, R13, c[0x0][0x1a8], RZ ;  /* 0x00006a000d007a24 */ /* 0x000fc400078e02ff */
[----:B------:R-:W-:Y:S01]  /*0d40*/  IMAD.MOV.U32 R6, RZ, RZ, R4 ;  /* 0x000000ffff067224 */ /* 0x000fe200078e0004 */
[----:B------:R-:W-:Y:S01]  /*0d50*/  UIADD3 UR6, UR25, UR6, URZ ;  /* 0x0000000619067290 */ /* 0x000fe2000fffe03f */
[----:B------:R-:W-:Y:S01]  /*0d60*/  IMAD R15, R12, c[0x0][0x1ac], R0 ;  /* 0x00006b000c0f7a24 */ /* 0x000fe200078e0200 */
[----:B------:R-:W-:Y:S01]  /*0d70*/  LEA.HI R0, R32, R40, RZ, 0x6 ;  /* 0x0000002820007211 */ /* 0x000fe200078f30ff */
[----:B------:R-:W-:Y:S01]  /*0d80*/  IMAD.MOV.U32 R4, RZ, RZ, R8 ;  /* 0x000000ffff047224 */ /* 0x000fe200078e0008 */
[C---:B------:R-:W-:Y:S01]  /*0d90*/  IADD3 R14, -R34.reuse, UR21, RZ ;  /* 0x00000015220e7c10 */ /* 0x040fe2000fffe1ff */
[----:B------:R-:W-:Y:S01]  /*0da0*/  IMAD R8, R13, c[0x0][0x1d8], RZ ;  /* 0x000076000d087a24 */ /* 0x000fe200078e02ff */
[----:B------:R-:W-:Y:S01]  /*0db0*/  SHF.R.S32.HI R25, RZ, 0x6, R0 ;  /* 0x00000006ff197819 */ /* 0x000fe20000011400 */
[----:B------:R-:W-:Y:S01]  /*0dc0*/  IMAD.SHL.U32 R0, R34, 0x40, RZ ;  /* 0x0000004022007824 */ /* 0x000fe200078e00ff */
[C---:B------:R-:W-:Y:S01]  /*0dd0*/  ISETP.LT.OR P4, PT, R14.reuse, 0x1, P6 ;  /* 0x000000010e00780c */ /* 0x040fe20003781670 */
[----:B------:R-:W-:Y:S01]  /*0de0*/  IMAD.U32 R10, RZ, RZ, UR20 ;  /* 0x00000014ff0a7e24 */ /* 0x000fe2000f8e00ff */
[----:B------:R-:W-:Y:S01]  /*0df0*/  ISETP.LT.OR P3, PT, R14, 0x1, P5 ;  /* 0x000000010e00780c */ /* 0x000fe20002f61670 */
[----:B------:R-:W-:Y:S01]  /*0e00*/  IMAD.U32 R13, RZ, RZ, UR9 ;  /* 0x00000009ff0d7e24 */ /* 0x000fe2000f8e00ff */
[----:B------:R-:W-:Y:S01]  /*0e10*/  LOP3.LUT R0, R0, 0x1c0, RZ, 0xc0, !PT ;  /* 0x000001c000007812 */ /* 0x000fe200078ec0ff */
[----:B------:R-:W-:Y:S01]  /*0e20*/  IMAD R18, R12, c[0x0][0x1dc], R8 ;  /* 0x000077000c127a24 */ /* 0x000fe200078e0208 */
[----:B------:R-:W-:Y:S01]  /*0e30*/  IADD3.X R22, R10, UR19, R11, P1, P0 ;  /* 0x000000130a167c10 */ /* 0x000fe20008fe040b */
[----:B------:R-:W-:Y:S01]  /*0e40*/  IMAD.WIDE.U32 R38, R13, c[0x0][0x188], R4 ;  /* 0x000062000d267a25 */ /* 0x000fe200078e0004 */
[----:B------:R-:W-:-:S03]  /*0e50*/  LOP3.LUT R13, R0, 0x38, R16, 0xf8, !PT ;  /* 0x00000038000d7812 */ /* 0x000fc600078ef810 */
[----:B------:R-:W-:Y:S01]  /*0e60*/  IMAD.U32 R4, RZ, RZ, UR24 ;  /* 0x00000018ff047e24 */ /* 0x000fe2000f8e00ff */
[----:B------:R-:W-:Y:S01]  /*0e70*/  IADD3 R19, R39, UR7, RZ ;  /* 0x0000000727137c10 */ /* 0x000fe2000fffe0ff */
[C---:B------:R-:W-:Y:S01]  /*0e80*/  IMAD.WIDE.U32 R10, R12.reuse, c[0x0][0x1d8], R6 ;  /* 0x000076000c0a7a25 */ /* 0x040fe200078e0006 */
[----:B------:R-:W-:Y:S03]  /*0e90*/  STL.64 [R1+0x38], R38 ;  /* 0x0000382601007387 */ /* 0x000fe60000100a00 */
[----:B------:R-:W-:Y:S01]  /*0ea0*/  IMAD.WIDE.U32 R8, R12, c[0x0][0x1a8], R2 ;  /* 0x00006a000c087a25 */ /* 0x000fe200078e0002 */
[----:B------:R-:W-:Y:S01]  /*0eb0*/  SHF.R.U32.HI R12, RZ, 0x3, R0 ;  /* 0x00000003ff0c7819 */ /* 0x000fe20000011600 */
[----:B------:R1:W-:Y:S01]  /*0ec0*/  STL [R1+0x40], R19 ;  /* 0x0000401301007387 */ /* 0x0003e20000100800 */
[----:B------:R-:W-:Y:S01]  /*0ed0*/  LEA R0, P0, R4, R38, 0x6 ;  /* 0x0000002604007211 */ /* 0x000fe200078030ff */
[----:B------:R-:W-:Y:S01]  /*0ee0*/  IMAD.SHL.U32 R27, R25, 0x200, RZ ;  /* 0x00000200191b7824 */ /* 0x000fe200078e00ff */
[----:B------:R-:W-:Y:S01]  /*0ef0*/  LEA R2, P2, R10, c[0x0][0x1c0], 0x1 ;  /* 0x000070000a027a11 */ /* 0x000fe200078408ff */
[----:B------:R-:W-:Y:S01]  /*0f00*/  IMAD.U32 R5, RZ, RZ, UR25 ;  /* 0x00000019ff057e24 */ /* 0x000fe2000f8e00ff */
[----:B------:R-:W-:Y:S01]  /*0f10*/  LEA R6, P1, R8, c[0x0][0x190], 0x1 ;  /* 0x0000640008067a11 */ /* 0x000fe200078208ff */
[----:B------:R-:W-:Y:S01]  /*0f20*/  IMAD.U32 R5, RZ, RZ, UR6 ;  /* 0x00000006ff057e24 */ /* 0x000fe2000f8e00ff */
[----:B------:R-:W-:Y:S01]  /*0f30*/  LOP3.LUT R13, R27, R13, R12, 0xf6, !PT ;  /* 0x0000000d1b0d7212 */ /* 0x000fe200078ef60c */
[----:B------:R-:W-:Y:S01]  /*0f40*/  IMAD.IADD R3, R11, 0x1, R18 ;  /* 0x000000010b037824 */ /* 0x000fe200078e0212 */
[----:B------:R-:W-:Y:S01]  /*0f50*/  ULDC.64 UR6, c[0x0][0x1d8] ;  /* 0x0000760000067ab9 */ /* 0x000fe20000000a00 */
[----:B------:R-:W-:Y:S01]  /*0f60*/  IMAD.IADD R7, R9, 0x1, R15 ;  /* 0x0000000109077824 */ /* 0x000fe200078e020f */
[----:B------:R-:W-:Y:S01]  /*0f70*/  LEA.HI.X R4, R4, R19, R5, 0x6, P0 ;  /* 0x0000001304047211 */ /* 0x000fe200000f3405 */
[----:B------:R-:W-:Y:S01]  /*0f80*/  USHF.L.U32 UR25, UR6, 0x6, URZ ;  /* 0x0000000606197899 */ /* 0x000fe2000800063f */
[----:B------:R-:W-:Y:S01]  /*0f90*/  LEA.HI.X R3, R10, c[0x0][0x1c4], R3, 0x1, P2 ;  /* 0x000071000a037a11 */ /* 0x000fe200010f0c03 */
[----:B------:R-:W-:Y:S01]  /*0fa0*/  IMAD.SHL.U32 R10, R13, 0x2, RZ ;  /* 0x000000020d0a7824 */ /* 0x000fe200078e00ff */
[----:B------:R-:W-:Y:S01]  /*0fb0*/  LEA R12, P0, R0, c[0x0][0x160], 0x1 ;  /* 0x00005800000c7a11 */ /* 0x000fe200078008ff */
[----:B------:R-:W-:Y:S01]  /*0fc0*/  USHF.L.U64.HI UR26, UR6, UR23, UR7 ;  /* 0x00000017061a7299 */ /* 0x000fe20008010207 */
[----:B------:R-:W-:Y:S01]  /*0fd0*/  LEA.HI.X R7, R8, c[0x0][0x194], R7, 0x1, P1 ;  /* 0x0000650008077a11 */ /* 0x000fe200008f0c07 */
[----:B------:R-:W-:Y:S01]  /*0fe0*/  IMAD.U32 R8, RZ, RZ, UR25 ;  /* 0x00000019ff087e24 */ /* 0x000fe2000f8e00ff */
[----:B------:R-:W-:Y:S01]  /*0ff0*/  LEA.HI.X R13, R0, c[0x0][0x164], R4, 0x1, P0 ;  /* 0x00005900000d7a11 */ /* 0x000fe200000f0c04 */
[----:B------:R-:W-:Y:S01]  /*1000*/  IMAD.U32 R0, RZ, RZ, UR4 ;  /* 0x00000004ff007e24 */ /* 0x000fe2000f8e00ff */
[----:B------:R-:W-:Y:S01]  /*1010*/  IADD3 R4, P0, R2, UR25, RZ ;  /* 0x0000001902047c10 */ /* 0x000fe2000ff1e0ff */
[----:B------:R-:W-:Y:S01]  /*1020*/  @!PT LDS RZ, [RZ] ;  /* 0x00000000fffff984 */ /* 0x000fe20000000800 */
[----:B------:R-:W-:Y:S01]  /*1030*/  @!PT LDS RZ, [RZ] ;  /* 0x00000000fffff984 */ /* 0x000fe20000000800 */
[----:B------:R-:W-:Y:S01]  /*1040*/  @!PT LDS RZ, [RZ] ;  /* 0x00000000fffff984 */ /* 0x000fe20000000800 */
[----:B------:R2:W-:Y:S01]  /*1050*/  LDGSTS.E.BYPASS.LTC128B.128 [R10+0x8080], [R2.64], !P4 ;  /* 0x08080000020a7fae */ /* 0x0005e2000e101d50 */
[----:B------:R-:W-:Y:S01]  /*1060*/  ISETP.LT.OR P4, PT, R14, 0x21, P6 ;  /* 0x000000210e00780c */ /* 0x000fe20003781670 */
[----:B------:R-:W-:Y:S01]  /*1070*/  IMAD.U32 R9, RZ, RZ, UR5 ;  /* 0x00000005ff097e24 */ /* 0x000fe2000f8e00ff */
[----:B------:R-:W-:Y:S01]  /*1080*/  IADD3.X R5, R3, UR26, RZ, P0, !PT ;  /* 0x0000001a03057c10 */ /* 0x000fe200087fe4ff */
[----:B------:R2:W-:Y:S01]  /*1090*/  LDGSTS.E.BYPASS.LTC128B.128 [R10+0xc080], [R2.64+0x80], !P3 ;  /* 0x0c080080020a7fae */ /* 0x0005e2000d901d50 */
[----:B------:R-:W-:Y:S01]  /*10a0*/  LEA R18, P0, R0, R12, 0x6 ;  /* 0x0000000c00127211 */ /* 0x000fe200078030ff */
[----:B------:R-:W-:Y:S01]  /*10b0*/  UIADD3 UR28, UP0, UR25, 0x80, URZ ;  /* 0x00000080191c7890 */ /* 0x000fe2000ff1e03f */
[----:B------:R-:W-:Y:S01]  /*10c0*/  IADD3 R8, P2, P1, R8, 0x80, R2 ;  /* 0x0000008008087810 */ /* 0x000fe2000795e002 */
[----:B------:R-:W-:Y:S01]  /*10d0*/  ULDC.64 UR6, c[0x0][0x290] ;  /* 0x0000a40000067ab9 */ /* 0x000fe20000000a00 */
[----:B-1----:R-:W-:Y:S01]  /*10e0*/  LEA.HI.X R19, R0, R13, R9, 0x6, P0 ;  /* 0x0000000d00137211 */ /* 0x002fe200000f3409 */
[----:B------:R-:W-:Y:S01]  /*10f0*/  UIADD3.X UR27, URZ, UR26, URZ, UP0, !UPT ;  /* 0x0000001a3f1b7290 */ /* 0x000fe200087fe43f */
[C---:B------:R-:W-:Y:S01]  /*1100*/  ISETP.LT.OR P3, PT, R14.reuse, 0x21, P5 ;  /* 0x000000210e00780c */ /* 0x040fe20002f61670 */
[----:B------:R-:W-:Y:S01]  /*1110*/  UIMAD UR24, UR18, UR6, URZ ;  /* 0x00000006121872a4 */ /* 0x000fe2000f8e023f */
[----:B------:R-:W-:Y:S01]  /*1120*/  IADD3.X R9, RZ, UR26, R3, P2, P1 ;  /* 0x0000001aff097c10 */ /* 0x000fe200097e2403 */
[----:B------:R1:W-:Y:S01]  /*1130*/  LDGSTS.E.BYPASS.LTC128B.128 [R10+0x9080], [R4.64], !P4 ;  /* 0x09080000040a7fae */ /* 0x0003e2000e101d50 */
[C---:B------:R-:W-:Y:S01]  /*1140*/  ISETP.LT.OR P1, PT, R14.reuse, 0x41, P6 ;  /* 0x000000410e00780c */ /* 0x040fe20003721670 */
[----:B------:R-:W-:Y:S01]  /*1150*/  UIMAD.WIDE.U32 UR30, UR9, UR6, URZ ;  /* 0x00000006091e72a5 */ /* 0x000fe2000f8e003f */
[C---:B------:R-:W-:Y:S01]  /*1160*/  ISETP.LT.OR P2, PT, R14.reuse, 0x41, P5 ;  /* 0x000000410e00780c */ /* 0x040fe20002f41670 */
[----:B------:R-:W-:Y:S01]  /*1170*/  UIMAD UR24, UR9, UR7, UR24 ;  /* 0x00000007091872a4 */ /* 0x000fe2000f8e0218 */
[C---:B------:R-:W-:Y:S01]  /*1180*/  ISETP.LT.OR P6, PT, R14.reuse, 0x61, P6 ;  /* 0x000000610e00780c */ /* 0x040fe200037c1670 */
[----:B------:R-:W-:Y:S01]  /*1190*/  IMAD R0, R23, c[0x0][0x288], RZ ;  /* 0x0000a20017007a24 */ /* 0x000fe200078e02ff */
[----:B------:R-:W-:Y:S01]  /*11a0*/  ISETP.LT.OR P5, PT, R14, 0x61, P5 ;  /* 0x000000610e00780c */ /* 0x000fe20002fa1670 */
[----:B------:R-:W-:Y:S01]  /*11b0*/  ULDC.64 UR6, c[0x0][0x1a8] ;  /* 0x00006a0000067ab9 */ /* 0x000fe20000000a00 */
[----:B------:R-:W-:Y:S01]  /*11c0*/  IMAD.MOV.U32 R210, RZ, RZ, 0x10 ;  /* 0x00000010ffd27424 */ /* 0x000fe200078e00ff */
[----:B------:R3:W-:Y:S01]  /*11d0*/  LDGSTS.E.BYPASS.LTC128B.128 [R10+0xd080], [R8.64], !P3 ;  /* 0x0d080000080a7fae */ /* 0x0007e2000d901d50 */
[----:B------:R-:W-:Y:S01]  /*11e0*/  ISETP.GE.AND P3, PT, R16, c[0x0][0x19c], PT ;  /* 0x0000670010007a0c */ /* 0x000fe20003f66270 */
[----:B------:R-:W-:Y:S01]  /*11f0*/  UIADD3 UR24, UR31, UR24, URZ ;  /* 0x000000181f187290 */ /* 0x000fe2000fffe03f */
[----:B------:R-:W-:Y:S01]  /*1200*/  IMAD R0, R224, c[0x0][0x28c], R0 ;  /* 0x0000a300e0007a24 */ /* 0x000fe200078e0200 */
[----:B------:R-:W-:Y:S01]  /*1210*/  USHF.L.U64.HI UR7, UR6, UR23, UR7 ;  /* 0x0000001706077299 */ /* 0x000fe20008010207 */
[----:B------:R-:W-:Y:S01]  /*1220*/  IMAD.MOV.U32 R211, RZ, RZ, 0x20 ;  /* 0x00000020ffd37424 */ /* 0x000fe200078e00ff */
[----:B--2---:R-:W-:-:S04]  /*1230*/  IADD3 R2, P0, R4, UR25, RZ ;  /* 0x0000001904027c10 */ /* 0x004fc8000ff1e0ff */
[----:B------:R-:W-:-:S05]  /*1240*/  IADD3.X R3, R5, UR26, RZ, P0, !PT ;  /* 0x0000001a05037c10 */ /* 0x000fca00087fe4ff */
[----:B------:R2:W-:Y:S01]  /*1250*/  LDGSTS.E.BYPASS.LTC128B.128 [R10+0xa080], [R2.64], !P1 ;  /* 0x0a080000020a7fae */ /* 0x0005e2000c901d50 */
[----:B-1----:R-:W-:-:S04]  /*1260*/  IADD3 R4, P0, R4, UR28, RZ ;  /* 0x0000001c04047c10 */ /* 0x002fc8000ff1e0ff */
[----:B------:R-:W-:Y:S02]  /*1270*/  IADD3.X R5, R5, UR27, RZ, P0, !PT ;  /* 0x0000001b05057c10 */ /* 0x000fe400087fe4ff */
[----:B------:R-:W-:-:S03]  /*1280*/  ISETP.GE.AND P0, PT, R33, c[0x0][0x19c], PT ;  /* 0x0000670021007a0c */ /* 0x000fc60003f06270 */
[----:B------:R1:W-:Y:S01]  /*1290*/  LDGSTS.E.BYPASS.LTC128B.128 [R10+0xe080], [R4.64], !P2 ;  /* 0x0e080000040a7fae */ /* 0x0003e2000d101d50 */
[----:B---3--:R-:W-:-:S05]  /*12a0*/  IMAD.WIDE.U32 R8, R224, c[0x0][0x288], R28 ;  /* 0x0000a200e0087a25 */ /* 0x008fca00078e001c */
[----:B------:R-:W-:-:S04]  /*12b0*/  IADD3 R30, P4, R8, UR30, RZ ;  /* 0x0000001e081e7c10 */ /* 0x000fc8000ff9e0ff */
[----:B------:R-:W-:Y:S01]  /*12c0*/  IADD3.X R29, R9, UR24, R0, P4, !PT ;  /* 0x00000018091d7c10 */ /* 0x000fe2000a7fe400 */
[----:B------:R-:W-:Y:S02]  /*12d0*/  IMAD R0, R35, c[0x0][0x208], RZ ;  /* 0x0000820023007a24 */ /* 0x000fe400078e02ff */
[----:B------:R-:W-:-:S04]  /*12e0*/  IMAD.WIDE.U32 R8, R34, c[0x0][0x208], R16 ;  /* 0x0000820022087a25 */ /* 0x000fc800078e0010 */
[----:B------:R-:W-:Y:S01]  /*12f0*/  IMAD R0, R34, c[0x0][0x20c], R0 ;  /* 0x0000830022007a24 */ /* 0x000fe200078e0200 */
[C---:B-1----:R-:W-:Y:S01]  /*1300*/  IADD3 R4, P2, R2.reuse, UR25, RZ ;  /* 0x0000001902047c10 */ /* 0x042fe2000ff5e0ff */
[----:B------:R-:W-:Y:S01]  /*1310*/  USHF.L.U32 UR25, UR6, 0x6, URZ ;  /* 0x0000000606197899 */ /* 0x000fe2000800063f */
[----:B--2---:R-:W-:Y:S02]  /*1320*/  IADD3 R2, P1, R2, UR28, RZ ;  /* 0x0000001c02027c10 */ /* 0x004fe4000ff3e0ff */
[C---:B------:R-:W-:Y:S01]  /*1330*/  IADD3.X R5, R3.reuse, UR26, RZ, P2, !PT ;  /* 0x0000001a03057c10 */ /* 0x040fe200097fe4ff */
[----:B------:R-:W-:Y:S01]  /*1340*/  UIADD3 UR26, UP0, UR25, 0x80, URZ ;  /* 0x00000080191a7890 */ /* 0x000fe2000ff1e03f */
[C---:B------:R-:W-:Y:S02]  /*1350*/  ISETP.LT.OR P2, PT, R14.reuse, 0x1, P3 ;  /* 0x000000010e00780c */ /* 0x040fe40001f41670 */
[----:B------:R-:W-:Y:S01]  /*1360*/  IADD3.X R3, R3, UR27, RZ, P1, !PT ;  /* 0x0000001b03037c10 */ /* 0x000fe20008ffe4ff */
[----:B------:R1:W-:Y:S01]  /*1370*/  LDGSTS.E.BYPASS.LTC128B.128 [R10+0xb080], [R4.64], !P6 ;  /* 0x0b080000040a7fae */ /* 0x0003e2000f101d50 */
[C---:B------:R-:W-:Y:S01]  /*1380*/  ISETP.LT.OR P1, PT, R14.reuse, 0x1, P0 ;  /* 0x000000010e00780c */ /* 0x040fe20000721670 */
[----:B------:R-:W-:Y:S01]  /*1390*/  UIADD3.X UR6, URZ, UR7, URZ, UP0, !UPT ;  /* 0x000000073f067290 */ /* 0x000fe200087fe43f */
[C---:B------:R-:W-:Y:S01]  /*13a0*/  ISETP.LT.OR P6, PT, R14.reuse, 0x21, P3 ;  /* 0x000000210e00780c */ /* 0x040fe20001fc1670 */
[----:B------:R2:W-:Y:S01]  /*13b0*/  LDGSTS.E.BYPASS.LTC128B.128 [R10+0xf080], [R2.64], !P5 ;  /* 0x0f080000020a7fae */ /* 0x0005e2000e901d50 */
[----:B------:R-:W-:-:S05]  /*13c0*/  ISETP.LT.OR P5, PT, R14, 0x21, P0 ;  /* 0x000000210e00780c */ /* 0x000fca00007a1670 */
[----:B------:R3:W-:Y:S04]  /*13d0*/  LDGSTS.E.BYPASS.LTC128B.128 [R10+0x80], [R6.64], !P2 ;  /* 0x00080000060a7fae */ /* 0x0007e8000d101d50 */
[----:B------:R3:W-:Y:S01]  /*13e0*/  LDGSTS.E.BYPASS.LTC128B.128 [R10+0x4080], [R6.64+0x80], !P1 ;  /* 0x04080080060a7fae */ /* 0x0007e2000c901d50 */
[----:B------:R-:W-:-:S04]  /*13f0*/  LEA R20, P1, R21, c[0x0][0x258], 0x2 ;  /* 0x0000960015147a11 */ /* 0x000fc800078210ff */
[----:B------:R-:W-:Y:S02]  /*1400*/  LEA.HI.X R21, R21, c[0x0][0x25c], R22, 0x2, P1 ;  /* 0x0000970015157a11 */ /* 0x000fe400008f1416 */
[----:B-1----:R-:W-:Y:S01]  /*1410*/  IADD3 R4, P2, R6, UR25, RZ ;  /* 0x0000001906047c10 */ /* 0x002fe2000ff5e0ff */
[----:B--2---:R-:W-:-:S03]  /*1420*/  IMAD.U32 R2, RZ, RZ, UR25 ;  /* 0x00000019ff027e24 */ /* 0x004fc6000f8e00ff */
[----:B------:R-:W-:Y:S02]  /*1430*/  IADD3.X R5, R7, UR7, RZ, P2, !PT ;  /* 0x0000000707057c10 */ /* 0x000fe400097fe4ff */
[----:B------:R-:W-:-:S03]  /*1440*/  IADD3 R2, P4, P2, R2, 0x80, R6 ;  /* 0x0000008002027810 */ /* 0x000fc60007a9e006 */
[----:B------:R1:W-:Y:S01]  /*1450*/  LDGSTS.E.BYPASS.LTC128B.128 [R10+0x1080], [R4.64], !P6 ;  /* 0x01080000040a7fae */ /* 0x0003e2000f101d50 */
[----:B------:R-:W-:Y:S02]  /*1460*/  ISETP.GE.AND P6, PT, R33, c[0x0][0x16c], PT ;  /* 0x00005b0021007a0c */ /* 0x000fe40003fc6270 */
[----:B------:R-:W-:Y:S02]  /*1470*/  IADD3.X R3, RZ, UR7, R7, P4, P2 ;  /* 0x00000007ff037c10 */ /* 0x000fe4000a7e4407 */
[----:B---3--:R-:W-:Y:S02]  /*1480*/  IADD3 R6, P1, R4, UR26, RZ ;  /* 0x0000001a04067c10 */ /* 0x008fe4000ff3e0ff */
[C---:B------:R-:W-:Y:S01]  /*1490*/  ISETP.LT.OR P2, PT, R14.reuse, 0x41, P3 ;  /* 0x000000410e00780c */ /* 0x040fe20001f41670 */
[----:B------:R2:W-:Y:S01]  /*14a0*/  LDGSTS.E.BYPASS.LTC128B.128 [R10+0x5080], [R2.64], !P5 ;  /* 0x05080000020a7fae */ /* 0x0005e2000e901d50 */
[----:B------:R-:W-:Y:S02]  /*14b0*/  IADD3.X R7, R5, UR6, RZ, P1, !PT ;  /* 0x0000000605077c10 */ /* 0x000fe40008ffe4ff */
[----:B------:R-:W-:-:S02]  /*14c0*/  ISETP.LT.OR P1, PT, R14, 0x41, P0 ;  /* 0x000000410e00780c */ /* 0x000fc40000721670 */
[----:B------:R-:W-:Y:S02]  /*14d0*/  ISETP.GE.AND P5, PT, R16, c[0x0][0x16c], PT ;  /* 0x00005b0010007a0c */ /* 0x000fe40003fa6270 */
[C---:B------:R-:W-:Y:S02]  /*14e0*/  ISETP.LT.OR P3, PT, R14.reuse, 0x61, P3 ;  /* 0x000000610e00780c */ /* 0x040fe40001f61670 */
[----:B------:R-:W-:Y:S02]  /*14f0*/  SEL R11, RZ, 0x1, P5 ;  /* 0x00000001ff0b7807 */ /* 0x000fe40002800000 */
[----:B------:R-:W-:Y:S02]  /*1500*/  ISETP.LT.OR P0, PT, R14, 0x61, P0 ;  /* 0x000000610e00780c */ /* 0x000fe40000701670 */
[----:B------:R-:W-:-:S05]  /*1510*/  LEA.HI R14, R32, R40, RZ, 0x2 ;  /* 0x00000028200e7211 */ /* 0x000fca00078f10ff */
[----:B------:R-:W-:Y:S02]  /*1520*/  @P5 LOP3.LUT R242, R242, 0x1, RZ, 0xfc, !PT ;  /* 0x00000001f2f25812 */ /* 0x000fe400078efcff */
[----:B--2---:R-:W-:Y:S02]  /*1530*/  IADD3 R2, P4, R4, UR25, RZ ;  /* 0x0000001904027c10 */ /* 0x004fe4000ff9e0ff */
[----:B-1----:R-:W-:Y:S02]  /*1540*/  SEL R4, RZ, 0x2, P6 ;  /* 0x00000002ff047807 */ /* 0x002fe40003000000 */
[----:B------:R-:W-:Y:S01]  /*1550*/  IADD3.X R3, R5, UR7, RZ, P4, !PT ;  /* 0x0000000705037c10 */ /* 0x000fe2000a7fe4ff */
[----:B------:R-:W-:Y:S02]  /*1560*/  IMAD.IADD R5, R9, 0x1, R0 ;  /* 0x0000000109057824 */ /* 0x000fe400078e0200 */
[----:B------:R-:W-:Y:S01]  /*1570*/  IMAD.IADD R0, R4, 0x1, R11 ;  /* 0x0000000104007824 */ /* 0x000fe200078e020b */
[----:B------:R-:W-:Y:S01]  /*1580*/  SHF.R.S32.HI R11, RZ, 0x1f, R14 ;  /* 0x0000001fff0b7819 */ /* 0x000fe2000001140e */
[----:B------:R1:W-:Y:S01]  /*1590*/  LDGSTS.E.BYPASS.LTC128B.128 [R10+0x2080], [R2.64], !P2 ;  /* 0x02080000020a7fae */ /* 0x0003e2000d101d50 */
[----:B------:R-:W-:-:S02]  /*15a0*/  IMAD R9, R23, c[0x0][0x210], RZ ;  /* 0x0000840017097a24 */ /* 0x000fc400078e02ff */
[----:B------:R-:W-:Y:S01]  /*15b0*/  IMAD.MOV.U32 R4, RZ, RZ, R8 ;  /* 0x000000ffff047224 */ /* 0x000fe200078e0008 */
[----:B------:R2:W-:Y:S01]  /*15c0*/  LDGSTS.E.BYPASS.LTC128B.128 [R10+0x6080], [R6.64], !P1 ;  /* 0x06080000060a7fae */ /* 0x0005e2000c901d50 */
[C---:B------:R-:W-:Y:S02]  /*15d0*/  IMAD R8, R224.reuse, c[0x0][0x214], R9 ;  /* 0x00008500e0087a24 */ /* 0x040fe400078e0209 */
[----:B------:R-:W-:-:S04]  /*15e0*/  IMAD.WIDE.U32 R4, R224, c[0x0][0x210], R4 ;  /* 0x00008400e0047a25 */ /* 0x000fc800078e0004 */
[----:B------:R-:W-:Y:S02]  /*15f0*/  IMAD.U32 R9, RZ, RZ, UR9 ;  /* 0x00000009ff097e24 */ /* 0x000fe4000f8e00ff */
[----:B------:R-:W-:-:S04]  /*1600*/  IMAD.IADD R5, R5, 0x1, R8 ;  /* 0x0000000105057824 */ /* 0x000fc800078e0208 */
[----:B------:R-:W-:Y:S01]  /*1610*/  IMAD.WIDE.U32 R38, R9, c[0x0][0x218], R4 ;  /* 0x0000860009267a25 */ /* 0x000fe200078e0004 */
[----:B------:R-:W-:-:S03]  /*1620*/  SHF.R.S32.HI R9, RZ, 0x2, R14 ;  /* 0x00000002ff097819 */ /* 0x000fc6000001140e */
[----:B------:R-:W-:Y:S01]  /*1630*/  IMAD.MOV.U32 R36, RZ, RZ, R38 ;  /* 0x000000ffff247224 */ /* 0x000fe200078e0026 */
[----:B------:R3:W-:Y:S01]  /*1640*/  STL.64 [R1+0x30], R38 ;  /* 0x0000302601007387 */ /* 0x0007e20000100a00 */
[C---:B--2---:R-:W-:Y:S02]  /*1650*/  IADD3 R6, P2, R2.reuse, UR25, RZ ;  /* 0x0000001902067c10 */ /* 0x044fe4000ff5e0ff */
[----:B-1----:R-:W-:Y:S02]  /*1660*/  IADD3 R2, P1, R2, UR26, RZ ;  /* 0x0000001a02027c10 */ /* 0x002fe4000ff3e0ff */
[C---:B------:R-:W-:Y:S02]  /*1670*/  IADD3.X R7, R3.reuse, UR7, RZ, P2, !PT ;  /* 0x0000000703077c10 */ /* 0x040fe400097fe4ff */
[----:B------:R-:W-:Y:S01]  /*1680*/  IADD3.X R3, R3, UR6, RZ, P1, !PT ;  /* 0x0000000603037c10 */ /* 0x000fe20008ffe4ff */
[----:B------:R-:W-:Y:S01]  /*1690*/  ULDC.64 UR6, c[0x0][0x218] ;  /* 0x0000860000067ab9 */ /* 0x000fe20000000a00 */
[C---:B------:R-:W-:Y:S01]  /*16a0*/  LOP3.LUT P2, RZ, R0.reuse, 0x1, RZ, 0xc0, !PT ;  /* 0x0000000100ff7812 */ /* 0x040fe2000784c0ff */
[----:B------:R1:W-:Y:S01]  /*16b0*/  LDGSTS.E.BYPASS.LTC128B.128 [R10+0x3080], [R6.64], !P3 ;  /* 0x03080000060a7fae */ /* 0x0003e2000d901d50 */
[----:B------:R-:W-:Y:S01]  /*16c0*/  LOP3.LUT P1, RZ, R0, 0x2, RZ, 0xc0, !PT ;  /* 0x0000000200ff7812 */ /* 0x000fe2000782c0ff */
[----:B------:R-:W-:Y:S01]  /*16d0*/  IMAD.U32 R0, RZ, RZ, UR13 ;  /* 0x0000000dff007e24 */ /* 0x000fe2000f8e00ff */
[----:B------:R-:W-:Y:S01]  /*16e0*/  UIMAD UR18, UR18, UR6, URZ ;  /* 0x00000006121272a4 */ /* 0x000fe2000f8e023f */
[----:B------:R-:W-:Y:S01]  /*16f0*/  ISETP.GE.AND P3, PT, R16, c[0x0][0x1fc], PT ;  /* 0x00007f0010007a0c */ /* 0x000fe20003f66270 */
[----:B------:R2:W-:Y:S01]  /*1700*/  LDGSTS.E.BYPASS.LTC128B.128 [R10+0x7080], [R2.64], !P0 ;  /* 0x07080000020a7fae */ /* 0x0005e2000c101d50 */
[----:B------:R-:W-:Y:S01]  /*1710*/  ISETP.GE.AND P0, PT, R33, c[0x0][0x1fc], PT ;  /* 0x00007f0021007a0c */ /* 0x000fe20003f06270 */
[----:B------:R-:W-:-:S02]  /*1720*/  UIMAD UR18, UR9, UR7, UR18 ;  /* 0x00000007091272a4 */ /* 0x000fc4000f8e0212 */
[----:B------:R-:W0:Y:S01]  /*1730*/  LDGDEPBAR ;  /* 0x00000000000079af */ /* 0x000e220000000000 */
[----:B------:R-:W-:Y:S02]  /*1740*/  ULDC.64 UR6, c[0x0][0x208] ;  /* 0x0000820000067ab9 */ /* 0x000fe40000000a00 */
[----:B------:R-:W-:Y:S01]  /*1750*/  USHF.L.U32 UR25, UR6, 0x6, URZ ;  /* 0x0000000606197899 */ /* 0x000fe2000800063f */
[----:B------:R-:W-:Y:S01]  /*1760*/  IADD3 R37, R39, UR18, RZ ;  /* 0x0000001227257c10 */ /* 0x000fe2000fffe0ff */
[----:B------:R-:W-:Y:S02]  /*1770*/  USHF.L.U64.HI UR23, UR6, UR23, UR7 ;  /* 0x0000001706177299 */ /* 0x000fe40008010207 */
[----:B------:R-:W-:Y:S02]  /*1780*/  UMOV UR18, 0x5 ;  /* 0x0000000500127882 */ /* 0x000fe40000000000 */
[----:B------:R-:W-:Y:S01]  /*1790*/  UIMAD UR26, UR23, UR10, URZ ;  /* 0x0000000a171a72a4 */ /* 0x000fe2000f8e023f */
[----:B------:R-:W-:Y:S01]  /*17a0*/  IMAD.U32 R28, RZ, RZ, UR25 ;  /* 0x00000019ff1c7e24 */ /* 0x000fe2000f8e00ff */
[----:B------:R-:W-:Y:S01]  /*17b0*/  USHF.L.U64.HI UR18, UR6, UR18, UR7 ;  /* 0x0000001206127299 */ /* 0x000fe20008010207 */
[----:B------:R3:W-:Y:S01]  /*17c0*/  STL.64 [R1+0x28], R36 ;  /* 0x0000282401007387 */ /* 0x0007e20000100a00 */
[----:B------:R-:W-:Y:S01]  /*17d0*/  UIMAD UR26, UR22, UR25, UR26 ;  /* 0x00000019161a72a4 */ /* 0x000fe2000f8e021a */
[----:B------:R-:W-:Y:S01]  /*17e0*/  IMAD.WIDE.U32 R4, R28, UR10, R36 ;  /* 0x0000000a1c047c25 */ /* 0x000fe2000f8e0024 */
[----:B------:R-:W-:Y:S01]  /*17f0*/  USHF.L.U32 UR22, UR6, 0x5, URZ ;  /* 0x0000000506167899 */ /* 0x000fe2000800063f */
[----:B-1----:R-:W-:-:S03]  /*1800*/  IADD3 R6, -R34, c[0x0][0x168], -R0 ;  /* 0x00005a0022067a10 */ /* 0x002fc60007ffe900 */
[----:B------:R-:W-:Y:S01]  /*1810*/  USHF.L.U32 UR7, UR22, 0x1, URZ ;  /* 0x0000000116077899 */ /* 0x000fe2000800063f */
[----:B------:R-:W-:Y:S01]  /*1820*/  SEL R0, RZ, 0x1, P3 ;  /* 0x00000001ff007807 */ /* 0x000fe20001800000 */
[----:B------:R-:W-:Y:S01]  /*1830*/  USHF.L.U64.HI UR6, UR22, 0x1, UR18 ;  /* 0x0000000116067899 */ /* 0x000fe20008010212 */
[C---:B------:R-:W-:Y:S02]  /*1840*/  ISETP.LT.OR P3, PT, R6.reuse, 0x1, !P2 ;  /* 0x000000010600780c */ /* 0x040fe40005761670 */
[----:B--2---:R-:W-:Y:S02]  /*1850*/  SEL R2, RZ, 0xffffffff, P0 ;  /* 0xffffffffff027807 */ /* 0x004fe40000000000 */
[C---:B------:R-:W-:Y:S02]  /*1860*/  ISETP.LT.OR P0, PT, R6.reuse, 0x1, !P1 ;  /* 0x000000010600780c */ /* 0x040fe40004f01670 */
[----:B------:R-:W-:Y:S01]  /*1870*/  ISETP.LT.OR P2, PT, R6, 0x21, !P2 ;  /* 0x000000210600780c */ /* 0x000fe20005741670 */
[----:B------:R-:W-:Y:S01]  /*1880*/  IMAD.SHL.U32 R2, R2, 0x2, RZ ;  /* 0x0000000202027824 */ /* 0x000fe200078e00ff */
[----:B------:R-:W-:-:S02]  /*1890*/  ISETP.LT.OR P1, PT, R6, 0x21, !P1 ;  /* 0x000000210600780c */ /* 0x000fc40004f21670 */
[----:B------:R-:W-:Y:S02]  /*18a0*/  IADD3 R3, R5, UR26, RZ ;  /* 0x0000001a05037c10 */ /* 0x000fe4000fffe0ff */
[----:B------:R-:W-:Y:S01]  /*18b0*/  LOP3.LUT R0, R2, 0x2, R0, 0xe2, !PT ;  /* 0x0000000202007812 */ /* 0x000fe200078ee200 */
[----:B------:R1:W-:Y:S01]  /*18c0*/  LDGSTS.E.BYPASS.LTC128B.128 [R10+0x10080], [R12.64], !P3 ;  /* 0x100800000c0a7fae */ /* 0x0003e2000d901d50 */
[----:B------:R-:W-:Y:S02]  /*18d0*/  ISETP.GT.AND P3, PT, R40, 0xf, PT ;  /* 0x0000000f2800780c */ /* 0x000fe40003f64270 */
[----:B------:R-:W-:Y:S01]  /*18e0*/  LOP3.LUT P5, RZ, R0, 0x1, RZ, 0xc0, !PT ;  /* 0x0000000100ff7812 */ /* 0x000fe200078ac0ff */
[----:B------:R1:W-:Y:S01]  /*18f0*/  LDGSTS.E.BYPASS.LTC128B.128 [R10+0x12080], [R12.64+0x80], !P0 ;  /* 0x120800800c0a7fae */ /* 0x0003e2000c101d50 */
[----:B------:R-:W-:Y:S02]  /*1900*/  LEA R2, P0, R4, c[0x0][0x1f0], 0x1 ;  /* 0x00007c0004027a11 */ /* 0x000fe400078008ff */
[----:B------:R-:W-:Y:S01]  /*1910*/  LOP3.LUT P4, RZ, R0, 0x2, RZ, 0xc0, !PT ;  /* 0x0000000200ff7812 */ /* 0x000fe2000788c0ff */
[----:B------:R2:W-:Y:S01]  /*1920*/  LDGSTS.E.BYPASS.LTC128B.128 [R10+0x11080], [R18.64], !P2 ;  /* 0x11080000120a7fae */ /* 0x0005e2000d101d50 */
[----:B------:R-:W-:-:S02]  /*1930*/  LEA.HI.X R3, R4, c[0x0][0x1f4], R3, 0x1, P0 ;  /* 0x00007d0004037a11 */ /* 0x000fc400000f0c03 */
[C---:B------:R-:W-:Y:S01]  /*1940*/  ISETP.LT.OR P0, PT, R6.reuse, 0x1, !P4 ;  /* 0x000000010600780c */ /* 0x040fe20006701670 */
[----:B------:R2:W-:Y:S01]  /*1950*/  LDGSTS.E.BYPASS.LTC128B.128 [R10+0x13080], [R18.64+0x80], !P1 ;  /* 0x13080080120a7fae */ /* 0x0005e2000c901d50 */
[----:B------:R-:W-:Y:S01]  /*1960*/  ISETP.LT.OR P1, PT, R6, 0x1, !P5 ;  /* 0x000000010600780c */ /* 0x000fe20006f21670 */
[----:B------:R-:W-:Y:S01]  /*1970*/  @!P3 IMAD.SHL.U32 R0, R40, 0x10, RZ ;  /* 0x000000102800b824 */ /* 0x000fe200078e00ff */
[----:B------:R-:W-:-:S04]  /*1980*/  SHF.R.S32.HI R4, RZ, 0x5, R24 ;  /* 0x00000005ff047819 */ /* 0x000fc80000011418 */
[----:B------:R4:W-:Y:S04]  /*1990*/  @!P3 LDGSTS.E.BYPASS.LTC128B.128 [R0+0x20080], [R20.64] ;  /* 0x200800001400bfae */ /* 0x0009e8000b901d50 */
[----:B------:R-:W0:Y:S04]  /*19a0*/  LDGDEPBAR ;  /* 0x00000000000079af */ /* 0x000e280000000000 */
[----:B------:R5:W-:Y:S04]  /*19b0*/  LDGSTS.E.BYPASS.LTC128B.128 [R10+0x18080], [R2.64], !P1 ;  /* 0x18080000020a7fae */ /* 0x000be8000c901d50 */
[----:B------:R5:W-:Y:S01]  /*19c0*/  LDGSTS.E.BYPASS.LTC128B.128 [R10+0x1a080], [R2.64+0x80], !P0 ;  /* 0x1a080080020a7fae */ /* 0x000be2000c101d50 */
[----:B------:R-:W-:-:S02]  /*19d0*/  ISETP.LT.OR P0, PT, R6, 0x21, !P5 ;  /* 0x000000210600780c */ /* 0x000fc40006f01670 */
[----:B----4-:R-:W-:-:S04]  /*19e0*/  LEA.HI R0, R24, R4, RZ, 0x1 ;  /* 0x0000000418007211 */ /* 0x010fc800078f08ff */
[----:B------:R-:W-:Y:S02]  /*19f0*/  LOP3.LUT R5, R0, 0xfffffffe, RZ, 0xc0, !PT ;  /* 0xfffffffe00057812 */ /* 0x000fe400078ec0ff */
[----:B------:R-:W-:-:S03]  /*1a00*/  LEA.HI R0, R32, R40, RZ, 0x4 ;  /* 0x0000002820007211 */ /* 0x000fc600078f20ff */
[----:B------:R-:W-:Y:S01]  /*1a10*/  IMAD.IADD R20, R4, 0x1, -R5 ;  /* 0x0000000104147824 */ /* 0x000fe200078e0a05 */
[----:B------:R-:W-:Y:S02]  /*1a20*/  SHF.R.S32.HI R8, RZ, 0x4, R0 ;  /* 0x00000004ff087819 */ /* 0x000fe40000011400 */
[----:B-----5:R-:W-:Y:S01]  /*1a30*/  IADD3 R2, P1, R2, UR7, RZ ;  /* 0x0000000702027c10 */ /* 0x020fe2000ff3e0ff */
[----:B--2---:R-:W-:Y:S01]  /*1a40*/  IMAD.SHL.U32 R19, R20, 0x10, RZ ;  /* 0x0000001014137824 */ /* 0x004fe200078e00ff */
[----:B------:R-:W-:Y:S02]  /*1a50*/  LEA.HI R5, R0, R8, RZ, 0x1 ;  /* 0x0000000800057211 */ /* 0x000fe400078f08ff */
[----:B------:R-:W-:Y:S02]  /*1a60*/  IADD3.X R3, R3, UR6, RZ, P1, !PT ;  /* 0x0000000603037c10 */ /* 0x000fe40008ffe4ff */
[----:B------:R-:W-:Y:S02]  /*1a70*/  ISETP.LT.OR P1, PT, R6, 0x21, !P4 ;  /* 0x000000210600780c */ /* 0x000fe40006721670 */
[----:B------:R-:W-:Y:S01]  /*1a80*/  LOP3.LUT R4, R0, 0xfffffff0, RZ, 0xc0, !PT ;  /* 0xfffffff000047812 */ /* 0x000fe200078ec0ff */
[----:B------:R2:W-:Y:S01]  /*1a90*/  LDGSTS.E.BYPASS.LTC128B.128 [R10+0x19080], [R2.64], !P0 ;  /* 0x19080000020a7fae */ /* 0x0005e2000c101d50 */
[----:B------:R-:W-:Y:S01]  /*1aa0*/  IADD3 R0, P0, R30, UR13, RZ ;  /* 0x0000000d1e007c10 */ /* 0x000fe2000ff1e0ff */
[----:B------:R-:W-:Y:S01]  /*1ab0*/  UIADD3 UR13, UR10, 0x1, URZ ;  /* 0x000000010a0d7890 */ /* 0x000fe2000fffe03f */
[----:B------:R-:W-:Y:S01]  /*1ac0*/  LOP3.LUT R5, R5, 0xfffffffe, RZ, 0xc0, !PT ;  /* 0xfffffffe05057812 */ /* 0x000fe200078ec0ff */
[----:B------:R-:W-:Y:S01]  /*1ad0*/  IMAD.IADD R4, R40, 0x1, -R4 ;  /* 0x0000000128047824 */ /* 0x000fe200078e0a04 */
[----:B------:R-:W-:Y:S01]  /*1ae0*/  IADD3.X R6, R29, UR20, RZ, P0, !PT ;  /* 0x000000141d067c10 */ /* 0x000fe200087fe4ff */
[----:B------:R-:W-:Y:S01]  /*1af0*/  UISETP.GE.AND UP0, UPT, UR13, UR12, UPT ;  /* 0x0000000c0d00728c */ /* 0x000fe2000bf06270 */
[----:B------:R-:W-:Y:S01]  /*1b00*/  LEA R22, P0, R0, c[0x0][0x280], 0x2 ;  /* 0x0000a00000167a11 */ /* 0x000fe200078010ff */
[----:B-1----:R-:W-:Y:S01]  /*1b10*/  IMAD.IADD R12, R8, 0x1, -R5 ;  /* 0x00000001080c7824 */ /* 0x002fe200078e0a05 */
[----:B------:R-:W-:Y:S01]  /*1b20*/  LEA.HI R5, R11, R9, RZ, 0x3 ;  /* 0x000000090b057211 */ /* 0x000fe200078f18ff */
[----:B------:R2:W-:Y:S01]  /*1b30*/  LDGSTS.E.BYPASS.LTC128B.128 [R10+0x1b080], [R2.64+0x80], !P1 ;  /* 0x1b080080020a7fae */ /* 0x0005e2000c901d50 */
[----:B------:R-:W-:Y:S01]  /*1b40*/  LEA.HI.X R23, R0, c[0x0][0x284], R6, 0x2, P0 ;  /* 0x0000a10000177a11 */ /* 0x000fe200000f1406 */
[----:B------:R-:W-:Y:S01]  /*1b50*/  IMAD R11, R12, 0x800, R27 ;  /* 0x000008000c0b7824 */ /* 0x000fe200078e021b */
[----:B------:R-:W-:-:S02]  /*1b60*/  LOP3.LUT R0, R5, 0xfffffff8, RZ, 0xc0, !PT ;  /* 0xfffffff805007812 */ /* 0x000fc400078ec0ff */
[----:B------:R-:W-:Y:S02]  /*1b70*/  SHF.R.S32.HI R7, RZ, 0x1f, R4 ;  /* 0x0000001fff077819 */ /* 0x000fe40000011404 */
[----:B------:R-:W-:Y:S01]  /*1b80*/  R2P PR, R26, 0x6 ;  /* 0x000000061a007804 */ /* 0x000fe20000000000 */
[----:B------:R-:W-:Y:S01]  /*1b90*/  IMAD.IADD R21, R9, 0x1, -R0 ;  /* 0x0000000109157824 */ /* 0x000fe200078e0a00 */
[----:B------:R-:W-:Y:S02]  /*1ba0*/  LEA.HI R13, R7, R4, RZ, 0x3 ;  /* 0x00000004070d7211 */ /* 0x000fe400078f18ff */
[----:B------:R-:W-:Y:S02]  /*1bb0*/  PLOP3.LUT P0, PT, PT, PT, UP0, 0x80, 0x0 ;  /* 0x000000000000781c */ /* 0x000fe40003f0f008 */
[----:B------:R-:W-:Y:S02]  /*1bc0*/  LOP3.LUT R7, R13, 0xfffffff8, RZ, 0xc0, !PT ;  /* 0xfffffff80d077812 */ /* 0x000fe400078ec0ff */
[----:B------:R-:W-:-:S02]  /*1bd0*/  SEL R210, R210, 0xfffffff0, !P1 ;  /* 0xfffffff0d2d27807 */ /* 0x000fc40004800000 */
[----:B------:R-:W-:Y:S01]  /*1be0*/  SEL R211, R211, 0xffffffe0, !P2 ;  /* 0xffffffe0d3d37807 */ /* 0x000fe20005000000 */
[----:B------:R-:W-:Y:S02]  /*1bf0*/  IMAD.IADD R7, R4, 0x1, -R7 ;  /* 0x0000000104077824 */ /* 0x000fe400078e0a07 */
[----:B------:R-:W-:Y:S02]  /*1c00*/  IMAD.SHL.U32 R4, R12, 0x20, RZ ;  /* 0x000000200c047824 */ /* 0x000fe400078e00ff */
[----:B--2---:R-:W-:Y:S02]  /*1c10*/  IMAD.SHL.U32 R2, R26, 0x40, RZ ;  /* 0x000000401a027824 */ /* 0x004fe400078e00ff */
[----:B------:R-:W-:-:S03]  /*1c20*/  IMAD.SHL.U32 R3, R25, 0x8, RZ ;  /* 0x0000000819037824 */ /* 0x000fc600078e00ff */
[----:B------:R-:W-:Y:S01]  /*1c30*/  LOP3.LUT R0, R2, 0x1c0, RZ, 0xc0, !PT ;  /* 0x000001c002007812 */ /* 0x000fe200078ec0ff */
[----:B------:R-:W-:Y:S01]  /*1c40*/  IMAD.SHL.U32 R2, R21, 0x40, RZ ;  /* 0x0000004015027824 */ /* 0x000fe200078e00ff */
[----:B------:R-:W-:Y:S02]  /*1c50*/  LOP3.LUT R3, R3, 0x18, RZ, 0xc0, !PT ;  /* 0x0000001803037812 */ /* 0x000fe400078ec0ff */
[----:B------:R-:W-:Y:S02]  /*1c60*/  LOP3.LUT R5, R0, 0x8, R31, 0xf8, !PT ;  /* 0x0000000800057812 */ /* 0x000fe400078ef81f */
[----:B------:R-:W-:Y:S02]  /*1c70*/  LOP3.LUT R2, R2, 0x1c0, RZ, 0xc0, !PT ;  /* 0x000001c002027812 */ /* 0x000fe400078ec0ff */
[----:B------:R-:W-:Y:S02]  /*1c80*/  SHF.R.U32.HI R8, RZ, 0x3, R0 ;  /* 0x00000003ff087819 */ /* 0x000fe40000011600 */
[----:B------:R-:W-:-:S02]  /*1c90*/  LOP3.LUT R0, R0, 0x10, R19, 0xf8, !PT ;  /* 0x0000001000007812 */ /* 0x000fc400078ef813 */
[----:B------:R-:W-:Y:S02]  /*1ca0*/  SHF.R.U32.HI R6, RZ, 0x3, R2 ;  /* 0x00000003ff067819 */ /* 0x000fe40000011602 */
[----:B------:R-:W-:Y:S01]  /*1cb0*/  LOP3.LUT R9, R0, 0x8, R31, 0xf8, !PT ;  /* 0x0000000800097812 */ /* 0x000fe200078ef81f */
[----:B------:R-:W-:Y:S01]  /*1cc0*/  IMAD.SHL.U32 R0, R7, 0x40, RZ ;  /* 0x0000004007007824 */ /* 0x000fe200078e00ff */
[----:B------:R-:W-:Y:S01]  /*1cd0*/  LOP3.LUT R15, R6, R2, R3, 0x1e, !PT ;  /* 0x00000002060f7212 */ /* 0x000fe200078e1e03 */
[----:B------:R-:W-:Y:S01]  /*1ce0*/  IMAD.SHL.U32 R6, R12, 0x8, RZ ;  /* 0x000000080c067824 */ /* 0x000fe200078e00ff */
[-C--:B------:R-:W-:Y:S02]  /*1cf0*/  LOP3.LUT R5, R5, R8.reuse, RZ, 0x3c, !PT ;  /* 0x0000000805057212 */ /* 0x080fe400078e3cff */
[----:B------:R-:W-:Y:S02]  /*1d00*/  LOP3.LUT R2, R14, 0x3ffffffc, RZ, 0xc0, !PT ;  /* 0x3ffffffc0e027812 */ /* 0x000fe400078ec0ff */
[----:B------:R-:W-:Y:S01]  /*1d10*/  LOP3.LUT R18, R3, 0x20, R4, 0xf8, !PT ;  /* 0x0000002003127812 */ /* 0x000fe200078ef804 */
[----:B------:R-:W-:Y:S01]  /*1d20*/  IMAD.IADD R5, R11, 0x1, R5 ;  /* 0x000000010b057824 */ /* 0x000fe200078e0205 */
[----:B------:R-:W-:Y:S01]  /*1d30*/  LOP3.LUT R4, R0, 0x1c0, RZ, 0xc0, !PT ;  /* 0x000001c000047812 */ /* 0x000fe200078ec0ff */
[----:B------:R-:W-:Y:S01]  /*1d40*/  IMAD.IADD R3, R40, 0x1, -R2 ;  /* 0x0000000128037824 */ /* 0x000fe200078e0a02 */
[----:B------:R-:W-:Y:S01]  /*1d50*/  LOP3.LUT R9, R9, R8, RZ, 0x3c, !PT ;  /* 0x0000000809097212 */ /* 0x000fe200078e3cff */
[----:B------:R-:W-:Y:S01]  /*1d60*/  IMAD.SHL.U32 R2, R20, 0x400, RZ ;  /* 0x0000040014027824 */ /* 0x000fe200078e00ff */
[----:B------:R-:W-:Y:S01]  /*1d70*/  LOP3.LUT R6, R4, 0x8, R6, 0xf8, !PT ;  /* 0x0000000804067812 */ /* 0x000fe200078ef806 */
[----:B------:R-:W-:Y:S01]  /*1d80*/  IMAD.SHL.U32 R11, R13, 0x40, RZ ;  /* 0x000000400d0b7824 */ /* 0x000fe200078e00ff */
[----:B------:R-:W-:Y:S01]  /*1d90*/  SHF.R.U32.HI R8, RZ, 0x3, R4 ;  /* 0x00000003ff087819 */ /* 0x000fe20000011604 */
[----:B------:R-:W-:-:S02]  /*1da0*/  IMAD R0, R12, 0x200, R9 ;  /* 0x000002000c007824 */ /* 0x000fc400078e0209 */
[----:B------:R-:W-:Y:S01]  /*1db0*/  IMAD R9, R3, 0x2, R2 ;  /* 0x0000000203097824 */ /* 0x000fe200078e0202 */
[----:B------:R-:W-:Y:S01]  /*1dc0*/  LOP3.LUT R3, R11, 0xfffffe00, RZ, 0xc0, !PT ;  /* 0xfffffe000b037812 */ /* 0x000fe200078ec0ff */
[----:B------:R-:W-:Y:S01]  /*1dd0*/  @!P3 IMAD.SHL.U32 R11, R40, 0x10, RZ ;  /* 0x00000010280bb824 */ /* 0x000fe200078e00ff */
[----:B------:R-:W-:Y:S01]  /*1de0*/  LOP3.LUT R6, R6, R8, RZ, 0x3c, !PT ;  /* 0x0000000806067212 */ /* 0x000fe200078e3cff */
[----:B------:R-:W-:Y:S01]  /*1df0*/  IMAD.IADD R9, R9, 0x1, R15 ;  /* 0x0000000109097824 */ /* 0x000fe200078e020f */
[----:B------:R-:W-:Y:S02]  /*1e00*/  LOP3.LUT R4, R8, R18, R4, 0x1e, !PT ;  /* 0x0000001208047212 */ /* 0x000fe400078e1e04 */
[-C--:B------:R-:W-:Y:S01]  /*1e10*/  IADD3 R213, R6, R3.reuse, R2 ;  /* 0x0000000306d57210 */ /* 0x080fe20007ffe002 */
[----:B------:R1:W-:Y:S01]  /*1e20*/  @!P3 LDGSTS.E.BYPASS.LTC128B.128 [R11+0x20280], [R22.64] ;  /* 0x20280000160bbfae */ /* 0x0003e2000b901d50 */
[----:B------:R-:W-:Y:S01]  /*1e30*/  LOP3.LUT R2, R24, 0xffffffe0, RZ, 0xc0, !PT ;  /* 0xffffffe018027812 */ /* 0x000fe200078ec0ff */
[----:B------:R-:W-:Y:S01]  /*1e40*/  IMAD.SHL.U32 R237, R9, 0x2, RZ ;  /* 0x0000000209ed7824 */ /* 0x000fe200078e00ff */
[----:B------:R-:W-:Y:S01]  /*1e50*/  LOP3.LUT R216, R4, R3, RZ, 0xfc, !PT ;  /* 0x0000000304d87212 */ /* 0x000fe200078efcff */
[----:B------:R-:W0:Y:S01]  /*1e60*/  LDGDEPBAR ;  /* 0x00000000000079af */ /* 0x000e220000000000 */
[----:B------:R-:W-:Y:S01]  /*1e70*/  IADD3 R3, R10, 0x10080, RZ ;  /* 0x000100800a037810 */ /* 0x000fe20007ffe0ff */
[----:B------:R-:W-:Y:S01]  /*1e80*/  IMAD.IADD R6, R40, 0x1, -R2 ;  /* 0x0000000128067824 */ /* 0x000fe200078e0a02 */
[----:B------:R-:W-:Y:S01]  /*1e90*/  IADD3 R13, R237, 0x20480, RZ ;  /* 0x00020480ed0d7810 */ /* 0x000fe20007ffe0ff */
[----:B------:R-:W0:Y:S03]  /*1ea0*/  LDGDEPBAR ;  /* 0x00000000000079af */ /* 0x000e260000000000 */
[----:B------:R-:W-:-:S04]  /*1eb0*/  SHF.R.S32.HI R2, RZ, 0x1f, R6 ;  /* 0x0000001fff027819 */ /* 0x000fc80000011406 */
[----:B-1----:R-:W-:Y:S02]  /*1ec0*/  LEA.HI R11, R2, R6, RZ, 0x2 ;  /* 0x00000006020b7211 */ /* 0x002fe400078f10ff */
[----:B------:R-:W-:Y:S02]  /*1ed0*/  IADD3 R2, R10, 0x18080, RZ ;  /* 0x000180800a027810 */ /* 0x000fe40007ffe0ff */
[----:B------:R-:W-:-:S05]  /*1ee0*/  LEA.HI.SX32 R4, R11, R19, 0x1e ;  /* 0x000000130b047211 */ /* 0x000fca00078ff2ff */
[----:B------:R3:W-:Y:S04]  /*1ef0*/  STL [R1+0x14], R4 ;  /* 0x0000140401007387 */ /* 0x0007e80000100800 */
[----:B------:R3:W-:Y:S04]  /*1f00*/  STL [R1+0x48], R3 ;  /* 0x0000480301007387 */ /* 0x0007e80000100800 */
[----:B------:R3:W-:Y:S01]  /*1f10*/  STL [R1+0x44], R2 ;  /* 0x0000440201007387 */ /* 0x0007e20000100800 */
[----:B------:R-:W-:Y:S05]  /*1f20*/  @P0 BRA `(.L_x_1332) ;  /* 0x000001f000000947 */ /* 0x000fea0003800000 */
[----:B------:R-:W-:Y:S01]  /*1f30*/  USHF.R.S32.HI UR20, URZ, 0x1f, UR13 ;  /* 0x0000001f3f147899 */ /* 0x000fe2000801140d */
[----:B------:R-:W-:Y:S01]  /*1f40*/  IMAD.WIDE.U32 R8, R28, UR13, R36 ;  /* 0x0000000d1c087c25 */ /* 0x000fe2000f8e0024 */
[----:B------:R-:W-:Y:S01]  /*1f50*/  UIMAD UR23, UR23, UR13, URZ ;  /* 0x0000000d171772a4 */ /* 0x000fe2000f8e023f */
[----:B------:R-:W-:Y:S01]  /*1f60*/  ISETP.GE.AND P2, PT, R16, c[0x0][0x1fc], PT ;  /* 0x00007f0010007a0c */ /* 0x000fe20003f46270 */
[----:B------:R-:W-:Y:S01]  /*1f70*/  USHF.L.U32 UR26, UR13, 0x6, URZ ;  /* 0x000000060d1a7899 */ /* 0x000fe2000800063f */
[----:B------:R-:W-:Y:S01]  /*1f80*/  ISETP.GE.AND P1, PT, R33, c[0x0][0x1fc], PT ;  /* 0x00007f0021007a0c */ /* 0x000fe20003f26270 */
[----:B------:R-:W-:Y:S01]  /*1f90*/  UIMAD UR20, UR20, UR25, UR23 ;  /* 0x00000019141472a4 */ /* 0x000fe2000f8e0217 */
[----:B---3--:R-:W-:Y:S01]  /*1fa0*/  LEA R2, P0, R8, c[0x0][0x1f0], 0x1 ;  /* 0x00007c0008027a11 */ /* 0x008fe200078008ff */
[----:B------:R-:W-:Y:S02]  /*1fb0*/  BSSY B0, `(.L_x_1332) ;  /* 0x0000016000007945 */ /* 0x000fe40003800000 */
[----:B------:R-:W-:-:S02]  /*1fc0*/  IMAD.U32 R12, RZ, RZ, UR26 ;  /* 0x0000001aff0c7e24 */ /* 0x000fc4000f8e00ff */
[----:B------:R-:W-:-:S03]  /*1fd0*/  IADD3 R3, R9, UR20, RZ ;  /* 0x0000001409037c10 */ /* 0x000fc6000fffe0ff */
[----:B------:R-:W-:Y:S02]  /*1fe0*/  IADD3 R4, -R12, c[0x0][0x168], -R34 ;  /* 0x00005a000c047a10 */ /* 0x000fe40007ffe922 */
[----:B------:R-:W-:Y:S02]  /*1ff0*/  LEA.HI.X R3, R8, c[0x0][0x1f4], R3, 0x1, P0 ;  /* 0x00007d0008037a11 */ /* 0x000fe400000f0c03 */
[C---:B------:R-:W-:Y:S02]  /*2000*/  ISETP.LT.OR P0, PT, R4.reuse, 0x1, P2 ;  /* 0x000000010400780c */ /* 0x040fe40001701670 */
[----:B------:R-:W-:-:S11]  /*2010*/  ISETP.LT.OR P2, PT, R4, 0x21, P2 ;  /* 0x000000210400780c */ /* 0x000fd60001741670 */
[----:B------:R1:W-:Y:S01]  /*2020*/  LDGSTS.E.BYPASS.LTC128B.128 [R10+0x1c080], [R2.64], !P0 ;  /* 0x1c080000020a7fae */ /* 0x0003e2000c101d50 */
[----:B------:R-:W-:-:S04]  /*2030*/  IADD3 R8, P0, R2, UR7, RZ ;  /* 0x0000000702087c10 */ /* 0x000fc8000ff1e0ff */
[----:B------:R-:W-:Y:S02]  /*2040*/  IADD3.X R9, R3, UR6, RZ, P0, !PT ;  /* 0x0000000603097c10 */ /* 0x000fe400087fe4ff */
[C---:B------:R-:W-:Y:S02]  /*2050*/  ISETP.LT.OR P0, PT, R4.reuse, 0x1, P1 ;  /* 0x000000010400780c */ /* 0x040fe40000f01670 */
[----:B------:R-:W-:-:S11]  /*2060*/  ISETP.LT.OR P1, PT, R4, 0x21, P1 ;  /* 0x000000210400780c */ /* 0x000fd60000f21670 */
[----:B------:R1:W-:Y:S04]  /*2070*/  LDGSTS.E.BYPASS.LTC128B.128 [R10+0x1e080], [R2.64+0x80], !P0 ;  /* 0x1e080080020a7fae */ /* 0x0003e8000c101d50 */
[----:B------:R2:W-:Y:S04]  /*2080*/  LDGSTS.E.BYPASS.LTC128B.128 [R10+0x1d080], [R8.64], !P2 ;  /* 0x1d080000080a7fae */ /* 0x0005e8000d101d50 */
[----:B------:R2:W-:Y:S01]  /*2090*/  LDGSTS.E.BYPASS.LTC128B.128 [R10+0x1f080], [R8.64+0x80], !P1 ;  /* 0x1f080080080a7fae */ /* 0x0005e2000c901d50 */
[----:B-1----:R-:W-:-:S04]  /*20a0*/  IADD3 R3, P0, R30, UR26, RZ ;  /* 0x0000001a1e037c10 */ /* 0x002fc8000ff1e0ff */
[----:B------:R-:W-:Y:S02]  /*20b0*/  LEA.HI.X.SX32 R4, R12, R29, 0x1, P0 ;  /* 0x0000001d0c047211 */ /* 0x000fe400000f0eff */
[----:B------:R-:W-:-:S04]  /*20c0*/  LEA R2, P0, R3, c[0x0][0x280], 0x2 ;  /* 0x0000a00003027a11 */ /* 0x000fc800078010ff */
[----:B------:R-:W-:Y:S01]  /*20d0*/  LEA.HI.X R3, R3, c[0x0][0x284], R4, 0x2, P0 ;  /* 0x0000a10003037a11 */ /* 0x000fe200000f1404 */
[----:B------:R-:W-:Y:S05]  /*20e0*/  @P3 BRA `(.L_x_1333) ;  /* 0x0000002000003947 */ /* 0x000fea0003800000 */
[----:B--2---:R-:W-:-:S05]  /*20f0*/  SHF.L.U32 R4, R40, 0x4, RZ ;  /* 0x0000000428047819 */ /* 0x004fca00000006ff */
[----:B------:R1:W-:Y:S02]  /*2100*/  LDGSTS.E.BYPASS.LTC128B.128 [R4+0x20380], [R2.64] ;  /* 0x2038000002047fae */ /* 0x0003e4000b901d50 */
.L_x_1333:
[----:B--2---:R-:W-:Y:S05]  /*2110*/  BSYNC B0 ;  /* 0x0000000000007941 */ /* 0x004fea0003800000 */
.L_x_1332:
[----:B-1-3--:R-:W-:Y:S01]  /*2120*/  SHF.R.S32.HI R2, RZ, 0x1f, R25 ;  /* 0x0000001fff027819 */ /* 0x00afe20000011419 */
[----:B------:R-:W-:Y:S01]  /*2130*/  IMAD.SHL.U32 R207, R0, 0x2, RZ ;  /* 0x0000000200cf7824 */ /* 0x000fe200078e00ff */
[----:B------:R-:W-:Y:S01]  /*2140*/  LOP3.LUT R3, R11, 0x7ffffffc, RZ, 0xc0, !PT ;  /* 0x7ffffffc0b037812 */ /* 0x000fe200078ec0ff */
[----:B------:R-:W-:Y:S01]  /*2150*/  IMAD.IADD R206, R211, 0x1, R0 ;  /* 0x00000001d3ce7824 */ /* 0x000fe200078e0200 */
[----:B------:R-:W-:Y:S01]  /*2160*/  LEA.HI R2, R2, R25, RZ, 0x2 ;  /* 0x0000001902027211 */ /* 0x000fe200078f10ff */
[----:B------:R-:W0:Y:S01]  /*2170*/  LDGDEPBAR ;  /* 0x00000000000079af */ /* 0x000e220000000000 */
[----:B------:R-:W-:Y:S01]  /*2180*/  LOP3.LUT P0, RZ, R21, 0x4, RZ, 0xc0, !PT ;  /* 0x0000000415ff7812 */ /* 0x000fe2000780c0ff */
[----:B------:R-:W-:Y:S01]  /*2190*/  IMAD.IADD R3, R6, 0x1, -R3 ;  /* 0x0000000106037824 */ /* 0x000fe200078e0a03 */
[----:B------:R-:W-:Y:S01]  /*21a0*/  LOP3.LUT R2, R2, 0x1ffffffc, RZ, 0xc0, !PT ;  /* 0x1ffffffc02027812 */ /* 0x000fe200078ec0ff */
[----:B------:R-:W-:Y:S01]  /*21b0*/  IMAD.MOV.U32 R214, RZ, RZ, 0x40 ;  /* 0x00000040ffd67424 */ /* 0x000fe200078e00ff */
[----:B------:R-:W-:Y:S01]  /*21c0*/  SHF.R.S32.HI R41, RZ, 0x1f, R40 ;  /* 0x0000001fff297819 */ /* 0x000fe20000011428 */
[----:B------:R-:W-:Y:S01]  /*21d0*/  IMAD.MOV.U32 R221, RZ, RZ, 0x20 ;  /* 0x00000020ffdd7424 */ /* 0x000fe200078e00ff */
[----:B------:R-:W-:Y:S01]  /*21e0*/  IADD3 R236, R237, 0x204c0, RZ ;  /* 0x000204c0edec7810 */ /* 0x000fe20007ffe0ff */
[----:B------:R-:W-:Y:S01]  /*21f0*/  IMAD.IADD R2, R25, 0x1, -R2 ;  /* 0x0000000119027824 */ /* 0x000fe200078e0a02 */
[----:B------:R-:W-:Y:S01]  /*2200*/  UMOV UR28, 0x1 ;  /* 0x00000001001c7882 */ /* 0x000fe20000000000 */
[----:B------:R-:W-:Y:S01]  /*2210*/  IMAD.MOV.U32 R217, RZ, RZ, 0x10 ;  /* 0x00000010ffd97424 */ /* 0x000fe200078e00ff */
[----:B------:R-:W-:Y:S01]  /*2220*/  ULDC UR7, c[0x0][0x198] ;  /* 0x0000660000077ab9 */ /* 0x000fe20000000800 */
[----:B------:R-:W-:Y:S01]  /*2230*/  IMAD R2, R2, 0x4, R3 ;  /* 0x0000000402027824 */ /* 0x000fe200078e0203 */
[----:B------:R-:W-:Y:S01]  /*2240*/  UIADD3 UR7, -UR11, UR7, UR28 ;  /* 0x000000070b077290 */ /* 0x000fe2000fffe11c */
[----:B------:R-:W-:Y:S01]  /*2250*/  @P0 IADD3 R236, R13, -0x40, RZ ;  /* 0xffffffc00dec0810 */ /* 0x000fe20007ffe0ff */
[----:B------:R-:W-:Y:S01]  /*2260*/  IMAD.SHL.U32 R209, R5, 0x2, RZ ;  /* 0x0000000205d17824 */ /* 0x000fe200078e00ff */
[C---:B------:R-:W-:Y:S01]  /*2270*/  LOP3.LUT P0, RZ, R7.reuse, 0x4, RZ, 0xc0, !PT ;  /* 0x0000000407ff7812 */ /* 0x040fe2000780c0ff */
[----:B------:R-:W-:Y:S01]  /*2280*/  IMAD.SHL.U32 R4, R2, 0x2, RZ ;  /* 0x0000000202047824 */ /* 0x000fe200078e00ff */
[----:B------:R-:W-:Y:S01]  /*2290*/  LOP3.LUT P1, RZ, R7, 0x2, RZ, 0xc0, !PT ;  /* 0x0000000207ff7812 */ /* 0x000fe2000782c0ff */
[----:B------:R-:W-:Y:S01]  /*22a0*/  IMAD.U32 R243, RZ, RZ, UR7 ;  /* 0x00000007fff37e24 */ /* 0x000fe2000f8e00ff */
[----:B------:R-:W-:Y:S01]  /*22b0*/  SEL R214, R214, 0xffffffc0, !P0 ;  /* 0xffffffc0d6d67807 */ /* 0x000fe20004000000 */
[--C-:B------:R-:W-:Y:S01]  /*22c0*/  IMAD R210, R210, 0x2, R209.reuse ;  /* 0x00000002d2d27824 */ /* 0x100fe200078e02d1 */
[----:B------:R-:W-:Y:S01]  /*22d0*/  IADD3 R0, -R4, UR21, RZ ;  /* 0x0000001504007c10 */ /* 0x000fe2000fffe1ff */
[----:B------:R-:W-:Y:S01]  /*22e0*/  STL [R1+0x10], R4 ;  /* 0x0000100401007387 */ /* 0x000fe20000100800 */
[----:B------:R-:W-:Y:S01]  /*22f0*/  SEL R215, R221, 0xffffffe0, !P0 ;  /* 0xffffffe0ddd77807 */ /* 0x000fe20004000000 */
[----:B------:R-:W-:Y:S01]  /*2300*/  IMAD R212, R211, 0x2, R209 ;  /* 0x00000002d3d47824 */ /* 0x000fe200078e02d1 */
[----:B------:R-:W-:Y:S01]  /*2310*/  SEL R217, R217, 0xfffffff0, !P1 ;  /* 0xfffffff0d9d97807 */ /* 0x000fe20004800000 */
[----:B------:R1:W-:Y:S01]  /*2320*/  STL [R1], R0 ;  /* 0x0000000001007387 */ /* 0x0003e20000100800 */
[----:B------:R-:W-:Y:S01]  /*2330*/  LOP3.LUT R242, R242, 0xfffffffd, RZ, 0xc0, !PT ;  /* 0xfffffffdf2f27812 */ /* 0x000fe200078ec0ff */
[----:B------:R-:W-:Y:S01]  /*2340*/  IMAD.IADD R218, R213, 0x1, R215 ;  /* 0x00000001d5da7824 */ /* 0x000fe200078e02d7 */
[----:B------:R-:W-:Y:S01]  /*2350*/  CS2R R178, SRZ ;  /* 0x0000000000b27805 */ /* 0x000fe2000001ff00 */
[----:B------:R2:W-:Y:S01]  /*2360*/  STL [R1+0x24], R41 ;  /* 0x0000242901007387 */ /* 0x0005e20000100800 */
        /* <DEDUP_REMOVED lines=20> */
[----:B-1----:R-:W-:Y:S01]  /*24b0*/  MOV R0, 0x1 ;  /* 0x0000000100007802 */ /* 0x002fe20000000f00 */
[----:B------:R-:W-:Y:S01]  /*24c0*/  CS2R R136, SRZ ;  /* 0x0000000000887805 */ /* 0x000fe2000001ff00 */
[----:B------:R-:W-:Y:S01]  /*24d0*/  CS2R R134, SRZ ;  /* 0x0000000000867805 */ /* 0x000fe2000001ff00 */
[----:B------:R-:W-:Y:S01]  /*24e0*/  CS2R R132, SRZ ;  /* 0x0000000000847805 */ /* 0x000fe2000001ff00 */
[----:B------:R-:W-:Y:S01]  /*24f0*/  ISETP.LE.AND P0, PT, R0, c[0x0][0x2a8], PT ;  /* 0x0000aa0000007a0c */ /* 0x000fe20003f03270 */
        /* <DEDUP_REMOVED lines=40> */
[----:B------:R-:W-:Y:S01]  /*2780*/  SHF.L.U32 R206, R206, 0x1, RZ ;  /* 0x00000001cece7819 */ /* 0x000fe200000006ff */
[----:B------:R-:W-:Y:S01]  /*2790*/  IMAD R211, R211, 0x2, R210 ;  /* 0x00000002d3d37824 */ /* 0x000fe200078e02d2 */
[----:B------:R-:W-:Y:S01]  /*27a0*/  IADD3 R243, R243, -c[0x0][0x168], -R4 ;  /* 0x80005a00f3f37a10 */ /* 0x000fe20007ffe804 */
[----:B------:R-:W-:Y:S01]  /*27b0*/  IMAD.IADD R220, R213, 0x1, R217 ;  /* 0x00000001d5dc7824 */ /* 0x000fe200078e02d9 */
[----:B------:R-:W-:Y:S01]  /*27c0*/  @P0 LOP3.LUT R242, R242, 0x2, RZ, 0xfc, !PT ;  /* 0x00000002f2f20812 */ /* 0x000fe200078efcff */
[----:B------:R-:W-:Y:S01]  /*27d0*/  IMAD.IADD R219, R217, 0x1, R218 ;  /* 0x00000001d9db7824 */ /* 0x000fe200078e02da */
[----:B------:R-:W-:-:S02]  /*27e0*/  ULDC UR27, c[0x0][0x2a0] ;  /* 0x0000a800001b7ab9 */ /* 0x000fc40000000800 */
[----:B------:R-:W-:Y:S02]  /*27f0*/  ULDC UR6, c[0x0][0x290] ;  /* 0x0000a40000067ab9 */ /* 0x000fe40000000800 */
[----:B------:R-:W-:Y:S02]  /*2800*/  USHF.L.U64.HI UR20, UR4, 0x5, UR5 ;  /* 0x0000000504147899 */ /* 0x000fe40008010205 */
[----:B------:R-:W-:Y:S02]  /*2810*/  USHF.L.U32 UR23, UR4, 0x5, URZ ;  /* 0x0000000504177899 */ /* 0x000fe4000800063f */
[----:B------:R-:W-:Y:S02]  /*2820*/  UMOV UR26, 0x1 ;  /* 0x00000001001a7882 */ /* 0x000fe40000000000 */
[----:B------:R-:W-:Y:S02]  /*2830*/  UMOV UR4, URZ ;  /* 0x0000003f00047c82 */ /* 0x000fe40008000000 */
[----:B------:R-:W-:-:S02]  /*2840*/  UMOV UR25, URZ ;  /* 0x0000003f00197c82 */ /* 0x000fc40008000000 */
[----:B------:R-:W-:Y:S02]  /*2850*/  USHF.L.U32 UR13, UR8, 0x7, URZ ;  /* 0x00000007080d7899 */ /* 0x000fe4000800063f */
[----:B------:R-:W-:Y:S02]  /*2860*/  UISETP.GT.AND UP4, UPT, UR8, -0x1, UPT ;  /* 0xffffffff0800788c */ /* 0x000fe4000bf84270 */
[----:B------:R-:W-:Y:S02]  /*2870*/  USHF.R.S32.HI UR5, URZ, 0x1f, UR9 ;  /* 0x0000001f3f057899 */ /* 0x000fe40008011409 */
[----:B------:R-:W-:Y:S02]  /*2880*/  ULOP3.LUT UR27, URZ, UR27, URZ, 0x33, !UPT ;  /* 0x0000001b3f1b7292 */ /* 0x000fe4000f8e333f */
[----:B------:R-:W-:Y:S02]  /*2890*/  UIMAD UR11, UR9, UR6, URZ ;  /* 0x00000006090b72a4 */ /* 0x000fe4000f8e023f */
[----:B--2---:R-:W-:-:S02]  /*28a0*/  ULDC UR21, c[0x0][0x168] ;  /* 0x00005a0000157ab9 */ /* 0x004fc40000000800 */
.L_x_1352:
[----:B------:R-:W-:Y:S04]  /*28b0*/  DEPBAR.LE SB0, 0x1 ;  /* 0x000080400000791a */ /* 0x000fe80000000000 */
[----:B------:R-:W-:Y:S01]  /*28c0*/  BAR.SYNC.DEFER_BLOCKING 0x0 ;  /* 0x0000000000007b1d */ /* 0x000fe20000010000 */
[----:B------:R-:W-:Y:S01]  /*28d0*/  IMAD.U32 R0, RZ, RZ, UR4 ;  /* 0x00000004ff007e24 */ /* 0x000fe2000f8e00ff */
[----:B------:R-:W-:Y:S01]  /*28e0*/  MOV R228, UR4 ;  /* 0x0000000400e47c02 */ /* 0x000fe20008000f00 */
[----:B------:R-:W-:Y:S01]  /*28f0*/  IMAD.U32 R2, RZ, RZ, UR4 ;  /* 0x00000004ff027e24 */ /* 0x000fe2000f8e00ff */
[----:B------:R-:W-:Y:S01]  /*2900*/  MOV R226, 0x1 ;  /* 0x0000000100e27802 */ /* 0x000fe20000000f00 */
[C---:B------:R-:W-:Y:S01]  /*2910*/  IMAD R204, R0.reuse, 0x2000, R213 ;  /* 0x0000200000cc7824 */ /* 0x040fe200078e02d5 */
[----:B------:R-:W-:Y:S01]  /*2920*/  LEA R0, R0, R220, 0xd ;  /* 0x000000dc00007211 */ /* 0x000fe200078e68ff */
[----:B------:R-:W-:Y:S01]  /*2930*/  IMAD R192, R2, 0x2000, R217 ;  /* 0x0000200002c07824 */ /* 0x000fe200078e02d9 */
[----:B------:R-:W-:Y:S02]  /*2940*/  ISETP.LE.AND P2, PT, R226, c[0x0][0x2a8], PT ;  /* 0x0000aa00e2007a0c */ /* 0x000fe40003f43270 */
[----:B------:R-:W-:Y:S01]  /*2950*/  SHF.L.U32 R3, R204, 0x1, RZ ;  /* 0x00000001cc037819 */ /* 0x000fe200000006ff */
[----:B------:R-:W-:Y:S02]  /*2960*/  IMAD.SHL.U32 R0, R0, 0x2, RZ ;  /* 0x0000000200007824 */ /* 0x000fe400078e00ff */
[C---:B------:R-:W-:Y:S01]  /*2970*/  IMAD.IADD R2, R213.reuse, 0x1, R192 ;  /* 0x00000001d5027824 */ /* 0x040fe200078e02c0 */
[C---:B------:R-:W-:Y:S04]  /*2980*/  IADD3 R192, R213.reuse, R192, R215 ;  /* 0x000000c0d5c07210 */ /* 0x040fe80007ffe0d7 */
[----:B------:R-:W-:Y:S01]  /*2990*/  SHF.L.U32 R201, R2, 0x1, RZ ;  /* 0x0000000102c97819 */ /* 0x000fe200000006ff */
[----:B------:R-:W-:Y:S01]  /*29a0*/  IMAD.U32 R2, RZ, RZ, UR4 ;  /* 0x00000004ff027e24 */ /* 0x000fe2000f8e00ff */
[----:B------:R-:W-:Y:S03]  /*29b0*/  SHF.L.U32 R203, R192, 0x1, RZ ;  /* 0x00000001c0cb7819 */ /* 0x000fe600000006ff */
[----:B------:R-:W-:Y:S01]  /*29c0*/  IMAD R2, R2, 0x2000, R218 ;  /* 0x0000200002027824 */ /* 0x000fe200078e02da */
[----:B------:R-:W-:Y:S03]  /*29d0*/  LDSM.16.M88.4 R16, [R209+0x80] ;  /* 0x00008000d110783b */ /* 0x000fe60000000200 */
[----:B------:R-:W-:Y:S03]  /*29e0*/  IMAD.SHL.U32 R2, R2, 0x2, RZ ;  /* 0x0000000202027824 */ /* 0x000fe600078e00ff */
[----:B------:R-:W1:Y:S06]  /*29f0*/  LDSM.16.M88.4 R32, [R3+0x10080] ;  /* 0x010080000320783b */ /* 0x000e6c0000000200 */
[----:B------:R-:W2:Y:S06]  /*2a00*/  LDSM.16.M88.4 R28, [R3+0x11080] ;  /* 0x01108000031c783b */ /* 0x000eac0000000200 */
[----:B------:R-:W3:Y:S06]  /*2a10*/  LDSM.16.M88.4 R36, [R209+0x2080] ;  /* 0x00208000d124783b */ /* 0x000eec0000000200 */
[----:B------:R-:W4:Y:S06]  /*2a20*/  LDL R227, [R1] ;  /* 0x0000000001e37983 */ /* 0x000f2c0000100800 */
[----:B------:R-:W-:Y:S06]  /*2a30*/  LDSM.16.M88.4 R44, [R210+0x80] ;  /* 0x00008000d22c783b */ /* 0x000fec0000000200 */
[----:B------:R-:W5:Y:S06]  /*2a40*/  LDSM.16.M88.4 R40, [R201+0x10080] ;  /* 0x01008000c928783b */ /* 0x000f6c0000000200 */
[----:B------:R-:W5:Y:S01]  /*2a50*/  LDSM.16.M88.4 R48, [R0+0x11080] ;  /* 0x011080000030783b */ /* 0x000f620000000200 */
[-C--:B-1----:R-:W-:Y:S05]  /*2a60*/  HMMA.16816.F32.BF16 R4, R32, R16.reuse, RZ ;  /* 0x000000102004723c */ /* 0x082fea00000418ff */
[----:B------:R-:W1:Y:S03]  /*2a70*/  LDSM.16.M88.4 R180, [R210+0x2080] ;  /* 0x00208000d2b4783b */ /* 0x000e660000000200 */
[C---:B--2---:R-:W-:Y:S03]  /*2a80*/  HMMA.16816.F32.BF16 R8, R28.reuse, R16, RZ ;  /* 0x000000101c08723c */ /* 0x044fe600000418ff */
[----:B------:R-:W-:Y:S06]  /*2a90*/  LDSM.16.M88.4 R184, [R2+0x11080] ;  /* 0x0110800002b8783b */ /* 0x000fec0000000200 */
[----:B------:R-:W-:Y:S01]  /*2aa0*/  LDSM.16.M88.4 R188, [R212+0x2080] ;  /* 0x00208000d4bc783b */ /* 0x000fe20000000200 */
[-C--:B------:R-:W-:Y:S05]  /*2ab0*/  HMMA.16816.F32.BF16 R12, R28, R18.reuse, RZ ;  /* 0x000000121c0c723c */ /* 0x080fea00000418ff */
[----:B------:R-:W-:Y:S03]  /*2ac0*/  LDSM.16.M88.4 R192, [R211+0x80] ;  /* 0x00008000d3c0783b */ /* 0x000fe60000000200 */
[C---:B------:R-:W-:Y:S03]  /*2ad0*/  HMMA.16816.F32.BF16 R16, R32.reuse, R18, RZ ;  /* 0x000000122010723c */ /* 0x040fe600000418ff */
[----:B------:R-:W2:Y:S05]  /*2ae0*/  LDL R205, [R1+0x14] ;  /* 0x0000140001cd7983 */ /* 0x000eaa0000100800 */
[-C--:B---3--:R-:W-:Y:S08]  /*2af0*/  HMMA.16816.F32.BF16 R20, R32, R36.reuse, RZ ;  /* 0x000000242014723c */ /* 0x088ff000000418ff */
[C---:B------:R-:W-:Y:S07]  /*2b00*/  HMMA.16816.F32.BF16 R24, R28.reuse, R36, RZ ;  /* 0x000000241c18723c */ /* 0x040fee00000418ff */
[----:B------:R-:W-:Y:S01]  /*2b10*/  IMAD.U32 R36, RZ, RZ, UR4 ;  /* 0x00000004ff247e24 */ /* 0x000fe2000f8e00ff */
[-C--:B------:R-:W-:Y:S04]  /*2b20*/  HMMA.16816.F32.BF16 R28, R28, R38.reuse, RZ ;  /* 0x000000261c1c723c */ /* 0x080fe800000418ff */
[----:B------:R-:W-:Y:S04]  /*2b30*/  LEA R36, R36, R215, 0xd ;  /* 0x000000d724247211 */ /* 0x000fe800078e68ff */
[----:B------:R-:W-:Y:S04]  /*2b40*/  HMMA.16816.F32.BF16 R32, R32, R38, RZ ;  /* 0x000000262020723c */ /* 0x000fe800000418ff */
[----:B------:R-:W-:Y:S04]  /*2b50*/  IADD3 R36, R213, R36, RZ ;  /* 0x00000024d5247210 */ /* 0x000fe80007ffe0ff */
[-C--:B-----5:R-:W-:Y:S05]  /*2b60*/  HMMA.16816.F32.BF16 R4, R40, R44.reuse, R4 ;  /* 0x0000002c2804723c */ /* 0x0a0fea0000041804 */
[----:B------:R-:W-:Y:S03]  /*2b70*/  SHF.L.U32 R202, R36, 0x1, RZ ;  /* 0x0000000124ca7819 */ /* 0x000fe600000006ff */
[C---:B------:R-:W-:Y:S02]  /*2b80*/  HMMA.16816.F32.BF16 R8, R48.reuse, R44, R8 ;  /* 0x0000002c3008723c */ /* 0x040fe40000041808 */
[----:B------:R-:W-:Y:S06]  /*2b90*/  LDSM.16.M88.4 R36, [R202+0x10080] ;  /* 0x01008000ca24783b */ /* 0x000fec0000000200 */
[-C--:B------:R-:W-:Y:S08]  /*2ba0*/  HMMA.16816.F32.BF16 R12, R48, R46.reuse, R12 ;  /* 0x0000002e300c723c */ /* 0x080ff0000004180c */
[C---:B------:R-:W-:Y:S01]  /*2bb0*/  HMMA.16816.F32.BF16 R16, R40.reuse, R46, R16 ;  /* 0x0000002e2810723c */ /* 0x040fe20000041810 */
[----:B------:R-:W3:Y:S07]  /*2bc0*/  LDSM.16.M88.4 R44, [R212+0x80] ;  /* 0x00008000d42c783b */ /* 0x000eee0000000200 */
[-C--:B-1----:R-:W-:Y:S08]  /*2bd0*/  HMMA.16816.F32.BF16 R20, R40, R180.reuse, R20 ;  /* 0x000000b42814723c */ /* 0x082ff00000041814 */
[C---:B------:R-:W-:Y:S07]  /*2be0*/  HMMA.16816.F32.BF16 R24, R48.reuse, R180, R24 ;  /* 0x000000b43018723c */ /* 0x040fee0000041818 */
[----:B------:R-:W-:Y:S01]  /*2bf0*/  MOV R180, UR4 ;  /* 0x0000000400b47c02 */ /* 0x000fe20008000f00 */
[-C--:B------:R-:W-:Y:S01]  /*2c00*/  HMMA.16816.F32.BF16 R28, R48, R182.reuse, R28 ;  /* 0x000000b6301c723c */ /* 0x080fe2000004181c */
[----:B------:R-:W1:Y:S03]  /*2c10*/  LDSM.16.M88.4 R48, [R203+0x10080] ;  /* 0x01008000cb30783b */ /* 0x000e660000000200 */
[----:B------:R-:W-:Y:S04]  /*2c20*/  IMAD R180, R180, 0x2000, R219 ;  /* 0x00002000b4b47824 */ /* 0x000fe800078e02db */
[----:B------:R-:W-:Y:S01]  /*2c30*/  HMMA.16816.F32.BF16 R32, R40, R182, R32 ;  /* 0x000000b62820723c */ /* 0x000fe20000041820 */
[----:B------:R-:W-:Y:S03]  /*2c40*/  LDSM.16.M88.4 R40, [R211+0x2080] ;  /* 0x00208000d328783b */ /* 0x000fe60000000200 */
[----:B------:R-:W-:Y:S03]  /*2c50*/  IMAD.SHL.U32 R200, R180, 0x2, RZ ;  /* 0x00000002b4c87824 */ /* 0x000fe600078e00ff */
[----:B------:R-:W-:Y:S01]  /*2c60*/  LDSM.16.M88.4 R180, [R209+0x4080] ;  /* 0x00408000d1b4783b */ /* 0x000fe20000000200 */
[-C--:B---3--:R-:W-:Y:S05]  /*2c70*/  HMMA.16816.F32.BF16 R4, R36, R44.reuse, R4 ;  /* 0x0000002c2404723c */ /* 0x088fea0000041804 */
[----:B------:R-:W3:Y:S03]  /*2c80*/  LDSM.16.M88.4 R196, [R200+0x11080] ;  /* 0x01108000c8c4783b */ /* 0x000ee60000000200 */
[C---:B------:R-:W-:Y:S08]  /*2c90*/  HMMA.16816.F32.BF16 R8, R184.reuse, R44, R8 ;  /* 0x0000002cb808723c */ /* 0x040ff00000041808 */
[-C--:B------:R-:W-:Y:S08]  /*2ca0*/  HMMA.16816.F32.BF16 R12, R184, R46.reuse, R12 ;  /* 0x0000002eb80c723c */ /* 0x080ff0000004180c */
[C---:B------:R-:W-:Y:S01]  /*2cb0*/  HMMA.16816.F32.BF16 R16, R36.reuse, R46, R16 ;  /* 0x0000002e2410723c */ /* 0x040fe20000041810 */
[----:B------:R-:W5:Y:S07]  /*2cc0*/  LDSM.16.M88.4 R44, [R3+0x12080] ;  /* 0x01208000032c783b */ /* 0x000f6e0000000200 */
[-C--:B------:R-:W-:Y:S08]  /*2cd0*/  HMMA.16816.F32.BF16 R20, R36, R188.reuse, R20 ;  /* 0x000000bc2414723c */ /* 0x080ff00000041814 */
[C---:B------:R-:W-:Y:S08]  /*2ce0*/  HMMA.16816.F32.BF16 R24, R184.reuse, R188, R24 ;  /* 0x000000bcb818723c */ /* 0x040ff00000041818 */
[-C--:B------:R-:W-:Y:S01]  /*2cf0*/  HMMA.16816.F32.BF16 R28, R184, R190.reuse, R28 ;  /* 0x000000beb81c723c */ /* 0x080fe2000004181c */
[----:B------:R-:W5:Y:S07]  /*2d00*/  LDSM.16.M88.4 R184, [R3+0x13080] ;  /* 0x0130800003b8783b */ /* 0x000f6e0000000200 */
[----:B------:R-:W-:Y:S01]  /*2d10*/  HMMA.16816.F32.BF16 R32, R36, R190, R32 ;  /* 0x000000be2420723c */ /* 0x000fe20000041820 */
[----:B------:R-:W4:Y:S06]  /*2d20*/  LDSM.16.M88.4 R36, [R209+0x6080] ;  /* 0x00608000d124783b */ /* 0x000f2c0000000200 */
[----:B------:R-:W-:Y:S01]  /*2d30*/  LDSM.16.M88.4 R188, [R0+0x12080] ;  /* 0x0120800000bc783b */ /* 0x000fe20000000200 */
[-C--:B-1----:R-:W-:Y:S08]  /*2d40*/  HMMA.16816.F32.BF16 R4, R48, R192.reuse, R4 ;  /* 0x000000c03004723c */ /* 0x082ff00000041804 */
[C---:B---3--:R-:W-:Y:S08]  /*2d50*/  HMMA.16816.F32.BF16 R8, R196.reuse, R192, R8 ;  /* 0x000000c0c408723c */ /* 0x048ff00000041808 */
[-C--:B------:R-:W-:Y:S08]  /*2d60*/  HMMA.16816.F32.BF16 R12, R196, R194.reuse, R12 ;  /* 0x000000c2c40c723c */ /* 0x080ff0000004180c */
[C---:B------:R-:W-:Y:S01]  /*2d70*/  HMMA.16816.F32.BF16 R16, R48.reuse, R194, R16 ;  /* 0x000000c23010723c */ /* 0x040fe20000041810 */
[----:B------:R-:W1:Y:S07]  /*2d80*/  LDSM.16.M88.4 R192, [R210+0x4080] ;  /* 0x00408000d2c0783b */ /* 0x000e6e0000000200 */
[-C--:B------:R-:W-:Y:S08]  /*2d90*/  HMMA.16816.F32.BF16 R20, R48, R40.reuse, R20 ;  /* 0x000000283014723c */ /* 0x080ff00000041814 */
[C---:B------:R-:W-:Y:S08]  /*2da0*/  HMMA.16816.F32.BF16 R24, R196.reuse, R40, R24 ;  /* 0x00000028c418723c */ /* 0x040ff00000041818 */
[-C--:B------:R-:W-:Y:S01]  /*2db0*/  HMMA.16816.F32.BF16 R28, R196, R42.reuse, R28 ;  /* 0x0000002ac41c723c */ /* 0x080fe2000004181c */
[----:B------:R3:W1:Y:S07]  /*2dc0*/  LDSM.16.M88.4 R196, [R0+0x13080] ;  /* 0x0130800000c4783b */ /* 0x00066e0000000200 */
[----:B------:R-:W-:Y:S01]  /*2dd0*/  HMMA.16816.F32.BF16 R32, R48, R42, R32 ;  /* 0x0000002a3020723c */ /* 0x000fe20000041820 */
[----:B------:R-:W1:Y:S06]  /*2de0*/  LDSM.16.M88.4 R40, [R210+0x6080] ;  /* 0x00608000d228783b */ /* 0x000e6c0000000200 */
[----:B------:R-:W-:Y:S01]  /*2df0*/  LDSM.16.M88.4 R48, [R2+0x12080] ;  /* 0x012080000230783b */ /* 0x000fe20000000200 */
[-C--:B-----5:R-:W-:Y:S08]  /*2e00*/  HMMA.16816.F32.BF16 R4, R44, R180.reuse, R4 ;  /* 0x000000b42c04723c */ /* 0x0a0ff00000041804 */
[C---:B------:R-:W-:Y:S01]  /*2e10*/  HMMA.16816.F32.BF16 R8, R184.reuse, R180, R8 ;  /* 0x000000b4b808723c */ /* 0x040fe20000041808 */
[----:B---3--:R-:W-:Y:S07]  /*2e20*/  IMAD.U32 R0, RZ, RZ, UR10 ;  /* 0x0000000aff007e24 */ /* 0x008fee000f8e00ff */
[-C--:B------:R-:W-:Y:S08]  /*2e30*/  HMMA.16816.F32.BF16 R12, R184, R182.reuse, R12 ;  /* 0x000000b6b80c723c */ /* 0x080ff0000004180c */
[C---:B------:R-:W-:Y:S01]  /*2e40*/  HMMA.16816.F32.BF16 R16, R44.reuse, R182, R16 ;  /* 0x000000b62c10723c */ /* 0x040fe20000041810 */
[----:B------:R-:W3:Y:S07]  /*2e50*/  LDSM.16.M88.4 R180, [R212+0x4080] ;  /* 0x00408000d4b4783b */ /* 0x000eee0000000200 */
[-C--:B----4-:R-:W-:Y:S08]  /*2e60*/  HMMA.16816.F32.BF16 R20, R44, R36.reuse, R20 ;  /* 0x000000242c14723c */ /* 0x090ff00000041814 */
[C---:B------:R-:W-:Y:S08]  /*2e70*/  HMMA.16816.F32.BF16 R24, R184.reuse, R36, R24 ;  /* 0x00000024b818723c */ /* 0x040ff00000041818 */
[-C--:B------:R-:W-:Y:S01]  /*2e80*/  HMMA.16816.F32.BF16 R28, R184, R38.reuse, R28 ;  /* 0x00000026b81c723c */ /* 0x080fe2000004181c */
[----:B------:R-:W4:Y:S07]  /*2e90*/  LDSM.16.M88.4 R184, [R2+0x13080] ;  /* 0x0130800002b8783b */ /* 0x000f2e0000000200 */
[----:B------:R-:W-:Y:S01]  /*2ea0*/  HMMA.16816.F32.BF16 R32, R44, R38, R32 ;  /* 0x000000262c20723c */ /* 0x000fe20000041820 */
[----:B------:R-:W5:Y:S06]  /*2eb0*/  LDSM.16.M88.4 R36, [R212+0x6080] ;  /* 0x00608000d424783b */ /* 0x000f6c0000000200 */
[----:B------:R-:W-:Y:S01]  /*2ec0*/  LDSM.16.M88.4 R44, [R211+0x4080] ;  /* 0x00408000d32c783b */ /* 0x000fe20000000200 */
[-C--:B-1----:R-:W-:Y:S05]  /*2ed0*/  HMMA.16816.F32.BF16 R4, R188, R192.reuse, R4 ;  /* 0x000000c0bc04723c */ /* 0x082fea0000041804 */
[----:B--2---:R-:W-:Y:S01]  /*2ee0*/  IMAD R228, R228, 0x40, R205 ;  /* 0x00000040e4e47824 */ /* 0x004fe200078e02cd */
[----:B------:R-:W-:Y:S02]  /*2ef0*/  LEA R0, R0, R205, 0x6 ;  /* 0x000000cd00007211 */ /* 0x000fe400078e30ff */
[C---:B------:R-:W-:Y:S02]  /*2f00*/  HMMA.16816.F32.BF16 R8, R196.reuse, R192, R8 ;  /* 0x000000c0c408723c */ /* 0x040fe40000041808 */
[----:B------:R-:W-:Y:S02]  /*2f10*/  LDS R225, [R228.X4+0x20080] ;  /* 0x02008000e4e17984 */ /* 0x000fe40000004800 */
[C-C-:B------:R-:W-:Y:S02]  /*2f20*/  IADD3 R208, R0.reuse, c[0x0][0x2a4], R243.reuse ;  /* 0x0000a90000d07a10 */ /* 0x140fe40007ffe0f3 */
[----:B------:R-:W-:Y:S02]  /*2f30*/  IADD3 R205, R0, UR27, R243 ;  /* 0x0000001b00cd7c10 */ /* 0x000fe4000fffe0f3 */
[-C--:B------:R-:W-:Y:S01]  /*2f40*/  HMMA.16816.F32.BF16 R12, R196, R194.reuse, R12 ;  /* 0x000000c2c40c723c */ /* 0x080fe2000004180c */
[----:B------:R-:W-:Y:S03]  /*2f50*/  LDS R222, [R228.X4+0x200a0] ;  /* 0x0200a000e4de7984 */ /* 0x000fe60000004800 */
[----:B------:R-:W-:Y:S03]  /*2f60*/  IMNMX R208, R227, R208, PT ;  /* 0x000000d0e3d07217 */ /* 0x000fe60003800200 */
[----:B------:R-:W-:Y:S01]  /*2f70*/  LDS R223, [R228.X4+0x20100] ;  /* 0x02010000e4df7984 */ /* 0x000fe20000004800 */
[C---:B------:R-:W-:Y:S05]  /*2f80*/  HMMA.16816.F32.BF16 R16, R188.reuse, R194, R16 ;  /* 0x000000c2bc10723c */ /* 0x040fea0000041810 */
[----:B------:R-:W-:Y:S03]  /*2f90*/  LDSM.16.M88.4 R192, [R211+0x6080] ;  /* 0x00608000d3c0783b */ /* 0x000fe60000000200 */
[-C--:B------:R-:W-:Y:S03]  /*2fa0*/  HMMA.16816.F32.BF16 R20, R188, R40.reuse, R20 ;  /* 0x00000028bc14723c */ /* 0x080fe60000041814 */
[----:B------:R-:W-:Y:S05]  /*2fb0*/  LDS R224, [R228.X4+0x20120] ;  /* 0x02012000e4e07984 */ /* 0x000fea0000004800 */
[C---:B------:R-:W-:Y:S08]  /*2fc0*/  HMMA.16816.F32.BF16 R24, R196.reuse, R40, R24 ;  /* 0x00000028c418723c */ /* 0x040ff00000041818 */
[-C--:B------:R-:W-:Y:S08]  /*2fd0*/  HMMA.16816.F32.BF16 R28, R196, R42.reuse, R28 ;  /* 0x0000002ac41c723c */ /* 0x080ff0000004181c */
[----:B------:R-:W-:Y:S01]  /*2fe0*/  HMMA.16816.F32.BF16 R32, R188, R42, R32 ;  /* 0x0000002abc20723c */ /* 0x000fe20000041820 */
[----:B------:R-:W1:Y:S06]  /*2ff0*/  LDSM.16.M88.4 R40, [R200+0x12080] ;  /* 0x01208000c828783b */ /* 0x000e6c0000000200 */
[----:B------:R-:W2:Y:S01]  /*3000*/  LDSM.16.M88.4 R188, [R200+0x13080] ;  /* 0x01308000c8bc783b */ /* 0x000ea20000000200 */
[-C--:B---3--:R-:W-:Y:S08]  /*3010*/  HMMA.16816.F32.BF16 R4, R48, R180.reuse, R4 ;  /* 0x000000b43004723c */ /* 0x088ff00000041804 */
[C---:B----4-:R-:W-:Y:S08]  /*3020*/  HMMA.16816.F32.BF16 R8, R184.reuse, R180, R8 ;  /* 0x000000b4b808723c */ /* 0x050ff00000041808 */
[-C--:B------:R-:W-:Y:S08]  /*3030*/  HMMA.16816.F32.BF16 R12, R184, R182.reuse, R12 ;  /* 0x000000b6b80c723c */ /* 0x080ff0000004180c */
[C---:B------:R-:W-:Y:S08]  /*3040*/  HMMA.16816.F32.BF16 R16, R48.reuse, R182, R16 ;  /* 0x000000b63010723c */ /* 0x040ff00000041810 */
[-C--:B-----5:R-:W-:Y:S08]  /*3050*/  HMMA.16816.F32.BF16 R20, R48, R36.reuse, R20 ;  /* 0x000000243014723c */ /* 0x0a0ff00000041814 */
[C---:B------:R-:W-:Y:S08]  /*3060*/  HMMA.16816.F32.BF16 R24, R184.reuse, R36, R24 ;  /* 0x00000024b818723c */ /* 0x040ff00000041818 */
[-C--:B------:R-:W-:Y:S08]  /*3070*/  HMMA.16816.F32.BF16 R28, R184, R38.reuse, R28 ;  /* 0x00000026b81c723c */ /* 0x080ff0000004181c */
[----:B------:R-:W-:Y:S08]  /*3080*/  HMMA.16816.F32.BF16 R32, R48, R38, R32 ;  /* 0x000000263020723c */ /* 0x000ff00000041820 */
[-C--:B-1----:R-:W-:Y:S08]  /*3090*/  HMMA.16816.F32.BF16 R4, R40, R44.reuse, R4 ;  /* 0x0000002c2804723c */ /* 0x082ff00000041804 */
[C---:B--2---:R-:W-:Y:S08]  /*30a0*/  HMMA.16816.F32.BF16 R8, R188.reuse, R44, R8 ;  /* 0x0000002cbc08723c */ /* 0x044ff00000041808 */
[-C--:B------:R-:W-:Y:S08]  /*30b0*/  HMMA.16816.F32.BF16 R12, R188, R46.reuse, R12 ;  /* 0x0000002ebc0c723c */ /* 0x080ff0000004180c */
[C---:B------:R-:W-:Y:S08]  /*30c0*/  HMMA.16816.F32.BF16 R16, R40.reuse, R46, R16 ;  /* 0x0000002e2810723c */ /* 0x040ff00000041810 */
[-C--:B------:R-:W-:Y:S08]  /*30d0*/  HMMA.16816.F32.BF16 R20, R40, R192.reuse, R20 ;  /* 0x000000c02814723c */ /* 0x080ff00000041814 */
[C---:B------:R-:W-:Y:S08]  /*30e0*/  HMMA.16816.F32.BF16 R24, R188.reuse, R192, R24 ;  /* 0x000000c0bc18723c */ /* 0x040ff00000041818 */
[-C--:B------:R-:W-:Y:S08]  /*30f0*/  HMMA.16816.F32.BF16 R28, R188, R194.reuse, R28 ;  /* 0x000000c2bc1c723c */ /* 0x080ff0000004181c */
[----:B------:R-:W-:Y:S01]  /*3100*/  HMMA.16816.F32.BF16 R32, R40, R194, R32 ;  /* 0x000000c22820723c */ /* 0x000fe20000041820 */
[----:B------:R-:W-:-:S08]  /*3110*/  @!P2 BRA `(.L_x_1334) ;  /* 0x000001b00000a947 */ /* 0x000fd00003800000 */
[----:B------:R-:W-:Y:S01]  /*3120*/  IMAD.MOV.U32 R2, RZ, RZ, c[0x0][0x168] ;  /* 0x00005a00ff027624 */ /* 0x000fe200078e00ff */
[----:B------:R-:W-:Y:S04]  /*3130*/  BSSY B0, `(.L_x_1335) ;  /* 0x000000f000007945 */ /* 0x000fe80003800000 */
[----:B------:R-:W-:Y:S04]  /*3140*/  IADD3 R2, R0, c[0x0][0x198], -R2 ;  /* 0x0000660000027a10 */ /* 0x000fe80007ffe802 */
[----:B------:R-:W-:Y:S11]  /*3150*/  ISETP.GT.AND P0, PT, R2, -0x1, PT ;  /* 0xffffffff0200780c */ /* 0x000ff60003f04270 */
[----:B------:R-:W-:Y:S02]  /*3160*/  @!UPT UIADD3 URZ, URZ, URZ, URZ ;  /* 0x0000003f3f3ff290 */ /* 0x000fe4000fffe03f */
[----:B------:R-:W-:-:S05]  /*3170*/  @P0 BRA `(.L_x_1336) ;  /* 0x0000006000000947 */ /* 0x000fca0003800000 */
[----:B------:R-:W-:Y:S02]  /*3180*/  ISETP.NE.AND P0, PT, R226, c[0x0][0x2a8], PT ;  /* 0x0000aa00e2007a0c */ /* 0x000fe40003f05270 */
[----:B------:R-:W-:Y:S11]  /*3190*/  LOP3.LUT R2, RZ, R2, RZ, 0x33, !PT ;  /* 0x00000002ff027212 */ /* 0x000ff600078e33ff */
[----:B------:R-:W-:Y:S05]  /*31a0*/  @P0 IMAD.HI.U32 R36, R2, c[0x0][0x2ac], RZ ;  /* 0x0000ab0002240a27 */ /* 0x000fea00078e00ff */
[----:B------:R-:W-:Y:S04]  /*31b0*/  @P0 SHF.R.U32.HI R2, RZ, c[0x0][0x2b0], R36 ;  /* 0x0000ac00ff020a19 */ /* 0x000fe80000011624 */
[----:B------:R-:W-:Y:S01]  /*31c0*/  LOP3.LUT R2, RZ, R2, RZ, 0x33, !PT ;  /* 0x00000002ff027212 */ /* 0x000fe200078e33ff */
[----:B------:R-:W-:-:S05]  /*31d0*/  BRA `(.L_x_1337) ;  /* 0x0000004000007947 */ /* 0x000fca0003800000 */
.L_x_1336:
[----:B------:R-:W-:Y:S11]  /*31e0*/  ISETP.NE.AND P0, PT, R226, c[0x0][0x2a8], PT ;  /* 0x0000aa00e2007a0c */ /* 0x000ff60003f05270 */
[----:B------:R-:W-:Y:S02]  /*31f0*/  @!UPT UIADD3 URZ, URZ, URZ, URZ ;  /* 0x0000003f3f3ff290 */ /* 0x000fe4000fffe03f */
[----:B------:R-:W-:Y:S05]  /*3200*/  @P0 IMAD.HI.U32 R36, R2, c[0x0][0x2ac], RZ ;  /* 0x0000ab0002240a27 */ /* 0x000fea00078e00ff */
[----:B------:R-:W-:Y:S02]  /*3210*/  @P0 SHF.R.U32.HI R2, RZ, c[0x0][0x2b0], R36 ;  /* 0x0000ac00ff020a19 */ /* 0x000fe40000011624 */
.L_x_1337:
[----:B------:R-:W-:Y:S05]  /*3220*/  BSYNC B0 ;  /* 0x0000000000007941 */ /* 0x000fea0003800000 */
.L_x_1335:
[--C-:B------:R-:W-:Y:S01]  /*3230*/  IADD3 R36, R0, c[0x0][0x2a4], R243.reuse ;  /* 0x0000a90000247a10 */ /* 0x100fe20007ffe0f3 */
[----:B------:R-:W2:Y:S01]  /*3240*/  LDL R37, [R1+0x10] ;  /* 0x0000100001257983 */ /* 0x000ea20000100800 */
[----:B------:R-:W-:Y:S02]  /*3250*/  IMAD.MOV.U32 R205, RZ, RZ, c[0x0][0x2a8] ;  /* 0x0000aa00ffcd7624 */ /* 0x000fe400078e00ff */
[----:B------:R-:W-:Y:S02]  /*3260*/  IMNMX R36, R227, R36, PT ;  /* 0x00000024e3247217 */ /* 0x000fe40003800200 */
[----:B------:R-:W-:Y:S01]  /*3270*/  IMAD R205, R2, R205, -UR13 ;  /* 0x8000000d02cd7e24 */ /* 0x000fe2000f8e02cd */
[----:B------:R-:W-:Y:S03]  /*3280*/  IADD3 R2, R0, UR27, R243 ;  /* 0x0000001b00027c10 */ /* 0x000fe6000fffe0f3 */
[----:B--2---:R-:W-:Y:S05]  /*3290*/  IMAD.IADD R205, R205, 0x1, -R37 ;  /* 0x00000001cdcd7824 */ /* 0x004fea00078e0a25 */
[----:B------:R-:W-:Y:S02]  /*32a0*/  IADD3 R208, R205, c[0x0][0x2a8], RZ ;  /* 0x0000aa00cdd07a10 */ /* 0x000fe40007ffe0ff */
[----:B------:R-:W-:Y:S02]  /*32b0*/  IMNMX R205, R2, R205, !PT ;  /* 0x000000cd02cd7217 */ /* 0x000fe40007800200 */
[----:B------:R-:W-:Y:S02]  /*32c0*/  IMNMX R208, R36, R208, PT ;  /* 0x000000d024d07217 */ /* 0x000fe40003800200 */
.L_x_1334:
[----:B------:R-:W-:Y:S04]  /*32d0*/  IADD3 R2, R0, 0x8, RZ ;  /* 0x0000000800027810 */ /* 0x000fe80007ffe0ff */
[C-C-:B------:R-:W-:Y:S02]  /*32e0*/  IADD3 R200, R2.reuse, c[0x0][0x2a4], R243.reuse ;  /* 0x0000a90002c87a10 */ /* 0x140fe40007ffe0f3 */
[----:B------:R-:W-:Y:S02]  /*32f0*/  IADD3 R43, R2, UR27, R243 ;  /* 0x0000001b022b7c10 */ /* 0x000fe4000fffe0f3 */
[----:B------:R-:W-:Y:S01]  /*3300*/  IMNMX R200, R227, R200, PT ;  /* 0x000000c8e3c87217 */ /* 0x000fe20003800200 */
[----:B------:R-:W-:-:S06]  /*3310*/  @!P2 BRA `(.L_x_1338) ;  /* 0x000001800000a947 */ /* 0x000fcc0003800000 */
        /* <DEDUP_REMOVED lines=12> */
.L_x_1340:
[----:B------:R-:W-:Y:S11]  /*33e0*/  ISETP.NE.AND P0, PT, R226, c[0x0][0x2a8], PT ;  /* 0x0000aa00e2007a0c */ /* 0x000ff60003f05270 */
[----:B------:R-:W-:Y:S02]  /*33f0*/  @!UPT UIADD3 URZ, URZ, URZ, URZ ;  /* 0x0000003f3f3ff290 */ /* 0x000fe4000fffe03f */
[----:B------:R-:W-:Y:S05]  /*3400*/  @P0 IMAD.HI.U32 R36, R2, c[0x0][0x2ac], RZ ;  /* 0x0000ab0002240a27 */ /* 0x000fea00078e00ff */
[----:B------:R-:W-:Y:S02]  /*3410*/  @P0 SHF.R.U32.HI R2, RZ, c[0x0][0x2b0], R36 ;  /* 0x0000ac00ff020a19 */ /* 0x000fe40000011624 */
.L_x_1341:
[----:B------:R-:W-:Y:S05]  /*3420*/  BSYNC B0 ;  /* 0x0000000000007941 */ /* 0x000fea0003800000 */
.L_x_1339:
[----:B------:R-:W2:Y:S01]  /*3430*/  LDL R37, [R1+0x10] ;  /* 0x0000100001257983 */ /* 0x000ea20000100800 */
[----:B------:R-:W-:Y:S04]  /*3440*/  IMAD.MOV.U32 R36, RZ, RZ, c[0x0][0x2a8] ;  /* 0x0000aa00ff247624 */ /* 0x000fe800078e00ff */
[----:B------:R-:W-:Y:S04]  /*3450*/  IMAD R2, R2, R36, -UR13 ;  /* 0x8000000d02027e24 */ /* 0x000fe8000f8e0224 */
[----:B--2---:R-:W-:Y:S05]  /*3460*/  IMAD.IADD R2, R2, 0x1, -R37 ;  /* 0x0000000102027824 */ /* 0x004fea00078e0a25 */
[----:B------:R-:W-:Y:S02]  /*3470*/  IADD3 R36, R2, c[0x0][0x2a8], RZ ;  /* 0x0000aa0002247a10 */ /* 0x000fe40007ffe0ff */
[----:B------:R-:W-:Y:S02]  /*3480*/  IMNMX R43, R43, R2, !PT ;  /* 0x000000022b2b7217 */ /* 0x000fe40007800200 */
[----:B------:R-:W-:Y:S02]  /*3490*/  IMNMX R200, R200, R36, PT ;  /* 0x00000024c8c87217 */ /* 0x000fe40003800200 */
.L_x_1338:
[----:B------:R-:W-:Y:S04]  /*34a0*/  IADD3 R2, R0, 0x20, RZ ;  /* 0x0000002000027810 */ /* 0x000fe80007ffe0ff */
[C-C-:B------:R-:W-:Y:S02]  /*34b0*/  IADD3 R42, R2.reuse, c[0x0][0x2a4], R243.reuse ;  /* 0x0000a900022a7a10 */ /* 0x140fe40007ffe0f3 */
[----:B------:R-:W-:Y:S02]  /*34c0*/  IADD3 R41, R2, UR27, R243 ;  /* 0x0000001b02297c10 */ /* 0x000fe4000fffe0f3 */
[----:B------:R-:W-:Y:S01]  /*34d0*/  IMNMX R42, R227, R42, PT ;  /* 0x0000002ae32a7217 */ /* 0x000fe20003800200 */
[----:B------:R-:W-:-:S05]  /*34e0*/  @!P2 BRA `(.L_x_1342) ;  /* 0x000001800000a947 */ /* 0x000fca0003800000 */
        /* <DEDUP_REMOVED lines=12> */
.L_x_1344:
[----:B------:R-:W-:Y:S11]  /*35b0*/  ISETP.NE.AND P0, PT, R226, c[0x0][0x2a8], PT ;  /* 0x0000aa00e2007a0c */ /* 0x000ff60003f05270 */
[----:B------:R-:W-:Y:S02]  /*35c0*/  @!UPT UIADD3 URZ, URZ, URZ, URZ ;  /* 0x0000003f3f3ff290 */ /* 0x000fe4000fffe03f */
[----:B------:R-:W-:Y:S05]  /*35d0*/  @P0 IMAD.HI.U32 R36, R2, c[0x0][0x2ac], RZ ;  /* 0x0000ab0002240a27 */ /* 0x000fea00078e00ff */
[----:B------:R-:W-:Y:S02]  /*35e0*/  @P0 SHF.R.U32.HI R2, RZ, c[0x0][0x2b0], R36 ;  /* 0x0000ac00ff020a19 */ /* 0x000fe40000011624 */
.L_x_1345:
[----:B------:R-:W-:Y:S05]  /*35f0*/  BSYNC B0 ;  /* 0x0000000000007941 */ /* 0x000fea0003800000 */
.L_x_1343:
[----:B------:R-:W2:Y:S01]  /*3600*/  LDL R37, [R1+0x10] ;  /* 0x0000100001257983 */ /* 0x000ea20000100800 */
[----:B------:R-:W-:Y:S04]  /*3610*/  IMAD.MOV.U32 R36, RZ, RZ, c[0x0][0x2a8] ;  /* 0x0000aa00ff247624 */ /* 0x000fe800078e00ff */
[----:B------:R-:W-:Y:S04]  /*3620*/  IMAD R2, R2, R36, -UR13 ;  /* 0x8000000d02027e24 */ /* 0x000fe8000f8e0224 */
[----:B--2---:R-:W-:Y:S05]  /*3630*/  IMAD.IADD R2, R2, 0x1, -R37 ;  /* 0x0000000102027824 */ /* 0x004fea00078e0a25 */
[----:B------:R-:W-:Y:S02]  /*3640*/  IADD3 R36, R2, c[0x0][0x2a8], RZ ;  /* 0x0000aa0002247a10 */ /* 0x000fe40007ffe0ff */
[----:B------:R-:W-:Y:S02]  /*3650*/  IMNMX R41, R41, R2, !PT ;  /* 0x0000000229297217 */ /* 0x000fe40007800200 */
[----:B------:R-:W-:Y:S02]  /*3660*/  IMNMX R42, R42, R36, PT ;  /* 0x000000242a2a7217 */ /* 0x000fe40003800200 */
.L_x_1342:
        /* <DEDUP_REMOVED lines=17> */
.L_x_1348:
[----:B------:R-:W-:Y:S11]  /*3780*/  ISETP.NE.AND P0, PT, R226, c[0x0][0x2a8], PT ;  /* 0x0000aa00e2007a0c */ /* 0x000ff60003f05270 */
[----:B------:R-:W-:Y:S02]  /*3790*/  @!UPT UIADD3 URZ, URZ, URZ, URZ ;  /* 0x0000003f3f3ff290 */ /* 0x000fe4000fffe03f */
[----:B------:R-:W-:Y:S05]  /*37a0*/  @P0 IMAD.HI.U32 R36, R0, c[0x0][0x2ac], RZ ;  /* 0x0000ab0000240a27 */ /* 0x000fea00078e00ff */
[----:B------:R-:W-:Y:S02]  /*37b0*/  @P0 SHF.R.U32.HI R0, RZ, c[0x0][0x2b0], R36 ;  /* 0x0000ac00ff000a19 */ /* 0x000fe40000011624 */
.L_x_1349:
[----:B------:R-:W-:Y:S05]  /*37c0*/  BSYNC B0 ;  /* 0x0000000000007941 */ /* 0x000fea0003800000 */
.L_x_1347:
[----:B------:R-:W2:Y:S01]  /*37d0*/  LDL R37, [R1+0x10] ;  /* 0x0000100001257983 */ /* 0x000ea20000100800 */
[----:B------:R-:W-:Y:S04]  /*37e0*/  IMAD.MOV.U32 R36, RZ, RZ, c[0x0][0x2a8] ;  /* 0x0000aa00ff247624 */ /* 0x000fe800078e00ff */
[----:B------:R-:W-:Y:S04]  /*37f0*/  IMAD R0, R0, R36, -UR13 ;  /* 0x8000000d00007e24 */ /* 0x000fe8000f8e0224 */
[----:B--2---:R-:W-:Y:S05]  /*3800*/  IMAD.IADD R0, R0, 0x1, -R37 ;  /* 0x0000000100007824 */ /* 0x004fea00078e0a25 */
[----:B------:R-:W-:Y:S02]  /*3810*/  IADD3 R36, R0, c[0x0][0x2a8], RZ ;  /* 0x0000aa0000247a10 */ /* 0x000fe40007ffe0ff */
[----:B------:R-:W-:Y:S02]  /*3820*/  IMNMX R2, R2, R0, !PT ;  /* 0x0000000002027217 */ /* 0x000fe40007800200 */
[----:B------:R-:W-:Y:S02]  /*3830*/  IMNMX R40, R40, R36, PT ;  /* 0x0000002428287217 */ /* 0x000fe40003800200 */
.L_x_1346:
[----:B------:R-:W-:Y:S04]  /*3840*/  DEPBAR.LE SB0, 0x1 ;  /* 0x000080400000791a */ /* 0x000fe80000000000 */
[----:B------:R-:W-:Y:S01]  /*3850*/  BAR.SYNC.DEFER_BLOCKING 0x0 ;  /* 0x0000000000007b1d */ /* 0x000fe20000010000 */
[----:B------:R-:W-:Y:S01]  /*3860*/  UIADD3 UR28, UR10, 0x1, URZ ;  /* 0x000000010a1c7890 */ /* 0x000fe2000fffe03f */
[----:B------:R-:W-:Y:S03]  /*3870*/  LEA R0, R204, 0x18080, 0x1 ;  /* 0x00018080cc007811 */ /* 0x000fe600078e08ff */
[----:B------:R-:W-:Y:S06]  /*3880*/  UISETP.GE.AND UP0, UPT, UR28, UR12, UPT ;  /* 0x0000000c1c00728c */ /* 0x000fec000bf06270 */
[----:B------:R-:W-:Y:S01]  /*3890*/  PLOP3.LUT P0, PT, PT, PT, UP0, 0x80, 0x0 ;  /* 0x000000000000781c */ /* 0x000fe20003f0f008 */
[----:B------:R1:W2:Y:S04]  /*38a0*/  LDSM.16.M88.4 R48, [R3+0x18080] ;  /* 0x018080000330783b */ /* 0x0002a80000000200 */
[----:B------:R1:W3:Y:S04]  /*38b0*/  LDSM.16.M88.4 R44, [R3+0x19080] ;  /* 0x01908000032c783b */ /* 0x0002e80000000200 */
[----:B------:R1:W4:Y:S04]  /*38c0*/  LDSM.16.M88.4 R36, [R209+0x8080] ;  /* 0x00808000d124783b */ /* 0x0003280000000200 */
[----:B------:R1:W1:Y:S04]  /*38d0*/  LDSM.16.M88.4 R180, [R209+0xa080] ;  /* 0x00a08000d1b4783b */ /* 0x0002680000000200 */
[----:B------:R1:W1:Y:S04]  /*38e0*/  LDSM.16.M88.4 R184, [R201+0x18080] ;  /* 0x01808000c9b8783b */ /* 0x0002680000000200 */
[----:B------:R1:W1:Y:S04]  /*38f0*/  LDSM.16.M88.4 R192, [R201+0x19080] ;  /* 0x01908000c9c0783b */ /* 0x0002680000000200 */
[----:B------:R1:W1:Y:S04]  /*3900*/  LDSM.16.M88.4 R188, [R210+0x8080] ;  /* 0x00808000d2bc783b */ /* 0x0002680000000200 */
[----:B------:R1:W1:Y:S01]  /*3910*/  LDSM.16.M88.4 R196, [R210+0xa080] ;  /* 0x00a08000d2c4783b */ /* 0x0002620000000200 */
[----:B------:R-:W-:-:S05]  /*3920*/  @P0 BRA `(.L_x_1350) ;  /* 0x0000041000000947 */ /* 0x000fca0003800000 */
[----:B------:R-:W-:Y:S01]  /*3930*/  LOP3.LUT R242, R242, 0xffffffdf, RZ, 0xc0, !PT ;  /* 0xffffffdff2f27812 */ /* 0x000fe200078ec0ff */
[----:B------:R-:W5:Y:S01]  /*3940*/  LDL.64 R232, [R1+0x8] ;  /* 0x0000080001e87983 */ /* 0x000f620000100a00 */
[----:B------:R-:W-:Y:S02]  /*3950*/  USHF.R.S32.HI UR29, URZ, 0x1f, UR28 ;  /* 0x0000001f3f1d7899 */ /* 0x000fe4000801141c */
[----:B------:R-:W-:Y:S01]  /*3960*/  @P4 LOP3.LUT R242, R242, 0x20, RZ, 0xfc, !PT ;  /* 0x00000020f2f24812 */ /* 0x000fe200078efcff */
[----:B----4-:R-:W4:Y:S01]  /*3970*/  LDL.64 R234, [R1+0x38] ;  /* 0x0000380001ea7983 */ /* 0x010f220000100a00 */
[----:B------:R-:W-:Y:S02]  /*3980*/  ULDC.64 UR6, c[0x0][0x178] ;  /* 0x00005e0000067ab9 */ /* 0x000fe40000000a00 */
[C---:B------:R-:W-:Y:S01]  /*3990*/  LOP3.LUT P4, RZ, R242.reuse, 0x1, RZ, 0xc0, !PT ;  /* 0x00000001f2ff7812 */ /* 0x040fe2000788c0ff */
[----:B---3--:R-:W3:Y:S01]  /*39a0*/  LDL R231, [R1+0x40] ;  /* 0x0000400001e77983 */ /* 0x008ee20000100800 */
[----:B------:R-:W-:Y:S01]  /*39b0*/  LOP3.LUT R242, R242, 0xffffffef, RZ, 0xc0, !PT ;  /* 0xffffffeff2f27812 */ /* 0x000fe200078ec0ff */
[----:B------:R-:W-:Y:S02]  /*39c0*/  UIMAD UR29, UR29, UR6, URZ ;  /* 0x000000061d1d72a4 */ /* 0x000fe4000f8e023f */
[----:B--2---:R-:W2:Y:S01]  /*39d0*/  LDL.64 R240, [R1+0x18] ;  /* 0x0000180001f07983 */ /* 0x004ea20000100a00 */
[----:B------:R-:W-:Y:S01]  /*39e0*/  @P1 LOP3.LUT R242, R242, 0x10, RZ, 0xfc, !PT ;  /* 0x00000010f2f21812 */ /* 0x000fe200078efcff */
[----:B------:R-:W-:Y:S02]  /*39f0*/  UIMAD.WIDE.U32 UR30, UR28, UR6, URZ ;  /* 0x000000061c1e72a5 */ /* 0x000fe4000f8e003f */
[----:B------:R-:W2:Y:S01]  /*3a00*/  LDL R238, [R1+0x48] ;  /* 0x0000480001ee7983 */ /* 0x000ea20000100800 */
[----:B------:R-:W-:Y:S02]  /*3a10*/  UIMAD UR29, UR28, UR7, UR29 ;  /* 0x000000071c1d72a4 */ /* 0x000fe4000f8e021d */
[----:B------:R-:W-:Y:S01]  /*3a20*/  USHF.L.U32 UR6, UR30, 0x6, URZ ;  /* 0x000000061e067899 */ /* 0x000fe2000800063f */
[----:B-1----:R-:W1:Y:S01]  /*3a30*/  @!P3 S2R R3, SR_CTAID.Y ;  /* 0x000000000003b919 */ /* 0x002e620000002600 */
[----:B------:R-:W-:Y:S02]  /*3a40*/  UIMAD UR7, UR28, -0x40, UR21 ;  /* 0xffffffc01c0778a4 */ /* 0x000fe4000f8e0215 */
[----:B------:R-:W-:Y:S04]  /*3a50*/  UIADD3 UR29, UR31, UR29, URZ ;  /* 0x0000001d1f1d7290 */ /* 0x000fe8000fffe03f */
[----:B------:R-:W-:Y:S01]  /*3a60*/  USHF.L.U64.HI UR29, UR30, 0x6, UR29 ;  /* 0x000000061e1d7899 */ /* 0x000fe2000801021d */
[----:B-1----:R-:W-:Y:S05]  /*3a70*/  @!P3 SHF.R.S32.HI R204, RZ, 0x1f, R3 ;  /* 0x0000001fffccb819 */ /* 0x002fea0000011403 */
[----:B------:R-:W-:Y:S04]  /*3a80*/  @!P3 IMAD R204, R204, c[0x0][0x270], RZ ;  /* 0x00009c00ccccba24 */ /* 0x000fe800078e02ff */
[C---:B------:R-:W-:Y:S02]  /*3a90*/  @!P3 IMAD R204, R3.reuse, c[0x0][0x274], R204 ;  /* 0x00009d0003ccba24 */ /* 0x040fe400078e02cc */
[----:B-----5:R-:W-:Y:S02]  /*3aa0*/  @!P3 IMAD.MOV.U32 R226, RZ, RZ, R232 ;  /* 0x000000ffffe2b224 */ /* 0x020fe400078e00e8 */
[----:B------:R-:W-:Y:S04]  /*3ab0*/  @!P3 IMAD.MOV.U32 R227, RZ, RZ, R233 ;  /* 0x000000ffffe3b224 */ /* 0x000fe800078e00e9 */
[----:B------:R-:W-:Y:S04]  /*3ac0*/  @!P3 IMAD.WIDE.U32 R226, R3, c[0x0][0x270], R226 ;  /* 0x00009c0003e2ba25 */ /* 0x000fe800078e00e2 */
[----:B------:R-:W-:Y:S02]  /*3ad0*/  IMAD.U32 R3, RZ, RZ, UR10 ;  /* 0x0000000aff037e24 */ /* 0x000fe4000f8e00ff */
[----:B------:R-:W-:Y:S03]  /*3ae0*/  @!P3 IMAD.IADD R204, R227, 0x1, R204 ;  /* 0x00000001e3ccb824 */ /* 0x000fe600078e02cc */
[----:B------:R-:W-:Y:S04]  /*3af0*/  @!P3 LEA R3, R3, 0x40, 0x6 ;  /* 0x000000400303b811 */ /* 0x000fe800078e30ff */
[----:B------:R-:W-:Y:S02]  /*3b00*/  @!P3 SHF.R.S32.HI R230, RZ, 0x1f, R3 ;  /* 0x0000001fffe6b819 */ /* 0x000fe40000011403 */
[----:B------:R-:W-:Y:S04]  /*3b10*/  @!P3 IADD3 R229, P2, P0, R3, UR14, R226 ;  /* 0x0000000e03e5bc10 */ /* 0x000fe8000f85e0e2 */
[----:B------:R-:W-:Y:S02]  /*3b20*/  @!P3 IADD3.X R230, R230, UR19, R204, P2, P0 ;  /* 0x00000013e6e6bc10 */ /* 0x000fe400097e04cc */
[----:B----4-:R-:W-:Y:S04]  /*3b30*/  IADD3 R3, P0, R234, UR6, RZ ;  /* 0x00000006ea037c10 */ /* 0x010fe8000ff1e0ff */
[----:B---3--:R-:W-:Y:S02]  /*3b40*/  IADD3.X R204, R231, UR29, RZ, P0, !PT ;  /* 0x0000001de7cc7c10 */ /* 0x008fe400087fe4ff */
[C---:B------:R-:W-:Y:S04]  /*3b50*/  LEA R226, P0, R3.reuse, c[0x0][0x160], 0x1 ;  /* 0x0000580003e27a11 */ /* 0x040fe800078008ff */
[----:B------:R-:W-:Y:S01]  /*3b60*/  LEA.HI.X R227, R3, c[0x0][0x164], R204, 0x1, P0 ;  /* 0x0000590003e37a11 */ /* 0x000fe200000f0ccc */
[----:B------:R-:W-:Y:S01]  /*3b70*/  IMAD.U32 R3, RZ, RZ, UR26 ;  /* 0x0000001aff037e24 */ /* 0x000fe2000f8e00ff */
[----:B--2---:R-:W-:Y:S03]  /*3b80*/  IADD3 R204, -R240, UR7, RZ ;  /* 0x00000007f0cc7c10 */ /* 0x004fe6000fffe1ff */
[----:B------:R-:W-:Y:S01]  /*3b90*/  IMAD R3, R3, 0x4000, R238 ;  /* 0x0000400003037824 */ /* 0x000fe200078e02ee */
[C---:B------:R-:W-:Y:S02]  /*3ba0*/  ISETP.LT.OR P0, PT, R204.reuse, 0x1, P4 ;  /* 0x00000001cc00780c */ /* 0x040fe40002701670 */
[C---:B------:R-:W-:Y:S02]  /*3bb0*/  ISETP.LT.OR P4, PT, R204.reuse, 0x21, P4 ;  /* 0x00000021cc00780c */ /* 0x040fe40002781670 */
[C---:B------:R-:W-:Y:S09]  /*3bc0*/  ISETP.LT.OR P1, PT, R204.reuse, 0x21, P6 ;  /* 0x00000021cc00780c */ /* 0x040ff20003721670 */
[----:B------:R-:W-:Y:S01]  /*3bd0*/  @!PT LDS RZ, [RZ] ;  /* 0x00000000fffff984 */ /* 0x000fe20000000800 */
[----:B------:R-:W-:Y:S01]  /*3be0*/  @!PT LDS RZ, [RZ] ;  /* 0x00000000fffff984 */ /* 0x000fe20000000800 */
[----:B------:R-:W-:Y:S01]  /*3bf0*/  @!PT LDS RZ, [RZ] ;  /* 0x00000000fffff984 */ /* 0x000fe20000000800 */
[----:B------:R1:W-:Y:S01]  /*3c00*/  LDGSTS.E.BYPASS.LTC128B.128 [R3], [R226.64], !P0 ;  /* 0x00000000e2037fae */ /* 0x0003e2000c101d50 */
[----:B------:R-:W-:Y:S01]  /*3c10*/  ISETP.LT.OR P0, PT, R204, 0x1, P6 ;  /* 0x00000001cc00780c */ /* 0x000fe20003701670 */
[----:B------:R-:W-:Y:S11]  /*3c20*/  IMAD.U32 R204, RZ, RZ, UR23 ;  /* 0x00000017ffcc7e24 */ /* 0x000ff6000f8e00ff */
[----:B------:R-:W-:Y:S01]  /*3c30*/  @!UPT UIADD3 URZ, URZ, URZ, URZ ;  /* 0x0000003f3f3ff290 */ /* 0x000fe2000fffe03f */
[----:B------:R1:W-:Y:S01]  /*3c40*/  LDGSTS.E.BYPASS.LTC128B.128 [R3+0x2000], [R226.64+0x80], !P0 ;  /* 0x02000080e2037fae */ /* 0x0003e2000c101d50 */
[----:B------:R-:W-:Y:S01]  /*3c50*/  IADD3 R204, P2, P0, R234, UR6, R204 ;  /* 0x00000006eacc7c10 */ /* 0x000fe2000f85e0cc */
[----:B-1----:R-:W-:Y:S05]  /*3c60*/  IMAD.U32 R227, RZ, RZ, UR20 ;  /* 0x00000014ffe37e24 */ /* 0x002fea000f8e00ff */
[----:B------:R-:W-:Y:S02]  /*3c70*/  IADD3.X R227, R231, UR29, R227, P2, P0 ;  /* 0x0000001de7e37c10 */ /* 0x000fe400097e04e3 */
[C---:B------:R-:W-:Y:S04]  /*3c80*/  LEA R226, P0, R204.reuse, c[0x0][0x160], 0x1 ;  /* 0x00005800cce27a11 */ /* 0x040fe800078008ff */
[----:B------:R-:W-:Y:S05]  /*3c90*/  LEA.HI.X R227, R204, c[0x0][0x164], R227, 0x1, P0 ;  /* 0x00005900cce37a11 */ /* 0x000fea00000f0ce3 */
[----:B------:R1:W-:Y:S01]  /*3ca0*/  LDGSTS.E.BYPASS.LTC128B.128 [R3+0x1000], [R226.64], !P4 ;  /* 0x01000000e2037fae */ /* 0x0003e2000e101d50 */
[C---:B------:R-:W-:Y:S03]  /*3cb0*/  LOP3.LUT P4, RZ, R242.reuse, 0x20, RZ, 0xc0, !PT ;  /* 0x00000020f2ff7812 */ /* 0x040fe6000788c0ff */
[----:B------:R1:W-:Y:S01]  /*3cc0*/  LDGSTS.E.BYPASS.LTC128B.128 [R3+0x3000], [R226.64+0x80], !P1 ;  /* 0x03000080e2037fae */ /* 0x0003e2000c901d50 */
[----:B------:R-:W-:Y:S01]  /*3cd0*/  LOP3.LUT P1, RZ, R242, 0x10, RZ, 0xc0, !PT ;  /* 0x00000010f2ff7812 */ /* 0x000fe2000782c0ff */
[----:B-1----:R-:W-:Y:S01]  /*3ce0*/  IMAD.U32 R3, RZ, RZ, UR26 ;  /* 0x0000001aff037e24 */ /* 0x002fe2000f8e00ff */
[----:B------:R-:W-:Y:S03]  /*3cf0*/  @!P3 LEA R226, P0, R229, c[0x0][0x258], 0x2 ;  /* 0x00009600e5e2ba11 */ /* 0x000fe600078010ff */
[----:B------:R-:W-:Y:S01]  /*3d00*/  @!P3 IMAD R3, R3, 0x40, R232 ;  /* 0x000000400303b824 */ /* 0x000fe200078e02e8 */
[----:B------:R-:W-:Y:S03]  /*3d10*/  @!P3 LEA.HI.X R227, R229, c[0x0][0x25c], R230, 0x2, P0 ;  /* 0x00009700e5e3ba11 */ /* 0x000fe600000f14e6 */
[----:B------:R-:W-:Y:S05]  /*3d20*/  @!P3 IMAD.SHL.U32 R3, R3, 0x4, RZ ;  /* 0x000000040303b824 */ /* 0x000fea00078e00ff */
[----:B------:R1:W-:Y:S02]  /*3d30*/  @!P3 LDGSTS.E.BYPASS.LTC128B.128 [R3+0x20080], [R226.64] ;  /* 0x20080000e203bfae */ /* 0x0003e4000b901d50 */
.L_x_1350:
[----:B------:R-:W-:Y:S01]  /*3d40*/  PLOP3.LUT P0, PT, PT, PT, UP4, 0x80, 0x0 ;  /* 0x000000000000781c */ /* 0x000fe20003f0f048 */
[----:B------:R-:W0:Y:S01]  /*3d50*/  LDGDEPBAR ;  /* 0x00000000000079af */ /* 0x000e220000000000 */
[----:B------:R-:W-:Y:S02]  /*3d60*/  UIADD3 UR29, UR10, 0x2, URZ ;  /* 0x000000020a1d7890 */ /* 0x000fe4000fffe03f */
[----:B------:R-:W-:Y:S02]  /*3d70*/  ISETP.GT.AND P0, PT, R41, RZ, P0 ;  /* 0x000000ff2900720c */ /* 0x000fe40000704270 */
[----:B------:R-:W-:Y:S02]  /*3d80*/  UISETP.GE.AND UP0, UPT, UR29, UR12, UPT ;  /* 0x0000000c1d00728c */ /* 0x000fe4000bf06270 */
[----:B------:R-:W-:Y:S04]  /*3d90*/  ISETP.LT.OR P0, PT, R42, 0x1, P0 ;  /* 0x000000012a00780c */ /* 0x000fe80000701670 */
[----:B------:R-:W-:Y:S02]  /*3da0*/  FSEL R233, R8, -INF , !P0 ;  /* 0xff80000008e97808 */ /* 0x000fe40004000000 */
[----:B------:R-:W-:Y:S03]  /*3db0*/  PLOP3.LUT P0, PT, PT, PT, UP4, 0x80, 0x0 ;  /* 0x000000000000781c */ /* 0x000fe60003f0f048 */
[--C-:B------:R-:W-:Y:S01]  /*3dc0*/  FFMA.FTZ R248, R233, c[0x0][0x29c], -R223.reuse ;  /* 0x0000a700e9f87a23 */ /* 0x100fe200000108df */
[----:B------:R-:W-:Y:S04]  /*3dd0*/  ISETP.GT.AND P0, PT, R41, 0x1, P0 ;  /* 0x000000012900780c */ /* 0x000fe80000704270 */
[----:B------:R-:W-:Y:S04]  /*3de0*/  ISETP.LT.OR P0, PT, R42, 0x2, P0 ;  /* 0x000000022a00780c */ /* 0x000fe80000701670 */
[----:B------:R-:W-:Y:S02]  /*3df0*/  FSEL R231, R9, -INF , !P0 ;  /* 0xff80000009e77808 */ /* 0x000fe40004000000 */
[----:B------:R-:W-:Y:S03]  /*3e00*/  PLOP3.LUT P0, PT, PT, PT, UP4, 0x80, 0x0 ;  /* 0x000000000000781c */ /* 0x000fe60003f0f048 */
[--C-:B------:R-:W-:Y:S01]  /*3e10*/  FFMA.FTZ R247, R231, c[0x0][0x29c], -R223.reuse ;  /* 0x0000a700e7f77a23 */ /* 0x100fe200000108df */
[----:B------:R-:W-:Y:S04]  /*3e20*/  ISETP.GT.AND P0, PT, R2, RZ, P0 ;  /* 0x000000ff0200720c */ /* 0x000fe80000704270 */
[----:B------:R-:W-:Y:S04]  /*3e30*/  ISETP.LT.OR P0, PT, R40, 0x1, P0 ;  /* 0x000000012800780c */ /* 0x000fe80000701670 */
[----:B------:R-:W-:Y:S02]  /*3e40*/  FSEL R241, R10, -INF , !P0 ;  /* 0xff8000000af17808 */ /* 0x000fe40004000000 */
[----:B------:R-:W-:Y:S03]  /*3e50*/  PLOP3.LUT P0, PT, PT, PT, UP4, 0x80, 0x0 ;  /* 0x000000000000781c */ /* 0x000fe60003f0f048 */
[--C-:B------:R-:W-:Y:S01]  /*3e60*/  FFMA.FTZ R241, R241, c[0x0][0x29c], -R224.reuse ;  /* 0x0000a700f1f17a23 */ /* 0x100fe200000108e0 */
[----:B------:R-:W-:Y:S04]  /*3e70*/  ISETP.GT.AND P0, PT, R2, 0x1, P0 ;  /* 0x000000010200780c */ /* 0x000fe80000704270 */
[----:B------:R-:W-:Y:S04]  /*3e80*/  ISETP.LT.OR P0, PT, R40, 0x2, P0 ;  /* 0x000000022800780c */ /* 0x000fe80000701670 */
[----:B------:R-:W-:Y:S02]  /*3e90*/  FSEL R240, R11, -INF , !P0 ;  /* 0xff8000000bf07808 */ /* 0x000fe40004000000 */
[-C--:B--2-4-:R-:W-:Y:S01]  /*3ea0*/  HMMA.16816.F32.BF16 R8, R48, R36.reuse, RZ ;  /* 0x000000243008723c */ /* 0x094fe200000418ff */
[----:B------:R-:W-:Y:S02]  /*3eb0*/  PLOP3.LUT P0, PT, PT, PT, UP4, 0x80, 0x0 ;  /* 0x000000000000781c */ /* 0x000fe40003f0f048 */
[--C-:B------:R-:W-:Y:S02]  /*3ec0*/  FFMA.FTZ R240, R240, c[0x0][0x29c], -R224.reuse ;  /* 0x0000a700f0f07a23 */ /* 0x100fe400000108e0 */
[C---:B------:R-:W-:Y:S04]  /*3ed0*/  ISETP.GT.AND P0, PT, R41.reuse, 0x20, P0 ;  /* 0x000000202900780c */ /* 0x040fe80000704270 */
        /* <DEDUP_REMOVED lines=17> */
[C---:B---3--:R-:W-:Y:S01]  /*3ff0*/  HMMA.16816.F32.BF16 R12, R44.reuse, R36, RZ ;  /* 0x000000242c0c723c */ /* 0x048fe200000418ff */
[----:B------:R-:W-:Y:S02]  /*4000*/  PLOP3.LUT P0, PT, PT, PT, UP4, 0x80, 0x0 ;  /* 0x000000000000781c */ /* 0x000fe40003f0f048 */
[--C-:B------:R-:W-:Y:S02]  /*4010*/  FFMA.FTZ R238, R238, c[0x0][0x29c], -R224.reuse ;  /* 0x0000a700eeee7a23 */ /* 0x100fe400000108e0 */
[----:B------:R-:W-:Y:S04]  /*4020*/  ISETP.GT.AND P0, PT, R41, 0x40, P0 ;  /* 0x000000402900780c */ /* 0x000fe80000704270 */
[----:B------:R-:W-:Y:S04]  /*4030*/  ISETP.LT.OR P0, PT, R42, 0x41, P0 ;  /* 0x000000412a00780c */ /* 0x000fe80000701670 */
[----:B-1----:R-:W-:Y:S02]  /*4040*/  FSEL R227, R24, -INF , !P0 ;  /* 0xff80000018e37808 */ /* 0x002fe40004000000 */
[----:B------:R-:W-:Y:S03]  /*4050*/  PLOP3.LUT P0, PT, PT, PT, UP4, 0x80, 0x0 ;  /* 0x000000000000781c */ /* 0x000fe60003f0f048 */
[--C-:B------:R-:W-:Y:S01]  /*4060*/  FFMA.FTZ R231, R227, c[0x0][0x29c], -R223.reuse ;  /* 0x0000a700e3e77a23 */ /* 0x100fe200000108df */
[----:B------:R-:W-:Y:S04]  /*4070*/  ISETP.GT.AND P0, PT, R41, 0x41, P0 ;  /* 0x000000412900780c */ /* 0x000fe80000704270 */
[----:B------:R-:W-:Y:S04]  /*4080*/  ISETP.LT.OR P0, PT, R42, 0x42, P0 ;  /* 0x000000422a00780c */ /* 0x000fe80000701670 */
[----:B------:R-:W-:Y:S02]  /*4090*/  FSEL R226, R25, -INF , !P0 ;  /* 0xff80000019e27808 */ /* 0x000fe40004000000 */
[----:B------:R-:W-:Y:S04]  /*40a0*/  PLOP3.LUT P0, PT, PT, PT, UP4, 0x80, 0x0 ;  /* 0x000000000000781c */ /* 0x000fe80003f0f048 */
        /* <DEDUP_REMOVED lines=8> */
[-C--:B------:R-:W-:Y:S01]  /*4130*/  HMMA.16816.F32.BF16 R24, R44, R38.reuse, RZ ;  /* 0x000000262c18723c */ /* 0x080fe200000418ff */
[----:B------:R-:W-:Y:S02]  /*4140*/  PLOP3.LUT P0, PT, PT, PT, UP4, 0x80, 0x0 ;  /* 0x000000000000781c */ /* 0x000fe40003f0f048 */
[--C-:B------:R-:W-:Y:S02]  /*4150*/  FFMA.FTZ R234, R234, c[0x0][0x29c], -R224.reuse ;  /* 0x0000a700eaea7a23 */ /* 0x100fe400000108e0 */
[C---:B------:R-:W-:Y:S04]  /*4160*/  ISETP.GT.AND P0, PT, R41.reuse, 0x60, P0 ;  /* 0x000000602900780c */ /* 0x040fe80000704270 */
[----:B------:R-:W-:Y:S04]  /*4170*/  ISETP.LT.OR P0, PT, R42, 0x61, P0 ;  /* 0x000000612a00780c */ /* 0x000fe80000701670 */
[----:B------:R-:W-:Y:S02]  /*4180*/  FSEL R204, R28, -INF , !P0 ;  /* 0xff8000001ccc7808 */ /* 0x000fe40004000000 */
[----:B------:R-:W-:Y:S04]  /*4190*/  PLOP3.LUT P0, PT, PT, PT, UP4, 0x80, 0x0 ;  /* 0x000000000000781c */ /* 0x000fe80003f0f048 */
        /* <DEDUP_REMOVED lines=12> */
[C---:B------:R-:W-:Y:S01]  /*4260*/  HMMA.16816.F32.BF16 R28, R48.reuse, R38, RZ ;  /* 0x00000026301c723c */ /* 0x040fe200000418ff */
[----:B------:R-:W-:Y:S02]  /*4270*/  PLOP3.LUT P0, PT, PT, PT, UP4, 0x80, 0x0 ;  /* 0x000000000000781c */ /* 0x000fe40003f0f048 */
[----:B------:R-:W-:Y:S02]  /*4280*/  FFMA.FTZ R224, R2, c[0x0][0x29c], -R224 ;  /* 0x0000a70002e07a23 */ /* 0x000fe400000108e0 */
[C---:B------:R-:W-:Y:S03]  /*4290*/  ISETP.GT.AND P0, PT, R43.reuse, RZ, P0 ;  /* 0x000000ff2b00720c */ /* 0x040fe60000704270 */
[-C--:B------:R-:W-:Y:S01]  /*42a0*/  HMMA.16816.F32.BF16 R36, R48, R180.reuse, RZ ;  /* 0x000000b43024723c */ /* 0x080fe200000418ff */
[----:B------:R-:W-:Y:S01]  /*42b0*/  ISETP.LT.OR P0, PT, R200, 0x1, P0 ;  /* 0x00000001c800780c */ /* 0x000fe20000701670 */
[----:B------:R-:W-:Y:S03]  /*42c0*/  MUFU.EX2 R224, R224 ;  /* 0x000000e000e07308 */ /* 0x000fe60000000800 */
[----:B------:R-:W-:Y:S02]  /*42d0*/  FSEL R6, R6, -INF , !P0 ;  /* 0xff80000006067808 */ /* 0x000fe40004000000 */
[----:B------:R-:W-:Y:S04]  /*42e0*/  PLOP3.LUT P0, PT, PT, PT, UP4, 0x80, 0x0 ;  /* 0x000000000000781c */ /* 0x000fe80003f0f048 */
[----:B------:R-:W-:Y:S01]  /*42f0*/  ISETP.GT.AND P0, PT, R43, 0x1, P0 ;  /* 0x000000012b00780c */ /* 0x000fe20000704270 */
[--C-:B------:R-:W-:Y:S02]  /*4300*/  FFMA.FTZ R244, R6, c[0x0][0x29c], -R222.reuse ;  /* 0x0000a70006f47a23 */ /* 0x100fe400000108de */
[--C-:B------:R-:W-:Y:S01]  /*4310*/  FFMA.FTZ R6, R226, c[0x0][0x29c], -R223.reuse ;  /* 0x0000a700e2067a23 */ /* 0x100fe200000108df */
[----:B------:R-:W-:Y:S04]  /*4320*/  ISETP.LT.OR P0, PT, R200, 0x2, P0 ;  /* 0x00000002c800780c */ /* 0x000fe80000701670 */
[----:B------:R-:W-:Y:S02]  /*4330*/  FSEL R7, R7, -INF , !P0 ;  /* 0xff80000007077808 */ /* 0x000fe40004000000 */
[----:B------:R-:W-:Y:S03]  /*4340*/  PLOP3.LUT P0, PT, PT, PT, UP4, 0x80, 0x0 ;  /* 0x000000000000781c */ /* 0x000fe60003f0f048 */
[--C-:B------:R-:W-:Y:S01]  /*4350*/  FFMA.FTZ R245, R7, c[0x0][0x29c], -R222.reuse ;  /* 0x0000a70007f57a23 */ /* 0x100fe200000108de */
[----:B------:R-:W-:Y:S01]  /*4360*/  ISETP.GT.AND P0, PT, R43, 0x20, P0 ;  /* 0x000000202b00780c */ /* 0x000fe20000704270 */
[--C-:B------:R-:W-:Y:S02]  /*4370*/  FFMA.FTZ R7, R204, c[0x0][0x29c], -R223.reuse ;  /* 0x0000a700cc077a23 */ /* 0x100fe400000108df */
[----:B------:R-:W-:Y:S01]  /*4380*/  FFMA.FTZ R223, R3, c[0x0][0x29c], -R223 ;  /* 0x0000a70003df7a23 */ /* 0x000fe200000108df */
[----:B------:R-:W-:Y:S04]  /*4390*/  ISETP.LT.OR P0, PT, R200, 0x21, P0 ;  /* 0x00000021c800780c */ /* 0x000fe80000701670 */
[----:B------:R-:W-:Y:S01]  /*43a0*/  FSEL R18, R18, -INF , !P0 ;  /* 0xff80000012127808 */ /* 0x000fe20004000000 */
[----:B------:R-:W-:Y:S01]  /*43b0*/  MUFU.EX2 R223, R223 ;  /* 0x000000df00df7308 */ /* 0x000fe20000000800 */
[----:B------:R-:W-:Y:S03]  /*43c0*/  PLOP3.LUT P0, PT, PT, PT, UP4, 0x80, 0x0 ;  /* 0x000000000000781c */ /* 0x000fe60003f0f048 */
[--C-:B------:R-:W-:Y:S01]  /*43d0*/  FFMA.FTZ R252, R18, c[0x0][0x29c], -R222.reuse ;  /* 0x0000a70012fc7a23 */ /* 0x100fe200000108de */
[----:B------:R-:W-:Y:S04]  /*43e0*/  ISETP.GT.AND P0, PT, R43, 0x21, P0 ;  /* 0x000000212b00780c */ /* 0x000fe80000704270 */
[C---:B------:R-:W-:Y:S04]  /*43f0*/  ISETP.LT.OR P0, PT, R200.reuse, 0x22, P0 ;  /* 0x00000022c800780c */ /* 0x040fe80000701670 */
[----:B------:R-:W-:Y:S02]  /*4400*/  FSEL R19, R19, -INF , !P0 ;  /* 0xff80000013137808 */ /* 0x000fe40004000000 */
[----:B------:R-:W-:Y:S03]  /*4410*/  PLOP3.LUT P0, PT, PT, PT, UP4, 0x80, 0x0 ;  /* 0x000000000000781c */ /* 0x000fe60003f0f048 */
[--C-:B------:R-:W-:Y:S01]  /*4420*/  FFMA.FTZ R251, R19, c[0x0][0x29c], -R222.reuse ;  /* 0x0000a70013fb7a23 */ /* 0x100fe200000108de */
[C---:B------:R-:W-:Y:S04]  /*4430*/  ISETP.GT.AND P0, PT, R43.reuse, 0x40, P0 ;  /* 0x000000402b00780c */ /* 0x040fe80000704270 */
[----:B------:R-:W-:Y:S04]  /*4440*/  ISETP.LT.OR P0, PT, R200, 0x41, P0 ;  /* 0x00000041c800780c */ /* 0x000fe80000701670 */
[----:B------:R-:W-:Y:S02]  /*4450*/  FSEL R22, R22, -INF , !P0 ;  /* 0xff80000016167808 */ /* 0x000fe40004000000 */
        /* <DEDUP_REMOVED lines=12> */
[----:B------:R-:W-:Y:S02]  /*4520*/  ISETP.GT.AND P0, PT, R43, 0x61, P0 ;  /* 0x000000612b00780c */ /* 0x000fe40000704270 */
[C---:B------:R-:W-:Y:S02]  /*4530*/  HMMA.16816.F32.BF16 R40, R44.reuse, R180, RZ ;  /* 0x000000b42c28723c */ /* 0x040fe400000418ff */
[----:B------:R-:W-:Y:S04]  /*4540*/  ISETP.LT.OR P0, PT, R200, 0x62, P0 ;  /* 0x00000062c800780c */ /* 0x000fe80000701670 */
[----:B------:R-:W-:Y:S02]  /*4550*/  FSEL R35, R35, -INF , !P0 ;  /* 0xff80000023237808 */ /* 0x000fe40004000000 */
[-C--:B------:R-:W-:Y:S01]  /*4560*/  HMMA.16816.F32.BF16 R44, R44, R182.reuse, RZ ;  /* 0x000000b62c2c723c */ /* 0x080fe200000418ff */
[----:B------:R-:W-:Y:S03]  /*4570*/  PLOP3.LUT P0, PT, PT, PT, UP4, 0x80, 0x0 ;  /* 0x000000000000781c */ /* 0x000fe60003f0f048 */
[----:B------:R-:W-:Y:S01]  /*4580*/  FFMA.FTZ R222, R35, c[0x0][0x29c], -R222 ;  /* 0x0000a70023de7a23 */ /* 0x000fe200000108de */
[----:B------:R-:W-:Y:S03]  /*4590*/  ISETP.GT.AND P0, PT, R205, 0x1, P0 ;  /* 0x00000001cd00780c */ /* 0x000fe60000704270 */
[----:B------:R-:W-:Y:S01]  /*45a0*/  HMMA.16816.F32.BF16 R48, R48, R182, RZ ;  /* 0x000000b63030723c */ /* 0x000fe200000418ff */
[----:B------:R-:W-:Y:S01]  /*45b0*/  LDSM.16.M88.4 R180, [R202+0x1b080] ;  /* 0x01b08000cab4783b */ /* 0x000fe20000000200 */
[C---:B------:R-:W-:Y:S01]  /*45c0*/  ISETP.LT.OR P0, PT, R208.reuse, 0x2, P0 ;  /* 0x00000002d000780c */ /* 0x040fe20000701670 */
[----:B------:R-:W-:Y:S03]  /*45d0*/  MUFU.EX2 R222, R222 ;  /* 0x000000de00de7308 */ /* 0x000fe60000000800 */
[----:B------:R-:W-:Y:S02]  /*45e0*/  FSEL R3, R5, -INF , !P0 ;  /* 0xff80000005037808 */ /* 0x000fe40004000000 */
[-C--:B------:R-:W-:Y:S01]  /*45f0*/  HMMA.16816.F32.BF16 R8, R184, R188.reuse, R8 ;  /* 0x000000bcb808723c */ /* 0x080fe20000041808 */
[----:B------:R-:W-:Y:S04]  /*4600*/  PLOP3.LUT P0, PT, PT, PT, UP4, 0x80, 0x0 ;  /* 0x000000000000781c */ /* 0x000fe80003f0f048 */
[C---:B------:R-:W-:Y:S03]  /*4610*/  ISETP.GT.AND P0, PT, R205.reuse, RZ, P0 ;  /* 0x000000ffcd00720c */ /* 0x040fe60000704270 */
[C---:B------:R-:W-:Y:S04]  /*4620*/  HMMA.16816.F32.BF16 R12, R192.reuse, R188, R12 ;  /* 0x000000bcc00c723c */ /* 0x040fe8000004180c */
[----:B------:R-:W-:Y:S04]  /*4630*/  ISETP.LT.OR P0, PT, R208, 0x1, P0 ;  /* 0x00000001d000780c */ /* 0x000fe80000701670 */
[-C--:B------:R-:W-:Y:S04]  /*4640*/  HMMA.16816.F32.BF16 R24, R192, R190.reuse, R24 ;  /* 0x000000bec018723c */ /* 0x080fe80000041818 */
[----:B------:R-:W-:Y:S02]  /*4650*/  FSEL R200, R4, -INF , !P0 ;  /* 0xff80000004c87808 */ /* 0x000fe40004000000 */
[----:B------:R-:W-:Y:S02]  /*4660*/  PLOP3.LUT P0, PT, PT, PT, UP4, 0x80, 0x0 ;  /* 0x000000000000781c */ /* 0x000fe40003f0f048 */
[C---:B------:R-:W-:Y:S04]  /*4670*/  HMMA.16816.F32.BF16 R28, R184.reuse, R190, R28 ;  /* 0x000000beb81c723c */ /* 0x040fe8000004181c */
[C---:B------:R-:W-:Y:S03]  /*4680*/  ISETP.GT.AND P0, PT, R205.reuse, 0x20, P0 ;  /* 0x00000020cd00780c */ /* 0x040fe60000704270 */
[----:B------:R-:W-:Y:S01]  /*4690*/  IMAD.MOV.U32 R190, RZ, RZ, R34 ;  /* 0x000000ffffbe7224 */ /* 0x000fe200078e0022 */
[-C--:B------:R-:W-:Y:S03]  /*46a0*/  HMMA.16816.F32.BF16 R36, R184, R196.reuse, R36 ;  /* 0x000000c4b824723c */ /* 0x080fe60000041824 */
[----:B------:R-:W-:Y:S04]  /*46b0*/  ISETP.LT.OR P0, PT, R208, 0x21, P0 ;  /* 0x00000021d000780c */ /* 0x000fe80000701670 */
[----:B------:R-:W-:Y:S01]  /*46c0*/  FSEL R204, R16, -INF , !P0 ;  /* 0xff80000010cc7808 */ /* 0x000fe20004000000 */
[C---:B------:R-:W-:Y:S01]  /*46d0*/  HMMA.16816.F32.BF16 R40, R192.reuse, R196, R40 ;  /* 0x000000c4c028723c */ /* 0x040fe20000041828 */
[----:B------:R-:W-:Y:S01]  /*46e0*/  PLOP3.LUT P0, PT, PT, PT, UP4, 0x80, 0x0 ;  /* 0x000000000000781c */ /* 0x000fe20003f0f048 */
[----:B------:R-:W-:Y:S03]  /*46f0*/  MUFU.EX2 R196, R233 ;  /* 0x000000e900c47308 */ /* 0x000fe60000000800 */
[----:B------:R-:W-:Y:S03]  /*4700*/  ISETP.GT.AND P0, PT, R205, 0x21, P0 ;  /* 0x00000021cd00780c */ /* 0x000fe60000704270 */
[-C--:B------:R-:W-:Y:S03]  /*4710*/  HMMA.16816.F32.BF16 R44, R192, R198.reuse, R44 ;  /* 0x000000c6c02c723c */ /* 0x080fe6000004182c */
[C---:B------:R-:W-:Y:S01]  /*4720*/  ISETP.LT.OR P0, PT, R208.reuse, 0x22, P0 ;  /* 0x00000022d000780c */ /* 0x040fe20000701670 */
[----:B------:R-:W-:Y:S03]  /*4730*/  MUFU.EX2 R193, R247 ;  /* 0x000000f700c17308 */ /* 0x000fe60000000800 */
[----:B------:R-:W-:Y:S01]  /*4740*/  FSEL R226, R17, -INF , !P0 ;  /* 0xff80000011e27808 */ /* 0x000fe20004000000 */
[----:B------:R-:W-:Y:S01]  /*4750*/  HMMA.16816.F32.BF16 R48, R184, R198, R48 ;  /* 0x000000c6b830723c */ /* 0x000fe20000041830 */
[----:B------:R-:W-:Y:S01]  /*4760*/  PLOP3.LUT P0, PT, PT, PT, UP4, 0x80, 0x0 ;  /* 0x000000000000781c */ /* 0x000fe20003f0f048 */
[----:B------:R-:W-:Y:S02]  /*4770*/  LDSM.16.M88.4 R16, [R212+0x8080] ;  /* 0x00808000d410783b */ /* 0x000fe40000000200 */
[----:B------:R-:W-:Y:S01]  /*4780*/  IMAD.MOV.U32 R194, RZ, RZ, R6 ;  /* 0x000000ffffc27224 */ /* 0x000fe200078e0006 */
[C---:B------:R-:W-:Y:S01]  /*4790*/  ISETP.GT.AND P0, PT, R205.reuse, 0x40, P0 ;  /* 0x00000040cd00780c */ /* 0x040fe20000704270 */
[----:B------:R-:W-:Y:S03]  /*47a0*/  MUFU.EX2 R186, R244 ;  /* 0x000000f400ba7308 */ /* 0x000fe60000000800 */
[----:B------:R-:W-:Y:S04]  /*47b0*/  ISETP.LT.OR P0, PT, R208, 0x41, P0 ;  /* 0x00000041d000780c */ /* 0x000fe80000701670 */
[----:B------:R-:W-:Y:S02]  /*47c0*/  FSEL R227, R20, -INF , !P0 ;  /* 0xff80000014e37808 */ /* 0x000fe40004000000 */
[----:B------:R-:W-:Y:S01]  /*47d0*/  PLOP3.LUT P0, PT, PT, PT, UP4, 0x80, 0x0 ;  /* 0x000000000000781c */ /* 0x000fe20003f0f048 */
[----:B------:R-:W-:Y:S03]  /*47e0*/  MUFU.EX2 R185, R190 ;  /* 0x000000be00b97308 */ /* 0x000fe60000000800 */
[----:B------:R-:W-:Y:S04]  /*47f0*/  ISETP.GT.AND P0, PT, R205, 0x41, P0 ;  /* 0x00000041cd00780c */ /* 0x000fe80000704270 */
[C---:B------:R-:W-:Y:S03]  /*4800*/  ISETP.LT.OR P0, PT, R208.reuse, 0x42, P0 ;  /* 0x00000042d000780c */ /* 0x040fe60000701670 */
[----:B------:R-:W-:Y:S01]  /*4810*/  MUFU.EX2 R190, R248 ;  /* 0x000000f800be7308 */ /* 0x000fe20000000800 */
[----:B------:R-:W-:Y:S02]  /*4820*/  FSEL R229, R21, -INF , !P0 ;  /* 0xff80000015e57808 */ /* 0x000fe40004000000 */
[----:B------:R-:W-:Y:S01]  /*4830*/  PLOP3.LUT P0, PT, PT, PT, UP4, 0x80, 0x0 ;  /* 0x000000000000781c */ /* 0x000fe20003f0f048 */
[----:B------:R-:W-:Y:S03]  /*4840*/  LDSM.16.M88.4 R20, [R202+0x19080] ;  /* 0x01908000ca14783b */ /* 0x000fe60000000200 */
[C---:B------:R-:W-:Y:S03]  /*4850*/  ISETP.GT.AND P0, PT, R205.reuse, 0x60, P0 ;  /* 0x00000060cd00780c */ /* 0x040fe60000704270 */
[----:B------:R-:W-:Y:S01]  /*4860*/  MUFU.EX2 R195, R246 ;  /* 0x000000f600c37308 */ /* 0x000fe20000000800 */
[----:B------:R-:W-:Y:S04]  /*4870*/  ISETP.LT.OR P0, PT, R208, 0x61, P0 ;  /* 0x00000061d000780c */ /* 0x000fe80000701670 */
[----:B------:R-:W-:Y:S02]  /*4880*/  FSEL R230, R32, -INF , !P0 ;  /* 0xff80000020e67808 */ /* 0x000fe40004000000 */
[----:B------:R-:W-:Y:S03]  /*4890*/  PLOP3.LUT P0, PT, PT, PT, UP4, 0x80, 0x0 ;  /* 0x000000000000781c */ /* 0x000fe60003f0f048 */
[----:B------:R-:W-:Y:S01]  /*48a0*/  MUFU.EX2 R184, R249 ;  /* 0x000000f900b87308 */ /* 0x000fe20000000800 */
[----:B------:R-:W-:Y:S04]  /*48b0*/  ISETP.GT.AND P0, PT, R205, 0x61, P0 ;  /* 0x00000061cd00780c */ /* 0x000fe80000704270 */
[----:B------:R-:W-:Y:S01]  /*48c0*/  ISETP.LT.OR P0, PT, R208, 0x62, P0 ;  /* 0x00000062d000780c */ /* 0x000fe20000701670 */
[----:B------:R-:W-:Y:S02]  /*48d0*/  IMAD.MOV.U32 R208, RZ, RZ, R7 ;  /* 0x000000ffffd07224 */ /* 0x000fe400078e0007 */
[----:B------:R-:W1:Y:S01]  /*48e0*/  LDSM.16.M88.4 R4, [R202+0x18080] ;  /* 0x01808000ca04783b */ /* 0x000e620000000200 */
[----:B------:R-:W-:Y:S01]  /*48f0*/  FSEL R205, R33, -INF , !P0 ;  /* 0xff80000021cd7808 */ /* 0x000fe20004000000 */
[----:B------:R-:W-:Y:S01]  /*4900*/  MUFU.EX2 R199, R231 ;  /* 0x000000e700c77308 */ /* 0x000fe20000000800 */
[----:B------:R-:W-:Y:S05]  /*4910*/  PLOP3.LUT P0, PT, PT, PT, UP0, 0x80, 0x0 ;  /* 0x000000000000781c */ /* 0x000fea0003f0f008 */
[----:B------:R-:W2:Y:S04]  /*4920*/  LDSM.16.M88.4 R32, [R212+0xa080] ;  /* 0x00a08000d420783b */ /* 0x000ea80000000200 */
[----:B------:R-:W-:Y:S10]  /*4930*/  MUFU.EX2 R194, R194 ;  /* 0x000000c200c27308 */ /* 0x000ff40000000800 */
[----:B------:R3:W-:Y:S01]  /*4940*/  MUFU.EX2 R187, R208 ;  /* 0x000000d000bb7308 */ /* 0x0007e20000000800 */
[-C--:B-1----:R-:W-:Y:S05]  /*4950*/  HMMA.16816.F32.BF16 R8, R4, R16.reuse, R8 ;  /* 0x000000100408723c */ /* 0x082fea0000041808 */
[----:B---3--:R-:W-:Y:S03]  /*4960*/  SEL R208, R221, 0xffffffe0, !P1 ;  /* 0xffffffe0ddd07807 */ /* 0x008fe60004800000 */
[C---:B------:R-:W-:Y:S08]  /*4970*/  HMMA.16816.F32.BF16 R12, R20.reuse, R16, R12 ;  /* 0x00000010140c723c */ /* 0x040ff0000004180c */
[-C--:B------:R-:W-:Y:S08]  /*4980*/  HMMA.16816.F32.BF16 R24, R20, R18.reuse, R24 ;  /* 0x000000121418723c */ /* 0x080ff00000041818 */
[C---:B------:R-:W-:Y:S01]  /*4990*/  HMMA.16816.F32.BF16 R28, R4.reuse, R18, R28 ;  /* 0x00000012041c723c */ /* 0x040fe2000004181c */
[----:B------:R-:W-:Y:S07]  /*49a0*/  LDSM.16.M88.4 R16, [R211+0x8080] ;  /* 0x00808000d310783b */ /* 0x000fee0000000200 */
[-C--:B--2---:R-:W-:Y:S08]  /*49b0*/  HMMA.16816.F32.BF16 R36, R4, R32.reuse, R36 ;  /* 0x000000200424723c */ /* 0x084ff00000041824 */
[C---:B------:R-:W-:Y:S08]  /*49c0*/  HMMA.16816.F32.BF16 R40, R20.reuse, R32, R40 ;  /* 0x000000201428723c */ /* 0x040ff00000041828 */
[-C--:B------:R-:W-:Y:S01]  /*49d0*/  HMMA.16816.F32.BF16 R44, R20, R34.reuse, R44 ;  /* 0x00000022142c723c */ /* 0x080fe2000004182c */
[----:B------:R-:W-:Y:S07]  /*49e0*/  LDSM.16.M88.4 R20, [R203+0x19080] ;  /* 0x01908000cb14783b */ /* 0x000fee0000000200 */
[----:B------:R-:W-:Y:S01]  /*49f0*/  HMMA.16816.F32.BF16 R48, R4, R34, R48 ;  /* 0x000000220430723c */ /* 0x000fe20000041830 */
[----:B------:R-:W1:Y:S08]  /*4a00*/  LDSM.16.M88.4 R4, [R203+0x18080] ;  /* 0x01808000cb04783b */ /* 0x000e700000000200 */
[----:B------:R-:W2:Y:S01]  /*4a10*/  LDSM.16.M88.4 R32, [R211+0xa080] ;  /* 0x00a08000d320783b */ /* 0x000ea20000000200 */
        /* <DEDUP_REMOVED lines=10> */
[----:B------:R1:W2:Y:S08]  /*4ac0*/  LDSM.16.M88.4 R4, [R0+0x2000] ;  /* 0x002000000004783b */ /* 0x0002b00000000200 */
[----:B------:R-:W3:Y:S03]  /*4ad0*/  LDSM.16.M88.4 R32, [R209+0xe080] ;  /* 0x00e08000d120783b */ /* 0x000ee60000000200 */
[--C-:B-1----:R-:W-:Y:S05]  /*4ae0*/  FFMA.FTZ R0, R3, c[0x0][0x29c], -R225.reuse ;  /* 0x0000a70003007a23 */ /* 0x102fea00000108e1 */
[----:B------:R-:W-:Y:S01]  /*4af0*/  LDS R3, [R228.X4+0x20280] ;  /* 0x02028000e4037984 */ /* 0x000fe20000004800 */
[----:B------:R1:W-:Y:S01]  /*4b00*/  MUFU.EX2 R2, R0 ;  /* 0x0000000000027308 */ /* 0x0003e20000000800 */
[-C--:B--2---:R-:W-:Y:S08]  /*4b10*/  HMMA.16816.F32.BF16 R8, R4, R16.reuse, R8 ;  /* 0x000000100408723c */ /* 0x084ff00000041808 */
[C---:B------:R-:W-:Y:S04]  /*4b20*/  HMMA.16816.F32.BF16 R12, R20.reuse, R16, R12 ;  /* 0x00000010140c723c */ /* 0x040fe8000004180c */
[--C-:B-1----:R-:W-:Y:S04]  /*4b30*/  FFMA.FTZ R0, R200, c[0x0][0x29c], -R225.reuse ;  /* 0x0000a700c8007a23 */ /* 0x102fe800000108e1 */
[-C--:B------:R-:W-:Y:S01]  /*4b40*/  HMMA.16816.F32.BF16 R24, R20, R18.reuse, R24 ;  /* 0x000000121418723c */ /* 0x080fe20000041818 */
[----:B------:R1:W2:Y:S07]  /*4b50*/  MUFU.EX2 R192, R0 ;  /* 0x0000000000c07308 */ /* 0x0002ae0000000800 */
[C---:B------:R-:W-:Y:S01]  /*4b60*/  HMMA.16816.F32.BF16 R28, R4.reuse, R18, R28 ;  /* 0x00000012041c723c */ /* 0x040fe2000004181c */
[----:B------:R-:W-:Y:S07]  /*4b70*/  LDSM.16.M88.4 R16, [R210+0xc080] ;  /* 0x00c08000d210783b */ /* 0x000fee0000000200 */
[-C--:B---3--:R-:W-:Y:S08]  /*4b80*/  HMMA.16816.F32.BF16 R36, R4, R32.reuse, R36 ;  /* 0x000000200424723c */ /* 0x088ff00000041824 */
[C---:B------:R-:W-:Y:S04]  /*4b90*/  HMMA.16816.F32.BF16 R40, R20.reuse, R32, R40 ;  /* 0x000000201428723c */ /* 0x040fe80000041828 */
[--C-:B-1----:R-:W-:Y:S04]  /*4ba0*/  FFMA.FTZ R0, R204, c[0x0][0x29c], -R225.reuse ;  /* 0x0000a700cc007a23 */ /* 0x102fe800000108e1 */
[-C--:B------:R-:W-:Y:S01]  /*4bb0*/  HMMA.16816.F32.BF16 R44, R20, R34.reuse, R44 ;  /* 0x00000022142c723c */ /* 0x080fe2000004182c */
[----:B------:R-:W-:Y:S01]  /*4bc0*/  LDSM.16.M88.4 R20, [R201+0x1b080] ;  /* 0x01b08000c914783b */ /* 0x000fe20000000200 */
[----:B------:R1:W-:Y:S06]  /*4bd0*/  MUFU.EX2 R198, R0 ;  /* 0x0000000000c67308 */ /* 0x0003ec0000000800 */
[----:B------:R-:W-:Y:S01]  /*4be0*/  HMMA.16816.F32.BF16 R48, R4, R34, R48 ;  /* 0x000000220430723c */ /* 0x000fe20000041830 */
[----:B------:R-:W3:Y:S08]  /*4bf0*/  LDSM.16.M88.4 R4, [R201+0x1a080] ;  /* 0x01a08000c904783b */ /* 0x000ef00000000200 */
[----:B------:R-:W4:Y:S03]  /*4c00*/  LDSM.16.M88.4 R32, [R210+0xe080] ;  /* 0x00e08000d220783b */ /* 0x000f260000000200 */
[--C-:B-1----:R-:W-:Y:S04]  /*4c10*/  FFMA.FTZ R0, R226, c[0x0][0x29c], -R225.reuse ;  /* 0x0000a700e2007a23 */ /* 0x102fe800000108e1 */
[----:B------:R1:W-:Y:S01]  /*4c20*/  MUFU.EX2 R197, R0 ;  /* 0x0000000000c57308 */ /* 0x0003e20000000800 */
[-C--:B---3--:R-:W-:Y:S03]  /*4c30*/  HMMA.16816.F32.BF16 R8, R4, R16.reuse, R8 ;  /* 0x000000100408723c */ /* 0x088fe60000041808 */
[--C-:B-1----:R-:W-:Y:S05]  /*4c40*/  FFMA.FTZ R0, R227, c[0x0][0x29c], -R225.reuse ;  /* 0x0000a700e3007a23 */ /* 0x102fea00000108e1 */
[C---:B------:R-:W-:Y:S01]  /*4c50*/  HMMA.16816.F32.BF16 R12, R20.reuse, R16, R12 ;  /* 0x00000010140c723c */ /* 0x040fe2000004180c */
[----:B------:R1:W-:Y:S07]  /*4c60*/  MUFU.EX2 R191, R0 ;  /* 0x0000000000bf7308 */ /* 0x0003ee0000000800 */
[-C--:B------:R-:W-:Y:S08]  /*4c70*/  HMMA.16816.F32.BF16 R24, R20, R18.reuse, R24 ;  /* 0x000000121418723c */ /* 0x080ff00000041818 */
[C---:B------:R-:W-:Y:S01]  /*4c80*/  HMMA.16816.F32.BF16 R28, R4.reuse, R18, R28 ;  /* 0x00000012041c723c */ /* 0x040fe2000004181c */
[----:B------:R-:W-:Y:S07]  /*4c90*/  LDSM.16.M88.4 R16, [R202+0x1a080] ;  /* 0x01a08000ca10783b */ /* 0x000fee0000000200 */
[-C--:B----4-:R-:W-:Y:S04]  /*4ca0*/  HMMA.16816.F32.BF16 R36, R4, R32.reuse, R36 ;  /* 0x000000200424723c */ /* 0x090fe80000041824 */
[--C-:B-1----:R-:W-:Y:S04]  /*4cb0*/  FFMA.FTZ R0, R229, c[0x0][0x29c], -R225.reuse ;  /* 0x0000a700e5007a23 */ /* 0x102fe800000108e1 */
[C---:B------:R-:W-:Y:S01]  /*4cc0*/  HMMA.16816.F32.BF16 R40, R20.reuse, R32, R40 ;  /* 0x000000201428723c */ /* 0x040fe20000041828 */
[----:B------:R1:W3:Y:S07]  /*4cd0*/  MUFU.EX2 R188, R0 ;  /* 0x0000000000bc7308 */ /* 0x0002ee0000000800 */
[-C--:B------:R-:W-:Y:S01]  /*4ce0*/  HMMA.16816.F32.BF16 R44, R20, R34.reuse, R44 ;  /* 0x00000022142c723c */ /* 0x080fe2000004182c */
[----:B------:R-:W4:Y:S07]  /*4cf0*/  LDSM.16.M88.4 R20, [R212+0xc080] ;  /* 0x00c08000d414783b */ /* 0x000f2e0000000200 */
[----:B------:R-:W-:Y:S01]  /*4d00*/  HMMA.16816.F32.BF16 R48, R4, R34, R48 ;  /* 0x000000220430723c */ /* 0x000fe20000041830 */
[----:B------:R-:W5:Y:S08]  /*4d10*/  LDSM.16.M88.4 R4, [R212+0xe080] ;  /* 0x00e08000d404783b */ /* 0x000f700000000200 */
[----:B------:R-:W-:Y:S03]  /*4d20*/  LDSM.16.M88.4 R32, [R211+0xc080] ;  /* 0x00c08000d320783b */ /* 0x000fe60000000200 */
[--C-:B-1----:R-:W-:Y:S02]  /*4d30*/  FFMA.FTZ R0, R230, c[0x0][0x29c], -R225.reuse ;  /* 0x0000a700e6007a23 */ /* 0x102fe400000108e1 */
[----:B------:R-:W-:Y:S02]  /*4d40*/  FFMA.FTZ R225, R205, c[0x0][0x29c], -R225 ;  /* 0x0000a700cde17a23 */ /* 0x000fe400000108e1 */
[----:B------:R1:W-:Y:S10]  /*4d50*/  MUFU.EX2 R189, R0 ;  /* 0x0000000000bd7308 */ /* 0x0003f40000000800 */
[----:B------:R-:W-:Y:S01]  /*4d60*/  MUFU.EX2 R225, R225 ;  /* 0x000000e100e17308 */ /* 0x000fe20000000800 */
[-C--:B----4-:R-:W-:Y:S01]  /*4d70*/  HMMA.16816.F32.BF16 R8, R16, R20.reuse, R8 ;  /* 0x000000141008723c */ /* 0x090fe20000041808 */
[----:B-1----:R-:W-:Y:S07]  /*4d80*/  LDS R0, [R228.X4+0x202a0] ;  /* 0x0202a000e4007984 */ /* 0x002fee0000004800 */
[C---:B------:R-:W-:Y:S08]  /*4d90*/  HMMA.16816.F32.BF16 R12, R180.reuse, R20, R12 ;  /* 0x00000014b40c723c */ /* 0x040ff0000004180c */
[-C--:B------:R-:W-:Y:S08]  /*4da0*/  HMMA.16816.F32.BF16 R24, R180, R22.reuse, R24 ;  /* 0x00000016b418723c */ /* 0x080ff00000041818 */
[C---:B------:R-:W-:Y:S01]  /*4db0*/  HMMA.16816.F32.BF16 R28, R16.reuse, R22, R28 ;  /* 0x00000016101c723c */ /* 0x040fe2000004181c */
[----:B------:R-:W1:Y:S07]  /*4dc0*/  LDSM.16.M88.4 R20, [R203+0x1a080] ;  /* 0x01a08000cb14783b */ /* 0x000e6e0000000200 */
[-C--:B-----5:R-:W-:Y:S08]  /*4dd0*/  HMMA.16816.F32.BF16 R36, R16, R4.reuse, R36 ;  /* 0x000000041024723c */ /* 0x0a0ff00000041824 */
[C---:B------:R-:W-:Y:S08]  /*4de0*/  HMMA.16816.F32.BF16 R40, R180.reuse, R4, R40 ;  /* 0x00000004b428723c */ /* 0x040ff00000041828 */
[-C--:B------:R-:W-:Y:S01]  /*4df0*/  HMMA.16816.F32.BF16 R44, R180, R6.reuse, R44 ;  /* 0x00000006b42c723c */ /* 0x080fe2000004182c */
[----:B------:R-:W4:Y:S07]  /*4e00*/  LDSM.16.M88.4 R180, [R203+0x1b080] ;  /* 0x01b08000cbb4783b */ /* 0x000f2e0000000200 */
[----:B------:R-:W-:Y:S01]  /*4e10*/  HMMA.16816.F32.BF16 R48, R16, R6, R48 ;  /* 0x000000061030723c */ /* 0x000fe20000041830 */
[----:B------:R-:W5:Y:S01]  /*4e20*/  LDSM.16.M88.4 R4, [R211+0xe080] ;  /* 0x00e08000d304783b */ /* 0x000f620000000200 */
[----:B------:R-:W2:Y:S06]  /*4e30*/  MUFU.EX2 R16, R245 ;  /* 0x000000f500107308 */ /* 0x000eac0000000800 */
[-C--:B-1----:R-:W-:Y:S04]  /*4e40*/  HMMA.16816.F32.BF16 R8, R20, R32.reuse, R8 ;  /* 0x000000201408723c */ /* 0x082fe80000041808 */
[----:B------:R-:W-:Y:S10]  /*4e50*/  MUFU.EX2 R17, R252 ;  /* 0x000000fc00117308 */ /* 0x000ff40000000800 */
[----:B------:R-:W1:Y:S10]  /*4e60*/  MUFU.EX2 R19, R251 ;  /* 0x000000fb00137308 */ /* 0x000e740000000800 */
[----:B------:R-:W-:Y:S01]  /*4e70*/  MUFU.EX2 R18, R250 ;  /* 0x000000fa00127308 */ /* 0x000fe20000000800 */
[C---:B----4-:R-:W-:Y:S04]  /*4e80*/  HMMA.16816.F32.BF16 R12, R180.reuse, R32, R12 ;  /* 0x00000020b40c723c */ /* 0x050fe8000004180c */
[--C-:B------:R-:W-:Y:S02]  /*4e90*/  FADD.FTZ R10, R10, -R0.reuse ;  /* 0x800000000a0a7221 */ /* 0x100fe40000010000 */
[--C-:B------:R-:W-:Y:S01]  /*4ea0*/  FADD.FTZ R11, R11, -R0.reuse ;  /* 0x800000000b0b7221 */ /* 0x100fe20000010000 */
[----:B--2---:R-:W-:Y:S01]  /*4eb0*/  F2FP.BF16.PACK_AB R33, R2, R192 ;  /* 0x000000c00221723e */ /* 0x004fe200000010ff */
[-C--:B------:R-:W-:Y:S04]  /*4ec0*/  HMMA.16816.F32.BF16 R24, R180, R34.reuse, R24 ;  /* 0x00000022b418723c */ /* 0x080fe80000041818 */
[----:B---3--:R-:W-:Y:S01]  /*4ed0*/  F2FP.BF16.PACK_AB R32, R188, R191 ;  /* 0x000000bfbc20723e */ /* 0x008fe200000010ff */
[----:B------:R-:W-:Y:S02]  /*4ee0*/  FMUL.FTZ R10, R186, R10 ;  /* 0x0000000aba0a7220 */ /* 0x000fe40000410000 */
[--C-:B------:R-:W-:Y:S01]  /*4ef0*/  FADD.FTZ R9, R9, -R3.reuse ;  /* 0x8000000309097221 */ /* 0x100fe20000010000 */
[C---:B------:R-:W-:Y:S04]  /*4f00*/  HMMA.16816.F32.BF16 R28, R20.reuse, R34, R28 ;  /* 0x00000022141c723c */ /* 0x040fe8000004181c */
[----:B------:R-:W-:Y:S02]  /*4f10*/  FMUL.FTZ R9, R2, R9 ;  /* 0x0000000902097220 */ /* 0x000fe40000410000 */
[----:B------:R-:W2:Y:S01]  /*4f20*/  LDS R2, [R228.X4+0x20300] ;  /* 0x02030000e4027984 */ /* 0x000ea20000004800 */
[--C-:B------:R-:W-:Y:S01]  /*4f30*/  FADD.FTZ R8, R8, -R3.reuse ;  /* 0x8000000308087221 */ /* 0x100fe20000010000 */
[-C--:B-----5:R-:W-:Y:S04]  /*4f40*/  HMMA.16816.F32.BF16 R36, R20, R4.reuse, R36 ;  /* 0x000000041424723c */ /* 0x0a0fe80000041824 */
[----:B------:R-:W-:Y:S02]  /*4f50*/  FMUL.FTZ R8, R192, R8 ;  /* 0x00000008c0087220 */ /* 0x000fe40000410000 */
[----:B------:R-:W-:Y:S02]  /*4f60*/  FMUL.FTZ R11, R16, R11 ;  /* 0x0000000b100b7220 */ /* 0x000fe40000410000 */
[C---:B------:R-:W-:Y:S04]  /*4f70*/  HMMA.16816.F32.BF16 R40, R180.reuse, R4, R40 ;  /* 0x00000004b428723c */ /* 0x040fe80000041828 */
[----:B------:R-:W-:Y:S02]  /*4f80*/  F2FP.BF16.PACK_AB R34, R9, R8 ;  /* 0x000000080922723e */ /* 0x000fe400000010ff */
[----:B------:R-:W-:Y:S02]  /*4f90*/  F2FP.BF16.PACK_AB R9, R193, R190 ;  /* 0x000000bec109723e */ /* 0x000fe400000010ff */
[-C--:B------:R-:W-:Y:S01]  /*4fa0*/  HMMA.16816.F32.BF16 R44, R180, R6.reuse, R44 ;  /* 0x00000006b42c723c */ /* 0x080fe2000004182c */
[----:B------:R-:W-:Y:S03]  /*4fb0*/  MUFU.EX2 R182, R241 ;  /* 0x000000f100b67308 */ /* 0x000fe60000000800 */
[--C-:B------:R-:W-:Y:S01]  /*4fc0*/  FADD.FTZ R30, R30, -R0.reuse ;  /* 0x800000001e1e7221 */ /* 0x100fe20000010000 */
[----:B------:R-:W-:Y:S01]  /*4fd0*/  F2FP.BF16.PACK_AB R5, R223, R187 ;  /* 0x000000bbdf05723e */ /* 0x000fe200000010ff */
[--C-:B------:R-:W-:Y:S02]  /*4fe0*/  FADD.FTZ R31, R31, -R0.reuse ;  /* 0x800000001f1f7221 */ /* 0x100fe40000010000 */
[----:B------:R-:W-:Y:S03]  /*4ff0*/  HMMA.16816.F32.BF16 R48, R20, R6, R48 ;  /* 0x000000061430723c */ /* 0x000fe60000041830 */
[----:B------:R-:W-:Y:S01]  /*5000*/  MUFU.EX2 R181, R240 ;  /* 0x000000f000b57308 */ /* 0x000fe20000000800 */
[--C-:B------:R-:W-:Y:S02]  /*5010*/  FADD.FTZ R38, R38, -R0.reuse ;  /* 0x8000000026267221 */ /* 0x100fe40000010000 */
[--C-:B------:R-:W-:Y:S01]  /*5020*/  FADD.FTZ R39, R39, -R0.reuse ;  /* 0x8000000027277221 */ /* 0x100fe20000010000 */
[----:B-1----:R-:W-:Y:S01]  /*5030*/  F2FP.BF16.PACK_AB R20, R19, R17 ;  /* 0x000000111314723e */ /* 0x002fe200000010ff */
[--C-:B------:R-:W-:Y:S01]  /*5040*/  FADD.FTZ R28, R28, -R3.reuse ;  /* 0x800000031c1c7221 */ /* 0x100fe20000010000 */
[----:B------:R-:W-:Y:S03]  /*5050*/  F2FP.BF16.PACK_AB R7, R196, R195 ;  /* 0x000000c3c407723e */ /* 0x000fe600000010ff */
[--C-:B------:R-:W-:Y:S01]  /*5060*/  FADD.FTZ R29, R29, -R3.reuse ;  /* 0x800000031d1d7221 */ /* 0x100fe20000010000 */
[----:B------:R-:W-:Y:S01]  /*5070*/  MUFU.EX2 R180, R239 ;  /* 0x000000ef00b47308 */ /* 0x000fe20000000800 */
[--C-:B------:R-:W-:Y:S01]  /*5080*/  FADD.FTZ R36, R36, -R3.reuse ;  /* 0x8000000324247221 */ /* 0x100fe20000010000 */
[----:B------:R-:W-:Y:S01]  /*5090*/  F2FP.BF16.PACK_AB R22, R225, R189 ;  /* 0x000000bde116723e */ /* 0x000fe200000010ff */
[--C-:B------:R-:W-:Y:S02]  /*50a0*/  FADD.FTZ R37, R37, -R3.reuse ;  /* 0x8000000325257221 */ /* 0x100fe40000010000 */
[----:B------:R-:W-:Y:S02]  /*50b0*/  FMUL.FTZ R4, R191, R36 ;  /* 0x00000024bf047220 */ /* 0x000fe40000410000 */
[----:B------:R-:W-:Y:S02]  /*50c0*/  FMUL.FTZ R36, R188, R37 ;  /* 0x00000025bc247220 */ /* 0x000fe40000410000 */
[C---:B------:R-:W-:Y:S01]  /*50d0*/  FMUL.FTZ R35, R197.reuse, R29 ;  /* 0x0000001dc5237220 */ /* 0x040fe20000410000 */
[----:B------:R-:W1:Y:S01]  /*50e0*/  MUFU.EX2 R37, R238 ;  /* 0x000000ee00257308 */ /* 0x000e620000000800 */
[--C-:B------:R-:W-:Y:S01]  /*50f0*/  FADD.FTZ R50, R50, -R0.reuse ;  /* 0x8000000032327221 */ /* 0x100fe20000010000 */
[----:B------:R-:W-:Y:S01]  /*5100*/  F2FP.BF16.PACK_AB R29, R197, R198 ;  /* 0x000000c6c51d723e */ /* 0x000fe200000010ff */
[----:B------:R-:W-:Y:S01]  /*5110*/  FADD.FTZ R51, R51, -R0 ;  /* 0x8000000033337221 */ /* 0x000fe20000010000 */
[----:B------:R-:W-:Y:S01]  /*5120*/  F2FP.BF16.PACK_AB R36, R36, R4 ;  /* 0x000000042424723e */ /* 0x000fe200000010ff */
[--C-:B------:R-:W-:Y:S01]  /*5130*/  FADD.FTZ R49, R49, -R3.reuse ;  /* 0x8000000331317221 */ /* 0x100fe20000010000 */
[----:B------:R-:W3:Y:S01]  /*5140*/  LDS R0, [R228.X4+0x20320] ;  /* 0x02032000e4007984 */ /* 0x000ee20000004800 */
[----:B------:R-:W-:Y:S01]  /*5150*/  FADD.FTZ R48, R48, -R3 ;  /* 0x8000000330307221 */ /* 0x000fe20000010000 */
[----:B------:R-:W-:Y:S01]  /*5160*/  F2FP.BF16.PACK_AB R3, R16, R186 ;  /* 0x000000ba1003723e */ /* 0x000fe200000010ff */
[----:B------:R-:W-:Y:S01]  /*5170*/  FMUL.FTZ R30, R17, R30 ;  /* 0x0000001e111e7220 */ /* 0x000fe20000410000 */
[----:B------:R-:W-:Y:S01]  /*5180*/  STS [R237+0x20480], R33 ;  /* 0x02048021ed007388 */ /* 0x000fe20000000800 */
[----:B------:R-:W-:Y:S01]  /*5190*/  FMUL.FTZ R19, R19, R31 ;  /* 0x0000001f13137220 */ /* 0x000fe20000410000 */
[----:B------:R-:W-:Y:S01]  /*51a0*/  F2FP.BF16.PACK_AB R16, R222, R185 ;  /* 0x000000b9de10723e */ /* 0x000fe200000010ff */
[--C-:B--2---:R-:W-:Y:S01]  /*51b0*/  FADD.FTZ R25, R25, -R2.reuse ;  /* 0x8000000219197221 */ /* 0x104fe20000010000 */
[----:B------:R2:W-:Y:S01]  /*51c0*/  STS [R237+0x20880], R3 ;  /* 0x02088003ed007388 */ /* 0x0005e20000000800 */
[--C-:B------:R-:W-:Y:S01]  /*51d0*/  FADD.FTZ R41, R41, -R2.reuse ;  /* 0x8000000229297221 */ /* 0x100fe20000010000 */
[----:B------:R-:W-:Y:S01]  /*51e0*/  F2FP.BF16.PACK_AB R19, R19, R30 ;  /* 0x0000001e1313723e */ /* 0x000fe200000010ff */
[--C-:B------:R-:W-:Y:S01]  /*51f0*/  FADD.FTZ R45, R45, -R2.reuse ;  /* 0x800000022d2d7221 */ /* 0x100fe20000010000 */
[----:B------:R-:W-:Y:S01]  /*5200*/  STS [R236], R29 ;  /* 0x0000001dec007388 */ /* 0x000fe20000000800 */
[--C-:B------:R-:W-:Y:S01]  /*5210*/  FADD.FTZ R12, R12, -R2.reuse ;  /* 0x800000020c0c7221 */ /* 0x100fe20000010000 */
[----:B------:R-:W-:Y:S01]  /*5220*/  MUFU.EX2 R31, R235 ;  /* 0x000000eb001f7308 */ /* 0x000fe20000000800 */
[--C-:B------:R-:W-:Y:S01]  /*5230*/  FADD.FTZ R13, R13, -R2.reuse ;  /* 0x800000020d0d7221 */ /* 0x100fe20000010000 */
[----:B------:R-:W-:Y:S01]  /*5240*/  STS [R236+0x400], R20 ;  /* 0x00040014ec007388 */ /* 0x000fe20000000800 */
[--C-:B------:R-:W-:Y:S01]  /*5250*/  FADD.FTZ R24, R24, -R2.reuse ;  /* 0x8000000218187221 */ /* 0x100fe20000010000 */
[----:B------:R-:W-:Y:S01]  /*5260*/  F2FP.BF16.PACK_AB R4, R194, R199 ;  /* 0x000000c7c204723e */ /* 0x000fe200000010ff */
[--C-:B------:R-:W-:Y:S01]  /*5270*/  FADD.FTZ R40, R40, -R2.reuse ;  /* 0x8000000228287221 */ /* 0x100fe20000010000 */
[----:B------:R-:W-:Y:S01]  /*5280*/  STS [R237+0x21480], R9 ;  /* 0x02148009ed007388 */ /* 0x000fe20000000800 */
[----:B------:R-:W-:Y:S01]  /*5290*/  FADD.FTZ R44, R44, -R2 ;  /* 0x800000022c2c7221 */ /* 0x000fe20000010000 */
[----:B-1----:R-:W-:Y:S01]  /*52a0*/  F2FP.BF16.PACK_AB R2, R37, R180 ;  /* 0x000000b42502723e */ /* 0x002fe200000010ff */
[----:B------:R-:W-:Y:S01]  /*52b0*/  FMUL.FTZ R38, R18, R38 ;  /* 0x0000002612267220 */ /* 0x000fe20000410000 */
[----:B------:R-:W1:Y:S01]  /*52c0*/  MUFU.EX2 R30, R234 ;  /* 0x000000ea001e7308 */ /* 0x000e620000000800 */
[----:B------:R-:W-:Y:S01]  /*52d0*/  F2FP.BF16.PACK_AB R18, R184, R18 ;  /* 0x00000012b812723e */ /* 0x000fe200000010ff */
[----:B------:R-:W-:Y:S01]  /*52e0*/  FMUL.FTZ R6, R193, R13 ;  /* 0x0000000dc1067220 */ /* 0x000fe20000410000 */
[----:B------:R-:W-:Y:S01]  /*52f0*/  F2FP.BF16.PACK_AB R17, R11, R10 ;  /* 0x0000000a0b11723e */ /* 0x000fe200000010ff */
[----:B------:R-:W-:Y:S02]  /*5300*/  FMUL.FTZ R28, R198, R28 ;  /* 0x0000001cc61c7220 */ /* 0x000fe40000410000 */
[----:B------:R-:W-:Y:S02]  /*5310*/  FMUL.FTZ R12, R190, R12 ;  /* 0x0000000cbe0c7220 */ /* 0x000fe40000410000 */
[----:B------:R-:W-:Y:S01]  /*5320*/  FMUL.FTZ R24, R195, R24 ;  /* 0x00000018c3187220 */ /* 0x000fe20000410000 */
[----:B--2---:R-:W-:Y:S01]  /*5330*/  F2FP.BF16.PACK_AB R3, R181, R182 ;  /* 0x000000b6b503723e */ /* 0x004fe200000010ff */
[----:B------:R-:W2:Y:S01]  /*5340*/  MUFU.EX2 R13, R232 ;  /* 0x000000e8000d7308 */ /* 0x000ea20000000800 */
[----:B------:R-:W-:Y:S01]  /*5350*/  F2FP.BF16.PACK_AB R35, R35, R28 ;  /* 0x0000001c2323723e */ /* 0x000fe200000010ff */
[----:B------:R-:W-:Y:S01]  /*5360*/  FMUL.FTZ R8, R196, R25 ;  /* 0x00000019c4087220 */ /* 0x000fe20000410000 */
[----:B------:R-:W-:Y:S01]  /*5370*/  F2FP.BF16.PACK_AB R6, R6, R12 ;  /* 0x0000000c0606723e */ /* 0x000fe200000010ff */
[----:B------:R4:W-:Y:S01]  /*5380*/  STS [R237+0x21880], R3 ;  /* 0x02188003ed007388 */ /* 0x0009e20000000800 */
[----:B------:R-:W-:Y:S02]  /*5390*/  FMUL.FTZ R21, R184, R39 ;  /* 0x00000027b8157220 */ /* 0x000fe40000410000 */
[--C-:B---3--:R-:W-:Y:S01]  /*53a0*/  FADD.FTZ R14, R14, -R0.reuse ;  /* 0x800000000e0e7221 */ /* 0x108fe20000010000 */
[----:B------:R1:W-:Y:S01]  /*53b0*/  STS [R236+0x1400], R2 ;  /* 0x00140002ec007388 */ /* 0x0003e20000000800 */
[--C-:B------:R-:W-:Y:S01]  /*53c0*/  FADD.FTZ R15, R15, -R0.reuse ;  /* 0x800000000f0f7221 */ /* 0x100fe20000010000 */
[----:B------:R-:W-:Y:S01]  /*53d0*/  F2FP.BF16.PACK_AB R8, R8, R24 ;  /* 0x000000180808723e */ /* 0x000fe200000010ff */
[----:B------:R-:W-:Y:S01]  /*53e0*/  FMUL.FTZ R14, R182, R14 ;  /* 0x0000000eb60e7220 */ /* 0x000fe20000410000 */
[----:B------:R-:W-:Y:S01]  /*53f0*/  STS [R236+0x1000], R7 ;  /* 0x00100007ec007388 */ /* 0x000fe20000000800 */
[----:B------:R-:W-:Y:S01]  /*5400*/  FMUL.FTZ R15, R181, R15 ;  /* 0x0000000fb50f7220 */ /* 0x000fe20000410000 */
[----:B------:R-:W-:Y:S01]  /*5410*/  F2FP.BF16.PACK_AB R21, R21, R38 ;  /* 0x000000261515723e */ /* 0x000fe200000010ff */
[--C-:B------:R-:W-:Y:S01]  /*5420*/  FADD.FTZ R27, R27, -R0.reuse ;  /* 0x800000001b1b7221 */ /* 0x100fe20000010000 */
[----:B------:R-:W-:Y:S01]  /*5430*/  STS [R237+0x22480], R32 ;  /* 0x02248020ed007388 */ /* 0x000fe20000000800 */
[--C-:B------:R-:W-:Y:S02]  /*5440*/  FADD.FTZ R26, R26, -R0.reuse ;  /* 0x800000001a1a7221 */ /* 0x100fe40000010000 */
[----:B------:R-:W-:Y:S01]  /*5450*/  FMUL.FTZ R48, R189, R48 ;  /* 0x00000030bd307220 */ /* 0x000fe20000410000 */
[----:B------:R-:W-:Y:S01]  /*5460*/  STS [R237+0x22880], R18 ;  /* 0x02288012ed007388 */ /* 0x000fe20000000800 */
[----:B------:R-:W-:Y:S02]  /*5470*/  FMUL.FTZ R26, R180, R26 ;  /* 0x0000001ab41a7220 */ /* 0x000fe40000410000 */
[----:B------:R-:W-:Y:S01]  /*5480*/  FMUL.FTZ R28, R225, R49 ;  /* 0x00000031e11c7220 */ /* 0x000fe20000410000 */
[----:B------:R-:W-:Y:S01]  /*5490*/  STS [R236+0x2000], R22 ;  /* 0x00200016ec007388 */ /* 0x000fe20000000800 */
[----:B------:R-:W-:Y:S02]  /*54a0*/  FMUL.FTZ R50, R185, R50 ;  /* 0x00000032b9327220 */ /* 0x000fe40000410000 */
[----:B------:R-:W-:Y:S01]  /*54b0*/  FMUL.FTZ R23, R222, R51 ;  /* 0x00000033de177220 */ /* 0x000fe20000410000 */
[----:B------:R-:W-:Y:S01]  /*54c0*/  STS [R236+0x2400], R16 ;  /* 0x00240010ec007388 */ /* 0x000fe20000000800 */
[----:B----4-:R-:W-:Y:S01]  /*54d0*/  FMUL.FTZ R3, R37, R27 ;  /* 0x0000001b25037220 */ /* 0x010fe20000410000 */
[----:B------:R-:W-:Y:S01]  /*54e0*/  F2FP.BF16.PACK_AB R28, R28, R48 ;  /* 0x000000301c1c723e */ /* 0x000fe200000010ff */
[--C-:B------:R-:W-:Y:S01]  /*54f0*/  FADD.FTZ R43, R43, -R0.reuse ;  /* 0x800000002b2b7221 */ /* 0x100fe20000010000 */
[----:B------:R3:W-:Y:S01]  /*5500*/  STS [R237+0x23480], R4 ;  /* 0x02348004ed007388 */ /* 0x0007e20000000800 */
[----:B-1----:R-:W-:Y:S01]  /*5510*/  F2FP.BF16.PACK_AB R2, R30, R31 ;  /* 0x0000001f1e02723e */ /* 0x002fe200000010ff */
[--C-:B------:R-:W-:Y:S01]  /*5520*/  FADD.FTZ R42, R42, -R0.reuse ;  /* 0x800000002a2a7221 */ /* 0x100fe20000010000 */
[----:B------:R-:W-:Y:S01]  /*5530*/  F2FP.BF16.PACK_AB R3, R3, R26 ;  /* 0x0000001a0303723e */ /* 0x000fe200000010ff */
[----:B------:R-:W-:Y:S01]  /*5540*/  FMUL.FTZ R40, R199, R40 ;  /* 0x00000028c7287220 */ /* 0x000fe20000410000 */
[----:B------:R-:W-:Y:S01]  /*5550*/  F2FP.BF16.PACK_AB R23, R23, R50 ;  /* 0x000000321717723e */ /* 0x000fe200000010ff */
[----:B------:R1:W-:Y:S01]  /*5560*/  STS [R237+0x23880], R2 ;  /* 0x02388002ed007388 */ /* 0x0003e20000000800 */
[----:B------:R-:W-:Y:S02]  /*5570*/  FMUL.FTZ R10, R194, R41 ;  /* 0x00000029c20a7220 */ /* 0x000fe40000410000 */
[----:B------:R-:W-:Y:S01]  /*5580*/  FMUL.FTZ R42, R31, R42 ;  /* 0x0000002a1f2a7220 */ /* 0x000fe20000410000 */
[----:B------:R-:W-:Y:S01]  /*5590*/  STS [R236+0x3000], R5 ;  /* 0x00300005ec007388 */ /* 0x000fe20000000800 */
[--C-:B------:R-:W-:Y:S01]  /*55a0*/  FADD.FTZ R46, R46, -R0.reuse ;  /* 0x800000002e2e7221 */ /* 0x100fe20000010000 */
[----:B------:R-:W-:Y:S01]  /*55b0*/  F2FP.BF16.PACK_AB R10, R10, R40 ;  /* 0x000000280a0a723e */ /* 0x000fe200000010ff */
[----:B------:R-:W-:Y:S02]  /*55c0*/  FADD.FTZ R47, R47, -R0 ;  /* 0x800000002f2f7221 */ /* 0x000fe40000010000 */
[----:B------:R-:W-:Y:S02]  /*55d0*/  FMUL.FTZ R44, R187, R44 ;  /* 0x0000002cbb2c7220 */ /* 0x000fe40000410000 */
[----:B------:R-:W-:Y:S02]  /*55e0*/  FMUL.FTZ R11, R223, R45 ;  /* 0x0000002ddf0b7220 */ /* 0x000fe40000410000 */
[----:B--2---:R-:W-:Y:S02]  /*55f0*/  FMUL.FTZ R46, R13, R46 ;  /* 0x0000002e0d2e7220 */ /* 0x004fe40000410000 */
[----:B------:R-:W-:Y:S01]  /*5600*/  FMUL.FTZ R47, R224, R47 ;  /* 0x0000002fe02f7220 */ /* 0x000fe20000410000 */
[----:B------:R-:W-:Y:S01]  /*5610*/  F2FP.BF16.PACK_AB R11, R11, R44 ;  /* 0x0000002c0b0b723e */ /* 0x000fe200000010ff */
[----:B------:R-:W-:Y:S02]  /*5620*/  IMAD.U32 R0, RZ, RZ, UR4 ;  /* 0x00000004ff007e24 */ /* 0x000fe4000f8e00ff */
[----:B---3--:R-:W-:Y:S02]  /*5630*/  FMUL.FTZ R4, R30, R43 ;  /* 0x0000002b1e047220 */ /* 0x008fe40000410000 */
[----:B------:R-:W-:Y:S03]  /*5640*/  IMAD R0, R0, 0x2000, R216 ;  /* 0x0000200000007824 */ /* 0x000fe600078e02d8 */
[----:B------:R-:W-:Y:S02]  /*5650*/  F2FP.BF16.PACK_AB R4, R4, R42 ;  /* 0x0000002a0404723e */ /* 0x000fe400000010ff */
[----:B-1----:R-:W-:Y:S05]  /*5660*/  F2FP.BF16.PACK_AB R2, R224, R13 ;  /* 0x0000000de002723e */ /* 0x002fea00000010ff */
[----:B------:R1:W-:Y:S04]  /*5670*/  STS [R236+0x3400], R2 ;  /* 0x00340002ec007388 */ /* 0x0003e80000000800 */
[----:B------:R-:W-:Y:S01]  /*5680*/  BAR.SYNC.DEFER_BLOCKING 0x0 ;  /* 0x0000000000007b1d */ /* 0x000fe20000010000 */
[----:B-1----:R-:W-:Y:S07]  /*5690*/  F2FP.BF16.PACK_AB R2, R15, R14 ;  /* 0x0000000e0f02723e */ /* 0x002fee00000010ff */
        /* <DEDUP_REMOVED lines=12> */
[----:B-1----:R-:W-:Y:S03]  /*5760*/  F2FP.BF16.PACK_AB R2, R47, R46 ;  /* 0x0000002e2f02723e */ /* 0x002fe600000010ff */
[----:B------:R-:W-:Y:S01]  /*5770*/  STS [R237+0x27480], R10 ;  /* 0x0274800aed007388 */ /* 0x000fe20000000800 */
[----:B--2---:R-:W-:Y:S02]  /*5780*/  IMAD.SHL.U32 R3, R0, 0x2, RZ ;  /* 0x0000000200037824 */ /* 0x004fe400078e00ff */
[----:B------:R-:W-:Y:S01]  /*5790*/  IMAD.SHL.U32 R0, R216, 0x2, RZ ;  /* 0x00000002d8007824 */ /* 0x000fe200078e00ff */
[----:B------:R-:W-:Y:S04]  /*57a0*/  STS [R237+0x27880], R4 ;  /* 0x02788004ed007388 */ /* 0x000fe80000000800 */
[----:B------:R-:W-:Y:S04]  /*57b0*/  STS [R236+0x7000], R11 ;  /* 0x0070000bec007388 */ /* 0x000fe80000000800 */
[----:B------:R1:W-:Y:S04]  /*57c0*/  STS [R236+0x7400], R2 ;  /* 0x00740002ec007388 */ /* 0x0003e80000000800 */
[----:B------:R-:W-:Y:S08]  /*57d0*/  LDSM.16.MT88.4 R4, [R207+0x20480] ;  /* 0x02048000cf04783b */ /* 0x000ff00000004200 */
[----:B------:R-:W2:Y:S08]  /*57e0*/  LDSM.16.MT88.4 R8, [R3+0x18080] ;  /* 0x018080000308783b */ /* 0x000eb00000004200 */
[----:B------:R-:W3:Y:S01]  /*57f0*/  LDSM.16.MT88.4 R12, [R206+0x20480] ;  /* 0x02048000ce0c783b */ /* 0x000ee20000004200 */
[----:B-1----:R-:W-:Y:S07]  /*5800*/  IMAD.SHL.U32 R2, R213, 0x2, RZ ;  /* 0x00000002d5027824 */ /* 0x002fee00078e00ff */
[----:B------:R-:W1:Y:S01]  /*5810*/  LDSM.16.MT88.4 R16, [R207+0x22480] ;  /* 0x02248000cf10783b */ /* 0x000e620000004200 */
[----:B------:R-:W-:Y:S07]  /*5820*/  IMAD.IADD R204, R2, 0x1, R208 ;  /* 0x0000000102cc7824 */ /* 0x000fee00078e02d0 */
[----:B------:R-:W4:Y:S08]  /*5830*/  LDSM.16.MT88.4 R20, [R206+0x22480] ;  /* 0x02248000ce14783b */ /* 0x000f300000004200 */
[----:B------:R-:W5:Y:S01]  /*5840*/  LDSM.16.MT88.4 R24, [R3+0x1a080] ;  /* 0x01a080000318783b */ /* 0x000f620000004200 */
[-C--:B--2---:R-:W-:Y:S07]  /*5850*/  HMMA.16816.F32.BF16 R52, R4, R8.reuse, R52 ;  /* 0x000000080434723c */ /* 0x084fee0000041834 */
[----:B------:R-:W-:Y:S01]  /*5860*/  LDSM.16.MT88.4 R28, [R207+0x20c80] ;  /* 0x020c8000cf1c783b */ /* 0x000fe20000004200 */
[-C--:B---3--:R-:W-:Y:S07]  /*5870*/  HMMA.16816.F32.BF16 R56, R12, R8.reuse, R56 ;  /* 0x000000080c38723c */ /* 0x088fee0000041838 */
[----:B------:R-:W2:Y:S01]  /*5880*/  LDSM.16.MT88.4 R32, [R3+0x18880] ;  /* 0x018880000320783b */ /* 0x000ea20000004200 */
[-C--:B-1----:R-:W-:Y:S07]  /*5890*/  HMMA.16816.F32.BF16 R60, R16, R8.reuse, R60 ;  /* 0x00000008103c723c */ /* 0x082fee000004183c */
[----:B------:R-:W1:Y:S01]  /*58a0*/  LDSM.16.MT88.4 R36, [R206+0x20c80] ;  /* 0x020c8000ce24783b */ /* 0x000e620000004200 */
        /* <DEDUP_REMOVED lines=25> */
[-C--:B--2---:R-:W-:Y:S01]  /*5a40*/  HMMA.16816.F32.BF16 R52, R28, R32.reuse, R52 ;  /* 0x000000201c34723c */ /* 0x084fe20000041834 */
[----:B------:R-:W2:Y:S07]  /*5a50*/  LDSM.16.MT88.4 R24, [R3+0x1b080] ;  /* 0x01b080000318783b */ /* 0x000eae0000004200 */
[-C--:B-1----:R-:W-:Y:S08]  /*5a60*/  HMMA.16816.F32.BF16 R56, R36, R32.reuse, R56 ;  /* 0x000000202438723c */ /* 0x082ff00000041838 */
[-C--:B---3--:R-:W-:Y:S08]  /*5a70*/  HMMA.16816.F32.BF16 R60, R40, R32.reuse, R60 ;  /* 0x00000020283c723c */ /* 0x088ff0000004183c */
[C---:B----4-:R-:W-:Y:S08]  /*5a80*/  HMMA.16816.F32.BF16 R64, R44.reuse, R32, R64 ;  /* 0x000000202c40723c */ /* 0x050ff00000041840 */
        /* <DEDUP_REMOVED lines=22> */
[-C--:B--2---:R-:W-:Y:S01]  /*5bf0*/  HMMA.16816.F32.BF16 R84, R4, R24.reuse, R84 ;  /* 0x000000180454723c */ /* 0x084fe20000041854 */
        /* <DEDUP_REMOVED lines=9> */
[-C--:B-1----:R-:W-:Y:S01]  /*5c90*/  HMMA.16816.F32.BF16 R52, R32, R180.reuse, R52 ;  /* 0x000000b42034723c */ /* 0x082fe20000041834 */
[----:B------:R2:W1:Y:S07]  /*5ca0*/  LDSM.16.M88.4 R28, [R2+0x25480] ;  /* 0x02548000021c783b */ /* 0x00046e0000000200 */
        /* <DEDUP_REMOVED lines=23> */
[----:B------:R-:W-:Y:S02]  /*5e20*/  USHF.L.U32 UR31, UR29, 0x6, URZ ;  /* 0x000000061d1f7899 */ /* 0x000fe4000800063f */
[----:B------:R-:W-:Y:S01]  /*5e30*/  USHF.R.S32.HI UR30, URZ, 0x1f, UR29 ;  /* 0x0000001f3f1e7899 */ /* 0x000fe2000801141d */
[----:B------:R-:W3:Y:S01]  /*5e40*/  LDL.64 R246, [R1+0x30] ;  /* 0x0000300001f67983 */ /* 0x000ee20000100a00 */
[----:B------:R-:W-:Y:S02]  /*5e50*/  USHF.R.S32.HI UR6, URZ, 0x1f, UR31 ;  /* 0x0000001f3f067899 */ /* 0x000fe4000801141f */
[----:B------:R-:W-:Y:S01]  /*5e60*/  IMAD.U32 R11, RZ, RZ, UR31 ;  /* 0x0000001fff0b7e24 */ /* 0x000fe2000f8e00ff */
[----:B------:R-:W4:Y:S03]  /*5e70*/  LDL.64 R230, [R1+0x28] ;  /* 0x0000280001e67983 */ /* 0x000f260000100a00 */
[----:B------:R-:W-:Y:S01]  /*5e80*/  IMAD.U32 R12, RZ, RZ, UR6 ;  /* 0x00000006ff0c7e24 */ /* 0x000fe2000f8e00ff */
[----:B------:R-:W5:Y:S01]  /*5e90*/  LDL.64 R244, [R1+0x18] ;  /* 0x0000180001f47983 */ /* 0x000f620000100a00 */
[----:B------:R-:W-:Y:S02]  /*5ea0*/  ULDC.64 UR6, c[0x0][0x208] ;  /* 0x0000820000067ab9 */ /* 0x000fe40000000a00 */
[----:B------:R-:W-:Y:S01]  /*5eb0*/  UIMAD UR30, UR30, UR6, URZ ;  /* 0x000000061e1e72a4 */ /* 0x000fe2000f8e023f */
[----:B------:R-:W3:Y:S01]  /*5ec0*/  LDL R13, [R1+0x44] ;  /* 0x00004400010d7983 */ /* 0x000ee20000100800 */
[----:B------:R-:W-:Y:S02]  /*5ed0*/  UIMAD.WIDE.U32 UR32, UR29, UR6, URZ ;  /* 0x000000061d2072a5 */ /* 0x000fe4000f8e003f */
[----:B------:R-:W-:Y:S01]  /*5ee0*/  UIMAD UR30, UR29, UR7, UR30 ;  /* 0x000000071d1e72a4 */ /* 0x000fe2000f8e021e */
[----:B------:R-:W1:Y:S01]  /*5ef0*/  S2R R7, SR_CTAID.Y ;  /* 0x0000000000077919 */ /* 0x000e620000002600 */
[----:B------:R-:W-:Y:S02]  /*5f00*/  USHF.L.U32 UR6, UR32, 0x6, URZ ;  /* 0x0000000620067899 */ /* 0x000fe4000800063f */
[----:B------:R-:W-:Y:S04]  /*5f10*/  UIADD3 UR30, UR33, UR30, URZ ;  /* 0x0000001e211e7290 */ /* 0x000fe8000fffe03f */
[----:B------:R-:W-:Y:S01]  /*5f20*/  USHF.L.U64.HI UR30, UR32, 0x6, UR30 ;  /* 0x00000006201e7899 */ /* 0x000fe2000801021e */
[----:B-1----:R-:W-:Y:S05]  /*5f30*/  SHF.R.S32.HI R6, RZ, 0x1f, R7 ;  /* 0x0000001fff067819 */ /* 0x002fea0000011407 */
[----:B------:R-:W-:Y:S04]  /*5f40*/  IMAD R6, R6, c[0x0][0x288], RZ ;  /* 0x0000a20006067a24 */ /* 0x000fe800078e02ff */
[C---:B------:R-:W-:Y:S02]  /*5f50*/  IMAD R6, R7.reuse, c[0x0][0x28c], R6 ;  /* 0x0000a30007067a24 */ /* 0x040fe400078e0206 */
[----:B--2---:R-:W-:Y:S02]  /*5f60*/  IMAD.MOV.U32 R4, RZ, RZ, R226 ;  /* 0x000000ffff047224 */ /* 0x004fe400078e00e2 */
[----:B------:R-:W-:Y:S04]  /*5f70*/  IMAD.MOV.U32 R5, RZ, RZ, R227 ;  /* 0x000000ffff057224 */ /* 0x000fe800078e00e3 */
[----:B------:R-:W-:Y:S04]  /*5f80*/  IMAD.WIDE.U32 R4, R7, c[0x0][0x288], R4 ;  /* 0x0000a20007047a25 */ /* 0x000fe800078e0004 */
[----:B------:R-:W-:Y:S01]  /*5f90*/  IMAD.IADD R6, R5, 0x1, R6 ;  /* 0x0000000105067824 */ /* 0x000fe200078e0206 */
[----:B------:R-:W-:Y:S01]  /*5fa0*/  IADD3 R11, P2, P0, R11, UR11, R4 ;  /* 0x0000000b0b0b7c10 */ /* 0x000fe2000f85e004 */
[----:B------:R-:W-:Y:S02]  /*5fb0*/  IMAD.U32 R5, RZ, RZ, UR22 ;  /* 0x00000016ff057e24 */ /* 0x000fe4000f8e00ff */
[----:B------:R-:W-:Y:S01]  /*5fc0*/  IMAD.U32 R7, RZ, RZ, UR18 ;  /* 0x00000012ff077e24 */ /* 0x000fe2000f8e00ff */
[----:B------:R-:W-:Y:S02]  /*5fd0*/  IADD3.X R12, R12, UR24, R6, P2, P0 ;  /* 0x000000180c0c7c10 */ /* 0x000fe400097e0406 */
[C---:B---3--:R-:W-:Y:S04]  /*5fe0*/  IADD3 R5, P2, P0, R246.reuse, UR6, R5 ;  /* 0x00000006f6057c10 */ /* 0x048fe8000f85e005 */
[C---:B----4-:R-:W-:Y:S02]  /*5ff0*/  IADD3.X R7, R231.reuse, UR30, R7, P2, P0 ;  /* 0x0000001ee7077c10 */ /* 0x050fe400097e0407 */
[----:B------:R-:W-:Y:S04]  /*6000*/  IADD3 R4, P0, R246, UR6, RZ ;  /* 0x00000006f6047c10 */ /* 0x000fe8000ff1e0ff */
[----:B------:R-:W-:Y:S02]  /*6010*/  IADD3.X R6, R231, UR30, RZ, P0, !PT ;  /* 0x0000001ee7067c10 */ /* 0x000fe400087fe4ff */
[C---:B------:R-:W-:Y:S04]  /*6020*/  LEA R8, P0, R4.reuse, c[0x0][0x1f0], 0x1 ;  /* 0x00007c0004087a11 */ /* 0x040fe800078008ff */
[----:B------:R-:W-:Y:S01]  /*6030*/  LEA.HI.X R9, R4, c[0x0][0x1f4], R6, 0x1, P0 ;  /* 0x00007d0004097a11 */ /* 0x000fe200000f0c06 */
[----:B------:R-:W-:Y:S01]  /*6040*/  IMAD.U32 R4, RZ, RZ, UR25 ;  /* 0x00000019ff047e24 */ /* 0x000fe2000f8e00ff */
[C---:B------:R-:W-:Y:S03]  /*6050*/  LEA R6, P0, R5.reuse, c[0x0][0x1f0], 0x1 ;  /* 0x00007c0005067a11 */ /* 0x040fe600078008ff */
[----:B------:R-:W-:Y:S01]  /*6060*/  IMAD R4, R4, 0x4000, R13 ;  /* 0x0000400004047824 */ /* 0x000fe200078e020d */
[----:B------:R-:W-:Y:S01]  /*6070*/  LEA.HI.X R7, R5, c[0x0][0x1f4], R7, 0x1, P0 ;  /* 0x00007d0005077a11 */ /* 0x000fe200000f0c07 */
[----:B------:R-:W-:Y:S01]  /*6080*/  IMAD.U32 R5, RZ, RZ, UR31 ;  /* 0x0000001fff057e24 */ /* 0x000fe2000f8e00ff */
[C---:B------:R-:W-:Y:S04]  /*6090*/  LEA R10, P0, R11.reuse, c[0x0][0x280], 0x2 ;  /* 0x0000a0000b0a7a11 */ /* 0x040fe800078010ff */
[----:B-----5:R-:W-:Y:S02]  /*60a0*/  IADD3 R5, -R244, c[0x0][0x168], -R5 ;  /* 0x00005a00f4057a10 */ /* 0x020fe40007ffe905 */
[----:B------:R-:W-:Y:S02]  /*60b0*/  LEA.HI.X R11, R11, c[0x0][0x284], R12, 0x2, P0 ;  /* 0x0000a1000b0b7a11 */ /* 0x000fe400000f140c */
[C---:B------:R-:W-:Y:S11]  /*60c0*/  ISETP.LT.OR P0, PT, R5.reuse, 0x1, !P5 ;  /* 0x000000010500780c */ /* 0x040ff60006f01670 */
[----:B------:R-:W-:Y:S02]  /*60d0*/  @!UPT UIADD3 URZ, URZ, URZ, URZ ;  /* 0x0000003f3f3ff290 */ /* 0x000fe4000fffe03f */
[----:B------:R-:W-:Y:S01]  /*60e0*/  @!PT LDS RZ, [RZ] ;  /* 0x00000000fffff984 */ /* 0x000fe20000000800 */
[----:B------:R-:W-:Y:S01]  /*60f0*/  @!PT LDS RZ, [RZ] ;  /* 0x00000000fffff984 */ /* 0x000fe20000000800 */
[----:B------:R-:W-:Y:S01]  /*6100*/  @!PT LDS RZ, [RZ] ;  /* 0x00000000fffff984 */ /* 0x000fe20000000800 */
[----:B------:R1:W-:Y:S01]  /*6110*/  LDGSTS.E.BYPASS.LTC128B.128 [R4], [R8.64], !P0 ;  /* 0x0000000008047fae */ /* 0x0003e2000c101d50 */
[C---:B------:R-:W-:Y:S11]  /*6120*/  ISETP.LT.OR P0, PT, R5.reuse, 0x1, !P4 ;  /* 0x000000010500780c */ /* 0x040ff60006701670 */
[----:B------:R-:W-:Y:S02]  /*6130*/  @!UPT UIADD3 URZ, URZ, URZ, URZ ;  /* 0x0000003f3f3ff290 */ /* 0x000fe4000fffe03f */
[----:B------:R1:W-:Y:S01]  /*6140*/  LDGSTS.E.BYPASS.LTC128B.128 [R4+0x2000], [R8.64+0x80], !P0 ;  /* 0x0200008008047fae */ /* 0x0003e2000c101d50 */
[C---:B------:R-:W-:Y:S11]  /*6150*/  ISETP.LT.OR P0, PT, R5.reuse, 0x21, !P5 ;  /* 0x000000210500780c */ /* 0x040ff60006f01670 */
[----:B------:R-:W-:Y:S02]  /*6160*/  @!UPT UIADD3 URZ, URZ, URZ, URZ ;  /* 0x0000003f3f3ff290 */ /* 0x000fe4000fffe03f */
[----:B------:R1:W-:Y:S01]  /*6170*/  LDGSTS.E.BYPASS.LTC128B.128 [R4+0x1000], [R6.64], !P0 ;  /* 0x0100000006047fae */ /* 0x0003e2000c101d50 */
[----:B------:R-:W-:Y:S11]  /*6180*/  ISETP.LT.OR P0, PT, R5, 0x21, !P4 ;  /* 0x000000210500780c */ /* 0x000ff60006701670 */
[----:B------:R-:W-:Y:S02]  /*6190*/  @!UPT UIADD3 URZ, URZ, URZ, URZ ;  /* 0x0000003f3f3ff290 */ /* 0x000fe4000fffe03f */
[----:B------:R1:W-:Y:S02]  /*61a0*/  LDGSTS.E.BYPASS.LTC128B.128 [R4+0x3000], [R6.64+0x80], !P0 ;  /* 0x0300008006047fae */ /* 0x0003e4000c101d50 */
[----:B-1----:R-:W-:Y:S04]  /*61b0*/  IMAD.U32 R4, RZ, RZ, UR25 ;  /* 0x00000019ff047e24 */ /* 0x002fe8000f8e00ff */
[----:B------:R-:W-:Y:S04]  /*61c0*/  @!P3 IMAD R4, R4, 0x40, R226 ;  /* 0x000000400404b824 */ /* 0x000fe800078e02e2 */
[----:B------:R-:W-:Y:S05]  /*61d0*/  @!P3 IMAD.SHL.U32 R4, R4, 0x4, RZ ;  /* 0x000000040404b824 */ /* 0x000fea00078e00ff */
[----:B------:R1:W-:Y:S02]  /*61e0*/  @!P3 LDGSTS.E.BYPASS.LTC128B.128 [R4+0x20280], [R10.64] ;  /* 0x202800000a04bfae */ /* 0x0003e4000b901d50 */
.L_x_1351:
[----:B-12-4-:R-:W2:Y:S01]  /*61f0*/  LDL.64 R8, [R1+0x20] ;  /* 0x0000200001087983 */ /* 0x016ea20000100a00 */
[----:B------:R-:W-:Y:S01]  /*6200*/  USHF.L.U32 UR29, UR10, 0xd, URZ ;  /* 0x0000000d0a1d7899 */ /* 0x000fe2000800063f */
[----:B------:R-:W-:Y:S01]  /*6210*/  IMAD.IADD R205, R2, 0x1, R214 ;  /* 0x0000000102cd7824 */ /* 0x000fe200078e02d6 */
[----:B------:R-:W-:Y:S02]  /*6220*/  ULDC.64 UR6, c[0x0][0x240] ;  /* 0x0000900000067ab9 */ /* 0x000fe40000000a00 */
[----:B------:R-:W1:Y:S01]  /*6230*/  S2R R224, SR_CTAID.Y ;  /* 0x0000000000e07919 */ /* 0x000e620000002600 */
[----:B------:R-:W-:Y:S02]  /*6240*/  USHF.R.S32.HI UR10, URZ, 0x1f, UR29 ;  /* 0x0000001f3f0a7899 */ /* 0x000fe4000801141d */
[----:B------:R-:W-:Y:S02]  /*6250*/  UIMAD UR6, UR5, UR6, URZ ;  /* 0x00000006050672a4 */ /* 0x000fe4000f8e023f */
[----:B------:R-:W-:Y:S01]  /*6260*/  LDSM.16.MT88.4 R184, [R0+0x1080] ;  /* 0x0010800000b8783b */ /* 0x000fe20000004200 */
[----:B------:R-:W-:Y:S02]  /*6270*/  UISETP.GE.AND UP0, UPT, UR28, UR12, UPT ;  /* 0x0000000c1c00728c */ /* 0x000fe4000bf06270 */
[----:B------:R-:W-:Y:S02]  /*6280*/  UIMAD UR6, UR9, UR7, UR6 ;  /* 0x00000007090672a4 */ /* 0x000fe4000f8e0206 */
[----:B------:R-:W3:Y:S01]  /*6290*/  LDSM.16.M88.4 R180, [R205+0x24480] ;  /* 0x02448000cdb4783b */ /* 0x000ee20000000200 */
[----:B------:R-:W-:Y:S02]  /*62a0*/  UISETP.GE.AND UP3, UPT, UR4, 0x1, UPT ;  /* 0x000000010400788c */ /* 0x000fe4000bf66270 */
[----:B------:R-:W-:Y:S02]  /*62b0*/  UIADD3 UR7, UR26, 0x1, URZ ;  /* 0x000000011a077890 */ /* 0x000fe4000fffe03f */
[----:B------:R-:W4:Y:S01]  /*62c0*/  LDSM.16.M88.4 R188, [R205+0x25480] ;  /* 0x02548000cdbc783b */ /* 0x000f220000000200 */
[----:B------:R-:W-:Y:S02]  /*62d0*/  UISETP.GE.AND UP2, UPT, UR26, 0x1, UPT ;  /* 0x000000011a00788c */ /* 0x000fe4000bf46270 */
[----:B------:R-:W-:Y:S02]  /*62e0*/  UISETP.GE.AND UP1, UPT, UR25, 0x1, UPT ;  /* 0x000000011900788c */ /* 0x000fe4000bf26270 */
[----:B------:R-:W5:Y:S01]  /*62f0*/  LDSM.16.MT88.4 R192, [R0+0x5080] ;  /* 0x0050800000c0783b */ /* 0x000f620000004200 */
[----:B------:R-:W-:Y:S04]  /*6300*/  USEL UR26, UR7, URZ, !UP2 ;  /* 0x0000003f071a7287 */ /* 0x000fe8000d000000 */
[----:B------:R-:W0:Y:S01]  /*6310*/  LDGDEPBAR ;  /* 0x00000000000079af */ /* 0x000e220000000000 */
[----:B-1----:R-:W-:Y:S05]  /*6320*/  SHF.R.S32.HI R4, RZ, 0x1f, R224 ;  /* 0x0000001fff047819 */ /* 0x002fea00000114e0 */
[----:B------:R-:W-:Y:S04]  /*6330*/  IMAD R6, R4, c[0x0][0x238], RZ ;  /* 0x00008e0004067a24 */ /* 0x000fe800078e02ff */
[C---:B------:R-:W-:Y:S02]  /*6340*/  IMAD R6, R224.reuse, c[0x0][0x23c], R6 ;  /* 0x00008f00e0067a24 */ /* 0x040fe400078e0206 */
[----:B--2---:R-:W-:Y:S04]  /*6350*/  IMAD.WIDE.U32 R4, R224, c[0x0][0x238], R8 ;  /* 0x00008e00e0047a25 */ /* 0x004fe800078e0008 */
[----:B------:R-:W-:Y:S02]  /*6360*/  IMAD.IADD R5, R5, 0x1, R6 ;  /* 0x0000000105057824 */ /* 0x000fe400078e0206 */
[----:B------:R-:W-:Y:S04]  /*6370*/  IMAD.U32 R6, RZ, RZ, UR9 ;  /* 0x00000009ff067e24 */ /* 0x000fe8000f8e00ff */
[----:B------:R-:W-:Y:S01]  /*6380*/  IMAD.WIDE.U32 R4, R6, c[0x0][0x240], R4 ;  /* 0x0000900006047a25 */ /* 0x000fe200078e0004 */
[----:B------:R-:W-:Y:S01]  /*6390*/  MOV R6, UR10 ;  /* 0x0000000a00067c02 */ /* 0x000fe20008000f00 */
[----:B------:R-:W-:Y:S03]  /*63a0*/  UMOV UR10, UR28 ;  /* 0x0000001c000a7c82 */ /* 0x000fe60008000000 */
[----:B------:R-:W-:Y:S01]  /*63b0*/  IADD3 R4, P0, R4, UR29, RZ ;  /* 0x0000001d04047c10 */ /* 0x000fe2000ff1e0ff */
[----:B------:R-:W-:Y:S03]  /*63c0*/  UIADD3 UR29, UR4, 0x1, URZ ;  /* 0x00000001041d7890 */ /* 0x000fe6000fffe03f */
[----:B------:R-:W-:Y:S01]  /*63d0*/  IADD3.X R5, R6, UR6, R5, P0, !PT ;  /* 0x0000000606057c10 */ /* 0x000fe200087fe405 */
[----:B------:R-:W-:Y:S01]  /*63e0*/  UIADD3 UR6, UR25, 0x1, URZ ;  /* 0x0000000119067890 */ /* 0x000fe2000fffe03f */
[C---:B------:R-:W-:Y:S01]  /*63f0*/  LEA R222, P0, R4.reuse, c[0x0][0x220], 0x2 ;  /* 0x0000880004de7a11 */ /* 0x040fe200078010ff */
[----:B------:R-:W-:Y:S02]  /*6400*/  USEL UR4, UR29, URZ, !UP3 ;  /* 0x0000003f1d047287 */ /* 0x000fe4000d800000 */
[----:B------:R-:W-:Y:S01]  /*6410*/  USEL UR25, UR6, URZ, !UP1 ;  /* 0x0000003f06197287 */ /* 0x000fe2000c800000 */
[----:B------:R-:W-:Y:S02]  /*6420*/  LEA.HI.X R223, R4, c[0x0][0x224], R5, 0x2, P0 ;  /* 0x0000890004df7a11 */ /* 0x000fe400000f1405 */
[-C--:B------:R-:W-:Y:S01]  /*6430*/  HMMA.16816.F32.BF16 R4, R36, R16.reuse, RZ ;  /* 0x000000102404723c */ /* 0x080fe200000418ff */
[----:B------:R-:W-:Y:S07]  /*6440*/  PLOP3.LUT P0, PT, PT, PT, UP0, 0x80, 0x0 ;  /* 0x000000000000781c */ /* 0x000fee0003f0f008 */
[C---:B------:R-:W-:Y:S08]  /*6450*/  HMMA.16816.F32.BF16 R8, R28.reuse, R16, RZ ;  /* 0x000000101c08723c */ /* 0x040ff000000418ff */
[-C--:B------:R-:W-:Y:S08]  /*6460*/  HMMA.16816.F32.BF16 R12, R28, R18.reuse, RZ ;  /* 0x000000121c0c723c */ /* 0x080ff000000418ff */
[C---:B------:R-:W-:Y:S08]  /*6470*/  HMMA.16816.F32.BF16 R16, R36.reuse, R18, RZ ;  /* 0x000000122410723c */ /* 0x040ff000000418ff */
[-C--:B------:R-:W-:Y:S08]  /*6480*/  HMMA.16816.F32.BF16 R20, R36, R40.reuse, RZ ;  /* 0x000000282414723c */ /* 0x080ff000000418ff */
[C---:B------:R-:W-:Y:S08]  /*6490*/  HMMA.16816.F32.BF16 R24, R28.reuse, R40, RZ ;  /* 0x000000281c18723c */ /* 0x040ff000000418ff */
[-C--:B------:R-:W-:Y:S08]  /*64a0*/  HMMA.16816.F32.BF16 R28, R28, R42.reuse, RZ ;  /* 0x0000002a1c1c723c */ /* 0x080ff000000418ff */
[----:B------:R-:W-:Y:S01]  /*64b0*/  HMMA.16816.F32.BF16 R32, R36, R42, RZ ;  /* 0x0000002a2420723c */ /* 0x000fe200000418ff */
[----:B------:R-:W-:Y:S07]  /*64c0*/  LDSM.16.MT88.4 R40, [R0+0x1880] ;  /* 0x001880000028783b */ /* 0x000fee0000004200 */
[-C--:B------:R-:W-:Y:S08]  /*64d0*/  HMMA.16816.F32.BF16 R4, R44, R48.reuse, R4 ;  /* 0x000000302c04723c */ /* 0x080ff00000041804 */
[C---:B------:R-:W-:Y:S07]  /*64e0*/  HMMA.16816.F32.BF16 R8, R196.reuse, R48, R8 ;  /* 0x00000030c408723c */ /* 0x040fee0000041808 */
[----:B------:R-:W-:Y:S01]  /*64f0*/  IADD3 R48, R208, R205, RZ ;  /* 0x000000cdd0307210 */ /* 0x000fe20007ffe0ff */
[-C--:B------:R-:W-:Y:S04]  /*6500*/  HMMA.16816.F32.BF16 R12, R196, R50.reuse, R12 ;  /* 0x00000032c40c723c */ /* 0x080fe8000004180c */
[----:B------:R-:W1:Y:S04]  /*6510*/  LDSM.16.M88.4 R36, [R48+0x24480] ;  /* 0x024480003024783b */ /* 0x000e680000000200 */
[C---:B------:R-:W-:Y:S01]  /*6520*/  HMMA.16816.F32.BF16 R16, R44.reuse, R50, R16 ;  /* 0x000000322c10723c */ /* 0x040fe20000041810 */
[----:B------:R-:W2:Y:S07]  /*6530*/  LDSM.16.M88.4 R48, [R48+0x25480] ;  /* 0x025480003030783b */ /* 0x000eae0000000200 */
[-C--:B------:R-:W-:Y:S08]  /*6540*/  HMMA.16816.F32.BF16 R20, R44, R200.reuse, R20 ;  /* 0x000000c82c14723c */ /* 0x080ff00000041814 */
[C---:B------:R-:W-:Y:S08]  /*6550*/  HMMA.16816.F32.BF16 R24, R196.reuse, R200, R24 ;  /* 0x000000c8c418723c */ /* 0x040ff00000041818 */
[-C--:B------:R-:W-:Y:S01]  /*6560*/  HMMA.16816.F32.BF16 R28, R196, R202.reuse, R28 ;  /* 0x000000cac41c723c */ /* 0x080fe2000004181c */
[----:B------:R-:W1:Y:S07]  /*6570*/  LDSM.16.MT88.4 R196, [R0+0x5880] ;  /* 0x0058800000c4783b */ /* 0x000e6e0000004200 */
[----:B------:R-:W-:Y:S01]  /*6580*/  HMMA.16816.F32.BF16 R32, R44, R202, R32 ;  /* 0x000000ca2c20723c */ /* 0x000fe20000041820 */
[----:B------:R-:W-:Y:S05]  /*6590*/  LDSM.16.M88.4 R44, [R2+0x26480] ;  /* 0x02648000022c783b */ /* 0x000fea0000000200 */
[----:B------:R-:W-:Y:S02]  /*65a0*/  LDSM.16.M88.4 R200, [R205+0x27480] ;  /* 0x02748000cdc8783b */ /* 0x000fe40000000200 */
[-C--:B---3--:R-:W-:Y:S08]  /*65b0*/  HMMA.16816.F32.BF16 R4, R180, R184.reuse, R4 ;  /* 0x000000b8b404723c */ /* 0x088ff00000041804 */
[C---:B----4-:R-:W-:Y:S08]  /*65c0*/  HMMA.16816.F32.BF16 R8, R188.reuse, R184, R8 ;  /* 0x000000b8bc08723c */ /* 0x050ff00000041808 */
[-C--:B------:R-:W-:Y:S08]  /*65d0*/  HMMA.16816.F32.BF16 R12, R188, R186.reuse, R12 ;  /* 0x000000babc0c723c */ /* 0x080ff0000004180c */
[C---:B------:R-:W-:Y:S01]  /*65e0*/  HMMA.16816.F32.BF16 R16, R180.reuse, R186, R16 ;  /* 0x000000bab410723c */ /* 0x040fe20000041810 */
[----:B------:R-:W3:Y:S07]  /*65f0*/  LDSM.16.MT88.4 R184, [R0+0x2080] ;  /* 0x0020800000b8783b */ /* 0x000eee0000004200 */
[-C--:B-----5:R-:W-:Y:S08]  /*6600*/  HMMA.16816.F32.BF16 R20, R180, R192.reuse, R20 ;  /* 0x000000c0b414723c */ /* 0x0a0ff00000041814 */
[C---:B------:R-:W-:Y:S08]  /*6610*/  HMMA.16816.F32.BF16 R24, R188.reuse, R192, R24 ;  /* 0x000000c0bc18723c */ /* 0x040ff00000041818 */
[-C--:B------:R-:W-:Y:S01]  /*6620*/  HMMA.16816.F32.BF16 R28, R188, R194.reuse, R28 ;  /* 0x000000c2bc1c723c */ /* 0x080fe2000004181c */
[----:B------:R4:W5:Y:S07]  /*6630*/  LDSM.16.M88.4 R188, [R2+0x27480] ;  /* 0x0274800002bc783b */ /* 0x00096e0000000200 */
[----:B------:R-:W-:Y:S01]  /*6640*/  HMMA.16816.F32.BF16 R32, R180, R194, R32 ;  /* 0x000000c2b420723c */ /* 0x000fe20000041820 */
[----:B------:R-:W3:Y:S05]  /*6650*/  LDSM.16.MT88.4 R180, [R0+0x6080] ;  /* 0x0060800000b4783b */ /* 0x000eea0000004200 */
[----:B------:R-:W-:Y:S02]  /*6660*/  LDSM.16.M88.4 R192, [R204+0x27480] ;  /* 0x02748000ccc0783b */ /* 0x000fe40000000200 */
[-C--:B-1----:R-:W-:Y:S08]  /*6670*/  HMMA.16816.F32.BF16 R4, R36, R40.reuse, R4 ;  /* 0x000000282404723c */ /* 0x082ff00000041804 */
[C---:B--2---:R-:W-:Y:S04]  /*6680*/  HMMA.16816.F32.BF16 R8, R48.reuse, R40, R8 ;  /* 0x000000283008723c */ /* 0x044fe80000041808 */
[----:B----4-:R-:W-:Y:S04]  /*6690*/  IADD3 R2, R214, R2, R208 ;  /* 0x00000002d6027210 */ /* 0x010fe80007ffe0d0 */
[-C--:B------:R-:W-:Y:S08]  /*66a0*/  HMMA.16816.F32.BF16 R12, R48, R42.reuse, R12 ;  /* 0x0000002a300c723c */ /* 0x080ff0000004180c */
[C---:B------:R-:W-:Y:S01]  /*66b0*/  HMMA.16816.F32.BF16 R16, R36.reuse, R42, R16 ;  /* 0x0000002a2410723c */ /* 0x040fe20000041810 */
[----:B------:R-:W-:Y:S07]  /*66c0*/  LDSM.16.M88.4 R40, [R204+0x26480] ;  /* 0x02648000cc28783b */ /* 0x000fee0000000200 */
[-C--:B------:R-:W-:Y:S08]  /*66d0*/  HMMA.16816.F32.BF16 R20, R36, R196.reuse, R20 ;  /* 0x000000c42414723c */ /* 0x080ff00000041814 */
[C---:B------:R-:W-:Y:S08]  /*66e0*/  HMMA.16816.F32.BF16 R24, R48.reuse, R196, R24 ;  /* 0x000000c43018723c */ /* 0x040ff00000041818 */
[-C--:B------:R-:W-:Y:S01]  /*66f0*/  HMMA.16816.F32.BF16 R28, R48, R198.reuse, R28 ;  /* 0x000000c6301c723c */ /* 0x080fe2000004181c */
[----:B------:R-:W1:Y:S07]  /*6700*/  LDSM.16.MT88.4 R48, [R0+0x2880] ;  /* 0x002880000030783b */ /* 0x000e6e0000004200 */
[----:B------:R-:W-:Y:S01]  /*6710*/  HMMA.16816.F32.BF16 R32, R36, R198, R32 ;  /* 0x000000c62420723c */ /* 0x000fe20000041820 */
[----:B------:R-:W2:Y:S05]  /*6720*/  LDSM.16.MT88.4 R36, [R0+0x6880] ;  /* 0x006880000024783b */ /* 0x000eaa0000004200 */
[----:B------:R-:W-:Y:S02]  /*6730*/  LDSM.16.MT88.4 R196, [R0+0x3080] ;  /* 0x0030800000c4783b */ /* 0x000fe40000004200 */
[-C--:B---3--:R-:W-:Y:S08]  /*6740*/  HMMA.16816.F32.BF16 R4, R44, R184.reuse, R4 ;  /* 0x000000b82c04723c */ /* 0x088ff00000041804 */
[C---:B-----5:R-:W-:Y:S08]  /*6750*/  HMMA.16816.F32.BF16 R8, R188.reuse, R184, R8 ;  /* 0x000000b8bc08723c */ /* 0x060ff00000041808 */
        /* <DEDUP_REMOVED lines=8> */
[----:B------:R-:W4:Y:S05]  /*67e0*/  LDSM.16.MT88.4 R44, [R0+0x7080] ;  /* 0x00708000002c783b */ /* 0x000f2a0000004200 */
[----:B------:R-:W-:Y:S02]  /*67f0*/  LDSM.16.MT88.4 R180, [R0+0x3880] ;  /* 0x0038800000b4783b */ /* 0x000fe40000004200 */
[-C--:B-1----:R-:W-:Y:S08]  /*6800*/  HMMA.16816.F32.BF16 R4, R40, R48.reuse, R4 ;  /* 0x000000302804723c */ /* 0x082ff00000041804 */
[C---:B------:R-:W-:Y:S08]  /*6810*/  HMMA.16816.F32.BF16 R8, R192.reuse, R48, R8 ;  /* 0x00000030c008723c */ /* 0x040ff00000041808 */
[-C--:B------:R-:W-:Y:S08]  /*6820*/  HMMA.16816.F32.BF16 R12, R192, R50.reuse, R12 ;  /* 0x00000032c00c723c */ /* 0x080ff0000004180c */
[C---:B------:R-:W-:Y:S01]  /*6830*/  HMMA.16816.F32.BF16 R16, R40.reuse, R50, R16 ;  /* 0x000000322810723c */ /* 0x040fe20000041810 */
[----:B------:R-:W1:Y:S07]  /*6840*/  LDSM.16.M88.4 R48, [R2+0x26480] ;  /* 0x026480000230783b */ /* 0x000e6e0000000200 */
[-C--:B--2---:R-:W-:Y:S08]  /*6850*/  HMMA.16816.F32.BF16 R20, R40, R36.reuse, R20 ;  /* 0x000000242814723c */ /* 0x084ff00000041814 */
[C---:B------:R-:W-:Y:S08]  /*6860*/  HMMA.16816.F32.BF16 R24, R192.reuse, R36, R24 ;  /* 0x00000024c018723c */ /* 0x040ff00000041818 */
[-C--:B------:R-:W-:Y:S08]  /*6870*/  HMMA.16816.F32.BF16 R28, R192, R38.reuse, R28 ;  /* 0x00000026c01c723c */ /* 0x080ff0000004181c */
[----:B------:R-:W-:Y:S01]  /*6880*/  HMMA.16816.F32.BF16 R32, R40, R38, R32 ;  /* 0x000000262820723c */ /* 0x000fe20000041820 */
[----:B------:R-:W2:Y:S05]  /*6890*/  LDSM.16.MT88.4 R36, [R0+0x7880] ;  /* 0x007880000024783b */ /* 0x000eaa0000004200 */
[----:B------:R-:W-:Y:S02]  /*68a0*/  LDSM.16.MT88.4 R40, [R206+0x24c80] ;  /* 0x024c8000ce28783b */ /* 0x000fe40000004200 */
[-C--:B---3--:R-:W-:Y:S08]  /*68b0*/  HMMA.16816.F32.BF16 R4, R184, R196.reuse, R4 ;  /* 0x000000c4b804723c */ /* 0x088ff00000041804 */
[C---:B------:R-:W-:Y:S08]  /*68c0*/  HMMA.16816.F32.BF16 R8, R200.reuse, R196, R8 ;  /* 0x000000c4c808723c */ /* 0x040ff00000041808 */
[-C--:B------:R-:W-:Y:S08]  /*68d0*/  HMMA.16816.F32.BF16 R12, R200, R198.reuse, R12 ;  /* 0x000000c6c80c723c */ /* 0x080ff0000004180c */
[C---:B------:R-:W-:Y:S08]  /*68e0*/  HMMA.16816.F32.BF16 R16, R184.reuse, R198, R16 ;  /* 0x000000c6b810723c */ /* 0x040ff00000041810 */
[-C--:B----4-:R-:W-:Y:S08]  /*68f0*/  HMMA.16816.F32.BF16 R20, R184, R44.reuse, R20 ;  /* 0x0000002cb814723c */ /* 0x090ff00000041814 */
[C---:B------:R-:W-:Y:S08]  /*6900*/  HMMA.16816.F32.BF16 R24, R200.reuse, R44, R24 ;  /* 0x0000002cc818723c */ /* 0x040ff00000041818 */
[-C--:B------:R-:W-:Y:S08]  /*6910*/  HMMA.16816.F32.BF16 R28, R200, R46.reuse, R28 ;  /* 0x0000002ec81c723c */ /* 0x080ff0000004181c */
[----:B------:R-:W-:Y:S01]  /*6920*/  HMMA.16816.F32.BF16 R32, R184, R46, R32 ;  /* 0x0000002eb820723c */ /* 0x000fe20000041820 */
[----:B------:R-:W-:Y:S07]  /*6930*/  LDSM.16.MT88.4 R44, [R206+0x26c80] ;  /* 0x026c8000ce2c783b */ /* 0x000fee0000004200 */
[-C--:B-1----:R-:W-:Y:S08]  /*6940*/  HMMA.16816.F32.BF16 R4, R48, R180.reuse, R4 ;  /* 0x000000b43004723c */ /* 0x082ff00000041804 */
[C---:B------:R-:W-:Y:S08]  /*6950*/  HMMA.16816.F32.BF16 R8, R188.reuse, R180, R8 ;  /* 0x000000b4bc08723c */ /* 0x040ff00000041808 */
[-C--:B------:R-:W-:Y:S07]  /*6960*/  HMMA.16816.F32.BF16 R12, R188, R182.reuse, R12 ;  /* 0x000000b6bc0c723c */ /* 0x080fee000004180c */
[----:B------:R-:W-:Y:S01]  /*6970*/  RED.E.ADD.F32.FTZ.RN.STRONG.GPU [R222.64], R4 ;  /* 0x00000004de00798e */ /* 0x000fe2000c10e790 */
[C---:B------:R-:W-:Y:S04]  /*6980*/  HMMA.16816.F32.BF16 R16, R48.reuse, R182, R16 ;  /* 0x000000b63010723c */ /* 0x040fe80000041810 */
[----:B------:R-:W-:Y:S04]  /*6990*/  RED.E.ADD.F32.FTZ.RN.STRONG.GPU [R222.64+0x400], R5 ;  /* 0x00040005de00798e */ /* 0x000fe8000c10e790 */
[-C--:B--2---:R-:W-:Y:S01]  /*69a0*/  HMMA.16816.F32.BF16 R20, R48, R36.reuse, R20 ;  /* 0x000000243014723c */ /* 0x084fe20000041814 */
        /* <DEDUP_REMOVED lines=55> */
[----:B------:R-:W1:Y:S07]  /*6d20*/  LDSM.16.MT88.4 R28, [R207+0x26c80] ;  /* 0x026c8000cf1c783b */ /* 0x000e6e0000004200 */
        /* <DEDUP_REMOVED lines=10> */
[-C--:B--2---:R-:W-:Y:S08]  /*6dd0*/  HMMA.16816.F32.BF16 R116, R32, R36.reuse, R116 ;  /* 0x000000242074723c */ /* 0x084ff00000041874 */
[-C--:B------:R-:W-:Y:S08]  /*6de0*/  HMMA.16816.F32.BF16 R120, R40, R36.reuse, R120 ;  /* 0x000000242878723c */ /* 0x080ff00000041878 */
[-C--:B-1----:R-:W-:Y:S08]  /*6df0*/  HMMA.16816.F32.BF16 R124, R28, R36.reuse, R124 ;  /* 0x000000241c7c723c */ /* 0x082ff0000004187c */
        /* <DEDUP_REMOVED lines=116> */
.L_x_1331:
[----:B------:R-:W-:Y:S01]  /*7540*/  USHF.L.U32 UR5, UR8, 0x7, URZ ;  /* 0x0000000708057899 */ /* 0x000fe2000800063f */
[----:B------:R-:W-:Y:S05]  /*7550*/  @P1 BRA `(.L_x_1353) ;  /* 0x00001d7000001947 */ /* 0x000fea0003800000 */
[----:B------:R-:W2:Y:S01]  /*7560*/  LDL.LU.64 R42, [R1+0x20] ;  /* 0x00002000012a7983 */ /* 0x000ea20000300a00 */
[----:B------:R-:W-:Y:S01]  /*7570*/  F2FP.BF16.PACK_AB R52, R53, R52 ;  /* 0x000000343534723e */ /* 0x000fe200000010ff */
[----:B------:R-:W-:Y:S01]  /*7580*/  ULDC UR4, c[0x0][0x2f0] ;  /* 0x0000bc0000047ab9 */ /* 0x000fe20000000800 */
[----:B------:R-:W-:Y:S01]  /*7590*/  F2FP.BF16.PACK_AB R54, R55, R54 ;  /* 0x000000363736723e */ /* 0x000fe200000010ff */
[----:B------:R-:W3:Y:S01]  /*75a0*/  S2R R46, SR_CTAID.Z ;  /* 0x00000000002e7919 */ /* 0x000ee20000002700 */
[----:B------:R-:W-:Y:S01]  /*75b0*/  F2FP.BF16.PACK_AB R80, R81, R80 ;  /* 0x000000505150723e */ /* 0x000fe200000010ff */
[----:B------:R-:W-:Y:S01]  /*75c0*/  UIADD3 UR4, -UR5, UR4, URZ ;  /* 0x0000000405047290 */ /* 0x000fe2000fffe13f */
[----:B------:R-:W-:Y:S01]  /*75d0*/  F2FP.BF16.PACK_AB R82, R83, R82 ;  /* 0x000000525352723e */ /* 0x000fe200000010ff */
[----:B------:R-:W-:Y:S01]  /*75e0*/  BSSY B0, `(.L_x_1354) ;  /* 0x00000d9000007945 */ /* 0x000fe20003800000 */
[----:B------:R-:W-:Y:S01]  /*75f0*/  F2FP.BF16.PACK_AB R56, R57, R56 ;  /* 0x000000383938723e */ /* 0x000fe200000010ff */
[----:B------:R-:W-:Y:S01]  /*7600*/  UISETP.LT.AND UP0, UPT, UR4, 0x80, UPT ;  /* 0x000000800400788c */ /* 0x000fe2000bf01270 */
[----:B------:R-:W-:-:S02]  /*7610*/  F2FP.BF16.PACK_AB R58, R59, R58 ;  /* 0x0000003a3b3a723e */ /* 0x000fc400000010ff */
[----:B------:R-:W-:Y:S01]  /*7620*/  F2FP.BF16.PACK_AB R76, R77, R76 ;  /* 0x0000004c4d4c723e */ /* 0x000fe200000010ff */
[----:B------:R-:W-:Y:S01]  /*7630*/  USEL UR4, UR4, 0x80, UP0 ;  /* 0x0000008004047887 */ /* 0x000fe20008000000 */
        /* <DEDUP_REMOVED lines=55> */
[----:B------:R-:W-:Y:S02]  /*79b0*/  SHF.R.S32.HI R44, RZ, 0x1f, R224 ;  /* 0x0000001fff2c7819 */ /* 0x000fe400000114e0 */
[----:B---3--:R-:W-:Y:S02]  /*79c0*/  SHF.R.S32.HI R47, RZ, 0x1f, R46 ;  /* 0x0000001fff2f7819 */ /* 0x008fe4000001142e */
[----:B--2---:R-:W-:-:S04]  /*79d0*/  SHF.R.S32.HI R5, RZ, 0x1f, R42 ;  /* 0x0000001fff057819 */ /* 0x004fc8000001142a */
[CC--:B------:R-:W-:Y:S02]  /*79e0*/  LEA.HI R3, R5.reuse, R42.reuse, RZ, 0x2 ;  /* 0x0000002a05037211 */ /* 0x0c0fe400078f10ff */
[CC--:B------:R-:W-:Y:S02]  /*79f0*/  LEA.HI R10, R5.reuse, R42.reuse, RZ, 0x4 ;  /* 0x0000002a050a7211 */ /* 0x0c0fe400078f20ff */
[--C-:B------:R-:W-:Y:S02]  /*7a00*/  SHF.R.S32.HI R4, RZ, 0x2, R3.reuse ;  /* 0x00000002ff047819 */ /* 0x100fe40000011403 */
[----:B------:R-:W-:Y:S02]  /*7a10*/  SHF.R.S32.HI R0, RZ, 0x1f, R3 ;  /* 0x0000001fff007819 */ /* 0x000fe40000011403 */
[----:B------:R-:W-:Y:S02]  /*7a20*/  LEA.HI R40, R5, R42, RZ, 0x7 ;  /* 0x0000002a05287211 */ /* 0x000fe400078f38ff */
[----:B------:R-:W-:-:S04]  /*7a30*/  LEA.HI R0, R0, R4, RZ, 0x3 ;  /* 0x0000000400007211 */ /* 0x000fc800078f18ff */
[----:B------:R-:W-:Y:S02]  /*7a40*/  LOP3.LUT R2, R0, 0xfffffff8, RZ, 0xc0, !PT ;  /* 0xfffffff800027812 */ /* 0x000fe400078ec0ff */
[----:B------:R-:W-:-:S03]  /*7a50*/  LEA.HI R0, R5, R42, RZ, 0x5 ;  /* 0x0000002a05007211 */ /* 0x000fc600078f28ff */
[----:B------:R-:W-:Y:S01]  /*7a60*/  IMAD.IADD R8, R4, 0x1, -R2 ;  /* 0x0000000104087824 */ /* 0x000fe200078e0a02 */
[----:B------:R-:W-:Y:S02]  /*7a70*/  LEA.HI R2, R5, R42, RZ, 0x6 ;  /* 0x0000002a05027211 */ /* 0x000fe400078f30ff */
[----:B-1----:R-:W-:Y:S02]  /*7a80*/  SHF.R.S32.HI R6, RZ, 0x5, R0 ;  /* 0x00000005ff067819 */ /* 0x002fe40000011400 */
[----:B------:R-:W-:Y:S02]  /*7a90*/  LOP3.LUT R4, R3, 0x3ffffffc, RZ, 0xc0, !PT ;  /* 0x3ffffffc03047812 */ /* 0x000fe400078ec0ff */
[----:B------:R-:W-:Y:S01]  /*7aa0*/  SHF.R.U32.HI R5, RZ, 0x3, R2 ;  /* 0x00000003ff057819 */ /* 0x000fe20000011602 */
[----:B------:R-:W-:Y:S01]  /*7ab0*/  IMAD.SHL.U32 R2, R8, 0x40, RZ ;  /* 0x0000004008027824 */ /* 0x000fe200078e00ff */
[----:B------:R-:W-:Y:S01]  /*7ac0*/  LEA.HI R0, R0, R6, RZ, 0x1 ;  /* 0x0000000600007211 */ /* 0x000fe200078f08ff */
[----:B------:R-:W-:Y:S01]  /*7ad0*/  IMAD.IADD R7, R42, 0x1, -R4 ;  /* 0x000000012a077824 */ /* 0x000fe200078e0a04 */
[----:B------:R-:W-:-:S02]  /*7ae0*/  LOP3.LUT R3, R10, 0xfffffff0, RZ, 0xc0, !PT ;  /* 0xfffffff00a037812 */ /* 0x000fc400078ec0ff */
[----:B------:R-:W-:Y:S02]  /*7af0*/  LOP3.LUT R4, R0, 0x1ffffe, RZ, 0xc0, !PT ;  /* 0x001ffffe00047812 */ /* 0x000fe400078ec0ff */
[----:B------:R-:W-:Y:S01]  /*7b00*/  LOP3.LUT R0, R2, 0x1c0, RZ, 0xc0, !PT ;  /* 0x000001c002007812 */ /* 0x000fe200078ec0ff */
[----:B------:R-:W-:Y:S01]  /*7b10*/  IMAD.IADD R2, R42, 0x1, -R3 ;  /* 0x000000012a027824 */ /* 0x000fe200078e0a03 */
[----:B------:R-:W-:Y:S01]  /*7b20*/  SHF.R.S32.HI R10, RZ, 0x4, R10 ;  /* 0x00000004ff0a7819 */ /* 0x000fe2000001140a */
[----:B------:R-:W-:Y:S01]  /*7b30*/  IMAD.IADD R4, R6, 0x1, -R4 ;  /* 0x0000000106047824 */ /* 0x000fe200078e0a04 */
[----:B------:R-:W-:Y:S01]  /*7b40*/  LOP3.LUT R5, R0, 0x18, R5, 0xf8, !PT ;  /* 0x0000001800057812 */ /* 0x000fe200078ef805 */
[----:B------:R-:W-:Y:S01]  /*7b50*/  IMAD.SHL.U32 R6, R2, 0x8, RZ ;  /* 0x0000000802067824 */ /* 0x000fe200078e00ff */
[----:B------:R-:W-:Y:S01]  /*7b60*/  SHF.R.U32.HI R0, RZ, 0x3, R0 ;  /* 0x00000003ff007819 */ /* 0x000fe20000011600 */
[----:B------:R-:W-:Y:S01]  /*7b70*/  IMAD R7, R4, 0x200, R7 ;  /* 0x0000020004077824 */ /* 0x000fe200078e0207 */
[----:B------:R-:W-:Y:S01]  /*7b80*/  BAR.SYNC.DEFER_BLOCKING 0x1, 0x100 ;  /* 0x0044000000007b1d */ /* 0x000fe20000010000 */
[----:B------:R-:W-:Y:S01]  /*7b90*/  LOP3.LUT P0, RZ, R8, 0x4, RZ, 0xc0, !PT ;  /* 0x0000000408ff7812 */ /* 0x000fe2000780c0ff */
[----:B------:R-:W-:Y:S01]  /*7ba0*/  IMAD.SHL.U32 R3, R10, 0x40, RZ ;  /* 0x000000400a037824 */ /* 0x000fe200078e00ff */
[----:B------:R-:W-:Y:S01]  /*7bb0*/  LOP3.LUT R0, R5, R0, RZ, 0x3c, !PT ;  /* 0x0000000005007212 */ /* 0x000fe200078e3cff */
[----:B------:R-:W-:Y:S01]  /*7bc0*/  IMAD.SHL.U32 R8, R40, 0x4, RZ ;  /* 0x0000000428087824 */ /* 0x000fe200078e00ff */
[----:B------:R-:W-:-:S02]  /*7bd0*/  SHF.R.S32.HI R4, RZ, 0x1f, R2 ;  /* 0x0000001fff047819 */ /* 0x000fc40000011402 */
[----:B------:R-:W-:Y:S01]  /*7be0*/  LOP3.LUT R3, R3, 0x1c0, RZ, 0xc0, !PT ;  /* 0x000001c003037812 */ /* 0x000fe200078ec0ff */
[----:B------:R-:W-:Y:S01]  /*7bf0*/  IMAD.U32 R0, R7, 0x2, R0 ;  /* 0x0000000207007824 */ /* 0x000fe200078e0000 */
[----:B------:R-:W-:Y:S02]  /*7c00*/  LEA.HI R2, R4, R2, RZ, 0x3 ;  /* 0x0000000204027211 */ /* 0x000fe400078f18ff */
[----:B------:R-:W-:Y:S01]  /*7c10*/  LOP3.LUT R4, R3, 0x38, R6, 0xf8, !PT ;  /* 0x0000003803047812 */ /* 0x000fe200078ef806 */
[----:B------:R-:W-:Y:S01]  /*7c20*/  IMAD.SHL.U32 R0, R0, 0x2, RZ ;  /* 0x0000000200007824 */ /* 0x000fe200078e00ff */
[----:B------:R-:W-:Y:S01]  /*7c30*/  SHF.R.U32.HI R7, RZ, 0x3, R3 ;  /* 0x00000003ff077819 */ /* 0x000fe20000011603 */
[----:B------:R-:W-:Y:S01]  /*7c40*/  IMAD.SHL.U32 R3, R2, 0x400, RZ ;  /* 0x0000040002037824 */ /* 0x000fe200078e00ff */
[----:B------:R-:W-:Y:S02]  /*7c50*/  LOP3.LUT R8, R8, 0x7ffffe00, RZ, 0xc0, !PT ;  /* 0x7ffffe0008087812 */ /* 0x000fe400078ec0ff */
[----:B------:R-:W-:-:S02]  /*7c60*/  IADD3 R2, R0, 0x40, RZ ;  /* 0x0000004000027810 */ /* 0x000fc40007ffe0ff */
[----:B------:R-:W-:Y:S02]  /*7c70*/  @P0 IADD3 R2, R0, -0x40, RZ ;  /* 0xffffffc000020810 */ /* 0x000fe40007ffe0ff */
[----:B------:R-:W-:Y:S02]  /*7c80*/  LOP3.LUT R7, R4, R7, RZ, 0x3c, !PT ;  /* 0x0000000704077212 */ /* 0x000fe400078e3cff */
[----:B------:R-:W-:Y:S01]  /*7c90*/  LOP3.LUT R5, R3, 0x7fffe000, RZ, 0xc0, !PT ;  /* 0x7fffe00003057812 */ /* 0x000fe200078ec0ff */
[----:B------:R-:W-:Y:S01]  /*7ca0*/  STS [R0+0x8080], R52 ;  /* 0x0080803400007388 */ /* 0x000fe20000000800 */
[----:B------:R-:W-:Y:S02]  /*7cb0*/  F2FP.BF16.PACK_AB R4, R165, R164 ;  /* 0x000000a4a504723e */ /* 0x000fe400000010ff */
[----:B------:R-:W-:Y:S01]  /*7cc0*/  F2FP.BF16.PACK_AB R3, R167, R166 ;  /* 0x000000a6a703723e */ /* 0x000fe200000010ff */
[----:B------:R-:W-:Y:S01]  /*7cd0*/  STS [R0+0x8480], R54 ;  /* 0x0084803600007388 */ /* 0x000fe20000000800 */
[----:B------:R-:W-:-:S02]  /*7ce0*/  IADD3 R5, R7, R5, R8 ;  /* 0x0000000507057210 */ /* 0x000fc40007ffe008 */
[----:B------:R-:W-:Y:S01]  /*7cf0*/  ISETP.GE.AND P1, PT, R10, UR4, PT ;  /* 0x000000040a007c0c */ /* 0x000fe2000bf26270 */
[----:B------:R-:W-:Y:S01]  /*7d00*/  STS [R2+0x8080], R80 ;  /* 0x0080805002007388 */ /* 0x000fe20000000800 */
[----:B------:R-:W-:Y:S02]  /*7d10*/  SHF.R.S32.HI R7, RZ, 0x1f, R6 ;  /* 0x0000001fff077819 */ /* 0x000fe40000011406 */
[----:B------:R-:W-:Y:S01]  /*7d20*/  ISETP.GE.OR P0, PT, R6, c[0x0][0x324], P1 ;  /* 0x0000c90006007a0c */ /* 0x000fe20000f06670 */
[----:B------:R-:W-:Y:S01]  /*7d30*/  STS [R2+0x8480], R82 ;  /* 0x0084805202007388 */ /* 0x000fe20000000800 */
[----:B------:R-:W-:-:S03]  /*7d40*/  P2R R45, PR, RZ, 0x2 ;  /* 0x00000002ff2d7803 */ /* 0x000fc60000000000 */
        /* <DEDUP_REMOVED lines=59> */
[----:B------:R3:W-:Y:S01]  /*8100*/  STS [R2+0x7480], R3 ;  /* 0x0074800302007388 */ /* 0x0007e20000000800 */
[----:B-1----:R-:W-:Y:S01]  /*8110*/  SHF.R.S32.HI R11, RZ, 0x1f, R10 ;  /* 0x0000001fff0b7819 */ /* 0x002fe2000001140a */
[----:B--2---:R-:W-:-:S02]  /*8120*/  IMAD.SHL.U32 R0, R5, 0x2, RZ ;  /* 0x0000000205007824 */ /* 0x004fc400078e00ff */
[----:B------:R-:W-:Y:S01]  /*8130*/  BAR.SYNC.DEFER_BLOCKING 0x1, 0x100 ;  /* 0x0044000000007b1d */ /* 0x000fe20000010000 */
[----:B------:R-:W-:Y:S02]  /*8140*/  IMAD.U32 R5, RZ, RZ, UR8 ;  /* 0x00000008ff057e24 */ /* 0x000fe4000f8e00ff */
[----:B---3--:R-:W-:-:S04]  /*8150*/  IMAD R2, R44, c[0x0][0x338], RZ ;  /* 0x0000ce002c027a24 */ /* 0x008fc800078e02ff */
[C---:B------:R-:W-:Y:S02]  /*8160*/  IMAD R4, R224.reuse, c[0x0][0x33c], R2 ;  /* 0x0000cf00e0047a24 */ /* 0x040fe400078e0202 */
[----:B------:R-:W-:-:S04]  /*8170*/  IMAD.WIDE.U32 R2, R224, c[0x0][0x338], R6 ;  /* 0x0000ce00e0027a25 */ /* 0x000fc800078e0006 */
[----:B------:R-:W-:Y:S02]  /*8180*/  IMAD.IADD R3, R3, 0x1, R4 ;  /* 0x0000000103037824 */ /* 0x000fe400078e0204 */
[----:B------:R-:W-:Y:S02]  /*8190*/  IMAD R4, R47, c[0x0][0x340], RZ ;  /* 0x0000d0002f047a24 */ /* 0x000fe400078e02ff */
[C---:B------:R-:W-:Y:S01]  /*81a0*/  IMAD.WIDE.U32 R8, R46.reuse, c[0x0][0x340], R2 ;  /* 0x0000d0002e087a25 */ /* 0x040fe200078e0002 */
[----:B------:R1:W2:Y:S03]  /*81b0*/  LDS.128 R20, [R0+0x8880] ;  /* 0x0088800000147984 */ /* 0x0002a60000000c00 */
[----:B------:R-:W-:Y:S02]  /*81c0*/  IMAD R4, R46, c[0x0][0x344], R4 ;  /* 0x0000d1002e047a24 */ /* 0x000fe400078e0204 */
[----:B------:R-:W-:Y:S01]  /*81d0*/  IMAD.WIDE R2, R5, 0x80, R10 ;  /* 0x0000008005027825 */ /* 0x000fe200078e020a */
[----:B------:R1:W3:Y:S03]  /*81e0*/  LDS.128 R24, [R0+0x9080] ;  /* 0x0090800000187984 */ /* 0x0002e60000000c00 */
[----:B------:R-:W-:Y:S01]  /*81f0*/  IMAD.IADD R5, R9, 0x1, R4 ;  /* 0x0000000109057824 */ /* 0x000fe200078e0204 */
        /* <DEDUP_REMOVED lines=23> */
.L_x_1355:
[----:B--234-:R-:W-:Y:S05]  /*8370*/  BSYNC B0 ;  /* 0x0000000000007941 */ /* 0x01cfea0003800000 */
.L_x_1354:
[----:B-1----:R-:W-:Y:S01]  /*8380*/  IADD3 R0, R10, 0x10, RZ ;  /* 0x000000100a007810 */ /* 0x002fe20007ffe0ff */
[----:B------:R-:W-:Y:S03]  /*8390*/  BSSY B0, `(.L_x_1356) ;  /* 0x0000010000007945 */ /* 0x000fe60003800000 */
[----:B------:R-:W-:-:S04]  /*83a0*/  ISETP.GE.AND P0, PT, R0, UR4, PT ;  /* 0x0000000400007c0c */ /* 0x000fc8000bf06270 */
        /* <DEDUP_REMOVED lines=14> */
.L_x_1357:
[----:B------:R-:W-:Y:S05]  /*8490*/  BSYNC B0 ;  /* 0x0000000000007941 */ /* 0x000fea0003800000 */
.L_x_1356:
[----:B------:R-:W-:Y:S01]  /*84a0*/  IADD3 R0, R10, 0x20, RZ ;  /* 0x000000200a007810 */ /* 0x000fe20007ffe0ff */
[----:B------:R-:W-:Y:S03]  /*84b0*/  BSSY B0, `(.L_x_1358) ;  /* 0x000000f000007945 */ /* 0x000fe60003800000 */
[----:B------:R-:W-:-:S04]  /*84c0*/  ISETP.GE.AND P6, PT, R0, UR4, PT ;  /* 0x0000000400007c0c */ /* 0x000fc8000bfc6270 */
        /* <DEDUP_REMOVED lines=13> */
.L_x_1359:
[----:B------:R-:W-:Y:S05]  /*85a0*/  BSYNC B0 ;  /* 0x0000000000007941 */ /* 0x000fea0003800000 */
.L_x_1358:
        /* <DEDUP_REMOVED lines=16> */
.L_x_1361:
[----:B------:R-:W-:Y:S05]  /*86b0*/  BSYNC B0 ;  /* 0x0000000000007941 */ /* 0x000fea0003800000 */
.L_x_1360:
        /* <DEDUP_REMOVED lines=16> */
.L_x_1363:
[----:B------:R-:W-:Y:S05]  /*87c0*/  BSYNC B0 ;  /* 0x0000000000007941 */ /* 0x000fea0003800000 */
.L_x_1362:
        /* <DEDUP_REMOVED lines=16> */
.L_x_1365:
[----:B------:R-:W-:Y:S05]  /*88d0*/  BSYNC B0 ;  /* 0x0000000000007941 */ /* 0x000fea0003800000 */
.L_x_1364:
        /* <DEDUP_REMOVED lines=16> */
.L_x_1367:
[----:B------:R-:W-:Y:S05]  /*89e0*/  BSYNC B0 ;  /* 0x0000000000007941 */ /* 0x000fea0003800000 */
.L_x_1366:
[----:B------:R-:W-:Y:S01]  /*89f0*/  IADD3 R0, R10, 0x70, RZ ;  /* 0x000000700a007810 */ /* 0x000fe20007ffe0ff */
[----:B------:R-:W-:Y:S03]  /*8a00*/  BSSY B0, `(.L_x_1368) ;  /* 0x000000e000007945 */ /* 0x000fe60003800000 */
[----:B------:R-:W-:-:S04]  /*8a10*/  ISETP.GE.AND P1, PT, R0, UR4, PT ;  /* 0x0000000400007c0c */ /* 0x000fc8000bf26270 */
        /* <DEDUP_REMOVED lines=12> */
.L_x_1369:
[----:B------:R-:W-:Y:S05]  /*8ae0*/  BSYNC B0 ;  /* 0x0000000000007941 */ /* 0x000fea0003800000 */
.L_x_1368:
[----:B------:R-:W-:Y:S01]  /*8af0*/  ISETP.NE.AND P0, PT, R45, RZ, PT ;  /* 0x000000ff2d00720c */ /* 0x000fe20003f05270 */
[----:B------:R-:W-:Y:S01]  /*8b00*/  IMAD R0, R44, c[0x0][0x308], RZ ;  /* 0x0000c2002c007a24 */ /* 0x000fe200078e02ff */
[----:B------:R-:W-:Y:S01]  /*8b10*/  BSSY B0, `(.L_x_1370) ;  /* 0x0000012000007945 */ /* 0x000fe20003800000 */
[----:B--2---:R-:W-:Y:S01]  /*8b20*/  IMAD.WIDE.U32 R4, R224, c[0x0][0x308], R6 ;  /* 0x0000c200e0047a25 */ /* 0x004fe200078e0006 */
        /* <DEDUP_REMOVED lines=16> */
.L_x_1371:
[----:B------:R-:W-:Y:S05]  /*8c30*/  BSYNC B0 ;  /* 0x0000000000007941 */ /* 0x000fea0003800000 */
.L_x_1370:
[----:B------:R-:W-:Y:S01]  /*8c40*/  ISETP.NE.AND P0, PT, R16, RZ, PT ;  /* 0x000000ff1000720c */ /* 0x000fe20003f05270 */
[----:B------:R-:W-:Y:S03]  /*8c50*/  BSSY B0, `(.L_x_1372) ;  /* 0x000000e000007945 */ /* 0x000fe60003800000 */
[----:B------:R-:W-:-:S13]  /*8c60*/  ISETP.GE.OR P0, PT, R6, c[0x0][0x2f4], P0 ;  /* 0x0000bd0006007a0c */ /* 0x000fda0000706670 */
        /* <DEDUP_REMOVED lines=12> */
.L_x_1373:
[----:B------:R-:W-:Y:S05]  /*8d30*/  BSYNC B0 ;  /* 0x0000000000007941 */ /* 0x000fea0003800000 */
.L_x_1372:
        /* <DEDUP_REMOVED lines=14> */
.L_x_1375:
[----:B------:R-:W-:Y:S05]  /*8e20*/  BSYNC B0 ;  /* 0x0000000000007941 */ /* 0x000fea0003800000 */
.L_x_1374:
        /* <DEDUP_REMOVED lines=14> */
.L_x_1377:
[----:B------:R-:W-:Y:S05]  /*8f10*/  BSYNC B0 ;  /* 0x0000000000007941 */ /* 0x000fea0003800000 */
.L_x_1376:
        /* <DEDUP_REMOVED lines=14> */
.L_x_1379:
[----:B------:R-:W-:Y:S05]  /*9000*/  BSYNC B0 ;  /* 0x0000000000007941 */ /* 0x000fea0003800000 */
.L_x_1378:
        /* <DEDUP_REMOVED lines=14> */
.L_x_1381:
[----:B------:R-:W-:Y:S05]  /*90f0*/  BSYNC B0 ;  /* 0x0000000000007941 */ /* 0x000fea0003800000 */
.L_x_1380:
        /* <DEDUP_REMOVED lines=14> */
.L_x_1383:
[----:B------:R-:W-:Y:S05]  /*91e0*/  BSYNC B0 ;  /* 0x0000000000007941 */ /* 0x000fea0003800000 */
.L_x_1382:
        /* <DEDUP_REMOVED lines=14> */
.L_x_1353:
[----:B------:R-:W2:Y:S01]  /*92d0*/  LDL.LU.64 R2, [R1+0x20] ;  /* 0x0000200001027983 */ /* 0x000ea20000300a00 */
[----:B------:R-:W-:Y:S01]  /*92e0*/  ULDC UR4, c[0x0][0x2f0] ;  /* 0x0000bc0000047ab9 */ /* 0x000fe20000000800 */
[----:B------:R-:W-:Y:S01]  /*92f0*/  SHF.R.S32.HI R16, RZ, 0x1f, R224 ;  /* 0x0000001fff107819 */ /* 0x000fe200000114e0 */
[----:B------:R-:W-:Y:S01]  /*9300*/  UIADD3 UR4, -UR5, UR4, URZ ;  /* 0x0000000405047290 */ /* 0x000fe2000fffe13f */
[----:B------:R-:W3:Y:S01]  /*9310*/  S2R R19, SR_CTAID.Z ;  /* 0x0000000000137919 */ /* 0x000ee20000002700 */
[----:B------:R-:W-:Y:S01]  /*9320*/  BSSY B0, `(.L_x_1384) ;  /* 0x0000020000007945 */ /* 0x000fe20003800000 */
[----:B---3--:R-:W-:-:S05]  /*9330*/  SHF.R.S32.HI R20, RZ, 0x1f, R19 ;  /* 0x0000001fff147819 */ /* 0x008fca0000011413 */
[----:B------:R-:W-:-:S04]  /*9340*/  IMAD R8, R20, c[0x0][0x310], RZ ;  /* 0x0000c40014087a24 */ /* 0x000fc800078e02ff */
[----:B------:R-:W-:Y:S01]  /*9350*/  IMAD R8, R19, c[0x0][0x314], R8 ;  /* 0x0000c50013087a24 */ /* 0x000fe200078e0208 */
[----:B--2---:R-:W-:-:S04]  /*9360*/  SHF.R.S32.HI R0, RZ, 0x1f, R2 ;  /* 0x0000001fff007819 */ /* 0x004fc80000011402 */
[----:B-1----:R-:W-:Y:S01]  /*9370*/  LEA.HI R6, R0, R2, RZ, 0x4 ;  /* 0x0000000200067211 */ /* 0x002fe200078f20ff */
[----:B------:R-:W-:-:S03]  /*9380*/  IMAD R0, R16, c[0x0][0x308], RZ ;  /* 0x0000c20010007a24 */ /* 0x000fc600078e02ff */
[----:B------:R-:W-:Y:S01]  /*9390*/  LOP3.LUT R4, R6, 0x1ffffff0, RZ, 0xc0, !PT ;  /* 0x1ffffff006047812 */ /* 0x000fe200078ec0ff */
[----:B------:R-:W-:Y:S01]  /*93a0*/  IMAD R0, R224, c[0x0][0x30c], R0 ;  /* 0x0000c300e0007a24 */ /* 0x000fe200078e0200 */
[----:B------:R-:W-:-:S03]  /*93b0*/  SHF.R.S32.HI R6, RZ, 0x4, R6 ;  /* 0x00000004ff067819 */ /* 0x000fc60000011406 */
[----:B------:R-:W-:Y:S01]  /*93c0*/  IMAD.IADD R4, R2, 0x1, -R4 ;  /* 0x0000000102047824 */ /* 0x000fe200078e0a04 */
[----:B------:R-:W-:Y:S01]  /*93d0*/  ISETP.GE.AND P0, PT, R6, UR4, PT ;  /* 0x0000000406007c0c */ /* 0x000fe2000bf06270 */
[----:B------:R-:W-:Y:S01]  /*93e0*/  IMAD.U32 R2, RZ, RZ, UR8 ;  /* 0x00000008ff027e24 */ /* 0x000fe2000f8e00ff */
[----:B------:R-:W-:Y:S01]  /*93f0*/  SHF.R.S32.HI R7, RZ, 0x1f, R6 ;  /* 0x0000001fff077819 */ /* 0x000fe20000011406 */
[----:B------:R-:W-:Y:S01]  /*9400*/  IMAD.SHL.U32 R4, R4, 0x8, RZ ;  /* 0x0000000804047824 */ /* 0x000fe200078e00ff */
[----:B------:R-:W-:-:S03]  /*9410*/  P2R R17, PR, RZ, 0x1 ;  /* 0x00000001ff117803 */ /* 0x000fc60000000000 */
[----:B------:R-:W-:Y:S01]  /*9420*/  IMAD.WIDE R2, R2, 0x80, R6 ;  /* 0x0000008002027825 */ /* 0x000fe200078e0206 */
[----:B------:R-:W-:Y:S02]  /*9430*/  SHF.R.S32.HI R5, RZ, 0x1f, R4 ;  /* 0x0000001fff057819 */ /* 0x000fe40000011404 */
[----:B------:R-:W-:-:S03]  /*9440*/  ISETP.GE.OR P0, PT, R4, c[0x0][0x2f4], P0 ;  /* 0x0000bd0004007a0c */ /* 0x000fc60000706670 */
[----:B------:R-:W-:-:S05]  /*9450*/  IMAD.WIDE.U32 R10, R224, c[0x0][0x308], R4 ;  /* 0x0000c200e00a7a25 */ /* 0x000fca00078e0004 */
[----:B------:R-:W-:-:S05]  /*9460*/  IADD3 R11, R0, R11, RZ ;  /* 0x0000000b000b7210 */ /* 0x000fca0007ffe0ff */
        /* <DEDUP_REMOVED lines=11> */
.L_x_1385:
[----:B------:R-:W-:Y:S05]  /*9520*/  BSYNC B0 ;  /* 0x0000000000007941 */ /* 0x000fea0003800000 */
.L_x_1384:
[----:B------:R-:W-:Y:S01]  /*9530*/  IADD3 R0, R6, 0x10, RZ ;  /* 0x0000001006007810 */ /* 0x000fe20007ffe0ff */
        /* <DEDUP_REMOVED lines=16> */
.L_x_1387:
[----:B------:R-:W-:Y:S05]  /*9640*/  BSYNC B0 ;  /* 0x0000000000007941 */ /* 0x000fea0003800000 */
.L_x_1386:
        /* <DEDUP_REMOVED lines=16> */
.L_x_1389:
[----:B------:R-:W-:Y:S05]  /*9750*/  BSYNC B0 ;  /* 0x0000000000007941 */ /* 0x000fea0003800000 */
.L_x_1388:
        /* <DEDUP_REMOVED lines=16> */
.L_x_1391:
[----:B------:R-:W-:Y:S05]  /*9860*/  BSYNC B0 ;  /* 0x0000000000007941 */ /* 0x000fea0003800000 */
.L_x_1390:
        /* <DEDUP_REMOVED lines=16> */
.L_x_1393:
[----:B------:R-:W-:Y:S05]  /*9970*/  BSYNC B0 ;  /* 0x0000000000007941 */ /* 0x000fea0003800000 */
.L_x_1392:
        /* <DEDUP_REMOVED lines=16> */
.L_x_1395:
[----:B------:R-:W-:Y:S05]  /*9a80*/  BSYNC B0 ;  /* 0x0000000000007941 */ /* 0x000fea0003800000 */
.L_x_1394:
        /* <DEDUP_REMOVED lines=16> */
.L_x_1397:
[----:B------:R-:W-:Y:S05]  /*9b90*/  BSYNC B0 ;  /* 0x0000000000007941 */ /* 0x000fea0003800000 */
.L_x_1396:
[----:B------:R-:W-:Y:S01]  /*9ba0*/  IADD3 R6, R6, 0x70, RZ ;  /* 0x0000007006067810 */ /* 0x000fe20007ffe0ff */
[----:B------:R-:W-:Y:S03]  /*9bb0*/  BSSY B0, `(.L_x_1398) ;  /* 0x000000e000007945 */ /* 0x000fe60003800000 */
[----:B------:R-:W-:-:S04]  /*9bc0*/  ISETP.GE.AND P1, PT, R6, UR4, PT ;  /* 0x0000000406007c0c */ /* 0x000fc8000bf26270 */
        /* <DEDUP_REMOVED lines=12> */
.L_x_1399:
[----:B------:R-:W-:Y:S05]  /*9c90*/  BSYNC B0 ;  /* 0x0000000000007941 */ /* 0x000fea0003800000 */
.L_x_1398:
[----:B------:R-:W-:Y:S01]  /*9ca0*/  ISETP.NE.AND P0, PT, R17, RZ, PT ;  /* 0x000000ff1100720c */ /* 0x000fe20003f05270 */
[----:B------:R-:W-:Y:S01]  /*9cb0*/  IMAD R0, R16, c[0x0][0x338], RZ ;  /* 0x0000ce0010007a24 */ /* 0x000fe200078e02ff */
[----:B------:R-:W-:Y:S01]  /*9cc0*/  BSSY B0, `(.L_x_1400) ;  /* 0x0000012000007945 */ /* 0x000fe20003800000 */
[----:B------:R-:W-:Y:S01]  /*9cd0*/  IMAD.WIDE.U32 R8, R224, c[0x0][0x338], R4 ;  /* 0x0000ce00e0087a25 */ /* 0x000fe200078e0004 */
[----:B------:R-:W-:-:S03]  /*9ce0*/  ISETP.GE.OR P0, PT, R4, c[0x0][0x324], P0 ;  /* 0x0000c90004007a0c */ /* 0x000fc60000706670 */
        /* <DEDUP_REMOVED lines=15> */
.L_x_1401:
[----:B------:R-:W-:Y:S05]  /*9de0*/  BSYNC B0 ;  /* 0x0000000000007941 */ /* 0x000fea0003800000 */
.L_x_1400:
        /* <DEDUP_REMOVED lines=15> */
.L_x_1403:
[----:B------:R-:W-:Y:S05]  /*9ee0*/  BSYNC B0 ;  /* 0x0000000000007941 */ /* 0x000fea0003800000 */
.L_x_1402:
        /* <DEDUP_REMOVED lines=14> */
.L_x_1405:
[----:B------:R-:W-:Y:S05]  /*9fd0*/  BSYNC B0 ;  /* 0x0000000000007941 */ /* 0x000fea0003800000 */
.L_x_1404:
        /* <DEDUP_REMOVED lines=14> */
.L_x_1407:
[----:B------:R-:W-:Y:S05]  /*a0c0*/  BSYNC B0 ;  /* 0x0000000000007941 */ /* 0x000fea0003800000 */
.L_x_1406:
        /* <DEDUP_REMOVED lines=14> */
.L_x_1409:
[----:B------:R-:W-:Y:S05]  /*a1b0*/  BSYNC B0 ;  /* 0x0000000000007941 */ /* 0x000fea0003800000 */
.L_x_1408:
        /* <DEDUP_REMOVED lines=14> */
.L_x_1411:
[----:B------:R-:W-:Y:S05]  /*a2a0*/  BSYNC B0 ;  /* 0x0000000000007941 */ /* 0x000fea0003800000 */
.L_x_1410:
        /* <DEDUP_REMOVED lines=14> */
.L_x_1413:
[----:B------:R-:W-:Y:S05]  /*a390*/  BSYNC B0 ;  /* 0x0000000000007941 */ /* 0x000fea0003800000 */
.L_x_1412:
        /* <DEDUP_REMOVED lines=13> */
.L_x_1414:
        /* <DEDUP_REMOVED lines=9> */
.L_x_2326:


//--------------------- .text._ZN7cutlass13device_kernelIN5flash19enable_sm80_to_sm89INS1_16FlashAttnBwdSm80INS1_25CollectiveMainloopBwdSm80ILi2ELi2EN4cute5tupleIJNS5_1CILi64EEENS7_ILi128EEES9_EEENS_10bfloat16_tEfNS_4arch4Sm80ELb0ELb1ELb0ELb0ELb1ELb0ELb0ELb0ELi2ELi2ELi2ELi2ELb0EEENS1_21CollectiveEpilogueBwdISA_SB_SD_Li256ELb0ELb0ELi4EEENS1_19SingleTileSchedulerILb0ELb0ELb0ELi128EEEEEEEEEvNT_6ParamsE --------------------------
	.section	.text._ZN7cutlass13device_kernelIN5flash19enable_sm80_to_sm89INS1_16FlashAttnBwdSm80INS1_25CollectiveMainloopBwdSm80ILi2ELi2EN4cute5tupleIJNS5_1CILi64EEENS7_ILi128EEES9_EEENS_10bfloat16_tEfNS_4arch4Sm80ELb0ELb1ELb0ELb0ELb1ELb0ELb0ELb0ELi2ELi2ELi2ELi2ELb0EEENS1_21CollectiveEpilogueBwdISA_SB_SD_Li256ELb0ELb0ELi4EEENS1_19SingleTileSchedulerILb0ELb0ELb0ELi128EEEEEEEEEvNT_6ParamsE,"ax",@progbits
	.sectioninfo	@"SHI_REGISTERS=255"
	.align	128
.text._ZN7cutlass13device_kernelIN5flash19enable_sm80_to_sm89INS1_16FlashAttnBwdSm80INS1_25CollectiveMainloopBwdSm80ILi2ELi2EN4cute5tupleIJNS5_1CILi64EEENS7_ILi128EEES9_EEENS_10bfloat16_tEfNS_4arch4Sm80ELb0ELb1ELb0ELb0ELb1ELb0ELb0ELb0ELi2ELi2ELi2ELi2ELb0EEENS1_21CollectiveEpilogueBwdISA_SB_SD_Li256ELb0ELb0ELi4EEENS1_19SingleTileSchedulerILb0ELb0ELb0ELi128EEEEEEEEEvNT_6ParamsE:
        .type           _ZN7cutlass13device_kernelIN5flash19enable_sm80_to_sm89INS1_16FlashAttnBwdSm80INS1_25CollectiveMainloopBwdSm80ILi2ELi2EN4cute5tupleIJNS5_1CILi64EEENS7_ILi128EEES9_EEENS_10bfloat16_tEfNS_4arch4Sm80ELb0ELb1ELb0ELb0ELb1ELb0ELb0ELb0ELi2ELi2ELi2ELi2ELb0EEENS1_21CollectiveEpilogueBwdISA_SB_SD_Li256ELb0ELb0ELi4EEENS1_19SingleTileSchedulerILb0ELb0ELb0ELi128EEEEEEEEEvNT_6ParamsE,@function
        .size           _ZN7cutlass13device_kernelIN5flash19enable_sm80_to_sm89INS1_16FlashAttnBwdSm80INS1_25CollectiveMainloopBwdSm80ILi2ELi2EN4cute5tupleIJNS5_1CILi64EEENS7_ILi128EEES9_EEENS_10bfloat16_tEfNS_4arch4Sm80ELb0ELb1ELb0ELb0ELb1ELb0ELb0ELb0ELi2ELi2ELi2ELi2ELb0EEENS1_21CollectiveEpilogueBwdISA_SB_SD_Li256ELb0ELb0ELi4EEENS1_19SingleTileSchedulerILb0ELb0ELb0ELi128EEEEEEEEEvNT_6ParamsE,(.L_x_2327 - _ZN7cutlass13device_kernelIN5flash19enable_sm80_to_sm89INS1_16FlashAttnBwdSm80INS1_25CollectiveMainloopBwdSm80ILi2ELi2EN4cute5tupleIJNS5_1CILi64EEENS7_ILi128EEES9_EEENS_10bfloat16_tEfNS_4arch4Sm80ELb0ELb1ELb0ELb0ELb1ELb0ELb0ELb0ELi2ELi2ELi2ELi2ELb0EEENS1_21CollectiveEpilogueBwdISA_SB_SD_Li256ELb0ELb0ELi4EEENS1_19SingleTileSchedulerILb0ELb0ELb0ELi128EEEEEEEEEvNT_6ParamsE)
        .other          _ZN7cutlass13device_kernelIN5flash19enable_sm80_to_sm89INS1_16FlashAttnBwdSm80INS1_25CollectiveMainloopBwdSm80ILi2ELi2EN4cute5tupleIJNS5_1CILi64EEENS7_ILi128EEES9_EEENS_10bfloat16_tEfNS_4arch4Sm80ELb0ELb1ELb0ELb0ELb1ELb0ELb0ELb0ELi2ELi2ELi2ELi2ELb0EEENS1_21CollectiveEpilogueBwdISA_SB_SD_Li256ELb0ELb0ELi4EEENS1_19SingleTileSchedulerILb0ELb0ELb0ELi128EEEEEEEEEvNT_6ParamsE,@"STO_CUDA_ENTRY STV_DEFAULT"
_ZN7cutlass13device_kernelIN5flash19enable_sm80_to_sm89INS1_16FlashAttnBwdSm80INS1_25CollectiveMainloopBwdSm80ILi2ELi2EN4cute5tupleIJNS5_1CILi64EEENS7_ILi128EEES9_EEENS_10bfloat16_tEfNS_4arch4Sm80ELb0ELb1ELb0ELb0ELb1ELb0ELb0ELb0ELi2ELi2ELi2ELi2ELb0EEENS1_21CollectiveEpilogueBwdISA_SB_SD_Li256ELb0ELb0ELi4EEENS1_19SingleTileSchedulerILb0ELb0ELb0ELi128EEEEEEEEEvNT_6ParamsE:
        /* <DEDUP_REMOVED lines=29> */
.L_x_1415:
        /* <DEDUP_REMOVED lines=500> */
.L_x_1418:
[----:B--2---:R-:W-:Y:S05]  /*2110*/  BSYNC B0 ;  /* 0x0000000000007941 */ /* 0x004fea0003800000 */
.L_x_1417:
        /* <DEDUP_REMOVED lines=121> */
.L_x_1437:
        /* <DEDUP_REMOVED lines=147> */
.L_x_1421:
[----:B------:R-:W-:Y:S11]  /*31e0*/  ISETP.NE.AND P0, PT, R226, c[0x0][0x2a8], PT ;  /* 0x0000aa00e2007a0c */ /* 0x000ff60003f05270 */
[----:B------:R-:W-:Y:S02]  /*31f0*/  @!UPT UIADD3 URZ, URZ, URZ, URZ ;  /* 0x0000003f3f3ff290 */ /* 0x000fe4000fffe03f */
[----:B------:R-:W-:Y:S05]  /*3200*/  @P0 IMAD.HI.U32 R36, R2, c[0x0][0x2ac], RZ ;  /* 0x0000ab0002240a27 */ /* 0x000fea00078e00ff */
[----:B------:R-:W-:Y:S02]  /*3210*/  @P0 SHF.R.U32.HI R2, RZ, c[0x0][0x2b0], R36 ;  /* 0x0000ac00ff020a19 */ /* 0x000fe40000011624 */
.L_x_1422:
[----:B------:R-:W-:Y:S05]  /*3220*/  BSYNC B0 ;  /* 0x0000000000007941 */ /* 0x000fea0003800000 */
.L_x_1420:
        /* <DEDUP_REMOVED lines=10> */
.L_x_1419:
        /* <DEDUP_REMOVED lines=17> */
.L_x_1425:
[----:B------:R-:W-:Y:S11]  /*33e0*/  ISETP.NE.AND P0, PT, R226, c[0x0][0x2a8], PT ;  /* 0x0000aa00e2007a0c */ /* 0x000ff60003f05270 */
[----:B------:R-:W-:Y:S02]  /*33f0*/  @!UPT UIADD3 URZ, URZ, URZ, URZ ;  /* 0x0000003f3f3ff290 */ /* 0x000fe4000fffe03f */
[----:B------:R-:W-:Y:S05]  /*3400*/  @P0 IMAD.HI.U32 R36, R2, c[0x0][0x2ac], RZ ;  /* 0x0000ab0002240a27 */ /* 0x000fea00078e00ff */
[----:B------:R-:W-:Y:S02]  /*3410*/  @P0 SHF.R.U32.HI R2, RZ, c[0x0][0x2b0], R36 ;  /* 0x0000ac00ff020a19 */ /* 0x000fe40000011624 */
.L_x_1426:
[----:B------:R-:W-:Y:S05]  /*3420*/  BSYNC B0 ;  /* 0x0000000000007941 */ /* 0x000fea0003800000 */
.L_x_1424:
[----:B------:R-:W2:Y:S01]  /*3430*/  LDL R37, [R1+0x10] ;  /* 0x0000100001257983 */ /* 0x000ea20000100800 */
[----:B------:R-:W-:Y:S04]  /*3440*/  IMAD.MOV.U32 R36, RZ, RZ, c[0x0][0x2a8] ;  /* 0x0000aa00ff247624 */ /* 0x000fe800078e00ff */
[----:B------:R-:W-:Y:S04]  /*3450*/  IMAD R2, R2, R36, -UR13 ;  /* 0x8000000d02027e24 */ /* 0x000fe8000f8e0224 */
[----:B--2---:R-:W-:Y:S05]  /*3460*/  IMAD.IADD R2, R2, 0x1, -R37 ;  /* 0x0000000102027824 */ /* 0x004fea00078e0a25 */
[----:B------:R-:W-:Y:S02]  /*3470*/  IADD3 R36, R2, c[0x0][0x2a8], RZ ;  /* 0x0000aa0002247a10 */ /* 0x000fe40007ffe0ff */
[----:B------:R-:W-:Y:S02]  /*3480*/  IMNMX R43, R43, R2, !PT ;  /* 0x000000022b2b7217 */ /* 0x000fe40007800200 */
[----:B------:R-:W-:Y:S02]  /*3490*/  IMNMX R200, R200, R36, PT ;  /* 0x00000024c8c87217 */ /* 0x000fe40003800200 */
.L_x_1423:
        /* <DEDUP_REMOVED lines=17> */
.L_x_1429:
[----:B------:R-:W-:Y:S11]  /*35b0*/  ISETP.NE.AND P0, PT, R226, c[0x0][0x2a8], PT ;  /* 0x0000aa00e2007a0c */ /* 0x000ff60003f05270 */
[----:B------:R-:W-:Y:S02]  /*35c0*/  @!UPT UIADD3 URZ, URZ, URZ, URZ ;  /* 0x0000003f3f3ff290 */ /* 0x000fe4000fffe03f */
[----:B------:R-:W-:Y:S05]  /*35d0*/  @P0 IMAD.HI.U32 R36, R2, c[0x0][0x2ac], RZ ;  /* 0x0000ab0002240a27 */ /* 0x000fea00078e00ff */
[----:B------:R-:W-:Y:S02]  /*35e0*/  @P0 SHF.R.U32.HI R2, RZ, c[0x0][0x2b0], R36 ;  /* 0x0000ac00ff020a19 */ /* 0x000fe40000011624 */
.L_x_1430:
[----:B------:R-:W-:Y:S05]  /*35f0*/  BSYNC B0 ;  /* 0x0000000000007941 */ /* 0x000fea0003800000 */
.L_x_1428:
[----:B------:R-:W2:Y:S01]  /*3600*/  LDL R37, [R1+0x10] ;  /* 0x0000100001257983 */ /* 0x000ea20000100800 */
[----:B------:R-:W-:Y:S04]  /*3610*/  IMAD.MOV.U32 R36, RZ, RZ, c[0x0][0x2a8] ;  /* 0x0000aa00ff247624 */ /* 0x000fe800078e00ff */
[----:B------:R-:W-:Y:S04]  /*3620*/  IMAD R2, R2, R36, -UR13 ;  /* 0x8000000d02027e24 */ /* 0x000fe8000f8e0224 */
[----:B--2---:R-:W-:Y:S05]  /*3630*/  IMAD.IADD R2, R2, 0x1, -R37 ;  /* 0x0000000102027824 */ /* 0x004fea00078e0a25 */
[----:B------:R-:W-:Y:S02]  /*3640*/  IADD3 R36, R2, c[0x0][0x2a8], RZ ;  /* 0x0000aa0002247a10 */ /* 0x000fe40007ffe0ff */
[----:B------:R-:W-:Y:S02]  /*3650*/  IMNMX R41, R41, R2, !PT ;  /* 0x0000000229297217 */ /* 0x000fe40007800200 */
[----:B------:R-:W-:Y:S02]  /*3660*/  IMNMX R42, R42, R36, PT ;  /* 0x000000242a2a7217 */ /* 0x000fe40003800200 */
.L_x_1427:
        /* <DEDUP_REMOVED lines=17> */
.L_x_1433:
[----:B------:R-:W-:Y:S11]  /*3780*/  ISETP.NE.AND P0, PT, R226, c[0x0][0x2a8], PT ;  /* 0x0000aa00e2007a0c */ /* 0x000ff60003f05270 */
[----:B------:R-:W-:Y:S02]  /*3790*/  @!UPT UIADD3 URZ, URZ, URZ, URZ ;  /* 0x0000003f3f3ff290 */ /* 0x000fe4000fffe03f */
[----:B------:R-:W-:Y:S05]  /*37a0*/  @P0 IMAD.HI.U32 R36, R0, c[0x0][0x2ac], RZ ;  /* 0x0000ab0000240a27 */ /* 0x000fea00078e00ff */
[----:B------:R-:W-:Y:S02]  /*37b0*/  @P0 SHF.R.U32.HI R0, RZ, c[0x0][0x2b0], R36 ;  /* 0x0000ac00ff000a19 */ /* 0x000fe40000011624 */
.L_x_1434:
[----:B------:R-:W-:Y:S05]  /*37c0*/  BSYNC B0 ;  /* 0x0000000000007941 */ /* 0x000fea0003800000 */
.L_x_1432:
[----:B------:R-:W2:Y:S01]  /*37d0*/  LDL R37, [R1+0x10] ;  /* 0x0000100001257983 */ /* 0x000ea20000100800 */
[----:B------:R-:W-:Y:S04]  /*37e0*/  IMAD.MOV.U32 R36, RZ, RZ, c[0x0][0x2a8] ;  /* 0x0000aa00ff247624 */ /* 0x000fe800078e00ff */
[----:B------:R-:W-:Y:S04]  /*37f0*/  IMAD R0, R0, R36, -UR13 ;  /* 0x8000000d00007e24 */ /* 0x000fe8000f8e0224 */
[----:B--2---:R-:W-:Y:S05]  /*3800*/  IMAD.IADD R0, R0, 0x1, -R37 ;  /* 0x0000000100007824 */ /* 0x004fea00078e0a25 */
[----:B------:R-:W-:Y:S02]  /*3810*/  IADD3 R36, R0, c[0x0][0x2a8], RZ ;  /* 0x0000aa0000247a10 */ /* 0x000fe40007ffe0ff */
[----:B------:R-:W-:Y:S02]  /*3820*/  IMNMX R2, R2, R0, !PT ;  /* 0x0000000002027217 */ /* 0x000fe40007800200 */
[----:B------:R-:W-:Y:S02]  /*3830*/  IMNMX R40, R40, R36, PT ;  /* 0x0000002428287217 */ /* 0x000fe40003800200 */
.L_x_1431:
        /* <DEDUP_REMOVED lines=80> */
.L_x_1435:
        /* <DEDUP_REMOVED lines=587> */
.L_x_1436:
        /* <DEDUP_REMOVED lines=309> */
.L_x_1416:
        /* <DEDUP_REMOVED lines=227> */
.L_x_1440:
[----:B--234-:R-:W-:Y:S05]  /*8370*/  BSYNC B0 ;  /* 0x0000000000007941 */ /* 0x01cfea0003800000 */
.L_x_1439:
        /* <DEDUP_REMOVED lines=17> */
.L_x_1442:
[----:B------:R-:W-:Y:S05]  /*8490*/  BSYNC B0 ;  /* 0x0000000000007941 */ /* 0x000fea0003800000 */
.L_x_1441:
        /* <DEDUP_REMOVED lines=16> */
.L_x_1444:
[----:B------:R-:W-:Y:S05]  /*85a0*/  BSYNC B0 ;  /* 0x0000000000007941 */ /* 0x000fea0003800000 */
.L_x_1443:
        /* <DEDUP_REMOVED lines=16> */
.L_x_1446:
[----:B------:R-:W-:Y:S05]  /*86b0*/  BSYNC B0 ;  /* 0x0000000000007941 */ /* 0x000fea0003800000 */
.L_x_1445:
        /* <DEDUP_REMOVED lines=16> */
.L_x_1448:
[----:B------:R-:W-:Y:S05]  /*87c0*/  BSYNC B0 ;  /* 0x0000000000007941 */ /* 0x000fea0003800000 */
.L_x_1447:
        /* <DEDUP_REMOVED lines=16> */
.L_x_1450:
[----:B------:R-:W-:Y:S05]  /*88d0*/  BSYNC B0 ;  /* 0x0000000000007941 */ /* 0x000fea0003800000 */
.L_x_1449:
        /* <DEDUP_REMOVED lines=16> */
.L_x_1452:
[----:B------:R-:W-:Y:S05]  /*89e0*/  BSYNC B0 ;  /* 0x0000000000007941 */ /* 0x000fea0003800000 */
.L_x_1451:
        /* <DEDUP_REMOVED lines=15> */
.L_x_1454:
[----:B------:R-:W-:Y:S05]  /*8ae0*/  BSYNC B0 ;  /* 0x0000000000007941 */ /* 0x000fea0003800000 */
.L_x_1453:
        /* <DEDUP_REMOVED lines=20> */
.L_x_1456:
[----:B------:R-:W-:Y:S05]  /*8c30*/  BSYNC B0 ;  /* 0x0000000000007941 */ /* 0x000fea0003800000 */
.L_x_1455:
        /* <DEDUP_REMOVED lines=15> */
.L_x_1458:
[----:B------:R-:W-:Y:S05]  /*8d30*/  BSYNC B0 ;  /* 0x0000000000007941 */ /* 0x000fea0003800000 */
.L_x_1457:
        /* <DEDUP_REMOVED lines=14> */
.L_x_1460:
[----:B------:R-:W-:Y:S05]  /*8e20*/  BSYNC B0 ;  /* 0x0000000000007941 */ /* 0x000fea0003800000 */
.L_x_1459:
        /* <DEDUP_REMOVED lines=14> */
.L_x_1462:
[----:B------:R-:W-:Y:S05]  /*8f10*/  BSYNC B0 ;  /* 0x0000000000007941 */ /* 0x000fea0003800000 */
.L_x_1461:
        /* <DEDUP_REMOVED lines=14> */
.L_x_1464:
[----:B------:R-:W-:Y:S05]  /*9000*/  BSYNC B0 ;  /* 0x0000000000007941 */ /* 0x000fea0003800000 */
.L_x_1463:
        /* <DEDUP_REMOVED lines=14> */
.L_x_1466:
[----:B------:R-:W-:Y:S05]  /*90f0*/  BSYNC B0 ;  /* 0x0000000000007941 */ /* 0x000fea0003800000 */
.L_x_1465:
        /* <DEDUP_REMOVED lines=14> */
.L_x_1468:
[----:B------:R-:W-:Y:S05]  /*91e0*/  BSYNC B0 ;  /* 0x0000000000007941 */ /* 0x000fea0003800000 */
.L_x_1467:
        /* <DEDUP_REMOVED lines=14> */
.L_x_1438:
        /* <DEDUP_REMOVED lines=37> */
.L_x_1470:
[----:B------:R-:W-:Y:S05]  /*9520*/  BSYNC B0 ;  /* 0x0000000000007941 */ /* 0x000fea0003800000 */
.L_x_1469:
        /* <DEDUP_REMOVED lines=17> */
.L_x_1472:
[----:B------:R-:W-:Y:S05]  /*9640*/  BSYNC B0 ;  /* 0x0000000000007941 */ /* 0x000fea0003800000 */
.L_x_1471:
        /* <DEDUP_REMOVED lines=16> */
.L_x_1474:
[----:B------:R-:W-:Y:S05]  /*9750*/  BSYNC B0 ;  /* 0x0000000000007941 */ /* 0x000fea0003800000 */
.L_x_1473:
        /* <DEDUP_REMOVED lines=16> */
.L_x_1476:
[----:B------:R-:W-:Y:S05]  /*9860*/  BSYNC B0 ;  /* 0x0000000000007941 */ /* 0x000fea0003800000 */
.L_x_1475:
        /* <DEDUP_REMOVED lines=16> */
.L_x_1478:
[----:B------:R-:W-:Y:S05]  /*9970*/  BSYNC B0 ;  /* 0x0000000000007941 */ /* 0x000fea0003800000 */
.L_x_1477:
        /* <DEDUP_REMOVED lines=16> */
.L_x_1480:
[----:B------:R-:W-:Y:S05]  /*9a80*/  BSYNC B0 ;  /* 0x0000000000007941 */ /* 0x000fea0003800000 */
.L_x_1479:
        /* <DEDUP_REMOVED lines=16> */
.L_x_1482:
[----:B------:R-:W-:Y:S05]  /*9b90*/  BSYNC B0 ;  /* 0x0000000000007941 */ /* 0x000fea0003800000 */
.L_x_1481:
        /* <DEDUP_REMOVED lines=15> */
.L_x_1484:
[----:B------:R-:W-:Y:S05]  /*9c90*/  BSYNC B0 ;  /* 0x0000000000007941 */ /* 0x000fea0003800000 */
.L_x_1483:
        /* <DEDUP_REMOVED lines=20> */
.L_x_1486:
[----:B------:R-:W-:Y:S05]  /*9de0*/  BSYNC B0 ;  /* 0x0000000000007941 */ /* 0x000fea0003800000 */
.L_x_1485:
        /* <DEDUP_REMOVED lines=15> */
.L_x_1488:
[----:B------:R-:W-:Y:S05]  /*9ee0*/  BSYNC B0 ;  /* 0x0000000000007941 */ /* 0x000fea0003800000 */
.L_x_1487:
        /* <DEDUP_REMOVED lines=14> */
.L_x_1490:
[----:B------:R-:W-:Y:S05]  /*9fd0*/  BSYNC B0 ;  /* 0x0000000000007941 */ /* 0x000fea0003800000 */
.L_x_1489:
        /* <DEDUP_REMOVED lines=14> */
.L_x_1492:
[----:B------:R-:W-:Y:S05]  /*a0c0*/  BSYNC B0 ;  /* 0x0000000000007941 */ /* 0x000fea0003800000 */
.L_x_1491:
        /* <DEDUP_REMOVED lines=14> */
.L_x_1494:
[----:B------:R-:W-:Y:S05]  /*a1b0*/  BSYNC B0 ;  /* 0x0000000000007941 */ /* 0x000fea0003800000 */
.L_x_1493:
        /* <DEDUP_REMOVED lines=14> */
.L_x_1496:
[----:B------:R-:W-:Y:S05]  /*a2a0*/  BSYNC B0 ;  /* 0x0000000000007941 */ /* 0x000fea0003800000 */
.L_x_1495:
        /* <DEDUP_REMOVED lines=14> */
.L_x_1498:
[----:B------:R-:W-:Y:S05]  /*a390*/  BSYNC B0 ;  /* 0x0000000000007941 */ /* 0x000fea0003800000 */
.L_x_1497:
        /* <DEDUP_REMOVED lines=13> */
.L_x_1499:
        /* <DEDUP_REMOVED lines=9> */
.L_x_2327:


//--------------------- .text._ZN7cutlass13device_kernelIN5flash19enable_sm80_to_sm89INS1_16FlashAttnBwdSm80INS1_25CollectiveMainloopBwdSm80ILi2ELi2EN4cute5tupleIJNS5_1CILi64EEENS7_ILi128EEES9_EEENS_10bfloat16_tEfNS_4arch4Sm80ELb0ELb1ELb0ELb0ELb0ELb0ELb0ELb0ELi2ELi2ELi2ELi2ELb0EEENS1_24CollectiveEpilogueBwdGQAISA_fSD_Li256ELb0ELb0EEENS1_19SingleTileSchedulerILb0ELb0ELb0ELi128EEEEEEEEEvNT_6ParamsE --------------------------
	.section	.text._ZN7cutlass13device_kernelIN5flash19enable_sm80_to_sm89INS1_16FlashAttnBwdSm80INS1_25CollectiveMainloopBwdSm80ILi2ELi2EN4cute5tupleIJNS5_1CILi64EEENS7_ILi128EEES9_EEENS_10bfloat16_tEfNS_4arch4Sm80ELb0ELb1ELb0ELb0ELb0ELb0ELb0ELb0ELi2ELi2ELi2ELi2ELb0EEENS1_24CollectiveEpilogueBwdGQAISA_fSD_Li256ELb0ELb0EEENS1_19SingleTileSchedulerILb0ELb0ELb0ELi128EEEEEEEEEvNT_6ParamsE,"ax",@progbits
	.sectioninfo	@"SHI_REGISTERS=255"
	.align	128
.text._ZN7cutlass13device_kernelIN5flash19enable_sm80_to_sm89INS1_16FlashAttnBwdSm80INS1_25CollectiveMainloopBwdSm80ILi2ELi2EN4cute5tupleIJNS5_1CILi64EEENS7_ILi128EEES9_EEENS_10bfloat16_tEfNS_4arch4Sm80ELb0ELb1ELb0ELb0ELb0ELb0ELb0ELb0ELi2ELi2ELi2ELi2ELb0EEENS1_24CollectiveEpilogueBwdGQAISA_fSD_Li256ELb0ELb0EEENS1_19SingleTileSchedulerILb0ELb0ELb0ELi128EEEEEEEEEvNT_6ParamsE:
        .type           _ZN7cutlass13device_kernelIN5flash19enable_sm80_to_sm89INS1_16FlashAttnBwdSm80INS1_25CollectiveMainloopBwdSm80ILi2ELi2EN4cute5tupleIJNS5_1CILi64EEENS7_ILi128EEES9_EEENS_10bfloat16_tEfNS_4arch4Sm80ELb0ELb1ELb0ELb0ELb0ELb0ELb0ELb0ELi2ELi2ELi2ELi2ELb0EEENS1_24CollectiveEpilogueBwdGQAISA_fSD_Li256ELb0ELb0EEENS1_19SingleTileSchedulerILb0ELb0ELb0ELi128EEEEEEEEEvNT_6ParamsE,@function
        .size           _ZN7cutlass13device_kernelIN5flash19enable_sm80_to_sm89INS1_16FlashAttnBwdSm80INS1_25CollectiveMainloopBwdSm80ILi2ELi2EN4cute5tupleIJNS5_1CILi64EEENS7_ILi128EEES9_EEENS_10bfloat16_tEfNS_4arch4Sm80ELb0ELb1ELb0ELb0ELb0ELb0ELb0ELb0ELi2ELi2ELi2ELi2ELb0EEENS1_24CollectiveEpilogueBwdGQAISA_fSD_Li256ELb0ELb0EEENS1_19SingleTileSchedulerILb0ELb0ELb0ELi128EEEEEEEEEvNT_6ParamsE,(.L_x_2328 - _ZN7cutlass13device_kernelIN5flash19enable_sm80_to_sm89INS1_16FlashAttnBwdSm80INS1_25CollectiveMainloopBwdSm80ILi2ELi2EN4cute5tupleIJNS5_1CILi64EEENS7_ILi128EEES9_EEENS_10bfloat16_tEfNS_4arch4Sm80ELb0ELb1ELb0ELb0ELb0ELb0ELb0ELb0ELi2ELi2ELi2ELi2ELb0EEENS1_24CollectiveEpilogueBwdGQAISA_fSD_Li256ELb0ELb0EEENS1_19SingleTileSchedulerILb0ELb0ELb0ELi128EEEEEEEEEvNT_6ParamsE)
        .other          _ZN7cutlass13device_kernelIN5flash19enable_sm80_to_sm89INS1_16FlashAttnBwdSm80INS1_25CollectiveMainloopBwdSm80ILi2ELi2EN4cute5tupleIJNS5_1CILi64EEENS7_ILi128EEES9_EEENS_10bfloat16_tEfNS_4arch4Sm80ELb0ELb1ELb0ELb0ELb0ELb0ELb0ELb0ELi2ELi2ELi2ELi2ELb0EEENS1_24CollectiveEpilogueBwdGQAISA_fSD_Li256ELb0ELb0EEENS1_19SingleTileSchedulerILb0ELb0ELb0ELi128EEEEEEEEEvNT_6ParamsE,@"STO_CUDA_ENTRY STV_DEFAULT"
_ZN7cutlass13device_kernelIN5flash19enable_sm80_to_sm89INS1_16FlashAttnBwdSm80INS1_25CollectiveMainloopBwdSm80ILi2ELi2EN4cute5tupleIJNS5_1CILi64EEENS7_ILi128EEES9_EEENS_10bfloat16_tEfNS_4arch4Sm80ELb0ELb1ELb0ELb0ELb0ELb0ELb0ELb0ELi2ELi2ELi2ELi2ELb0EEENS1_24CollectiveEpilogueBwdGQAISA_fSD_Li256ELb0ELb0EEENS1_19SingleTileSchedulerILb0ELb0ELb0ELi128EEEEEEEEEvNT_6ParamsE:
        /* <DEDUP_REMOVED lines=14> */
[----:B--2---:R-:W-:-:S13]  /*00e0*/  ISETP.LE.AND P0, PT, RZ, UR10, PT ;  /* 0x0000000aff007c0c */ /* 0x004fda000bf03270 */
[----:B------:R-:W-:Y:S05]  /*00f0*/  @!P0 BRA `(.L_x_1500) ;  /* 0x000000c000008947 */ /* 0x000fea0003800000 */
[----:B---3--:R-:W-:Y:S02]  /*0100*/  ULDC UR4, c[0x0][0x168] ;  /* 0x00005a0000047ab9 */ /* 0x008fe40000000800 */
        /* <DEDUP_REMOVED lines=11> */
.L_x_1500:
[----:B---3--:R-:W-:Y:S01]  /*01c0*/  USHF.L.U32 UR13, UR10, 0x7, URZ ;  /* 0x000000070a0d7899 */ /* 0x008fe2000800063f */
[----:B------:R-:W-:Y:S01]  /*01d0*/  PLOP3.LUT P1, PT, PT, PT, PT, 0x80, 0x0 ;  /* 0x000000000000781c */ /* 0x000fe20003f2f070 */
[----:B------:R-:W-:Y:S01]  /*01e0*/  ULDC UR6, c[0x0][0x168] ;  /* 0x00005a0000067ab9 */ /* 0x000fe20000000800 */
[----:B------:R-:W-:Y:S01]  /*01f0*/  CS2R R166, SRZ ;  /* 0x0000000000a67805 */ /* 0x000fe2000001ff00 */
[----:B------:R-:W-:Y:S01]  /*0200*/  UIADD3 UR6, UR13, UR6, URZ ;  /* 0x000000060d067290 */ /* 0x000fe2000fffe03f */
        /* <DEDUP_REMOVED lines=76> */
[--C-:B------:R-:W-:Y:S01]  /*06d0*/  IMAD.MOV.U32 R32, RZ, RZ, R2.reuse ;  /* 0x000000ffff207224 */ /* 0x100fe200078e0002 */
[----:B------:R-:W-:Y:S01]  /*06e0*/  USHF.R.S32.HI UR24, URZ, 0x1f, UR23 ;  /* 0x0000001f3f187899 */ /* 0x000fe20008011417 */
[----:B------:R-:W-:Y:S01]  /*06f0*/  IMAD.MOV.U32 R32, RZ, RZ, R2 ;  /* 0x000000ffff207224 */ /* 0x000fe200078e0002 */
[----:B------:R-:W-:Y:S01]  /*0700*/  ULDC.64 UR6, c[0x0][0x270] ;  /* 0x00009c0000067ab9 */ /* 0x000fe20000000a00 */
[----:B------:R-:W-:Y:S01]  /*0710*/  IMAD.U32 R0, RZ, RZ, UR23 ;  /* 0x00000017ff007e24 */ /* 0x000fe2000f8e00ff */
[----:B------:R-:W-:Y:S01]  /*0720*/  ULDC.64 UR4, c[0x0][0x288] ;  /* 0x0000a20000047ab9 */ /* 0x000fe20000000a00 */
[----:B------:R-:W-:Y:S01]  /*0730*/  IMAD.SHL.U32 R250, R32, 0x4, RZ ;  /* 0x0000000420fa7824 */ /* 0x000fe200078e00ff */
[----:B------:R-:W-:Y:S01]  /*0740*/  UIMAD UR6, UR24, UR6, URZ ;  /* 0x00000006180672a4 */ /* 0x000fe2000f8e023f */
[----:B-1----:R-:W-:Y:S01]  /*0750*/  IMAD.U32 R2, RZ, RZ, UR23 ;  /* 0x00000017ff027e24 */ /* 0x002fe2000f8e00ff */
[----:B------:R-:W-:Y:S01]  /*0760*/  UIMAD UR4, UR24, UR4, URZ ;  /* 0x00000004180472a4 */ /* 0x000fe2000f8e023f */
[----:B------:R-:W-:Y:S01]  /*0770*/  SHF.R.S32.HI R27, RZ, 0x1f, R32 ;  /* 0x0000001fff1b7819 */ /* 0x000fe20000011420 */
[----:B------:R-:W-:Y:S01]  /*0780*/  ULDC.64 UR8, c[0x0][0x248] ;  /* 0x0000920000087ab9 */ /* 0x000fe20000000a00 */
[--C-:B------:R-:W-:Y:S01]  /*0790*/  SHF.R.S32.HI R251, RZ, 0x1f, R250.reuse ;  /* 0x0000001ffffb7819 */ /* 0x100fe200000114fa */
[----:B------:R-:W-:Y:S01]  /*07a0*/  USHF.L.U32 UR16, UR12, 0x6, URZ ;  /* 0x000000060c107899 */ /* 0x000fe2000800063f */
[----:B------:R-:W-:Y:S01]  /*07b0*/  IMAD.MOV.U32 R33, RZ, RZ, R3 ;  /* 0x000000ffff217224 */ /* 0x000fe200078e0003 */
[----:B------:R-:W-:Y:S01]  /*07c0*/  UISETP.NE.AND UP0, UPT, UR8, 0x1, UPT ;  /* 0x000000010800788c */ /* 0x000fe2000bf05270 */
[----:B------:R-:W-:Y:S01]  /*07d0*/  LEA.HI R24, R27, R32, RZ, 0x3 ;  /* 0x000000201b187211 */ /* 0x000fe200078f18ff */
[----:B------:R-:W-:Y:S01]  /*07e0*/  UIMAD.WIDE.U32 UR26, UR23, UR9, URZ ;  /* 0x00000009171a72a5 */ /* 0x000fe2000f8e003f */
[----:B------:R-:W-:Y:S01]  /*07f0*/  IMAD.WIDE.U32 R4, R0, c[0x0][0x270], R250 ;  /* 0x00009c0000047a25 */ /* 0x000fe200078e00fa */
[----:B------:R-:W-:Y:S01]  /*0800*/  USHF.R.S32.HI UR22, URZ, 0x1f, UR11 ;  /* 0x0000001f3f167899 */ /* 0x000fe2000801140b */
[----:B------:R-:W-:Y:S01]  /*0810*/  SHF.R.S32.HI R34, RZ, 0x3, R24 ;  /* 0x00000003ff227819 */ /* 0x000fe20000011418 */
[----:B------:R-:W-:Y:S01]  /*0820*/  UIMAD UR9, UR23, UR7, UR6 ;  /* 0x00000007170972a4 */ /* 0x000fe2000f8e0206 */
[----:B------:R-:W-:Y:S01]  /*0830*/  IMAD.U32 R0, RZ, RZ, UR16 ;  /* 0x00000010ff007e24 */ /* 0x000fe2000f8e00ff */
[----:B------:R-:W-:Y:S01]  /*0840*/  UIMAD UR8, UR23, UR5, UR4 ;  /* 0x00000005170872a4 */ /* 0x000fe2000f8e0204 */
[----:B------:R-:W-:Y:S01]  /*0850*/  IMAD.WIDE.U32 R2, R2, c[0x0][0x288], R250 ;  /* 0x0000a20002027a25 */ /* 0x000fe200078e00fa */
[----:B------:R-:W-:Y:S01]  /*0860*/  ULDC.64 UR6, c[0x0][0x290] ;  /* 0x0000a40000067ab9 */ /* 0x000fe20000000a00 */
[----:B------:R-:W-:Y:S01]  /*0870*/  SHF.R.S32.HI R35, RZ, 0x1f, R34 ;  /* 0x0000001fff237819 */ /* 0x000fe20000011422 */
[----:B------:R-:W-:Y:S01]  /*0880*/  ULDC.64 UR4, c[0x0][0x278] ;  /* 0x00009e0000047ab9 */ /* 0x000fe20000000a00 */
[----:B------:R-:W-:Y:S01]  /*0890*/  IMAD.MOV.U32 R221, RZ, RZ, 0x10 ;  /* 0x00000010ffdd7424 */ /* 0x000fe200078e00ff */
[----:B------:R-:W-:Y:S01]  /*08a0*/  UIMAD UR15, UR22, UR6, URZ ;  /* 0x00000006160f72a4 */ /* 0x000fe2000f8e023f */
[----:B------:R-:W-:Y:S01]  /*08b0*/  IMAD.MOV.U32 R219, RZ, RZ, 0x20 ;  /* 0x00000020ffdb7424 */ /* 0x000fe200078e00ff */
[----:B------:R-:W-:Y:S01]  /*08c0*/  UIMAD.WIDE.U32 UR18, UR11, UR4, URZ ;  /* 0x000000040b1272a5 */ /* 0x000fe2000f8e003f */
[----:B------:R-:W-:Y:S01]  /*08d0*/  STL.64 [R1+0x8], R34 ;  /* 0x0000082201007387 */ /* 0x000fe20000100a00 */
[----:B------:R-:W-:-:S02]  /*08e0*/  UIMAD.WIDE.U32 UR28, UR11, UR6, URZ ;  /* 0x000000060b1c72a5 */ /* 0x000fc4000f8e003f */
[----:B------:R-:W-:Y:S02]  /*08f0*/  UIMAD UR6, UR22, UR4, URZ ;  /* 0x00000004160672a4 */ /* 0x000fe4000f8e023f */
[----:B------:R-:W-:Y:S01]  /*0900*/  UIMAD UR15, UR11, UR7, UR15 ;  /* 0x000000070b0f72a4 */ /* 0x000fe2000f8e020f */
[----:B------:R-:W-:Y:S01]  /*0910*/  IADD3 R19, P1, P0, R0, UR18, R4 ;  /* 0x0000001200137c10 */ /* 0x000fe2000f83e004 */
[----:B------:R-:W-:Y:S01]  /*0920*/  UIMAD UR7, UR11, UR5, UR6 ;  /* 0x000000050b0772a4 */ /* 0x000fe2000f8e0206 */
[----:B------:R-:W-:Y:S01]  /*0930*/  IADD3 R4, R5, UR9, RZ ;  /* 0x0000000905047c10 */ /* 0x000fe2000fffe0ff */
[----:B------:R-:W-:Y:S01]  /*0940*/  ULDC UR17, c[0x0][0x250] ;  /* 0x0000940000117ab9 */ /* 0x000fe20000000800 */
[----:B------:R-:W-:Y:S01]  /*0950*/  IMAD.U32 R0, RZ, RZ, UR8 ;  /* 0x00000008ff007e24 */ /* 0x000fe2000f8e00ff */
[----:B------:R-:W-:Y:S01]  /*0960*/  UIADD3 UR9, UR29, UR15, URZ ;  /* 0x0000000f1d097290 */ /* 0x000fe2000fffe03f */
[----:B------:R-:W-:Y:S01]  /*0970*/  IADD3 R29, P2, R2, UR28, RZ ;  /* 0x0000001c021d7c10 */ /* 0x000fe2000ff5e0ff */
[----:B------:R-:W-:Y:S01]  /*0980*/  UMOV UR6, UR23 ;  /* 0x0000001700067c82 */ /* 0x000fe20008000000 */
[----:B------:R-:W-:Y:S01]  /*0990*/  IMAD.U32 R2, RZ, RZ, UR10 ;  /* 0x0000000aff027e24 */ /* 0x000fe2000f8e00ff */
[----:B------:R-:W-:-:S02]  /*09a0*/  @UP0 USHF.R.U32.HI UR6, URZ, UR17, UR27 ;  /* 0x000000113f060299 */ /* 0x000fc4000801161b */
[----:B------:R-:W-:Y:S01]  /*09b0*/  IADD3.X R28, R3, UR9, R0, P2, !PT ;  /* 0x00000009031c7c10 */ /* 0x000fe200097fe400 */
[----:B------:R-:W-:Y:S01]  /*09c0*/  ULDC.64 UR4, c[0x0][0x1e0] ;  /* 0x0000780000047ab9 */ /* 0x000fe20000000a00 */
[----:B------:R-:W-:Y:S01]  /*09d0*/  LOP3.LUT R3, R24, 0xfffffff8, RZ, 0xc0, !PT ;  /* 0xfffffff818037812 */ /* 0x000fe200078ec0ff */
[----:B------:R-:W-:Y:S01]  /*09e0*/  USHF.R.S32.HI UR17, URZ, 0x1f, UR6 ;  /* 0x0000001f3f117899 */ /* 0x000fe20008011406 */
[----:B------:R-:W-:Y:S01]  /*09f0*/  IMAD.WIDE R10, R2, 0x80, R34 ;  /* 0x00000080020a7825 */ /* 0x000fe200078e0222 */
[----:B------:R-:W-:Y:S01]  /*0a00*/  LEA.HI R0, R27, R32, RZ, 0x6 ;  /* 0x000000201b007211 */ /* 0x000fe200078f30ff */
[----:B------:R-:W-:Y:S02]  /*0a10*/  USHF.R.S32.HI UR15, URZ, 0x1f, UR16 ;  /* 0x0000001f3f0f7899 */ /* 0x000fe40008011410 */
[----:B------:R-:W-:Y:S01]  /*0a20*/  UIMAD UR4, UR17, UR4, URZ ;  /* 0x00000004110472a4 */ /* 0x000fe2000f8e023f */
        /* <DEDUP_REMOVED lines=8> */
[----:B------:R-:W-:Y:S01]  /*0ab0*/  IMAD.SHL.U32 R26, R23, 0x200, RZ ;  /* 0x00000200171a7824 */ /* 0x000fe200078e00ff */
[----:B------:R-:W-:Y:S01]  /*0ac0*/  UIMAD UR4, UR17, UR4, URZ ;  /* 0x00000004110472a4 */ /* 0x000fe2000f8e023f */
[----:B------:R-:W-:Y:S01]  /*0ad0*/  IMAD.U32 R8, RZ, RZ, UR6 ;  /* 0x00000006ff087e24 */ /* 0x000fe2000f8e00ff */
[----:B------:R-:W-:Y:S01]  /*0ae0*/  UIADD3 UR8, UR19, UR7, URZ ;  /* 0x0000000713087290 */ /* 0x000fe2000fffe03f */
[----:B------:R-:W-:Y:S01]  /*0af0*/  LOP3.LUT R2, R0, 0x38, R16, 0xf8, !PT ;  /* 0x0000003800027812 */ /* 0x000fe200078ef810 */
[----:B------:R-:W-:Y:S01]  /*0b00*/  UIMAD UR25, UR6, UR5, UR4 ;  /* 0x00000005061972a4 */ /* 0x000fe2000f8e0204 */
[----:B------:R-:W-:Y:S01]  /*0b10*/  SHF.R.U32.HI R0, RZ, 0x3, R0 ;  /* 0x00000003ff007819 */ /* 0x000fe20000011600 */
[----:B------:R-:W-:Y:S01]  /*0b20*/  UMOV UR17, 0x6 ;  /* 0x0000000600117882 */ /* 0x000fe20000000000 */
[----:B------:R-:W-:Y:S01]  /*0b30*/  SHF.R.S32.HI R17, RZ, 0x1f, R16 ;  /* 0x0000001fff117819 */ /* 0x000fe20000011410 */
[----:B------:R-:W-:Y:S01]  /*0b40*/  ULDC.64 UR4, c[0x0][0x1e8] ;  /* 0x00007a0000047ab9 */ /* 0x000fe20000000a00 */
[----:B------:R-:W-:Y:S01]  /*0b50*/  IADD3.X R20, R3, UR8, R4, P1, P0 ;  /* 0x0000000803147c10 */ /* 0x000fe20008fe0404 */
[----:B------:R-:W-:Y:S01]  /*0b60*/  UIMAD UR4, UR22, UR4, URZ ;  /* 0x00000004160472a4 */ /* 0x000fe2000f8e023f */
[----:B------:R-:W-:Y:S01]  /*0b70*/  LOP3.LUT R14, R26, R2, R0, 0xf6, !PT ;  /* 0x000000021a0e7212 */ /* 0x000fe200078ef600 */
[--C-:B------:R-:W-:Y:S01]  /*0b80*/  IMAD.WIDE.U32 R2, R8, c[0x0][0x1e0], R16.reuse ;  /* 0x0000780008027a25 */ /* 0x100fe200078e0010 */
[----:B------:R-:W-:Y:S01]  /*0b90*/  ULDC.64 UR6, c[0x0][0x1d8] ;  /* 0x0000760000067ab9 */ /* 0x000fe20000000a00 */
[----:B------:R-:W-:Y:S01]  /*0ba0*/  IADD3 R30, R16, 0x40, RZ ;  /* 0x00000040101e7810 */ /* 0x000fe20007ffe0ff */
[----:B------:R-:W-:Y:S01]  /*0bb0*/  USHF.L.U64.HI UR27, UR6, UR17, UR7 ;  /* 0x00000011061b7299 */ /* 0x000fe20008010207 */
[----:B------:R-:W-:Y:S01]  /*0bc0*/  IMAD R0, R35, c[0x0][0x178], RZ ;  /* 0x00005e0023007a24 */ /* 0x000fe200078e02ff */
[----:B------:R-:W-:Y:S01]  /*0bd0*/  IADD3 R5, R3, UR26, RZ ;  /* 0x0000001a03057c10 */ /* 0x000fe2000fffe0ff */
[----:B------:R-:W-:Y:S01]  /*0be0*/  IMAD.WIDE.U32 R8, R8, c[0x0][0x1b0], R16 ;  /* 0x00006c0008087a25 */ /* 0x000fe200078e0010 */
[----:B------:R-:W-:Y:S01]  /*0bf0*/  USHF.L.U32 UR28, UR6, 0x6, URZ ;  /* 0x00000006061c7899 */ /* 0x000fe2000800063f */
[----:B------:R-:W-:-:S02]  /*0c00*/  ISETP.GE.AND P6, PT, R16, c[0x0][0x1cc], PT ;  /* 0x0000730010007a0c */ /* 0x000fc40003fc6270 */
[C---:B------:R-:W-:Y:S01]  /*0c10*/  IMAD R0, R34.reuse, c[0x0][0x17c], R0 ;  /* 0x00005f0022007a24 */ /* 0x040fe200078e0200 */
[----:B------:R-:W-:Y:S01]  /*0c20*/  IADD3 R3, R9, UR25, RZ ;  /* 0x0000001909037c10 */ /* 0x000fe2000fffe0ff */
[----:B------:R-:W-:Y:S01]  /*0c30*/  IMAD.WIDE.U32 R6, R34, c[0x0][0x178], R16 ;  /* 0x00005e0022067a25 */ /* 0x000fe200078e0010 */
[----:B------:R-:W-:Y:S01]  /*0c40*/  UIMAD UR25, UR11, UR5, UR4 ;  /* 0x000000050b1972a4 */ /* 0x000fe2000f8e0204 */
[----:B------:R-:W-:Y:S01]  /*0c50*/  ISETP.GE.AND P5, PT, R30, c[0x0][0x1cc], PT ;  /* 0x000073001e007a0c */ /* 0x000fe20003fa6270 */
[----:B------:R-:W-:Y:S01]  /*0c60*/  ULDC.64 UR6, c[0x0][0x180] ;  /* 0x0000600000067ab9 */ /* 0x000fe20000000a00 */
[----:B------:R-:W-:Y:S01]  /*0c70*/  IMAD.IADD R7, R7, 0x1, R0 ;  /* 0x0000000107077824 */ /* 0x000fe200078e0200 */
[----:B------:R-:W-:Y:S01]  /*0c80*/  ULDC.64 UR4, c[0x0][0x1b8] ;  /* 0x00006e0000047ab9 */ /* 0x000fe20000000a00 */
[----:B------:R-:W-:Y:S01]  /*0c90*/  IMAD.MOV.U32 R4, RZ, RZ, R2 ;  /* 0x000000ffff047224 */ /* 0x000fe200078e0002 */
[----:B------:R-:W-:Y:S01]  /*0ca0*/  UIMAD UR4, UR22, UR4, URZ ;  /* 0x00000004160472a4 */ /* 0x000fe2000f8e023f */
[----:B------:R-:W-:Y:S01]  /*0cb0*/  IMAD.U32 R9, RZ, RZ, UR11 ;  /* 0x0000000bff097e24 */ /* 0x000fe2000f8e00ff */
[----:B------:R-:W-:Y:S01]  /*0cc0*/  UIMAD UR6, UR24, UR6, URZ ;  /* 0x00000006180672a4 */ /* 0x000fe2000f8e023f */
[----:B------:R-:W-:Y:S01]  /*0cd0*/  IMAD.MOV.U32 R2, RZ, RZ, R8 ;  /* 0x000000ffff027224 */ /* 0x000fe200078e0008 */
[----:B------:R-:W-:Y:S01]  /*0ce0*/  UIMAD UR26, UR11, UR5, UR4 ;  /* 0x000000050b1a72a4 */ /* 0x000fe2000f8e0204 */
[----:B------:R-:W-:Y:S01]  /*0cf0*/  IMAD.U32 R0, RZ, RZ, UR23 ;  /* 0x00000017ff007e24 */ /* 0x000fe2000f8e00ff */
[----:B------:R-:W-:Y:S01]  /*0d00*/  UIMAD UR7, UR23, UR7, UR6 ;  /* 0x00000007170772a4 */ /* 0x000fe2000f8e0206 */
[----:B------:R-:W-:Y:S01]  /*0d10*/  IMAD.U32 R8, RZ, RZ, UR11 ;  /* 0x0000000bff087e24 */ /* 0x000fe2000f8e00ff */
[----:B------:R-:W-:Y:S01]  /*0d20*/  ULDC.64 UR4, c[0x0][0x178] ;  /* 0x00005e0000047ab9 */ /* 0x000fe20000000a00 */
[----:B------:R-:W-:Y:S01]  /*0d30*/  IMAD.WIDE.U32 R4, R9, c[0x0][0x1e8], R4 ;  /* 0x00007a0009047a25 */ /* 0x000fe200078e0004 */
[----:B------:R-:W-:-:S03]  /*0d40*/  UIMAD.WIDE.U32 UR30, UR12, UR4, URZ ;  /* 0x000000040c1e72a5 */ /* 0x000fc6000f8e003f */
[----:B------:R-:W-:Y:S01]  /*0d50*/  IMAD.WIDE.U32 R6, R0, c[0x0][0x180], R6 ;  /* 0x0000600000067a25 */ /* 0x000fe200078e0006 */
[----:B------:R-:W-:Y:S01]  /*0d60*/  IADD3 R5, R5, UR25, RZ ;  /* 0x0000001905057c10 */ /* 0x000fe2000fffe0ff */
[----:B------:R-:W-:Y:S02]  /*0d70*/  ULDC UR25, c[0x0][0x198] ;  /* 0x0000660000197ab9 */ /* 0x000fe40000000800 */
[----:B------:R-:W-:Y:S01]  /*0d80*/  IMAD.WIDE.U32 R2, R8, c[0x0][0x1b8], R2 ;  /* 0x00006e0008027a25 */ /* 0x000fe200078e0002 */
[----:B------:R-:W-:Y:S01]  /*0d90*/  IADD3 R9, R7, UR7, RZ ;  /* 0x0000000707097c10 */ /* 0x000fe2000fffe0ff */
[----:B------:R-:W-:Y:S02]  /*0da0*/  UIADD3 UR25, -UR13, UR25, URZ ;  /* 0x000000190d197290 */ /* 0x000fe4000fffe13f */
[----:B------:R-:W-:Y:S01]  /*0db0*/  IMAD.MOV.U32 R8, RZ, RZ, R6 ;  /* 0x000000ffff087224 */ /* 0x000fe200078e0006 */
[----:B------:R-:W-:Y:S01]  /*0dc0*/  IADD3 R3, R3, UR26, RZ ;  /* 0x0000001a03037c10 */ /* 0x000fe2000fffe0ff */
[C---:B------:R-:W-:Y:S01]  /*0dd0*/  IMAD R6, R11.reuse, c[0x0][0x1a8], RZ ;  /* 0x00006a000b067a24 */ /* 0x040fe200078e02ff */
[----:B------:R-:W-:Y:S01]  /*0de0*/  USHF.R.S32.HI UR26, URZ, 0x1f, UR12 ;  /* 0x0000001f3f1a7899 */ /* 0x000fe2000801140c */
[----:B------:R-:W-:Y:S01]  /*0df0*/  IMAD R0, R11, c[0x0][0x1d8], RZ ;  /* 0x000076000b007a24 */ /* 0x000fe200078e02ff */
[----:B------:R-:W-:Y:S01]  /*0e00*/  ULDC.64 UR6, c[0x0][0x188] ;  /* 0x0000620000067ab9 */ /* 0x000fe20000000a00 */
[C---:B------:R-:W-:Y:S01]  /*0e10*/  IMAD R12, R10.reuse, c[0x0][0x1ac], R6 ;  /* 0x00006b000a0c7a24 */ /* 0x040fe200078e0206 */
[----:B------:R-:W-:Y:S01]  /*0e20*/  UIMAD UR29, UR26, UR4, URZ ;  /* 0x000000041a1d72a4 */ /* 0x000fe2000f8e023f */
[C---:B------:R-:W-:Y:S01]  /*0e30*/  IMAD R0, R10.reuse, c[0x0][0x1dc], R0 ;  /* 0x000077000a007a24 */ /* 0x040fe200078e0200 */
[----:B------:R-:W-:Y:S01]  /*0e40*/  UIMAD UR6, UR22, UR6, URZ ;  /* 0x00000006160672a4 */ /* 0x000fe2000f8e023f */
[----:B------:R-:W-:Y:S01]  /*0e50*/  IMAD.WIDE.U32 R6, R10, c[0x0][0x1d8], R4 ;  /* 0x000076000a067a25 */ /* 0x000fe200078e0004 */
[----:B------:R-:W-:Y:S01]  /*0e60*/  UIMAD UR29, UR12, UR5, UR29 ;  /* 0x000000050c1d72a4 */ /* 0x000fe2000f8e021d */
[----:B------:R-:W-:Y:S01]  /*0e70*/  IADD3 R11, -R34, UR25, RZ ;  /* 0x00000019220b7c10 */ /* 0x000fe2000fffe1ff */
[----:B------:R-:W-:Y:S01]  /*0e80*/  UIMAD UR6, UR11, UR7, UR6 ;  /* 0x000000070b0672a4 */ /* 0x000fe2000f8e0206 */
[----:B------:R-:W-:Y:S01]  /*0e90*/  IMAD.WIDE.U32 R4, R10, c[0x0][0x1a8], R2 ;  /* 0x00006a000a047a25 */ /* 0x000fe200078e0002 */
[----:B------:R-:W-:Y:S01]  /*0ea0*/  LEA R2, P0, R6, c[0x0][0x1c0], 0x1 ;  /* 0x0000700006027a11 */ /* 0x000fe200078008ff */
[----:B------:R-:W-:Y:S01]  /*0eb0*/  UIADD3 UR29, UR31, UR29, URZ ;  /* 0x0000001d1f1d7290 */ /* 0x000fe2000fffe03f */
[C---:B------:R-:W-:Y:S01]  /*0ec0*/  ISETP.LT.OR P4, PT, R11.reuse, 0x1, P6 ;  /* 0x000000010b00780c */ /* 0x040fe20003781670 */
[----:B------:R-:W-:Y:S01]  /*0ed0*/  IMAD.U32 R3, RZ, RZ, UR11 ;  /* 0x0000000bff037e24 */ /* 0x000fe2000f8e00ff */
[----:B------:R-:W-:Y:S01]  /*0ee0*/  ISETP.LT.OR P3, PT, R11, 0x1, P5 ;  /* 0x000000010b00780c */ /* 0x000fe20002f61670 */
[----:B------:R-:W-:Y:S01]  /*0ef0*/  IMAD.IADD R0, R7, 0x1, R0 ;  /* 0x0000000107007824 */ /* 0x000fe200078e0200 */
[----:B------:R-:W-:Y:S01]  /*0f00*/  ISETP.LT.OR P2, PT, R11, 0x21, P6 ;  /* 0x000000210b00780c */ /* 0x000fe20003741670 */
[----:B------:R-:W-:Y:S01]  /*0f10*/  IMAD.WIDE.U32 R38, R3, c[0x0][0x188], R8 ;  /* 0x0000620003267a25 */ /* 0x000fe200078e0008 */
[----:B------:R-:W-:-:S02]  /*0f20*/  UIADD3 UR7, UP0, UR28, 0x80, URZ ;  /* 0x000000801c077890 */ /* 0x000fc4000ff1e03f */
[----:B------:R-:W-:Y:S01]  /*0f30*/  LEA.HI.X R3, R6, c[0x0][0x1c4], R0, 0x1, P0 ;  /* 0x0000710006037a11 */ /* 0x000fe200000f0c00 */
[----:B------:R-:W-:Y:S01]  /*0f40*/  IMAD.IADD R0, R5, 0x1, R12 ;  /* 0x0000000105007824 */ /* 0x000fe200078e020c */
[C---:B------:R-:W-:Y:S01]  /*0f50*/  LEA R6, P1, R4.reuse, c[0x0][0x190], 0x1 ;  /* 0x0000640004067a11 */ /* 0x040fe200078208ff */
[----:B------:R-:W-:Y:S01]  /*0f60*/  IMAD.U32 R8, RZ, RZ, UR30 ;  /* 0x0000001eff087e24 */ /* 0x000fe2000f8e00ff */
[----:B------:R-:W-:Y:S01]  /*0f70*/  IADD3 R15, R39, UR6, RZ ;  /* 0x00000006270f7c10 */ /* 0x000fe2000fffe0ff */
[----:B------:R-:W-:Y:S01]  /*0f80*/  IMAD.U32 R9, RZ, RZ, UR31 ;  /* 0x0000001fff097e24 */ /* 0x000fe2000f8e00ff */
[----:B------:R-:W-:Y:S01]  /*0f90*/  LEA.HI.X R7, R4, c[0x0][0x194], R0, 0x1, P1 ;  /* 0x0000650004077a11 */ /* 0x000fe200008f0c00 */
[----:B------:R-:W-:Y:S01]  /*0fa0*/  IMAD.U32 R9, RZ, RZ, UR29 ;  /* 0x0000001dff097e24 */ /* 0x000fe2000f8e00ff */
[----:B------:R-:W-:Y:S01]  /*0fb0*/  LEA R13, P0, R8, R38, 0x6 ;  /* 0x00000026080d7211 */ /* 0x000fe200078030ff */
[----:B------:R-:W-:Y:S01]  /*0fc0*/  IMAD.SHL.U32 R10, R14, 0x2, RZ ;  /* 0x000000020e0a7824 */ /* 0x000fe200078e00ff */
[----:B------:R-:W-:Y:S01]  /*0fd0*/  IADD3 R4, P1, R2, UR28, RZ ;  /* 0x0000001c02047c10 */ /* 0x000fe2000ff3e0ff */
[----:B------:R-:W-:Y:S01]  /*0fe0*/  UIADD3.X UR6, URZ, UR27, URZ, UP0, !UPT ;  /* 0x0000001b3f067290 */ /* 0x000fe200087fe43f */
[----:B------:R-:W-:Y:S01]  /*0ff0*/  LEA.HI.X R0, R8, R15, R9, 0x6, P0 ;  /* 0x0000000f08007211 */ /* 0x000fe200000f3409 */
[----:B------:R-:W-:Y:S01]  /*1000*/  IMAD.U32 R8, RZ, RZ, UR28 ;  /* 0x0000001cff087e24 */ /* 0x000fe2000f8e00ff */
[----:B------:R-:W-:Y:S01]  /*1010*/  IADD3.X R5, R3, UR27, RZ, P1, !PT ;  /* 0x0000001b03057c10 */ /* 0x000fe20008ffe4ff */
[----:B------:R-:W-:Y:S01]  /*1020*/  @!PT LDS RZ, [RZ] ;  /* 0x00000000fffff984 */ /* 0x000fe20000000800 */
[----:B------:R-:W-:Y:S01]  /*1030*/  @!PT LDS RZ, [RZ] ;  /* 0x00000000fffff984 */ /* 0x000fe20000000800 */
[----:B------:R-:W-:Y:S01]  /*1040*/  @!PT LDS RZ, [RZ] ;  /* 0x00000000fffff984 */ /* 0x000fe20000000800 */
[----:B------:R1:W-:Y:S01]  /*1050*/  LDGSTS.E.BYPASS.LTC128B.128 [R10+0x8080], [R2.64], !P4 ;  /* 0x08080000020a7fae */ /* 0x0003e2000e101d54 */
[----:B------:R-:W-:-:S02]  /*1060*/  ISETP.LT.OR P4, PT, R11, 0x41, P6 ;  /* 0x000000410b00780c */ /* 0x000fc40003781670 */
[----:B------:R-:W-:Y:S01]  /*1070*/  IADD3 R8, P1, P0, R8, 0x80, R2 ;  /* 0x0000008008087810 */ /* 0x000fe2000783e002 */
[----:B------:R1:W-:Y:S01]  /*1080*/  LDGSTS.E.BYPASS.LTC128B.128 [R10+0xc080], [R2.64+0x80], !P3 ;  /* 0x0c080080020a7fae */ /* 0x0003e2000d901d54 */
[C---:B------:R-:W-:Y:S02]  /*1090*/  ISETP.LT.OR P3, PT, R11.reuse, 0x41, P5 ;  /* 0x000000410b00780c */ /* 0x040fe40002f61670 */
[----:B------:R-:W-:Y:S01]  /*10a0*/  IADD3.X R9, RZ, UR27, R3, P1, P0 ;  /* 0x0000001bff097c10 */ /* 0x000fe20008fe0403 */
[----:B------:R2:W-:Y:S01]  /*10b0*/  LDGSTS.E.BYPASS.LTC128B.128 [R10+0x9080], [R4.64], !P2 ;  /* 0x09080000040a7fae */ /* 0x0005e2000d101d54 */
[C---:B------:R-:W-:Y:S02]  /*10c0*/  ISETP.LT.OR P2, PT, R11.reuse, 0x21, P5 ;  /* 0x000000210b00780c */ /* 0x040fe40002f41670 */
[C---:B------:R-:W-:Y:S01]  /*10d0*/  ISETP.LT.OR P6, PT, R11.reuse, 0x61, P6 ;  /* 0x000000610b00780c */ /* 0x040fe200037c1670 */
[----:B------:R-:W-:Y:S01]  /*10e0*/  STL.64 [R1+0x28], R38 ;  /* 0x0000282601007387 */ /* 0x000fe20000100a00 */
[----:B------:R-:W-:-:S03]  /*10f0*/  ISETP.LT.OR P5, PT, R11, 0x61, P5 ;  /* 0x000000610b00780c */ /* 0x000fc60002fa1670 */
[----:B------:R3:W-:Y:S06]  /*1100*/  STL [R1+0x30], R15 ;  /* 0x0000300f01007387 */ /* 0x0007ec0000100800 */
[----:B------:R4:W-:Y:S01]  /*1110*/  LDGSTS.E.BYPASS.LTC128B.128 [R10+0xd080], [R8.64], !P2 ;  /* 0x0d080000080a7fae */ /* 0x0009e2000d101d54 */
[C---:B-1----:R-:W-:Y:S02]  /*1120*/  IADD3 R2, P0, R4.reuse, UR28, RZ ;  /* 0x0000001c04027c10 */ /* 0x042fe4000ff1e0ff */
[----:B--2---:R-:W-:Y:S02]  /*1130*/  IADD3 R4, P1, R4, UR7, RZ ;  /* 0x0000000704047c10 */ /* 0x004fe4000ff3e0ff */
[----:B------:R-:W-:-:S02]  /*1140*/  IADD3.X R3, R5, UR27, RZ, P0, !PT ;  /* 0x0000001b05037c10 */ /* 0x000fc400087fe4ff */
[----:B------:R-:W-:Y:S02]  /*1150*/  IADD3.X R5, R5, UR6, RZ, P1, !PT ;  /* 0x0000000605057c10 */ /* 0x000fe40008ffe4ff */
[C---:B------:R-:W-:Y:S01]  /*1160*/  LEA R12, P0, R13.reuse, c[0x0][0x160], 0x1 ;  /* 0x000058000d0c7a11 */ /* 0x040fe200078008ff */
[----:B------:R1:W-:Y:S03]  /*1170*/  LDGSTS.E.BYPASS.LTC128B.128 [R10+0xa080], [R2.64], !P4 ;  /* 0x0a080000020a7fae */ /* 0x0003e6000e101d54 */
[----:B------:R-:W-:Y:S01]  /*1180*/  LEA.HI.X R13, R13, c[0x0][0x164], R0, 0x1, P0 ;  /* 0x000059000d0d7a11 */ /* 0x000fe200000f0c00 */
[----:B------:R2:W-:Y:S01]  /*1190*/  LDGSTS.E.BYPASS.LTC128B.128 [R10+0xe080], [R4.64], !P3 ;  /* 0x0e080000040a7fae */ /* 0x0005e2000d901d54 */
[----:B------:R-:W-:Y:S01]  /*11a0*/  ISETP.GE.AND P3, PT, R16, c[0x0][0x19c], PT ;  /* 0x0000670010007a0c */ /* 0x000fe20003f66270 */
[----:B------:R-:W-:Y:S01]  /*11b0*/  IMAD.U32 R0, RZ, RZ, UR4 ;  /* 0x00000004ff007e24 */ /* 0x000fe2000f8e00ff */
[----:B------:R-:W-:Y:S01]  /*11c0*/  ISETP.GE.AND P0, PT, R30, c[0x0][0x19c], PT ;  /* 0x000067001e007a0c */ /* 0x000fe20003f06270 */
[----:B----4-:R-:W-:Y:S01]  /*11d0*/  IMAD.U32 R8, RZ, RZ, UR5 ;  /* 0x00000005ff087e24 */ /* 0x010fe2000f8e00ff */
[----:B------:R-:W-:-:S02]  /*11e0*/  ISETP.LT.OR P4, PT, R11, 0x1, P3 ;  /* 0x000000010b00780c */ /* 0x000fc40001f81670 */
[C---:B--2---:R-:W-:Y:S02]  /*11f0*/  IADD3 R4, P2, R2.reuse, UR28, RZ ;  /* 0x0000001c02047c10 */ /* 0x044fe4000ff5e0ff */
[----:B-1----:R-:W-:Y:S02]  /*1200*/  IADD3 R2, P1, R2, UR7, RZ ;  /* 0x0000000702027c10 */ /* 0x002fe4000ff3e0ff */
[C---:B------:R-:W-:Y:S02]  /*1210*/  IADD3.X R5, R3.reuse, UR27, RZ, P2, !PT ;  /* 0x0000001b03057c10 */ /* 0x040fe400097fe4ff */
[----:B------:R-:W-:Y:S01]  /*1220*/  IADD3.X R3, R3, UR6, RZ, P1, !PT ;  /* 0x0000000603037c10 */ /* 0x000fe20008ffe4ff */
[----:B------:R-:W-:Y:S01]  /*1230*/  ULDC.64 UR6, c[0x0][0x1a8] ;  /* 0x00006a0000067ab9 */ /* 0x000fe20000000a00 */
[C---:B------:R-:W-:Y:S01]  /*1240*/  LEA R14, P2, R0.reuse, R12, 0x6 ;  /* 0x0000000c000e7211 */ /* 0x040fe200078430ff */
[----:B------:R-:W-:Y:S01]  /*1250*/  USHF.L.U32 UR27, UR6, 0x6, URZ ;  /* 0x00000006061b7899 */ /* 0x000fe2000800063f */
[C---:B------:R-:W-:Y:S01]  /*1260*/  ISETP.LT.OR P1, PT, R11.reuse, 0x1, P0 ;  /* 0x000000010b00780c */ /* 0x040fe20000721670 */
[----:B------:R1:W-:Y:S01]  /*1270*/  LDGSTS.E.BYPASS.LTC128B.128 [R10+0xb080], [R4.64], !P6 ;  /* 0x0b080000040a7fae */ /* 0x0003e2000f101d54 */
[----:B------:R-:W-:Y:S01]  /*1280*/  USHF.L.U64.HI UR28, UR6, UR17, UR7 ;  /* 0x00000011061c7299 */ /* 0x000fe20008010207 */
[----:B---3--:R-:W-:Y:S01]  /*1290*/  LEA.HI.X R15, R0, R13, R8, 0x6, P2 ;  /* 0x0000000d000f7211 */ /* 0x008fe200010f3408 */
[----:B------:R-:W-:Y:S01]  /*12a0*/  UIADD3 UR30, UP0, UR27, 0x80, URZ ;  /* 0x000000801b1e7890 */ /* 0x000fe2000ff1e03f */
[----:B------:R2:W-:Y:S01]  /*12b0*/  LDGSTS.E.BYPASS.LTC128B.128 [R10+0xf080], [R2.64], !P5 ;  /* 0x0f080000020a7fae */ /* 0x0005e2000e901d54 */
[----:B------:R-:W-:Y:S01]  /*12c0*/  ISETP.LT.OR P2, PT, R11, 0x21, P3 ;  /* 0x000000210b00780c */ /* 0x000fe20001f41670 */
[----:B------:R-:W-:Y:S01]  /*12d0*/  IMAD R0, R35, c[0x0][0x208], RZ ;  /* 0x0000820023007a24 */ /* 0x000fe200078e02ff */
[----:B------:R-:W-:Y:S01]  /*12e0*/  ISETP.LT.OR P6, PT, R11, 0x21, P0 ;  /* 0x000000210b00780c */ /* 0x000fe200007c1670 */
[----:B------:R3:W-:Y:S01]  /*12f0*/  LDGSTS.E.BYPASS.LTC128B.128 [R10+0x80], [R6.64], !P4 ;  /* 0x00080000060a7fae */ /* 0x0007e2000e101d54 */
[----:B------:R-:W-:Y:S01]  /*1300*/  UIADD3.X UR29, URZ, UR28, URZ, UP0, !UPT ;  /* 0x0000001c3f1d7290 */ /* 0x000fe200087fe43f */
[----:B------:R-:W-:Y:S01]  /*1310*/  IMAD R0, R34, c[0x0][0x20c], R0 ;  /* 0x0000830022007a24 */ /* 0x000fe200078e0200 */
[----:B------:R-:W-:Y:S01]  /*1320*/  ULDC.64 UR6, c[0x0][0x210] ;  /* 0x0000840000067ab9 */ /* 0x000fe20000000a00 */
[----:B------:R3:W-:Y:S01]  /*1330*/  LDGSTS.E.BYPASS.LTC128B.128 [R10+0x4080], [R6.64+0x80], !P1 ;  /* 0x04080080060a7fae */ /* 0x0007e2000c901d54 */
[----:B------:R-:W-:Y:S01]  /*1340*/  LEA R18, P1, R19, c[0x0][0x258], 0x2 ;  /* 0x0000960013127a11 */ /* 0x000fe200078210ff */
[----:B------:R-:W-:-:S03]  /*1350*/  UIMAD UR6, UR24, UR6, URZ ;  /* 0x00000006180672a4 */ /* 0x000fc6000f8e023f */
[----:B------:R-:W-:Y:S01]  /*1360*/  LEA.HI.X R19, R19, c[0x0][0x25c], R20, 0x2, P1 ;  /* 0x0000970013137a11 */ /* 0x000fe200008f1414 */
[----:B------:R-:W-:Y:S02]  /*1370*/  UIMAD UR6, UR23, UR7, UR6 ;  /* 0x00000007170672a4 */ /* 0x000fe4000f8e0206 */
[----:B------:R-:W-:Y:S01]  /*1380*/  UMOV UR24, 0x5 ;  /* 0x0000000500187882 */ /* 0x000fe20000000000 */
[----:B-1----:R-:W-:Y:S01]  /*1390*/  IADD3 R4, P4, R6, UR27, RZ ;  /* 0x0000001b06047c10 */ /* 0x002fe2000ff9e0ff */
[----:B--2---:R-:W-:-:S03]  /*13a0*/  IMAD.U32 R2, RZ, RZ, UR27 ;  /* 0x0000001bff027e24 */ /* 0x004fc6000f8e00ff */
[----:B------:R-:W-:Y:S02]  /*13b0*/  IADD3.X R5, R7, UR28, RZ, P4, !PT ;  /* 0x0000001c07057c10 */ /* 0x000fe4000a7fe4ff */
[----:B------:R-:W-:-:S03]  /*13c0*/  IADD3 R2, P5, P4, R2, 0x80, R6 ;  /* 0x0000008002027810 */ /* 0x000fc60007cbe006 */
[----:B------:R1:W-:Y:S01]  /*13d0*/  LDGSTS.E.BYPASS.LTC128B.128 [R10+0x1080], [R4.64], !P2 ;  /* 0x01080000040a7fae */ /* 0x0003e2000d101d54 */
[----:B------:R-:W-:Y:S02]  /*13e0*/  ISETP.LT.OR P2, PT, R11, 0x41, P3 ;  /* 0x000000410b00780c */ /* 0x000fe40001f41670 */
[----:B------:R-:W-:Y:S02]  /*13f0*/  IADD3.X R3, RZ, UR28, R7, P5, P4 ;  /* 0x0000001cff037c10 */ /* 0x000fe4000afe8407 */
[----:B------:R-:W-:Y:S02]  /*1400*/  ISETP.GE.AND P5, PT, R16, c[0x0][0x16c], PT ;  /* 0x00005b0010007a0c */ /* 0x000fe40003fa6270 */
[----:B---3--:R-:W-:Y:S01]  /*1410*/  IADD3 R6, P1, R4, UR30, RZ ;  /* 0x0000001e04067c10 */ /* 0x008fe2000ff3e0ff */
[----:B------:R2:W-:Y:S01]  /*1420*/  LDGSTS.E.BYPASS.LTC128B.128 [R10+0x5080], [R2.64], !P6 ;  /* 0x05080000020a7fae */ /* 0x0005e2000f101d54 */
[----:B------:R-:W-:Y:S02]  /*1430*/  P2R R8, PR, RZ, 0x20 ;  /* 0x00000020ff087803 */ /* 0x000fe40000000000 */
[----:B------:R-:W-:-:S02]  /*1440*/  ISETP.GE.AND P6, PT, R30, c[0x0][0x16c], PT ;  /* 0x00005b001e007a0c */ /* 0x000fc40003fc6270 */
[----:B------:R-:W-:Y:S01]  /*1450*/  SEL R20, RZ, 0x1, P5 ;  /* 0x00000001ff147807 */ /* 0x000fe20002800000 */
[----:B------:R3:W-:Y:S01]  /*1460*/  STL [R1+0x40], R8 ;  /* 0x0000400801007387 */ /* 0x0007e20000100800 */
[----:B------:R-:W-:Y:S02]  /*1470*/  IADD3.X R7, R5, UR29, RZ, P1, !PT ;  /* 0x0000001d05077c10 */ /* 0x000fe40008ffe4ff */
[C---:B------:R-:W-:Y:S02]  /*1480*/  ISETP.LT.OR P1, PT, R11.reuse, 0x41, P0 ;  /* 0x000000410b00780c */ /* 0x040fe40000721670 */
[C---:B------:R-:W-:Y:S02]  /*1490*/  ISETP.LT.OR P3, PT, R11.reuse, 0x61, P3 ;  /* 0x000000610b00780c */ /* 0x040fe40001f61670 */
[----:B------:R-:W-:Y:S02]  /*14a0*/  ISETP.LT.OR P0, PT, R11, 0x61, P0 ;  /* 0x000000610b00780c */ /* 0x000fe40000701670 */
[----:B------:R-:W-:-:S02]  /*14b0*/  LEA.HI R11, R27, R32, RZ, 0x2 ;  /* 0x000000201b0b7211 */ /* 0x000fc400078f10ff */
[----:B--2---:R-:W-:Y:S02]  /*14c0*/  IADD3 R2, P4, R4, UR27, RZ ;  /* 0x0000001b04027c10 */ /* 0x004fe4000ff9e0ff */
[----:B-1----:R-:W-:Y:S01]  /*14d0*/  SEL R4, RZ, 0x2, P6 ;  /* 0x00000002ff047807 */ /* 0x002fe20003000000 */
[----:B---3--:R-:W-:Y:S01]  /*14e0*/  IMAD.WIDE.U32 R8, R34, c[0x0][0x208], R16 ;  /* 0x0000820022087a25 */ /* 0x008fe200078e0010 */
[----:B------:R-:W-:-:S03]  /*14f0*/  IADD3.X R3, R5, UR28, RZ, P4, !PT ;  /* 0x0000001c05037c10 */ /* 0x000fc6000a7fe4ff */
[----:B------:R-:W-:Y:S02]  /*1500*/  IMAD.IADD R5, R9, 0x1, R0 ;  /* 0x0000000109057824 */ /* 0x000fe400078e0200 */
[----:B------:R-:W-:Y:S01]  /*1510*/  IMAD.IADD R9, R4, 0x1, R20 ;  /* 0x0000000104097824 */ /* 0x000fe200078e0214 */
[----:B------:R1:W-:Y:S01]  /*1520*/  LDGSTS.E.BYPASS.LTC128B.128 [R10+0x2080], [R2.64], !P2 ;  /* 0x02080000020a7fae */ /* 0x0003e2000d101d54 */
[----:B------:R-:W-:Y:S02]  /*1530*/  IMAD.U32 R0, RZ, RZ, UR23 ;  /* 0x00000017ff007e24 */ /* 0x000fe4000f8e00ff */
[----:B------:R-:W-:Y:S01]  /*1540*/  IMAD.MOV.U32 R4, RZ, RZ, R8 ;  /* 0x000000ffff047224 */ /* 0x000fe200078e0008 */
[----:B------:R2:W-:Y:S01]  /*1550*/  LDGSTS.E.BYPASS.LTC128B.128 [R10+0x6080], [R6.64], !P1 ;  /* 0x06080000060a7fae */ /* 0x0005e2000c901d54 */
[----:B------:R-:W-:Y:S02]  /*1560*/  SHF.R.S32.HI R8, RZ, 0x2, R11 ;  /* 0x00000002ff087819 */ /* 0x000fe4000001140b */
[----:B------:R-:W-:-:S04]  /*1570*/  IMAD.WIDE.U32 R4, R0, c[0x0][0x210], R4 ;  /* 0x0000840000047a25 */ /* 0x000fc800078e0004 */
[----:B------:R-:W-:Y:S01]  /*1580*/  IMAD.U32 R0, RZ, RZ, UR11 ;  /* 0x0000000bff007e24 */ /* 0x000fe2000f8e00ff */
[----:B------:R-:W-:Y:S01]  /*1590*/  IADD3 R5, R5, UR6, RZ ;  /* 0x0000000605057c10 */ /* 0x000fe2000fffe0ff */
[----:B------:R-:W-:Y:S02]  /*15a0*/  ULDC.64 UR6, c[0x0][0x218] ;  /* 0x0000860000067ab9 */ /* 0x000fe40000000a00 */
[----:B------:R-:W-:Y:S02]  /*15b0*/  UIMAD UR22, UR22, UR6, URZ ;  /* 0x00000006161672a4 */ /* 0x000fe4000f8e023f */
[----:B------:R-:W-:Y:S02]  /*15c0*/  IMAD.WIDE.U32 R38, R0, c[0x0][0x218], R4 ;  /* 0x0000860000267a25 */ /* 0x000fe400078e0004 */
[----:B------:R-:W-:Y:S02]  /*15d0*/  UIMAD UR22, UR11, UR7, UR22 ;  /* 0x000000070b1672a4 */ /* 0x000fe4000f8e0216 */
[----:B------:R-:W-:Y:S01]  /*15e0*/  IMAD.U32 R0, RZ, RZ, UR16 ;  /* 0x00000010ff007e24 */ /* 0x000fe2000f8e00ff */
[----:B------:R-:W-:Y:S01]  /*15f0*/  ULDC.64 UR6, c[0x0][0x208] ;  /* 0x0000820000067ab9 */ /* 0x000fe20000000a00 */
[----:B------:R-:W-:Y:S01]  /*1600*/  IMAD.MOV.U32 R36, RZ, RZ, R38 ;  /* 0x000000ffff247224 */ /* 0x000fe200078e0026 */
[----:B------:R-:W-:Y:S01]  /*1610*/  USHF.L.U32 UR23, UR6, 0x6, URZ ;  /* 0x0000000606177899 */ /* 0x000fe2000800063f */
[----:B------:R-:W-:Y:S01]  /*1620*/  IADD3 R37, R39, UR22, RZ ;  /* 0x0000001627257c10 */ /* 0x000fe2000fffe0ff */
[----:B------:R-:W-:Y:S01]  /*1630*/  USHF.L.U64.HI UR7, UR6, UR17, UR7 ;  /* 0x0000001106077299 */ /* 0x000fe20008010207 */
[----:B------:R3:W-:Y:S01]  /*1640*/  STL.64 [R1+0x18], R38 ;  /* 0x0000182601007387 */ /* 0x0007e20000100a00 */
[----:B------:R-:W-:-:S02]  /*1650*/  ULDC UR22, c[0x0][0x20c] ;  /* 0x0000830000167ab9 */ /* 0x000fc40000000800 */
[----:B------:R-:W-:Y:S01]  /*1660*/  UIMAD UR17, UR7, UR12, URZ ;  /* 0x0000000c071172a4 */ /* 0x000fe2000f8e023f */
[C---:B--2---:R-:W-:Y:S01]  /*1670*/  IADD3 R6, P2, R2.reuse, UR27, RZ ;  /* 0x0000001b02067c10 */ /* 0x044fe2000ff5e0ff */
[----:B------:R-:W-:Y:S01]  /*1680*/  IMAD.U32 R25, RZ, RZ, UR23 ;  /* 0x00000017ff197e24 */ /* 0x000fe2000f8e00ff */
[----:B-1----:R-:W-:Y:S01]  /*1690*/  IADD3 R2, P1, R2, UR30, RZ ;  /* 0x0000001e02027c10 */ /* 0x002fe2000ff3e0ff */
[----:B------:R-:W-:Y:S01]  /*16a0*/  UIMAD UR17, UR26, UR23, UR17 ;  /* 0x000000171a1172a4 */ /* 0x000fe2000f8e0211 */
[----:B------:R-:W-:Y:S01]  /*16b0*/  IADD3.X R7, R3, UR28, RZ, P2, !PT ;  /* 0x0000001c03077c10 */ /* 0x000fe200097fe4ff */
[----:B------:R-:W-:Y:S01]  /*16c0*/  IMAD.WIDE.U32 R4, R25, UR12, R36 ;  /* 0x0000000c19047c25 */ /* 0x000fe2000f8e0024 */
[----:B------:R-:W-:Y:S01]  /*16d0*/  IADD3.X R3, R3, UR29, RZ, P1, !PT ;  /* 0x0000001d03037c10 */ /* 0x000fe20008ffe4ff */
[----:B------:R-:W-:Y:S01]  /*16e0*/  USHF.L.U64.HI UR22, UR6, UR24, UR22 ;  /* 0x0000001806167299 */ /* 0x000fe20008010216 */
[----:B------:R-:W-:Y:S01]  /*16f0*/  LOP3.LUT P2, RZ, R9, 0x1, RZ, 0xc0, !PT ;  /* 0x0000000109ff7812 */ /* 0x000fe2000784c0ff */
[----:B------:R1:W-:Y:S01]  /*1700*/  LDGSTS.E.BYPASS.LTC128B.128 [R10+0x3080], [R6.64], !P3 ;  /* 0x03080000060a7fae */ /* 0x0003e2000d901d54 */
[----:B------:R-:W-:-:S02]  /*1710*/  ISETP.GE.AND P3, PT, R16, c[0x0][0x1fc], PT ;  /* 0x00007f0010007a0c */ /* 0x000fc40003f66270 */
[----:B------:R-:W-:Y:S01]  /*1720*/  LOP3.LUT P1, RZ, R9, 0x2, RZ, 0xc0, !PT ;  /* 0x0000000209ff7812 */ /* 0x000fe2000782c0ff */
[----:B------:R2:W-:Y:S01]  /*1730*/  LDGSTS.E.BYPASS.LTC128B.128 [R10+0x7080], [R2.64], !P0 ;  /* 0x07080000020a7fae */ /* 0x0005e2000c101d54 */
[----:B------:R-:W-:-:S03]  /*1740*/  ISETP.GE.AND P0, PT, R30, c[0x0][0x1fc], PT ;  /* 0x00007f001e007a0c */ /* 0x000fc60003f06270 */
[----:B------:R-:W0:Y:S04]  /*1750*/  LDGDEPBAR ;  /* 0x00000000000079af */ /* 0x000e280000000000 */
[----:B------:R3:W-:Y:S01]  /*1760*/  STL.64 [R1+0x10], R36 ;  /* 0x0000102401007387 */ /* 0x0007e20000100a00 */
[----:B-1----:R-:W-:Y:S02]  /*1770*/  IADD3 R6, -R34, c[0x0][0x168], -R0 ;  /* 0x00005a0022067a10 */ /* 0x002fe40007ffe900 */
[----:B------:R-:W-:Y:S02]  /*1780*/  SEL R0, RZ, 0x1, P3 ;  /* 0x00000001ff007807 */ /* 0x000fe40001800000 */
[----:B------:R-:W-:Y:S02]  /*1790*/  ISETP.LT.OR P3, PT, R6, 0x1, !P2 ;  /* 0x000000010600780c */ /* 0x000fe40005761670 */
[----:B--2---:R-:W-:-:S02]  /*17a0*/  SEL R2, RZ, 0xffffffff, P0 ;  /* 0xffffffffff027807 */ /* 0x004fc40000000000 */
[C---:B------:R-:W-:Y:S02]  /*17b0*/  ISETP.LT.OR P0, PT, R6.reuse, 0x1, !P1 ;  /* 0x000000010600780c */ /* 0x040fe40004f01670 */
[----:B------:R-:W-:Y:S01]  /*17c0*/  ISETP.LT.OR P2, PT, R6, 0x21, !P2 ;  /* 0x000000210600780c */ /* 0x000fe20005741670 */
[----:B------:R-:W-:Y:S01]  /*17d0*/  IMAD.SHL.U32 R2, R2, 0x2, RZ ;  /* 0x0000000202027824 */ /* 0x000fe200078e00ff */
[----:B------:R-:W-:Y:S02]  /*17e0*/  ISETP.LT.OR P1, PT, R6, 0x21, !P1 ;  /* 0x000000210600780c */ /* 0x000fe40004f21670 */
[----:B------:R-:W-:Y:S01]  /*17f0*/  IADD3 R3, R5, UR17, RZ ;  /* 0x0000001105037c10 */ /* 0x000fe2000fffe0ff */
[----:B------:R-:W-:Y:S01]  /*1800*/  USHF.L.U32 UR17, UR6, 0x5, URZ ;  /* 0x0000000506117899 */ /* 0x000fe2000800063f */
[----:B------:R-:W-:Y:S01]  /*1810*/  LOP3.LUT R0, R2, 0x2, R0, 0xe2, !PT ;  /* 0x0000000202007812 */ /* 0x000fe200078ee200 */
[----:B------:R1:W-:Y:S01]  /*1820*/  LDGSTS.E.BYPASS.LTC128B.128 [R10+0x10080], [R12.64], !P3 ;  /* 0x100800000c0a7fae */ /* 0x0003e2000d901d54 */
[----:B------:R-:W-:Y:S01]  /*1830*/  ISETP.GT.AND P3, PT, R32, 0xf, PT ;  /* 0x0000000f2000780c */ /* 0x000fe20003f64270 */
[----:B------:R-:W-:Y:S01]  /*1840*/  USHF.L.U32 UR24, UR17, 0x1, URZ ;  /* 0x0000000111187899 */ /* 0x000fe2000800063f */
[----:B------:R-:W-:Y:S01]  /*1850*/  LOP3.LUT P5, RZ, R0, 0x1, RZ, 0xc0, !PT ;  /* 0x0000000100ff7812 */ /* 0x000fe200078ac0ff */
[----:B------:R1:W-:Y:S01]  /*1860*/  LDGSTS.E.BYPASS.LTC128B.128 [R10+0x12080], [R12.64+0x80], !P0 ;  /* 0x120800800c0a7fae */ /* 0x0003e2000c101d54 */
[----:B------:R-:W-:Y:S01]  /*1870*/  LEA R2, P0, R4, c[0x0][0x1f0], 0x1 ;  /* 0x00007c0004027a11 */ /* 0x000fe200078008ff */
[----:B------:R-:W-:Y:S01]  /*1880*/  USHF.L.U64.HI UR6, UR17, 0x1, UR22 ;  /* 0x0000000111067899 */ /* 0x000fe20008010216 */
[----:B------:R-:W-:Y:S01]  /*1890*/  LOP3.LUT P4, RZ, R0, 0x2, RZ, 0xc0, !PT ;  /* 0x0000000200ff7812 */ /* 0x000fe2000788c0ff */
[----:B------:R2:W-:Y:S01]  /*18a0*/  LDGSTS.E.BYPASS.LTC128B.128 [R10+0x11080], [R14.64], !P2 ;  /* 0x110800000e0a7fae */ /* 0x0005e2000d101d54 */
[----:B------:R-:W-:-:S02]  /*18b0*/  LEA.HI.X R3, R4, c[0x0][0x1f4], R3, 0x1, P0 ;  /* 0x00007d0004037a11 */ /* 0x000fc400000f0c03 */
[C---:B------:R-:W-:Y:S01]  /*18c0*/  ISETP.LT.OR P0, PT, R6.reuse, 0x1, !P4 ;  /* 0x000000010600780c */ /* 0x040fe20006701670 */
[----:B------:R2:W-:Y:S01]  /*18d0*/  LDGSTS.E.BYPASS.LTC128B.128 [R10+0x13080], [R14.64+0x80], !P1 ;  /* 0x130800800e0a7fae */ /* 0x0005e2000c901d54 */
[----:B------:R-:W-:Y:S01]  /*18e0*/  ISETP.LT.OR P1, PT, R6, 0x1, !P5 ;  /* 0x000000010600780c */ /* 0x000fe20006f21670 */
[----:B------:R-:W-:-:S05]  /*18f0*/  @!P3 IMAD.SHL.U32 R0, R32, 0x10, RZ ;  /* 0x000000102000b824 */ /* 0x000fca00078e00ff */
[----:B------:R4:W-:Y:S04]  /*1900*/  @!P3 LDGSTS.E.BYPASS.LTC128B.128 [R0+0x20080], [R18.64] ;  /* 0x200800001200bfae */ /* 0x0009e8000b901d54 */
[----:B------:R-:W0:Y:S04]  /*1910*/  LDGDEPBAR ;  /* 0x00000000000079af */ /* 0x000e280000000000 */
[----:B------:R5:W-:Y:S04]  /*1920*/  LDGSTS.E.BYPASS.LTC128B.128 [R10+0x18080], [R2.64], !P1 ;  /* 0x18080000020a7fae */ /* 0x000be8000c901d54 */
[----:B------:R5:W-:Y:S01]  /*1930*/  LDGSTS.E.BYPASS.LTC128B.128 [R10+0x1a080], [R2.64+0x80], !P0 ;  /* 0x1a080080020a7fae */ /* 0x000be2000c101d54 */
[----:B------:R-:W-:-:S02]  /*1940*/  ISETP.LT.OR P0, PT, R6, 0x21, !P5 ;  /* 0x000000210600780c */ /* 0x000fc40006f01670 */
[----:B----4-:R-:W-:-:S04]  /*1950*/  LEA.HI R18, R27, R32, RZ, 0x5 ;  /* 0x000000201b127211 */ /* 0x010fc800078f28ff */
[----:B------:R-:W-:-:S04]  /*1960*/  SHF.R.S32.HI R7, RZ, 0x5, R18 ;  /* 0x00000005ff077819 */ /* 0x000fc80000011412 */
[----:B------:R-:W-:Y:S02]  /*1970*/  LEA.HI R4, R18, R7, RZ, 0x1 ;  /* 0x0000000712047211 */ /* 0x000fe400078f08ff */
[----:B-----5:R-:W-:-:S04]  /*1980*/  IADD3 R2, P1, R2, UR24, RZ ;  /* 0x0000001802027c10 */ /* 0x020fc8000ff3e0ff */
[----:B------:R-:W-:Y:S02]  /*1990*/  IADD3.X R3, R3, UR6, RZ, P1, !PT ;  /* 0x0000000603037c10 */ /* 0x000fe40008ffe4ff */
[----:B------:R-:W-:Y:S02]  /*19a0*/  ISETP.LT.OR P1, PT, R6, 0x21, !P4 ;  /* 0x000000210600780c */ /* 0x000fe40006721670 */
[----:B------:R-:W-:Y:S01]  /*19b0*/  LOP3.LUT R6, R4, 0xfffffffe, RZ, 0xc0, !PT ;  /* 0xfffffffe04067812 */ /* 0x000fe200078ec0ff */
[----:B------:R4:W-:Y:S01]  /*19c0*/  LDGSTS.E.BYPASS.LTC128B.128 [R10+0x19080], [R2.64], !P0 ;  /* 0x19080000020a7fae */ /* 0x0009e2000c101d54 */
[----:B------:R-:W-:Y:S02]  /*19d0*/  IADD3 R0, P0, R29, UR16, RZ ;  /* 0x000000101d007c10 */ /* 0x000fe4000ff1e0ff */
[----:B------:R-:W-:Y:S01]  /*19e0*/  LEA.HI R4, R27, R32, RZ, 0x4 ;  /* 0x000000201b047211 */ /* 0x000fe200078f20ff */
[----:B--2---:R-:W-:Y:S01]  /*19f0*/  IMAD.IADD R14, R7, 0x1, -R6 ;  /* 0x00000001070e7824 */ /* 0x004fe200078e0a06 */
[----:B------:R-:W-:Y:S01]  /*1a00*/  IADD3.X R5, R28, UR15, RZ, P0, !PT ;  /* 0x0000000f1c057c10 */ /* 0x000fe200087fe4ff */
[----:B------:R-:W-:Y:S01]  /*1a10*/  UIADD3 UR15, UR12, 0x1, URZ ;  /* 0x000000010c0f7890 */ /* 0x000fe2000fffe03f */
[----:B------:R-:W-:Y:S01]  /*1a20*/  LEA R20, P0, R0, c[0x0][0x280], 0x2 ;  /* 0x0000a00000147a11 */ /* 0x000fe200078010ff */
[----:B------:R-:W-:Y:S01]  /*1a30*/  IMAD.SHL.U32 R19, R14, 0x10, RZ ;  /* 0x000000100e137824 */ /* 0x000fe200078e00ff */
[----:B------:R-:W-:Y:S01]  /*1a40*/  SHF.R.S32.HI R7, RZ, 0x4, R4 ;  /* 0x00000004ff077819 */ /* 0x000fe20000011404 */
[----:B------:R4:W-:Y:S01]  /*1a50*/  LDGSTS.E.BYPASS.LTC128B.128 [R10+0x1b080], [R2.64+0x80], !P1 ;  /* 0x1b080080020a7fae */ /* 0x0009e2000c901d54 */
[----:B------:R-:W-:Y:S01]  /*1a60*/  LEA.HI.X R21, R0, c[0x0][0x284], R5, 0x2, P0 ;  /* 0x0000a10000157a11 */ /* 0x000fe200000f1405 */
[----:B------:R-:W-:Y:S01]  /*1a70*/  IMAD.SHL.U32 R5, R22, 0x40, RZ ;  /* 0x0000004016057824 */ /* 0x000fe200078e00ff */
[C---:B------:R-:W-:Y:S01]  /*1a80*/  LOP3.LUT R0, R4.reuse, 0xfffffff0, RZ, 0xc0, !PT ;  /* 0xfffffff004007812 */ /* 0x040fe200078ec0ff */
[----:B------:R-:W-:Y:S01]  /*1a90*/  UISETP.GE.AND UP0, UPT, UR15, UR14, UPT ;  /* 0x0000000e0f00728c */ /* 0x000fe2000bf06270 */
[----:B------:R-:W-:-:S02]  /*1aa0*/  LEA.HI R4, R4, R7, RZ, 0x1 ;  /* 0x0000000704047211 */ /* 0x000fc400078f08ff */
[----:B------:R-:W-:Y:S01]  /*1ab0*/  R2P PR, R22, 0x6 ;  /* 0x0000000616007804 */ /* 0x000fe20000000000 */
[----:B------:R-:W-:Y:S01]  /*1ac0*/  IMAD.IADD R0, R32, 0x1, -R0 ;  /* 0x0000000120007824 */ /* 0x000fe200078e0a00 */
[----:B------:R-:W-:Y:S02]  /*1ad0*/  LOP3.LUT R4, R4, 0xfffffffe, RZ, 0xc0, !PT ;  /* 0xfffffffe04047812 */ /* 0x000fe400078ec0ff */
[----:B------:R-:W-:Y:S02]  /*1ae0*/  PLOP3.LUT P0, PT, PT, PT, UP0, 0x80, 0x0 ;  /* 0x000000000000781c */ /* 0x000fe40003f0f008 */
[----:B------:R-:W-:Y:S01]  /*1af0*/  SHF.R.S32.HI R6, RZ, 0x1f, R0 ;  /* 0x0000001fff067819 */ /* 0x000fe20000011400 */
[----:B------:R-:W-:Y:S01]  /*1b00*/  IMAD.IADD R4, R7, 0x1, -R4 ;  /* 0x0000000107047824 */ /* 0x000fe200078e0a04 */
[----:B------:R-:W-:Y:S02]  /*1b10*/  SEL R214, R221, 0xfffffff0, !P1 ;  /* 0xfffffff0ddd67807 */ /* 0x000fe40004800000 */
[----:B------:R-:W-:Y:S01]  /*1b20*/  LEA.HI R15, R6, R0, RZ, 0x3 ;  /* 0x00000000060f7211 */ /* 0x000fe200078f18ff */
[----:B------:R-:W-:Y:S01]  /*1b30*/  IMAD R9, R4, 0x800, R26 ;  /* 0x0000080004097824 */ /* 0x000fe200078e021a */
[----:B------:R-:W-:-:S02]  /*1b40*/  SEL R215, R219, 0xffffffe0, !P2 ;  /* 0xffffffe0dbd77807 */ /* 0x000fc40005000000 */
[----:B----4-:R-:W-:-:S04]  /*1b50*/  SHF.R.S32.HI R2, RZ, 0x1f, R11 ;  /* 0x0000001fff027819 */ /* 0x010fc8000001140b */
[----:B------:R-:W-:Y:S02]  /*1b60*/  LEA.HI R3, R2, R8, RZ, 0x3 ;  /* 0x0000000802037211 */ /* 0x000fe400078f18ff */
[----:B------:R-:W-:Y:S02]  /*1b70*/  LOP3.LUT R2, R5, 0x1c0, RZ, 0xc0, !PT ;  /* 0x000001c005027812 */ /* 0x000fe400078ec0ff */
[----:B------:R-:W-:Y:S02]  /*1b80*/  LOP3.LUT R3, R3, 0xfffffff8, RZ, 0xc0, !PT ;  /* 0xfffffff803037812 */ /* 0x000fe400078ec0ff */
[----:B------:R-:W-:Y:S02]  /*1b90*/  LOP3.LUT R5, R15, 0xfffffff8, RZ, 0xc0, !PT ;  /* 0xfffffff80f057812 */ /* 0x000fe400078ec0ff */
[----:B------:R-:W-:Y:S01]  /*1ba0*/  LOP3.LUT R6, R2, 0x10, R19, 0xf8, !PT ;  /* 0x0000001002067812 */ /* 0x000fe200078ef813 */
[----:B------:R-:W-:Y:S01]  /*1bb0*/  IMAD.IADD R22, R8, 0x1, -R3 ;  /* 0x0000000108167824 */ /* 0x000fe200078e0a03 */
[----:B------:R-:W-:Y:S01]  /*1bc0*/  SHF.R.U32.HI R8, RZ, 0x3, R2 ;  /* 0x00000003ff087819 */ /* 0x000fe20000011602 */
[----:B------:R-:W-:Y:S01]  /*1bd0*/  IMAD.IADD R0, R0, 0x1, -R5 ;  /* 0x0000000100007824 */ /* 0x000fe200078e0a05 */
[--C-:B------:R-:W-:Y:S01]  /*1be0*/  LOP3.LUT R5, R2, 0x8, R24.reuse, 0xf8, !PT ;  /* 0x0000000802057812 */ /* 0x100fe200078ef818 */
[----:B------:R-:W-:Y:S01]  /*1bf0*/  IMAD.SHL.U32 R3, R22, 0x40, RZ ;  /* 0x0000004016037824 */ /* 0x000fe200078e00ff */
[----:B-1----:R-:W-:Y:S01]  /*1c00*/  LOP3.LUT R13, R6, 0x8, R24, 0xf8, !PT ;  /* 0x00000008060d7812 */ /* 0x002fe200078ef818 */
[----:B------:R-:W-:Y:S01]  /*1c10*/  IMAD.SHL.U32 R2, R23, 0x8, RZ ;  /* 0x0000000817027824 */ /* 0x000fe200078e00ff */
[----:B------:R-:W-:Y:S01]  /*1c20*/  LOP3.LUT R6, R5, R8, RZ, 0x3c, !PT ;  /* 0x0000000805067212 */ /* 0x000fe200078e3cff */
[----:B------:R-:W-:Y:S01]  /*1c30*/  IMAD.SHL.U32 R5, R4, 0x20, RZ ;  /* 0x0000002004057824 */ /* 0x000fe200078e00ff */
[----:B------:R-:W-:-:S02]  /*1c40*/  LOP3.LUT R3, R3, 0x1c0, RZ, 0xc0, !PT ;  /* 0x000001c003037812 */ /* 0x000fc400078ec0ff */
[----:B------:R-:W-:Y:S01]  /*1c50*/  LOP3.LUT R2, R2, 0x18, RZ, 0xc0, !PT ;  /* 0x0000001802027812 */ /* 0x000fe200078ec0ff */
[----:B------:R-:W-:Y:S01]  /*1c60*/  IMAD.IADD R6, R9, 0x1, R6 ;  /* 0x0000000109067824 */ /* 0x000fe200078e0206 */
[----:B------:R-:W-:Y:S02]  /*1c70*/  SHF.R.U32.HI R7, RZ, 0x3, R3 ;  /* 0x00000003ff077819 */ /* 0x000fe40000011603 */
[----:B------:R-:W-:Y:S02]  /*1c80*/  LOP3.LUT R9, R11, 0x3ffffffc, RZ, 0xc0, !PT ;  /* 0x3ffffffc0b097812 */ /* 0x000fe400078ec0ff */
[----:B------:R-:W-:Y:S01]  /*1c90*/  LOP3.LUT R12, R2, 0x20, R5, 0xf8, !PT ;  /* 0x00000020020c7812 */ /* 0x000fe200078ef805 */
[----:B------:R-:W-:Y:S01]  /*1ca0*/  IMAD.SHL.U32 R5, R0, 0x40, RZ ;  /* 0x0000004000057824 */ /* 0x000fe200078e00ff */
[----:B------:R-:W-:Y:S01]  /*1cb0*/  LOP3.LUT R11, R7, R3, R2, 0x1e, !PT ;  /* 0x00000003070b7212 */ /* 0x000fe200078e1e02 */
[----:B------:R-:W-:Y:S01]  /*1cc0*/  IMAD.IADD R7, R32, 0x1, -R9 ;  /* 0x0000000120077824 */ /* 0x000fe200078e0a09 */
[----:B------:R-:W-:Y:S01]  /*1cd0*/  LOP3.LUT R2, R13, R8, RZ, 0x3c, !PT ;  /* 0x000000080d027212 */ /* 0x000fe200078e3cff */
[----:B------:R-:W-:Y:S01]  /*1ce0*/  IMAD.SHL.U32 R3, R14, 0x400, RZ ;  /* 0x000004000e037824 */ /* 0x000fe200078e00ff */
[----:B------:R-:W-:Y:S01]  /*1cf0*/  LOP3.LUT R5, R5, 0x1c0, RZ, 0xc0, !PT ;  /* 0x000001c005057812 */ /* 0x000fe200078ec0ff */
[----:B------:R-:W-:-:S02]  /*1d00*/  IMAD.SHL.U32 R9, R4, 0x8, RZ ;  /* 0x0000000804097824 */ /* 0x000fc400078e00ff */
[----:B------:R-:W-:Y:S01]  /*1d10*/  IMAD R8, R7, 0x2, R3 ;  /* 0x0000000207087824 */ /* 0x000fe200078e0203 */
[----:B------:R-:W-:Y:S01]  /*1d20*/  SHF.R.U32.HI R7, RZ, 0x3, R5 ;  /* 0x00000003ff077819 */ /* 0x000fe20000011605 */
[----:B------:R-:W-:Y:S01]  /*1d30*/  IMAD R2, R4, 0x200, R2 ;  /* 0x0000020004027824 */ /* 0x000fe200078e0202 */
[----:B------:R-:W-:Y:S01]  /*1d40*/  LOP3.LUT R4, R5, 0x8, R9, 0xf8, !PT ;  /* 0x0000000805047812 */ /* 0x000fe200078ef809 */
[----:B------:R-:W-:Y:S01]  /*1d50*/  IMAD.IADD R237, R8, 0x1, R11 ;  /* 0x0000000108ed7824 */ /* 0x000fe200078e020b */
[----:B------:R-:W-:Y:S01]  /*1d60*/  LOP3.LUT R5, R7, R12, R5, 0x1e, !PT ;  /* 0x0000000c07057212 */ /* 0x000fe200078e1e05 */
[----:B------:R-:W-:Y:S01]  /*1d70*/  @!P3 IMAD.SHL.U32 R8, R32, 0x10, RZ ;  /* 0x000000102008b824 */ /* 0x000fe200078e00ff */
[----:B------:R-:W-:Y:S01]  /*1d80*/  LOP3.LUT R7, R4, R7, RZ, 0x3c, !PT ;  /* 0x0000000704077212 */ /* 0x000fe200078e3cff */
[----:B------:R-:W-:Y:S02]  /*1d90*/  IMAD.SHL.U32 R4, R15, 0x40, RZ ;  /* 0x000000400f047824 */ /* 0x000fe400078e00ff */
[----:B------:R-:W-:Y:S01]  /*1da0*/  IMAD.SHL.U32 R237, R237, 0x2, RZ ;  /* 0x00000002eded7824 */ /* 0x000fe200078e00ff */
[----:B------:R1:W-:Y:S02]  /*1db0*/  @!P3 LDGSTS.E.BYPASS.LTC128B.128 [R8+0x20280], [R20.64] ;  /* 0x202800001408bfae */ /* 0x0003e4000b901d54 */
[----:B------:R-:W-:-:S02]  /*1dc0*/  LOP3.LUT R4, R4, 0xfffffe00, RZ, 0xc0, !PT ;  /* 0xfffffe0004047812 */ /* 0x000fc400078ec0ff */
[----:B------:R-:W0:Y:S01]  /*1dd0*/  LDGDEPBAR ;  /* 0x00000000000079af */ /* 0x000e220000000000 */
[----:B------:R-:W-:Y:S02]  /*1de0*/  IADD3 R13, R237, 0x20480, RZ ;  /* 0x00020480ed0d7810 */ /* 0x000fe40007ffe0ff */
[-C--:B------:R-:W-:Y:S01]  /*1df0*/  IADD3 R217, R7, R4.reuse, R3 ;  /* 0x0000000407d97210 */ /* 0x080fe20007ffe003 */
[----:B------:R-:W0:Y:S01]  /*1e00*/  LDGDEPBAR ;  /* 0x00000000000079af */ /* 0x000e220000000000 */
[----:B------:R-:W-:Y:S02]  /*1e10*/  LOP3.LUT R220, R5, R4, RZ, 0xfc, !PT ;  /* 0x0000000405dc7212 */ /* 0x000fe400078efcff */
[----:B------:R-:W-:Y:S02]  /*1e20*/  IADD3 R4, R10, 0x10080, RZ ;  /* 0x000100800a047810 */ /* 0x000fe40007ffe0ff */
[----:B-1----:R-:W-:-:S05]  /*1e30*/  LOP3.LUT R8, R18, 0xffffffe0, RZ, 0xc0, !PT ;  /* 0xffffffe012087812 */ /* 0x002fca00078ec0ff */
[----:B------:R-:W-:-:S05]  /*1e40*/  IMAD.IADD R11, R32, 0x1, -R8 ;  /* 0x00000001200b7824 */ /* 0x000fca00078e0a08 */
[----:B------:R-:W-:-:S04]  /*1e50*/  SHF.R.S32.HI R3, RZ, 0x1f, R11 ;  /* 0x0000001fff037819 */ /* 0x000fc8000001140b */
[----:B------:R-:W-:Y:S02]  /*1e60*/  LEA.HI R7, R3, R11, RZ, 0x2 ;  /* 0x0000000b03077211 */ /* 0x000fe400078f10ff */
        /* <DEDUP_REMOVED lines=26> */
[----:B------:R1:W-:Y:S01]  /*2010*/  LDGSTS.E.BYPASS.LTC128B.128 [R10+0x1e080], [R4.64+0x80], !P0 ;  /* 0x1e080080040a7fae */ /* 0x0003e2000c101d54 */
[----:B------:R-:W-:-:S03]  /*2020*/  IADD3 R3, P0, R29, UR26, RZ ;  /* 0x0000001a1d037c10 */ /* 0x000fc6000ff1e0ff */
[----:B------:R2:W-:Y:S04]  /*2030*/  LDGSTS.E.BYPASS.LTC128B.128 [R10+0x1d080], [R8.64], !P2 ;  /* 0x1d080000080a7fae */ /* 0x0005e8000d101d54 */
[----:B------:R2:W-:Y:S01]  /*2040*/  LDGSTS.E.BYPASS.LTC128B.128 [R10+0x1f080], [R8.64+0x80], !P1 ;  /* 0x1f080080080a7fae */ /* 0x0005e2000c901d54 */
[----:B-1----:R-:W-:Y:S02]  /*2050*/  LEA.HI.X.SX32 R5, R12, R28, 0x1, P0 ;  /* 0x0000001c0c057211 */ /* 0x002fe400000f0eff */
[----:B------:R-:W-:-:S04]  /*2060*/  LEA R4, P0, R3, c[0x0][0x280], 0x2 ;  /* 0x0000a00003047a11 */ /* 0x000fc800078010ff */
[----:B------:R-:W-:Y:S01]  /*2070*/  LEA.HI.X R5, R3, c[0x0][0x284], R5, 0x2, P0 ;  /* 0x0000a10003057a11 */ /* 0x000fe200000f1405 */
[----:B------:R-:W-:Y:S05]  /*2080*/  @P3 BRA `(.L_x_1503) ;  /* 0x0000002000003947 */ /* 0x000fea0003800000 */
[----:B------:R-:W-:-:S05]  /*2090*/  SHF.L.U32 R3, R32, 0x4, RZ ;  /* 0x0000000420037819 */ /* 0x000fca00000006ff */
[----:B------:R1:W-:Y:S02]  /*20a0*/  LDGSTS.E.BYPASS.LTC128B.128 [R3+0x20380], [R4.64] ;  /* 0x2038000004037fae */ /* 0x0003e4000b901d54 */
.L_x_1503:
[----:B------:R-:W-:Y:S05]  /*20b0*/  BSYNC B0 ;  /* 0x0000000000007941 */ /* 0x000fea0003800000 */
.L_x_1502:
[----:B-1-3--:R-:W-:Y:S01]  /*20c0*/  SHF.R.S32.HI R3, RZ, 0x1f, R23 ;  /* 0x0000001fff037819 */ /* 0x00afe20000011417 */
[----:B------:R-:W-:Y:S01]  /*20d0*/  UMOV UR31, 0x1 ;  /* 0x00000001001f7882 */ /* 0x000fe20000000000 */
[----:B------:R-:W-:Y:S01]  /*20e0*/  LOP3.LUT R4, R7, 0x7ffffffc, RZ, 0xc0, !PT ;  /* 0x7ffffffc07047812 */ /* 0x000fe200078ec0ff */
[----:B------:R-:W-:Y:S01]  /*20f0*/  ULDC UR7, c[0x0][0x198] ;  /* 0x0000660000077ab9 */ /* 0x000fe20000000800 */
[----:B------:R-:W-:Y:S01]  /*2100*/  LEA.HI R3, R3, R23, RZ, 0x2 ;  /* 0x0000001703037211 */ /* 0x000fe200078f10ff */
[----:B------:R-:W-:Y:S01]  /*2110*/  UIADD3 UR7, -UR13, UR7, UR31 ;  /* 0x000000070d077290 */ /* 0x000fe2000fffe11f */
[----:B------:R-:W-:Y:S01]  /*2120*/  LOP3.LUT P0, RZ, R22, 0x4, RZ, 0xc0, !PT ;  /* 0x0000000416ff7812 */ /* 0x000fe2000780c0ff */
[----:B------:R-:W-:Y:S01]  /*2130*/  IMAD.IADD R4, R11, 0x1, -R4 ;  /* 0x000000010b047824 */ /* 0x000fe200078e0a04 */
[----:B------:R-:W-:Y:S01]  /*2140*/  LOP3.LUT R3, R3, 0x1ffffffc, RZ, 0xc0, !PT ;  /* 0x1ffffffc03037812 */ /* 0x000fe200078ec0ff */
[----:B------:R-:W-:Y:S01]  /*2150*/  ULDC UR6, c[0x0][0x2a0] ;  /* 0x0000a80000067ab9 */ /* 0x000fe20000000800 */
[----:B------:R-:W-:Y:S01]  /*2160*/  IADD3 R236, R237, 0x204c0, RZ ;  /* 0x000204c0edec7810 */ /* 0x000fe20007ffe0ff */
[----:B------:R-:W-:Y:S01]  /*2170*/  IMAD.U32 R248, RZ, RZ, UR7 ;  /* 0x00000007fff87e24 */ /* 0x000fe2000f8e00ff */
[----:B------:R-:W-:Y:S01]  /*2180*/  ULOP3.LUT UR6, URZ, UR6, URZ, 0x33, !UPT ;  /* 0x000000063f067292 */ /* 0x000fe2000f8e333f */
[----:B------:R-:W-:Y:S01]  /*2190*/  IMAD.IADD R3, R23, 0x1, -R3 ;  /* 0x0000000117037824 */ /* 0x000fe200078e0a03 */
[----:B------:R-:W-:Y:S01]  /*21a0*/  LOP3.LUT P1, RZ, R0, 0x2, RZ, 0xc0, !PT ;  /* 0x0000000200ff7812 */ /* 0x000fe2000782c0ff */
[----:B------:R-:W-:Y:S01]  /*21b0*/  IMAD.SHL.U32 R210, R2, 0x2, RZ ;  /* 0x0000000202d27824 */ /* 0x000fe200078e00ff */
[----:B------:R-:W-:Y:S01]  /*21c0*/  SHF.R.S32.HI R33, RZ, 0x1f, R32 ;  /* 0x0000001fff217819 */ /* 0x000fe20000011420 */
[----:B------:R-:W-:Y:S01]  /*21d0*/  IMAD R3, R3, 0x4, R4 ;  /* 0x0000000403037824 */ /* 0x000fe200078e0204 */
[----:B------:R-:W0:Y:S01]  /*21e0*/  LDGDEPBAR ;  /* 0x00000000000079af */ /* 0x000e220000000000 */
[----:B------:R-:W-:Y:S01]  /*21f0*/  @P0 IADD3 R236, R13, -0x40, RZ ;  /* 0xffffffc00dec0810 */ /* 0x000fe20007ffe0ff */
[----:B------:R-:W-:Y:S01]  /*2200*/  IMAD.IADD R209, R215, 0x1, R2 ;  /* 0x00000001d7d17824 */ /* 0x000fe200078e0202 */
[----:B------:R-:W-:Y:S01]  /*2210*/  LOP3.LUT P0, RZ, R0, 0x4, RZ, 0xc0, !PT ;  /* 0x0000000400ff7812 */ /* 0x000fe2000780c0ff */
[----:B------:R-:W-:Y:S01]  /*2220*/  IMAD.SHL.U32 R252, R3, 0x2, RZ ;  /* 0x0000000203fc7824 */ /* 0x000fe200078e00ff */
[----:B------:R-:W1:Y:S01]  /*2230*/  S2UR UR23, SR_CTAID.Y ;  /* 0x00000000001779c3 */ /* 0x000e620000002600 */
[----:B------:R-:W-:Y:S01]  /*2240*/  IMAD.SHL.U32 R213, R6, 0x2, RZ ;  /* 0x0000000206d57824 */ /* 0x000fe200078e00ff */
[----:B------:R-:W-:Y:S01]  /*2250*/  SEL R219, R219, 0xffffffe0, !P0 ;  /* 0xffffffe0dbdb7807 */ /* 0x000fe20004000000 */
[----:B------:R-:W-:Y:S01]  /*2260*/  IMAD.MOV.U32 R218, RZ, RZ, 0x40 ;  /* 0x00000040ffda7424 */ /* 0x000fe200078e00ff */
[----:B------:R-:W-:Y:S01]  /*2270*/  IADD3 R248, R248, -c[0x0][0x168], -R252 ;  /* 0x80005a00f8f87a10 */ /* 0x000fe20007ffe8fc */
[----:B------:R-:W-:Y:S01]  /*2280*/  IMAD R214, R214, 0x2, R213 ;  /* 0x00000002d6d67824 */ /* 0x000fe200078e02d5 */
[----:B------:R-:W-:Y:S01]  /*2290*/  SEL R221, R221, 0xfffffff0, !P1 ;  /* 0xfffffff0dddd7807 */ /* 0x000fe20004800000 */
[----:B------:R-:W-:Y:S01]  /*22a0*/  IMAD.IADD R222, R217, 0x1, R219 ;  /* 0x00000001d9de7824 */ /* 0x000fe200078e02db */
[C---:B------:R-:W-:Y:S01]  /*22b0*/  IADD3 R2, R248.reuse, c[0x0][0x2a4], RZ ;  /* 0x0000a900f8027a10 */ /* 0x040fe20007ffe0ff */
[----:B------:R-:W-:Y:S01]  /*22c0*/  IMAD R216, R215, 0x2, R213 ;  /* 0x00000002d7d87824 */ /* 0x000fe200078e02d5 */
[----:B------:R-:W-:Y:S01]  /*22d0*/  IADD3 R0, R248, UR6, RZ ;  /* 0x00000006f8007c10 */ /* 0x000fe2000fffe0ff */
[----:B------:R-:W-:Y:S01]  /*22e0*/  CS2R R178, SRZ ;  /* 0x0000000000b27805 */ /* 0x000fe2000001ff00 */
[----:B------:R-:W-:Y:S01]  /*22f0*/  CS2R R176, SRZ ;  /* 0x0000000000b07805 */ /* 0x000fe2000001ff00 */
[----:B------:R3:W-:Y:S01]  /*2300*/  STL [R1+0x34], R2 ;  /* 0x0000340201007387 */ /* 0x0007e20000100800 */
[----:B------:R-:W-:Y:S01]  /*2310*/  CS2R R174, SRZ ;  /* 0x0000000000ae7805 */ /* 0x000fe2000001ff00 */
[----:B------:R-:W-:Y:S01]  /*2320*/  CS2R R172, SRZ ;  /* 0x0000000000ac7805 */ /* 0x000fe2000001ff00 */
[----:B------:R-:W-:Y:S01]  /*2330*/  CS2R R170, SRZ ;  /* 0x0000000000aa7805 */ /* 0x000fe2000001ff00 */
[----:B------:R3:W-:Y:S01]  /*2340*/  STL [R1], R0 ;  /* 0x0000000001007387 */ /* 0x0007e20000100800 */
[----:B------:R-:W-:Y:S01]  /*2350*/  CS2R R168, SRZ ;  /* 0x0000000000a87805 */ /* 0x000fe2000001ff00 */
[----:B------:R-:W-:Y:S01]  /*2360*/  CS2R R166, SRZ ;  /* 0x0000000000a67805 */ /* 0x000fe2000001ff00 */
        /* <DEDUP_REMOVED lines=58> */
[----:B------:R-:W-:Y:S01]  /*2710*/  IMAD.SHL.U32 R209, R209, 0x2, RZ ;  /* 0x00000002d1d17824 */ /* 0x000fe200078e00ff */
[----:B------:R-:W-:Y:S01]  /*2720*/  SEL R218, R218, 0xffffffc0, !P0 ;  /* 0xffffffc0dada7807 */ /* 0x000fe20004000000 */
[----:B------:R-:W-:Y:S01]  /*2730*/  IMAD R215, R215, 0x2, R214 ;  /* 0x00000002d7d77824 */ /* 0x000fe200078e02d6 */
[----:B------:R-:W-:Y:S01]  /*2740*/  ULDC UR30, c[0x0][0x2a8] ;  /* 0x0000aa00001e7ab9 */ /* 0x000fe20000000800 */
[----:B------:R-:W-:Y:S01]  /*2750*/  IMAD.IADD R224, R217, 0x1, R221 ;  /* 0x00000001d9e07824 */ /* 0x000fe200078e02dd */
[----:B------:R-:W-:Y:S01]  /*2760*/  ULDC UR24, c[0x0][0x2a0] ;  /* 0x0000a80000187ab9 */ /* 0x000fe20000000800 */
[----:B------:R-:W-:Y:S01]  /*2770*/  IMAD.IADD R223, R221, 0x1, R222 ;  /* 0x00000001dddf7824 */ /* 0x000fe200078e02de */
[----:B------:R-:W-:Y:S01]  /*2780*/  ULDC UR15, c[0x0][0x290] ;  /* 0x0000a400000f7ab9 */ /* 0x000fe20000000800 */
[----:B------:R-:W-:Y:S01]  /*2790*/  IADD3 R249, -R252, UR25, RZ ;  /* 0x00000019fcf97c10 */ /* 0x000fe2000fffe1ff */
[----:B------:R-:W-:-:S02]  /*27a0*/  USHF.L.U64.HI UR26, UR4, 0x5, UR5 ;  /* 0x00000005041a7899 */ /* 0x000fc40008010205 */
[----:B------:R-:W-:Y:S02]  /*27b0*/  USHF.L.U32 UR27, UR4, 0x5, URZ ;  /* 0x00000005041b7899 */ /* 0x000fe4000800063f */
[----:B------:R-:W-:Y:S02]  /*27c0*/  UMOV UR29, 0x1 ;  /* 0x00000001001d7882 */ /* 0x000fe40000000000 */
[----:B------:R-:W-:Y:S02]  /*27d0*/  UMOV UR4, URZ ;  /* 0x0000003f00047c82 */ /* 0x000fe40008000000 */
[----:B------:R-:W-:Y:S02]  /*27e0*/  UMOV UR28, URZ ;  /* 0x0000003f001c7c82 */ /* 0x000fe40008000000 */
[----:B------:R-:W-:Y:S02]  /*27f0*/  USHF.L.U32 UR16, UR10, 0x7, URZ ;  /* 0x000000070a107899 */ /* 0x000fe4000800063f */
[----:B------:R-:W-:-:S02]  /*2800*/  UISETP.GT.AND UP5, UPT, UR10, -0x1, UPT ;  /* 0xffffffff0a00788c */ /* 0x000fc4000bfa4270 */
[----:B------:R-:W-:Y:S02]  /*2810*/  USHF.R.S32.HI UR5, URZ, 0x1f, UR11 ;  /* 0x0000001f3f057899 */ /* 0x000fe4000801140b */
[----:B------:R-:W-:Y:S02]  /*2820*/  UISETP.LE.AND UP4, UPT, UR31, UR30, UPT ;  /* 0x0000001e1f00728c */ /* 0x000fe4000bf83270 */
[----:B------:R-:W-:Y:S02]  /*2830*/  ULOP3.LUT UR24, URZ, UR24, URZ, 0x33, !UPT ;  /* 0x000000183f187292 */ /* 0x000fe4000f8e333f */
[----:B------:R-:W-:Y:S02]  /*2840*/  UIMAD UR15, UR11, UR15, URZ ;  /* 0x0000000f0b0f72a4 */ /* 0x000fe4000f8e023f */
[----:B-1-3--:R-:W-:Y:S02]  /*2850*/  ULDC UR25, c[0x0][0x168] ;  /* 0x00005a0000197ab9 */ /* 0x00afe40000000800 */
.L_x_1522:
[----:B------:R-:W-:Y:S04]  /*2860*/  DEPBAR.LE SB0, 0x1 ;  /* 0x000080400000791a */ /* 0x000fe80000000000 */
[----:B------:R-:W-:Y:S01]  /*2870*/  BAR.SYNC.DEFER_BLOCKING 0x0 ;  /* 0x0000000000007b1d */ /* 0x000fe20000010000 */
[----:B------:R-:W-:Y:S01]  /*2880*/  IMAD.U32 R0, RZ, RZ, UR4 ;  /* 0x00000004ff007e24 */ /* 0x000fe2000f8e00ff */
[----:B------:R-:W-:Y:S02]  /*2890*/  MOV R20, UR4 ;  /* 0x0000000400147c02 */ /* 0x000fe40008000f00 */
[----:B------:R-:W-:Y:S01]  /*28a0*/  PLOP3.LUT P0, PT, PT, PT, UP4, 0x40, 0x0 ;  /* 0x000000000000781c */ /* 0x000fe20003f0e848 */
[C---:B------:R-:W-:Y:S02]  /*28b0*/  IMAD R208, R0.reuse, 0x2000, R217 ;  /* 0x0000200000d07824 */ /* 0x040fe400078e02d9 */
[C---:B------:R-:W-:Y:S02]  /*28c0*/  IMAD R2, R0.reuse, 0x2000, R221 ;  /* 0x0000200000027824 */ /* 0x040fe400078e02dd */
[----:B------:R-:W-:Y:S01]  /*28d0*/  IMAD R0, R0, 0x2000, R224 ;  /* 0x0000200000007824 */ /* 0x000fe200078e02e0 */
[----:B------:R-:W-:Y:S01]  /*28e0*/  SHF.L.U32 R204, R208, 0x1, RZ ;  /* 0x00000001d0cc7819 */ /* 0x000fe200000006ff */
[--C-:B------:R-:W-:Y:S01]  /*28f0*/  IMAD R20, R20, 0x2000, R219.reuse ;  /* 0x0000200014147824 */ /* 0x100fe200078e02db */
[C---:B------:R-:W-:Y:S01]  /*2900*/  IADD3 R3, R217.reuse, R2, RZ ;  /* 0x00000002d9037210 */ /* 0x040fe20007ffe0ff */
[----:B------:R-:W-:Y:S02]  /*2910*/  IMAD.SHL.U32 R0, R0, 0x2, RZ ;  /* 0x0000000200007824 */ /* 0x000fe400078e00ff */
[----:B------:R-:W-:Y:S01]  /*2920*/  IMAD.IADD R24, R217, 0x1, R20 ;  /* 0x00000001d9187824 */ /* 0x000fe200078e0214 */
[----:B------:R-:W-:Y:S02]  /*2930*/  SHF.L.U32 R205, R3, 0x1, RZ ;  /* 0x0000000103cd7819 */ /* 0x000fe400000006ff */
[----:B------:R-:W-:Y:S01]  /*2940*/  MOV R3, UR4 ;  /* 0x0000000400037c02 */ /* 0x000fe20008000f00 */
[----:B------:R-:W-:Y:S03]  /*2950*/  IMAD.SHL.U32 R206, R24, 0x2, RZ ;  /* 0x0000000218ce7824 */ /* 0x000fe600078e00ff */
[----:B------:R-:W-:Y:S01]  /*2960*/  LEA R3, R3, R222, 0xd ;  /* 0x000000de03037211 */ /* 0x000fe200078e68ff */
[----:B------:R-:W-:Y:S03]  /*2970*/  LDSM.16.M88.4 R16, [R213+0x80] ;  /* 0x00008000d510783b */ /* 0x000fe60000000200 */
[----:B------:R-:W-:Y:S03]  /*2980*/  SHF.L.U32 R3, R3, 0x1, RZ ;  /* 0x0000000103037819 */ /* 0x000fe600000006ff */
[----:B------:R-:W1:Y:S06]  /*2990*/  LDSM.16.M88.4 R32, [R204+0x10080] ;  /* 0x01008000cc20783b */ /* 0x000e6c0000000200 */
[----:B------:R-:W3:Y:S06]  /*29a0*/  LDSM.16.M88.4 R28, [R204+0x11080] ;  /* 0x01108000cc1c783b */ /* 0x000eec0000000200 */
[----:B------:R-:W4:Y:S06]  /*29b0*/  LDSM.16.M88.4 R36, [R213+0x2080] ;  /* 0x00208000d524783b */ /* 0x000f2c0000000200 */
[----:B------:R-:W5:Y:S06]  /*29c0*/  LDL R211, [R1+0x34] ;  /* 0x0000340001d37983 */ /* 0x000f6c0000100800 */
[----:B------:R-:W-:Y:S06]  /*29d0*/  LDSM.16.M88.4 R44, [R214+0x80] ;  /* 0x00008000d62c783b */ /* 0x000fec0000000200 */
[----:B--2---:R-:W2:Y:S06]  /*29e0*/  LDL R226, [R1] ;  /* 0x0000000001e27983 */ /* 0x004eac0000100800 */
[----:B------:R-:W4:Y:S01]  /*29f0*/  LDSM.16.M88.4 R40, [R205+0x10080] ;  /* 0x01008000cd28783b */ /* 0x000f220000000200 */
[-C--:B-1----:R-:W-:Y:S05]  /*2a00*/  HMMA.16816.F32.BF16 R4, R32, R16.reuse, RZ ;  /* 0x000000102004723c */ /* 0x082fea00000418ff */
[----:B------:R-:W1:Y:S03]  /*2a10*/  LDSM.16.M88.4 R48, [R0+0x11080] ;  /* 0x011080000030783b */ /* 0x000e660000000200 */
[C---:B---3--:R-:W-:Y:S03]  /*2a20*/  HMMA.16816.F32.BF16 R8, R28.reuse, R16, RZ ;  /* 0x000000101c08723c */ /* 0x048fe600000418ff */
[----:B------:R-:W3:Y:S06]  /*2a30*/  LDSM.16.M88.4 R180, [R214+0x2080] ;  /* 0x00208000d6b4783b */ /* 0x000eec0000000200 */
[----:B------:R-:W-:Y:S01]  /*2a40*/  LDSM.16.M88.4 R188, [R216+0x80] ;  /* 0x00008000d8bc783b */ /* 0x000fe20000000200 */
[-C--:B------:R-:W-:Y:S05]  /*2a50*/  HMMA.16816.F32.BF16 R12, R28, R18.reuse, RZ ;  /* 0x000000121c0c723c */ /* 0x080fea00000418ff */
[----:B------:R-:W1:Y:S03]  /*2a60*/  LDSM.16.M88.4 R184, [R206+0x10080] ;  /* 0x01008000ceb8783b */ /* 0x000e660000000200 */
[C---:B------:R-:W-:Y:S03]  /*2a70*/  HMMA.16816.F32.BF16 R16, R32.reuse, R18, RZ ;  /* 0x000000122010723c */ /* 0x040fe600000418ff */
[----:B------:R-:W1:Y:S05]  /*2a80*/  LDSM.16.M88.4 R192, [R3+0x11080] ;  /* 0x0110800003c0783b */ /* 0x000e6a0000000200 */
[-C--:B----4-:R-:W-:Y:S01]  /*2a90*/  HMMA.16816.F32.BF16 R20, R32, R36.reuse, RZ ;  /* 0x000000242014723c */ /* 0x090fe200000418ff */
[----:B------:R-:W-:Y:S06]  /*2aa0*/  LDSM.16.M88.4 R196, [R215+0x80] ;  /* 0x00008000d7c4783b */ /* 0x000fec0000000200 */
[----:B------:R-:W4:Y:S01]  /*2ab0*/  LDL R212, [R1+0x4] ;  /* 0x0000040001d47983 */ /* 0x000f220000100800 */
[C---:B------:R-:W-:Y:S07]  /*2ac0*/  HMMA.16816.F32.BF16 R24, R28.reuse, R36, RZ ;  /* 0x000000241c18723c */ /* 0x040fee00000418ff */
[----:B------:R-:W-:Y:S01]  /*2ad0*/  IMAD.U32 R36, RZ, RZ, UR4 ;  /* 0x00000004ff247e24 */ /* 0x000fe2000f8e00ff */
[-C--:B------:R-:W-:Y:S08]  /*2ae0*/  HMMA.16816.F32.BF16 R28, R28, R38.reuse, RZ ;  /* 0x000000261c1c723c */ /* 0x080ff000000418ff */
[----:B------:R-:W-:Y:S08]  /*2af0*/  HMMA.16816.F32.BF16 R32, R32, R38, RZ ;  /* 0x000000262020723c */ /* 0x000ff000000418ff */
[-C--:B------:R-:W-:Y:S08]  /*2b00*/  HMMA.16816.F32.BF16 R4, R40, R44.reuse, R4 ;  /* 0x0000002c2804723c */ /* 0x080ff00000041804 */
[C---:B-1----:R-:W-:Y:S07]  /*2b10*/  HMMA.16816.F32.BF16 R8, R48.reuse, R44, R8 ;  /* 0x0000002c3008723c */ /* 0x042fee0000041808 */
[----:B------:R-:W-:Y:S01]  /*2b20*/  IADD3 R44, R217, R2, R219 ;  /* 0x00000002d92c7210 */ /* 0x000fe20007ffe0db */
[-C--:B------:R-:W-:Y:S04]  /*2b30*/  HMMA.16816.F32.BF16 R12, R48, R46.reuse, R12 ;  /* 0x0000002e300c723c */ /* 0x080fe8000004180c */
[----:B------:R-:W-:Y:S01]  /*2b40*/  LEA R2, R36, R223, 0xd ;  /* 0x000000df24027211 */ /* 0x000fe200078e68ff */
[----:B------:R-:W-:Y:S01]  /*2b50*/  IMAD.SHL.U32 R207, R44, 0x2, RZ ;  /* 0x000000022ccf7824 */ /* 0x000fe200078e00ff */
[----:B------:R-:W1:Y:S02]  /*2b60*/  LDSM.16.M88.4 R36, [R216+0x2080] ;  /* 0x00208000d824783b */ /* 0x000e640000000200 */
[C---:B------:R-:W-:Y:S04]  /*2b70*/  HMMA.16816.F32.BF16 R16, R40.reuse, R46, R16 ;  /* 0x0000002e2810723c */ /* 0x040fe80000041810 */
[----:B------:R-:W1:Y:S01]  /*2b80*/  LDSM.16.M88.4 R44, [R207+0x10080] ;  /* 0x01008000cf2c783b */ /* 0x000e620000000200 */
[----:B------:R-:W-:Y:S03]  /*2b90*/  SHF.L.U32 R2, R2, 0x1, RZ ;  /* 0x0000000102027819 */ /* 0x000fe600000006ff */
[-C--:B---3--:R-:W-:Y:S02]  /*2ba0*/  HMMA.16816.F32.BF16 R20, R40, R180.reuse, R20 ;  /* 0x000000b42814723c */ /* 0x088fe40000041814 */
[----:B------:R-:W3:Y:S06]  /*2bb0*/  LDSM.16.M88.4 R200, [R2+0x11080] ;  /* 0x0110800002c8783b */ /* 0x000eec0000000200 */
[C---:B------:R-:W-:Y:S08]  /*2bc0*/  HMMA.16816.F32.BF16 R24, R48.reuse, R180, R24 ;  /* 0x000000b43018723c */ /* 0x040ff00000041818 */
[-C--:B------:R-:W-:Y:S01]  /*2bd0*/  HMMA.16816.F32.BF16 R28, R48, R182.reuse, R28 ;  /* 0x000000b6301c723c */ /* 0x080fe2000004181c */
[----:B------:R-:W-:Y:S07]  /*2be0*/  LDSM.16.M88.4 R48, [R204+0x12080] ;  /* 0x01208000cc30783b */ /* 0x000fee0000000200 */
[----:B------:R-:W-:Y:S01]  /*2bf0*/  HMMA.16816.F32.BF16 R32, R40, R182, R32 ;  /* 0x000000b62820723c */ /* 0x000fe20000041820 */
[----:B------:R-:W3:Y:S06]  /*2c00*/  LDSM.16.M88.4 R40, [R215+0x2080] ;  /* 0x00208000d728783b */ /* 0x000eec0000000200 */
[----:B------:R-:W3:Y:S01]  /*2c10*/  LDSM.16.M88.4 R180, [R213+0x4080] ;  /* 0x00408000d5b4783b */ /* 0x000ee20000000200 */
[-C--:B------:R-:W-:Y:S08]  /*2c20*/  HMMA.16816.F32.BF16 R4, R184, R188.reuse, R4 ;  /* 0x000000bcb804723c */ /* 0x080ff00000041804 */
[C---:B------:R-:W-:Y:S08]  /*2c30*/  HMMA.16816.F32.BF16 R8, R192.reuse, R188, R8 ;  /* 0x000000bcc008723c */ /* 0x040ff00000041808 */
[-C--:B------:R-:W-:Y:S08]  /*2c40*/  HMMA.16816.F32.BF16 R12, R192, R190.reuse, R12 ;  /* 0x000000bec00c723c */ /* 0x080ff0000004180c */
[C---:B------:R-:W-:Y:S01]  /*2c50*/  HMMA.16816.F32.BF16 R16, R184.reuse, R190, R16 ;  /* 0x000000beb810723c */ /* 0x040fe20000041810 */
[----:B------:R-:W3:Y:S07]  /*2c60*/  LDSM.16.M88.4 R188, [R204+0x13080] ;  /* 0x01308000ccbc783b */ /* 0x000eee0000000200 */
[-C--:B-1----:R-:W-:Y:S08]  /*2c70*/  HMMA.16816.F32.BF16 R20, R184, R36.reuse, R20 ;  /* 0x00000024b814723c */ /* 0x082ff00000041814 */
[C---:B------:R-:W-:Y:S08]  /*2c80*/  HMMA.16816.F32.BF16 R24, R192.reuse, R36, R24 ;  /* 0x00000024c018723c */ /* 0x040ff00000041818 */
[-C--:B------:R-:W-:Y:S01]  /*2c90*/  HMMA.16816.F32.BF16 R28, R192, R38.reuse, R28 ;  /* 0x00000026c01c723c */ /* 0x080fe2000004181c */
[----:B------:R-:W-:Y:S07]  /*2ca0*/  LDSM.16.M88.4 R192, [R214+0x4080] ;  /* 0x00408000d6c0783b */ /* 0x000fee0000000200 */
[----:B------:R-:W-:Y:S01]  /*2cb0*/  HMMA.16816.F32.BF16 R32, R184, R38, R32 ;  /* 0x00000026b820723c */ /* 0x000fe20000041820 */
[----:B------:R-:W1:Y:S06]  /*2cc0*/  LDSM.16.M88.4 R36, [R213+0x6080] ;  /* 0x00608000d524783b */ /* 0x000e6c0000000200 */
[----:B------:R-:W1:Y:S01]  /*2cd0*/  LDSM.16.M88.4 R184, [R0+0x12080] ;  /* 0x0120800000b8783b */ /* 0x000e620000000200 */
[-C--:B------:R-:W-:Y:S08]  /*2ce0*/  HMMA.16816.F32.BF16 R4, R44, R196.reuse, R4 ;  /* 0x000000c42c04723c */ /* 0x080ff00000041804 */
[C---:B---3--:R-:W-:Y:S08]  /*2cf0*/  HMMA.16816.F32.BF16 R8, R200.reuse, R196, R8 ;  /* 0x000000c4c808723c */ /* 0x048ff00000041808 */
[-C--:B------:R-:W-:Y:S08]  /*2d00*/  HMMA.16816.F32.BF16 R12, R200, R198.reuse, R12 ;  /* 0x000000c6c80c723c */ /* 0x080ff0000004180c */
[C---:B------:R-:W-:Y:S01]  /*2d10*/  HMMA.16816.F32.BF16 R16, R44.reuse, R198, R16 ;  /* 0x000000c62c10723c */ /* 0x040fe20000041810 */
[----:B------:R3:W1:Y:S07]  /*2d20*/  LDSM.16.M88.4 R196, [R0+0x13080] ;  /* 0x0130800000c4783b */ /* 0x00066e0000000200 */
[-C--:B------:R-:W-:Y:S08]  /*2d30*/  HMMA.16816.F32.BF16 R20, R44, R40.reuse, R20 ;  /* 0x000000282c14723c */ /* 0x080ff00000041814 */
[C---:B------:R-:W-:Y:S08]  /*2d40*/  HMMA.16816.F32.BF16 R24, R200.reuse, R40, R24 ;  /* 0x00000028c818723c */ /* 0x040ff00000041818 */
[-C--:B------:R-:W-:Y:S01]  /*2d50*/  HMMA.16816.F32.BF16 R28, R200, R42.reuse, R28 ;  /* 0x0000002ac81c723c */ /* 0x080fe2000004181c */
[----:B------:R-:W-:Y:S03]  /*2d60*/  LDSM.16.M88.4 R200, [R3+0x13080] ;  /* 0x0130800003c8783b */ /* 0x000fe60000000200 */
[----:B---3--:R-:W-:Y:S04]  /*2d70*/  IMAD.U32 R0, RZ, RZ, UR4 ;  /* 0x00000004ff007e24 */ /* 0x008fe8000f8e00ff */
[----:B------:R-:W-:Y:S01]  /*2d80*/  HMMA.16816.F32.BF16 R32, R44, R42, R32 ;  /* 0x0000002a2c20723c */ /* 0x000fe20000041820 */
[----:B------:R-:W3:Y:S06]  /*2d90*/  LDSM.16.M88.4 R40, [R214+0x6080] ;  /* 0x00608000d628783b */ /* 0x000eec0000000200 */
[----:B------:R-:W-:Y:S01]  /*2da0*/  LDSM.16.M88.4 R44, [R3+0x12080] ;  /* 0x01208000032c783b */ /* 0x000fe20000000200 */
[-C--:B------:R-:W-:Y:S08]  /*2db0*/  HMMA.16816.F32.BF16 R4, R48, R180.reuse, R4 ;  /* 0x000000b43004723c */ /* 0x080ff00000041804 */
[C---:B------:R-:W-:Y:S08]  /*2dc0*/  HMMA.16816.F32.BF16 R8, R188.reuse, R180, R8 ;  /* 0x000000b4bc08723c */ /* 0x040ff00000041808 */
[-C--:B------:R-:W-:Y:S08]  /*2dd0*/  HMMA.16816.F32.BF16 R12, R188, R182.reuse, R12 ;  /* 0x000000b6bc0c723c */ /* 0x080ff0000004180c */
[C---:B------:R-:W-:Y:S01]  /*2de0*/  HMMA.16816.F32.BF16 R16, R48.reuse, R182, R16 ;  /* 0x000000b63010723c */ /* 0x040fe20000041810 */
[----:B------:R-:W2:Y:S07]  /*2df0*/  LDSM.16.M88.4 R180, [R216+0x4080] ;  /* 0x00408000d8b4783b */ /* 0x000eae0000000200 */
[-C--:B-1----:R-:W-:Y:S08]  /*2e00*/  HMMA.16816.F32.BF16 R20, R48, R36.reuse, R20 ;  /* 0x000000243014723c */ /* 0x082ff00000041814 */
[C---:B------:R-:W-:Y:S08]  /*2e10*/  HMMA.16816.F32.BF16 R24, R188.reuse, R36, R24 ;  /* 0x00000024bc18723c */ /* 0x040ff00000041818 */
[-C--:B------:R-:W-:Y:S08]  /*2e20*/  HMMA.16816.F32.BF16 R28, R188, R38.reuse, R28 ;  /* 0x00000026bc1c723c */ /* 0x080ff0000004181c */
[----:B------:R-:W-:Y:S01]  /*2e30*/  HMMA.16816.F32.BF16 R32, R48, R38, R32 ;  /* 0x000000263020723c */ /* 0x000fe20000041820 */
[----:B------:R-:W1:Y:S06]  /*2e40*/  LDSM.16.M88.4 R36, [R216+0x6080] ;  /* 0x00608000d824783b */ /* 0x000e6c0000000200 */
[----:B------:R-:W-:Y:S01]  /*2e50*/  LDSM.16.M88.4 R48, [R215+0x4080] ;  /* 0x00408000d730783b */ /* 0x000fe20000000200 */
[-C--:B------:R-:W-:Y:S08]  /*2e60*/  HMMA.16816.F32.BF16 R4, R184, R192.reuse, R4 ;  /* 0x000000c0b804723c */ /* 0x080ff00000041804 */
[C---:B------:R-:W-:Y:S08]  /*2e70*/  HMMA.16816.F32.BF16 R8, R196.reuse, R192, R8 ;  /* 0x000000c0c408723c */ /* 0x040ff00000041808 */
[-C--:B------:R-:W-:Y:S04]  /*2e80*/  HMMA.16816.F32.BF16 R12, R196, R194.reuse, R12 ;  /* 0x000000c2c40c723c */ /* 0x080fe8000004180c */
[----:B----4-:R-:W-:Y:S04]  /*2e90*/  LEA R0, R0, R212, 0x6 ;  /* 0x000000d400007211 */ /* 0x010fe800078e30ff */
[C---:B------:R-:W-:Y:S04]  /*2ea0*/  HMMA.16816.F32.BF16 R16, R184.reuse, R194, R16 ;  /* 0x000000c2b810723c */ /* 0x040fe80000041810 */
[----:B------:R-:W-:Y:S01]  /*2eb0*/  IMAD.SHL.U32 R228, R0, 0x4, RZ ;  /* 0x0000000400e47824 */ /* 0x000fe200078e00ff */
[----:B------:R-:W-:Y:S03]  /*2ec0*/  MOV R0, UR12 ;  /* 0x0000000c00007c02 */ /* 0x000fe60008000f00 */
[-C--:B---3--:R-:W-:Y:S01]  /*2ed0*/  HMMA.16816.F32.BF16 R20, R184, R40.reuse, R20 ;  /* 0x00000028b814723c */ /* 0x088fe20000041814 */
[----:B------:R-:W-:Y:S03]  /*2ee0*/  LDS R225, [R228+0x20080] ;  /* 0x02008000e4e17984 */ /* 0x000fe60000000800 */
[----:B------:R-:W-:Y:S04]  /*2ef0*/  IMAD R0, R0, 0x40, R212 ;  /* 0x0000004000007824 */ /* 0x000fe800078e02d4 */
[C---:B------:R-:W-:Y:S04]  /*2f00*/  HMMA.16816.F32.BF16 R24, R196.reuse, R40, R24 ;  /* 0x00000028c418723c */ /* 0x040fe80000041818 */
[C---:B-----5:R-:W-:Y:S01]  /*2f10*/  IADD3 R212, R0.reuse, R211, RZ ;  /* 0x000000d300d47210 */ /* 0x060fe20007ffe0ff */
[----:B--2---:R-:W-:Y:S03]  /*2f20*/  IMAD.IADD R211, R0, 0x1, R226 ;  /* 0x0000000100d37824 */ /* 0x004fe600078e02e2 */
[-C--:B------:R-:W-:Y:S04]  /*2f30*/  HMMA.16816.F32.BF16 R28, R196, R42.reuse, R28 ;  /* 0x0000002ac41c723c */ /* 0x080fe8000004181c */
[----:B------:R-:W-:Y:S04]  /*2f40*/  IMNMX R212, R249, R212, PT ;  /* 0x000000d4f9d47217 */ /* 0x000fe80003800200 */
[----:B------:R-:W-:Y:S01]  /*2f50*/  HMMA.16816.F32.BF16 R32, R184, R42, R32 ;  /* 0x0000002ab820723c */ /* 0x000fe20000041820 */
[----:B------:R-:W2:Y:S06]  /*2f60*/  LDSM.16.M88.4 R40, [R2+0x12080] ;  /* 0x012080000228783b */ /* 0x000eac0000000200 */
[----:B------:R-:W3:Y:S01]  /*2f70*/  LDSM.16.M88.4 R184, [R2+0x13080] ;  /* 0x0130800002b8783b */ /* 0x000ee20000000200 */
[-C--:B------:R-:W-:Y:S08]  /*2f80*/  HMMA.16816.F32.BF16 R4, R44, R180.reuse, R4 ;  /* 0x000000b42c04723c */ /* 0x080ff00000041804 */
[C---:B------:R-:W-:Y:S08]  /*2f90*/  HMMA.16816.F32.BF16 R8, R200.reuse, R180, R8 ;  /* 0x000000b4c808723c */ /* 0x040ff00000041808 */
[-C--:B------:R-:W-:Y:S08]  /*2fa0*/  HMMA.16816.F32.BF16 R12, R200, R182.reuse, R12 ;  /* 0x000000b6c80c723c */ /* 0x080ff0000004180c */
[C---:B------:R-:W-:Y:S01]  /*2fb0*/  HMMA.16816.F32.BF16 R16, R44.reuse, R182, R16 ;  /* 0x000000b62c10723c */ /* 0x040fe20000041810 */
[----:B------:R-:W4:Y:S07]  /*2fc0*/  LDSM.16.M88.4 R180, [R215+0x6080] ;  /* 0x00608000d7b4783b */ /* 0x000f2e0000000200 */
[-C--:B-1----:R-:W-:Y:S08]  /*2fd0*/  HMMA.16816.F32.BF16 R20, R44, R36.reuse, R20 ;  /* 0x000000242c14723c */ /* 0x082ff00000041814 */
[C---:B------:R-:W-:Y:S08]  /*2fe0*/  HMMA.16816.F32.BF16 R24, R200.reuse, R36, R24 ;  /* 0x00000024c818723c */ /* 0x040ff00000041818 */
[-C--:B------:R-:W-:Y:S01]  /*2ff0*/  HMMA.16816.F32.BF16 R28, R200, R38.reuse, R28 ;  /* 0x00000026c81c723c */ /* 0x080fe2000004181c */
[----:B------:R1:W1:Y:S06]  /*3000*/  LDS R200, [R228+0x200a0] ;  /* 0x0200a000e4c87984 */ /* 0x00026c0000000800 */
[----:B------:R1:W1:Y:S01]  /*3010*/  LDS R201, [R228+0x20100] ;  /* 0x02010000e4c97984 */ /* 0x0002620000000800 */
[----:B------:R-:W-:Y:S05]  /*3020*/  HMMA.16816.F32.BF16 R32, R44, R38, R32 ;  /* 0x000000262c20723c */ /* 0x000fea0000041820 */
[----:B------:R1:W1:Y:S03]  /*3030*/  LDS R202, [R228+0x20120] ;  /* 0x02012000e4ca7984 */ /* 0x0002660000000800 */
[-C--:B--2---:R-:W-:Y:S08]  /*3040*/  HMMA.16816.F32.BF16 R4, R40, R48.reuse, R4 ;  /* 0x000000302804723c */ /* 0x084ff00000041804 */
[C---:B---3--:R-:W-:Y:S08]  /*3050*/  HMMA.16816.F32.BF16 R8, R184.reuse, R48, R8 ;  /* 0x00000030b808723c */ /* 0x048ff00000041808 */
[-C--:B------:R-:W-:Y:S08]  /*3060*/  HMMA.16816.F32.BF16 R12, R184, R50.reuse, R12 ;  /* 0x00000032b80c723c */ /* 0x080ff0000004180c */
[C---:B------:R-:W-:Y:S08]  /*3070*/  HMMA.16816.F32.BF16 R16, R40.reuse, R50, R16 ;  /* 0x000000322810723c */ /* 0x040ff00000041810 */
[-C--:B----4-:R-:W-:Y:S08]  /*3080*/  HMMA.16816.F32.BF16 R20, R40, R180.reuse, R20 ;  /* 0x000000b42814723c */ /* 0x090ff00000041814 */
[C---:B------:R-:W-:Y:S08]  /*3090*/  HMMA.16816.F32.BF16 R24, R184.reuse, R180, R24 ;  /* 0x000000b4b818723c */ /* 0x040ff00000041818 */
[-C--:B------:R-:W-:Y:S08]  /*30a0*/  HMMA.16816.F32.BF16 R28, R184, R182.reuse, R28 ;  /* 0x000000b6b81c723c */ /* 0x080ff0000004181c */
[----:B------:R-:W-:Y:S01]  /*30b0*/  HMMA.16816.F32.BF16 R32, R40, R182, R32 ;  /* 0x000000b62820723c */ /* 0x000fe20000041820 */
[----:B------:R-:W-:-:S07]  /*30c0*/  @P0 BRA `(.L_x_1504) ;  /* 0x000001d000000947 */ /* 0x000fce0003800000 */
[----:B-1----:R-:W-:Y:S01]  /*30d0*/  IMAD.MOV.U32 R2, RZ, RZ, c[0x0][0x168] ;  /* 0x00005a00ff027624 */ /* 0x002fe200078e00ff */
        /* <DEDUP_REMOVED lines=13> */
.L_x_1506:
[----:B------:R-:W-:Y:S04]  /*31b0*/  MOV R3, 0x1 ;  /* 0x0000000100037802 */ /* 0x000fe80000000f00 */
[----:B------:R-:W-:Y:S11]  /*31c0*/  ISETP.NE.AND P0, PT, R3, c[0x0][0x2a8], PT ;  /* 0x0000aa0003007a0c */ /* 0x000ff60003f05270 */
[----:B------:R-:W-:Y:S02]  /*31d0*/  @!UPT UIADD3 URZ, URZ, URZ, URZ ;  /* 0x0000003f3f3ff290 */ /* 0x000fe4000fffe03f */
[----:B------:R-:W-:Y:S05]  /*31e0*/  @P0 IMAD.HI.U32 R3, R2, c[0x0][0x2ac], RZ ;  /* 0x0000ab0002030a27 */ /* 0x000fea00078e00ff */
[----:B------:R-:W-:Y:S02]  /*31f0*/  @P0 SHF.R.U32.HI R2, RZ, c[0x0][0x2b0], R3 ;  /* 0x0000ac00ff020a19 */ /* 0x000fe40000011603 */
.L_x_1507:
[----:B------:R-:W-:Y:S05]  /*3200*/  BSYNC B0 ;  /* 0x0000000000007941 */ /* 0x000fea0003800000 */
.L_x_1505:
[--C-:B------:R-:W-:Y:S01]  /*3210*/  IADD3 R3, R0, c[0x0][0x2a4], R248.reuse ;  /* 0x0000a90000037a10 */ /* 0x100fe20007ffe0f8 */
[----:B------:R-:W-:Y:S03]  /*3220*/  IMAD.MOV.U32 R211, RZ, RZ, c[0x0][0x2a8] ;  /* 0x0000aa00ffd37624 */ /* 0x000fe600078e00ff */
[----:B------:R-:W-:Y:S01]  /*3230*/  IMNMX R3, R249, R3, PT ;  /* 0x00000003f9037217 */ /* 0x000fe20003800200 */
[----:B------:R-:W-:Y:S01]  /*3240*/  IMAD R211, R2, R211, -UR16 ;  /* 0x8000001002d37e24 */ /* 0x000fe2000f8e02d3 */
[----:B------:R-:W-:Y:S03]  /*3250*/  IADD3 R2, R0, UR24, R248 ;  /* 0x0000001800027c10 */ /* 0x000fe6000fffe0f8 */
[----:B------:R-:W-:Y:S05]  /*3260*/  IMAD.IADD R211, R211, 0x1, -R252 ;  /* 0x00000001d3d37824 */ /* 0x000fea00078e0afc */
[----:B------:R-:W-:Y:S02]  /*3270*/  IADD3 R212, R211, c[0x0][0x2a8], RZ ;  /* 0x0000aa00d3d47a10 */ /* 0x000fe40007ffe0ff */
[----:B------:R-:W-:Y:S02]  /*3280*/  IMNMX R211, R2, R211, !PT ;  /* 0x000000d302d37217 */ /* 0x000fe40007800200 */
[----:B------:R-:W-:Y:S02]  /*3290*/  IMNMX R212, R3, R212, PT ;  /* 0x000000d403d47217 */ /* 0x000fe40003800200 */
.L_x_1504:
[----:B-1----:R-:W-:Y:S02]  /*32a0*/  PLOP3.LUT P0, PT, PT, PT, UP4, 0x40, 0x0 ;  /* 0x000000000000781c */ /* 0x002fe40003f0e848 */
[----:B------:R-:W-:Y:S04]  /*32b0*/  IADD3 R2, R0, 0x8, RZ ;  /* 0x0000000800027810 */ /* 0x000fe80007ffe0ff */
[----:B------:R-:W-:Y:S01]  /*32c0*/  IADD3 R43, R2, c[0x0][0x2a4], R248 ;  /* 0x0000a900022b7a10 */ /* 0x000fe20007ffe0f8 */
[----:B------:R-:W-:Y:S03]  /*32d0*/  IMAD.IADD R42, R226, 0x1, R2 ;  /* 0x00000001e22a7824 */ /* 0x000fe600078e0202 */
[----:B------:R-:W-:Y:S03]  /*32e0*/  IMNMX R43, R249, R43, PT ;  /* 0x0000002bf92b7217 */ /* 0x000fe60003800200 */
        /* <DEDUP_REMOVED lines=15> */
.L_x_1510:
[----:B------:R-:W-:Y:S04]  /*33e0*/  MOV R3, 0x1 ;  /* 0x0000000100037802 */ /* 0x000fe80000000f00 */
[----:B------:R-:W-:Y:S11]  /*33f0*/  ISETP.NE.AND P0, PT, R3, c[0x0][0x2a8], PT ;  /* 0x0000aa0003007a0c */ /* 0x000ff60003f05270 */
[----:B------:R-:W-:Y:S02]  /*3400*/  @!UPT UIADD3 URZ, URZ, URZ, URZ ;  /* 0x0000003f3f3ff290 */ /* 0x000fe4000fffe03f */
[----:B------:R-:W-:Y:S05]  /*3410*/  @P0 IMAD.HI.U32 R3, R2, c[0x0][0x2ac], RZ ;  /* 0x0000ab0002030a27 */ /* 0x000fea00078e00ff */
[----:B------:R-:W-:Y:S02]  /*3420*/  @P0 SHF.R.U32.HI R2, RZ, c[0x0][0x2b0], R3 ;  /* 0x0000ac00ff020a19 */ /* 0x000fe40000011603 */
.L_x_1511:
[----:B------:R-:W-:Y:S05]  /*3430*/  BSYNC B0 ;  /* 0x0000000000007941 */ /* 0x000fea0003800000 */
.L_x_1509:
[----:B------:R-:W-:Y:S04]  /*3440*/  IMAD.MOV.U32 R3, RZ, RZ, c[0x0][0x2a8] ;  /* 0x0000aa00ff037624 */ /* 0x000fe800078e00ff */
[----:B------:R-:W-:Y:S04]  /*3450*/  IMAD R2, R2, R3, -UR16 ;  /* 0x8000001002027e24 */ /* 0x000fe8000f8e0203 */
[----:B------:R-:W-:Y:S05]  /*3460*/  IMAD.IADD R2, R2, 0x1, -R252 ;  /* 0x0000000102027824 */ /* 0x000fea00078e0afc */
[----:B------:R-:W-:Y:S02]  /*3470*/  IADD3 R3, R2, c[0x0][0x2a8], RZ ;  /* 0x0000aa0002037a10 */ /* 0x000fe40007ffe0ff */
[----:B------:R-:W-:Y:S02]  /*3480*/  IMNMX R42, R42, R2, !PT ;  /* 0x000000022a2a7217 */ /* 0x000fe40007800200 */
[----:B------:R-:W-:Y:S02]  /*3490*/  IMNMX R43, R43, R3, PT ;  /* 0x000000032b2b7217 */ /* 0x000fe40003800200 */
.L_x_1508:
[----:B------:R-:W-:Y:S02]  /*34a0*/  PLOP3.LUT P0, PT, PT, PT, UP4, 0x40, 0x0 ;  /* 0x000000000000781c */ /* 0x000fe40003f0e848 */
        /* <DEDUP_REMOVED lines=19> */
.L_x_1514:
[----:B------:R-:W-:Y:S04]  /*35e0*/  MOV R3, 0x1 ;  /* 0x0000000100037802 */ /* 0x000fe80000000f00 */
[----:B------:R-:W-:Y:S11]  /*35f0*/  ISETP.NE.AND P0, PT, R3, c[0x0][0x2a8], PT ;  /* 0x0000aa0003007a0c */ /* 0x000ff60003f05270 */
[----:B------:R-:W-:Y:S02]  /*3600*/  @!UPT UIADD3 URZ, URZ, URZ, URZ ;  /* 0x0000003f3f3ff290 */ /* 0x000fe4000fffe03f */
[----:B------:R-:W-:Y:S05]  /*3610*/  @P0 IMAD.HI.U32 R3, R2, c[0x0][0x2ac], RZ ;  /* 0x0000ab0002030a27 */ /* 0x000fea00078e00ff */
[----:B------:R-:W-:Y:S02]  /*3620*/  @P0 SHF.R.U32.HI R2, RZ, c[0x0][0x2b0], R3 ;  /* 0x0000ac00ff020a19 */ /* 0x000fe40000011603 */
.L_x_1515:
[----:B------:R-:W-:Y:S05]  /*3630*/  BSYNC B0 ;  /* 0x0000000000007941 */ /* 0x000fea0003800000 */
.L_x_1513:
[----:B------:R-:W-:Y:S04]  /*3640*/  IMAD.MOV.U32 R3, RZ, RZ, c[0x0][0x2a8] ;  /* 0x0000aa00ff037624 */ /* 0x000fe800078e00ff */
[----:B------:R-:W-:Y:S04]  /*3650*/  IMAD R2, R2, R3, -UR16 ;  /* 0x8000001002027e24 */ /* 0x000fe8000f8e0203 */
[----:B------:R-:W-:Y:S05]  /*3660*/  IMAD.IADD R2, R2, 0x1, -R252 ;  /* 0x0000000102027824 */ /* 0x000fea00078e0afc */
[----:B------:R-:W-:Y:S02]  /*3670*/  IADD3 R3, R2, c[0x0][0x2a8], RZ ;  /* 0x0000aa0002037a10 */ /* 0x000fe40007ffe0ff */
[----:B------:R-:W-:Y:S02]  /*3680*/  IMNMX R40, R40, R2, !PT ;  /* 0x0000000228287217 */ /* 0x000fe40007800200 */
[----:B------:R-:W-:Y:S02]  /*3690*/  IMNMX R41, R41, R3, PT ;  /* 0x0000000329297217 */ /* 0x000fe40003800200 */
.L_x_1512:
        /* <DEDUP_REMOVED lines=20> */
.L_x_1518:
[----:B------:R-:W-:Y:S04]  /*37e0*/  MOV R36, 0x1 ;  /* 0x0000000100247802 */ /* 0x000fe80000000f00 */
[----:B------:R-:W-:Y:S11]  /*37f0*/  ISETP.NE.AND P0, PT, R36, c[0x0][0x2a8], PT ;  /* 0x0000aa0024007a0c */ /* 0x000ff60003f05270 */
[----:B------:R-:W-:Y:S02]  /*3800*/  @!UPT UIADD3 URZ, URZ, URZ, URZ ;  /* 0x0000003f3f3ff290 */ /* 0x000fe4000fffe03f */
[----:B------:R-:W-:Y:S05]  /*3810*/  @P0 IMAD.HI.U32 R36, R0, c[0x0][0x2ac], RZ ;  /* 0x0000ab0000240a27 */ /* 0x000fea00078e00ff */
[----:B------:R-:W-:Y:S02]  /*3820*/  @P0 SHF.R.U32.HI R0, RZ, c[0x0][0x2b0], R36 ;  /* 0x0000ac00ff000a19 */ /* 0x000fe40000011624 */
.L_x_1519:
[----:B------:R-:W-:Y:S05]  /*3830*/  BSYNC B0 ;  /* 0x0000000000007941 */ /* 0x000fea0003800000 */
.L_x_1517:
[----:B------:R-:W-:Y:S04]  /*3840*/  IMAD.MOV.U32 R36, RZ, RZ, c[0x0][0x2a8] ;  /* 0x0000aa00ff247624 */ /* 0x000fe800078e00ff */
[----:B------:R-:W-:Y:S04]  /*3850*/  IMAD R0, R0, R36, -UR16 ;  /* 0x8000001000007e24 */ /* 0x000fe8000f8e0224 */
[----:B------:R-:W-:Y:S05]  /*3860*/  IMAD.IADD R0, R0, 0x1, -R252 ;  /* 0x0000000100007824 */ /* 0x000fea00078e0afc */
[----:B------:R-:W-:Y:S02]  /*3870*/  IADD3 R36, R0, c[0x0][0x2a8], RZ ;  /* 0x0000aa0000247a10 */ /* 0x000fe40007ffe0ff */
[----:B------:R-:W-:Y:S02]  /*3880*/  IMNMX R2, R2, R0, !PT ;  /* 0x0000000002027217 */ /* 0x000fe40007800200 */
[----:B------:R-:W-:Y:S02]  /*3890*/  IMNMX R3, R3, R36, PT ;  /* 0x0000002403037217 */ /* 0x000fe40003800200 */
.L_x_1516:
        /* <DEDUP_REMOVED lines=15> */
[----:B------:R-:W-:Y:S01]  /*3990*/  P2R R231, PR, RZ, 0x2 ;  /* 0x00000002ffe77803 */ /* 0x000fe20000000000 */
[----:B------:R-:W5:Y:S01]  /*39a0*/  LDL R203, [R1+0x40] ;  /* 0x0000400001cb7983 */ /* 0x000f620000100800 */
[----:B------:R-:W-:Y:S01]  /*39b0*/  ULDC.64 UR6, c[0x0][0x178] ;  /* 0x00005e0000067ab9 */ /* 0x000fe20000000a00 */
[----:B------:R-:W-:Y:S01]  /*39c0*/  @!P3 IMAD.MOV.U32 R226, RZ, RZ, R250 ;  /* 0x000000ffffe2b224 */ /* 0x000fe200078e00fa */
[----:B------:R-:W-:Y:S01]  /*39d0*/  UIMAD.WIDE.U32 UR32, UR30, UR6, URZ ;  /* 0x000000061e2072a5 */ /* 0x000fe2000f8e003f */
[----:B----4-:R-:W4:Y:S01]  /*39e0*/  LDL.64 R234, [R1+0x28] ;  /* 0x0000280001ea7983 */ /* 0x010f220000100a00 */
[----:B------:R-:W-:Y:S01]  /*39f0*/  @!P3 IMAD.MOV.U32 R227, RZ, RZ, R251 ;  /* 0x000000ffffe3b224 */ /* 0x000fe200078e00fb */
[----:B------:R-:W-:Y:S02]  /*3a00*/  USHF.R.S32.HI UR31, URZ, 0x1f, UR30 ;  /* 0x0000001f3f1f7899 */ /* 0x000fe4000801141e */
[----:B---3--:R-:W3:Y:S02]  /*3a10*/  LDL R232, [R1+0x30] ;  /* 0x0000300001e87983 */ /* 0x008ee40000100800 */
[----:B------:R-:W-:Y:S02]  /*3a20*/  UIMAD UR31, UR31, UR6, URZ ;  /* 0x000000061f1f72a4 */ /* 0x000fe4000f8e023f */
[----:B--2---:R-:W2:Y:S01]  /*3a30*/  LDL.64 R238, [R1+0x8] ;  /* 0x0000080001ee7983 */ /* 0x004ea20000100a00 */
[----:B------:R-:W-:Y:S02]  /*3a40*/  USHF.L.U32 UR6, UR32, 0x6, URZ ;  /* 0x0000000620067899 */ /* 0x000fe4000800063f */
[----:B------:R-:W-:Y:S01]  /*3a50*/  UIMAD UR31, UR30, UR7, UR31 ;  /* 0x000000071e1f72a4 */ /* 0x000fe2000f8e021f */
[----:B------:R-:W2:Y:S01]  /*3a60*/  LDL R233, [R1+0x3c] ;  /* 0x00003c0001e97983 */ /* 0x000ea20000100800 */
[----:B------:R-:W-:Y:S02]  /*3a70*/  UIMAD UR7, UR30, -0x40, UR25 ;  /* 0xffffffc01e0778a4 */ /* 0x000fe4000f8e0219 */
[----:B------:R-:W-:Y:S04]  /*3a80*/  UIADD3 UR31, UR33, UR31, URZ ;  /* 0x0000001f211f7290 */ /* 0x000fe8000fffe03f */
[----:B------:R-:W-:Y:S01]  /*3a90*/  USHF.L.U64.HI UR31, UR32, 0x6, UR31 ;  /* 0x00000006201f7899 */ /* 0x000fe2000801021f */
[----:B-----5:R-:W-:Y:S02]  /*3aa0*/  ISETP.NE.AND P1, PT, R203, RZ, PT ;  /* 0x000000ffcb00720c */ /* 0x020fe40003f25270 */
[----:B------:R-:W5:Y:S02]  /*3ab0*/  @!P3 S2R R203, SR_CTAID.Y ;  /* 0x0000000000cbb919 */ /* 0x000f640000002600 */
[----:B-1---5:R-:W-:Y:S01]  /*3ac0*/  @!P3 SHF.R.S32.HI R204, RZ, 0x1f, R203 ;  /* 0x0000001fffccb819 */ /* 0x022fe200000114cb */
[C---:B------:R-:W-:Y:S04]  /*3ad0*/  @!P3 IMAD.WIDE.U32 R226, R203.reuse, c[0x0][0x270], R226 ;  /* 0x00009c00cbe2ba25 */ /* 0x040fe800078e00e2 */
[----:B------:R-:W-:Y:S04]  /*3ae0*/  @!P3 IMAD R204, R204, c[0x0][0x270], RZ ;  /* 0x00009c00ccccba24 */ /* 0x000fe800078e02ff */
[----:B------:R-:W-:Y:S02]  /*3af0*/  @!P3 IMAD R204, R203, c[0x0][0x274], R204 ;  /* 0x00009d00cbccba24 */ /* 0x000fe400078e02cc */
[----:B------:R-:W-:Y:S02]  /*3b00*/  IMAD.U32 R203, RZ, RZ, UR12 ;  /* 0x0000000cffcb7e24 */ /* 0x000fe4000f8e00ff */
[----:B------:R-:W-:Y:S03]  /*3b10*/  @!P3 IMAD.IADD R204, R227, 0x1, R204 ;  /* 0x00000001e3ccb824 */ /* 0x000fe600078e02cc */
[----:B------:R-:W-:Y:S04]  /*3b20*/  @!P3 LEA R203, R203, 0x40, 0x6 ;  /* 0x00000040cbcbb811 */ /* 0x000fe800078e30ff */
[----:B------:R-:W-:Y:S02]  /*3b30*/  @!P3 SHF.R.S32.HI R208, RZ, 0x1f, R203 ;  /* 0x0000001fffd0b819 */ /* 0x000fe400000114cb */
[----:B------:R-:W-:Y:S04]  /*3b40*/  @!P3 IADD3 R229, P2, P0, R203, UR18, R226 ;  /* 0x00000012cbe5bc10 */ /* 0x000fe8000f85e0e2 */
[----:B------:R-:W-:Y:S01]  /*3b50*/  @!P3 IADD3.X R230, R208, UR8, R204, P2, P0 ;  /* 0x00000008d0e6bc10 */ /* 0x000fe200097e04cc */
[----:B------:R-:W-:Y:S01]  /*3b60*/  IMAD.U32 R208, RZ, RZ, UR27 ;  /* 0x0000001bffd07e24 */ /* 0x000fe2000f8e00ff */
        /* <DEDUP_REMOVED lines=8> */
[C---:B------:R-:W-:Y:S11]  /*3bf0*/  ISETP.LT.OR P1, PT, R204.reuse, 0x21, P1 ;  /* 0x00000021cc00780c */ /* 0x040ff60000f21670 */
[----:B------:R-:W-:Y:S01]  /*3c00*/  @!PT LDS RZ, [RZ] ;  /* 0x00000000fffff984 */ /* 0x000fe20000000800 */
[----:B------:R-:W-:Y:S01]  /*3c10*/  @!PT LDS RZ, [RZ] ;  /* 0x00000000fffff984 */ /* 0x000fe20000000800 */
[----:B------:R-:W-:Y:S01]  /*3c20*/  @!PT LDS RZ, [RZ] ;  /* 0x00000000fffff984 */ /* 0x000fe20000000800 */
[----:B------:R1:W-:Y:S01]  /*3c30*/  LDGSTS.E.BYPASS.LTC128B.128 [R203], [R226.64], !P0 ;  /* 0x00000000e2cb7fae */ /* 0x0003e2000c101d54 */
[----:B------:R-:W-:Y:S11]  /*3c40*/  ISETP.LT.OR P0, PT, R204, 0x1, P6 ;  /* 0x00000001cc00780c */ /* 0x000ff60003701670 */
[----:B------:R-:W-:Y:S02]  /*3c50*/  @!UPT UIADD3 URZ, URZ, URZ, URZ ;  /* 0x0000003f3f3ff290 */ /* 0x000fe4000fffe03f */
[----:B------:R1:W-:Y:S01]  /*3c60*/  LDGSTS.E.BYPASS.LTC128B.128 [R203+0x2000], [R226.64+0x80], !P0 ;  /* 0x02000080e2cb7fae */ /* 0x0003e2000c101d54 */
[----:B------:R-:W-:Y:S01]  /*3c70*/  IADD3 R208, P2, P0, R234, UR6, R208 ;  /* 0x00000006ead07c10 */ /* 0x000fe2000f85e0d0 */
[----:B-1----:R-:W-:Y:S05]  /*3c80*/  IMAD.U32 R227, RZ, RZ, UR26 ;  /* 0x0000001affe37e24 */ /* 0x002fea000f8e00ff */
[----:B------:R-:W-:Y:S02]  /*3c90*/  IADD3.X R227, R232, UR31, R227, P2, P0 ;  /* 0x0000001fe8e37c10 */ /* 0x000fe400097e04e3 */
[----:B------:R-:W-:Y:S02]  /*3ca0*/  ISETP.LT.OR P2, PT, R204, 0x21, P6 ;  /* 0x00000021cc00780c */ /* 0x000fe40003741670 */
[C---:B------:R-:W-:Y:S04]  /*3cb0*/  LEA R226, P0, R208.reuse, c[0x0][0x160], 0x1 ;  /* 0x00005800d0e27a11 */ /* 0x040fe800078008ff */
[----:B------:R-:W-:Y:S05]  /*3cc0*/  LEA.HI.X R227, R208, c[0x0][0x164], R227, 0x1, P0 ;  /* 0x00005900d0e37a11 */ /* 0x000fea00000f0ce3 */
[----:B------:R1:W-:Y:S01]  /*3cd0*/  LDGSTS.E.BYPASS.LTC128B.128 [R203+0x1000], [R226.64], !P1 ;  /* 0x01000000e2cb7fae */ /* 0x0003e2000c901d54 */
[----:B------:R-:W-:Y:S03]  /*3ce0*/  ISETP.NE.AND P1, PT, R231, RZ, PT ;  /* 0x000000ffe700720c */ /* 0x000fe60003f25270 */
[----:B------:R1:W-:Y:S02]  /*3cf0*/  LDGSTS.E.BYPASS.LTC128B.128 [R203+0x3000], [R226.64+0x80], !P2 ;  /* 0x03000080e2cb7fae */ /* 0x0003e4000d101d54 */
[----:B-1----:R-:W-:Y:S01]  /*3d00*/  IMAD.U32 R203, RZ, RZ, UR29 ;  /* 0x0000001dffcb7e24 */ /* 0x002fe2000f8e00ff */
[----:B------:R-:W-:Y:S03]  /*3d10*/  @!P3 LEA R226, P0, R229, c[0x0][0x258], 0x2 ;  /* 0x00009600e5e2ba11 */ /* 0x000fe600078010ff */
[----:B------:R-:W-:Y:S01]  /*3d20*/  @!P3 IMAD R203, R203, 0x40, R250 ;  /* 0x00000040cbcbb824 */ /* 0x000fe200078e02fa */
[----:B------:R-:W-:Y:S03]  /*3d30*/  @!P3 LEA.HI.X R227, R229, c[0x0][0x25c], R230, 0x2, P0 ;  /* 0x00009700e5e3ba11 */ /* 0x000fe600000f14e6 */
[----:B------:R-:W-:Y:S05]  /*3d40*/  @!P3 IMAD.SHL.U32 R203, R203, 0x4, RZ ;  /* 0x00000004cbcbb824 */ /* 0x000fea00078e00ff */
[----:B------:R1:W-:Y:S02]  /*3d50*/  @!P3 LDGSTS.E.BYPASS.LTC128B.128 [R203+0x20080], [R226.64] ;  /* 0x20080000e2cbbfae */ /* 0x0003e4000b901d54 */
.L_x_1520:
        /* <DEDUP_REMOVED lines=25> */
[----:B------:R-:W-:Y:S04]  /*3ef0*/  ISETP.GT.AND P0, PT, R40, 0x20, P0 ;  /* 0x000000202800780c */ /* 0x000fe80000704270 */
[----:B------:R-:W-:Y:S04]  /*3f00*/  ISETP.LT.OR P0, PT, R41, 0x21, P0 ;  /* 0x000000212900780c */ /* 0x000fe80000701670 */
[----:B------:R-:W-:Y:S02]  /*3f10*/  FSEL R229, R12, -INF , !P0 ;  /* 0xff8000000ce57808 */ /* 0x000fe40004000000 */
[----:B------:R-:W-:Y:S03]  /*3f20*/  PLOP3.LUT P0, PT, PT, PT, UP5, 0x80, 0x0 ;  /* 0x000000000000781c */ /* 0x000fe60003f0f058 */
[--C-:B------:R-:W-:Y:S01]  /*3f30*/  FFMA.FTZ R229, R229, c[0x0][0x29c], -R201.reuse ;  /* 0x0000a700e5e57a23 */ /* 0x100fe200000108c9 */
        /* <DEDUP_REMOVED lines=17> */
[C---:B------:R-:W-:Y:S04]  /*4050*/  ISETP.LT.OR P0, PT, R41.reuse, 0x41, P0 ;  /* 0x000000412900780c */ /* 0x040fe80000701670 */
        /* <DEDUP_REMOVED lines=28> */
[----:B------:R-:W-:Y:S01]  /*4220*/  FFMA.FTZ R201, R29, c[0x0][0x29c], -R201 ;  /* 0x0000a7001dc97a23 */ /* 0x000fe200000108c9 */
[----:B------:R-:W-:Y:S04]  /*4230*/  ISETP.GT.AND P0, PT, R2, 0x60, P0 ;  /* 0x000000600200780c */ /* 0x000fe80000704270 */
[C---:B------:R-:W-:Y:S01]  /*4240*/  ISETP.LT.OR P0, PT, R3.reuse, 0x61, P0 ;  /* 0x000000610300780c */ /* 0x040fe20000701670 */
[----:B------:R-:W-:Y:S03]  /*4250*/  MUFU.EX2 R201, R201 ;  /* 0x000000c900c97308 */ /* 0x000fe60000000800 */
        /* <DEDUP_REMOVED lines=9> */
[----:B------:R-:W-:Y:S03]  /*42f0*/  ISETP.GT.AND P0, PT, R42, RZ, P0 ;  /* 0x000000ff2a00720c */ /* 0x000fe60000704270 */
[-C--:B------:R-:W-:Y:S01]  /*4300*/  HMMA.16816.F32.BF16 R36, R48, R180.reuse, RZ ;  /* 0x000000b43024723c */ /* 0x080fe200000418ff */
[C---:B------:R-:W-:Y:S01]  /*4310*/  ISETP.LT.OR P0, PT, R43.reuse, 0x1, P0 ;  /* 0x000000012b00780c */ /* 0x040fe20000701670 */
[----:B------:R-:W-:Y:S03]  /*4320*/  MUFU.EX2 R202, R202 ;  /* 0x000000ca00ca7308 */ /* 0x000fe60000000800 */
[----:B------:R-:W-:Y:S02]  /*4330*/  FSEL R6, R6, -INF , !P0 ;  /* 0xff80000006067808 */ /* 0x000fe40004000000 */
[----:B------:R-:W-:Y:S04]  /*4340*/  PLOP3.LUT P0, PT, PT, PT, UP5, 0x80, 0x0 ;  /* 0x000000000000781c */ /* 0x000fe80003f0f058 */
[----:B------:R-:W-:Y:S01]  /*4350*/  ISETP.GT.AND P0, PT, R42, 0x1, P0 ;  /* 0x000000012a00780c */ /* 0x000fe20000704270 */
[--C-:B------:R-:W-:Y:S03]  /*4360*/  FFMA.FTZ R238, R6, c[0x0][0x29c], -R200.reuse ;  /* 0x0000a70006ee7a23 */ /* 0x100fe600000108c8 */
        /* <DEDUP_REMOVED lines=30> */
[----:B------:R-:W-:Y:S02]  /*4550*/  ISETP.LT.OR P0, PT, R43, 0x62, P0 ;  /* 0x000000622b00780c */ /* 0x000fe40000701670 */
[C---:B------:R-:W-:Y:S02]  /*4560*/  HMMA.16816.F32.BF16 R40, R44.reuse, R180, RZ ;  /* 0x000000b42c28723c */ /* 0x040fe400000418ff */
[----:B------:R-:W-:Y:S02]  /*4570*/  FSEL R35, R35, -INF , !P0 ;  /* 0xff80000023237808 */ /* 0x000fe40004000000 */
[----:B------:R-:W-:Y:S03]  /*4580*/  PLOP3.LUT P0, PT, PT, PT, UP5, 0x80, 0x0 ;  /* 0x000000000000781c */ /* 0x000fe60003f0f058 */
[----:B------:R-:W-:Y:S01]  /*4590*/  FFMA.FTZ R200, R35, c[0x0][0x29c], -R200 ;  /* 0x0000a70023c87a23 */ /* 0x000fe200000108c8 */
[-C--:B------:R-:W-:Y:S01]  /*45a0*/  HMMA.16816.F32.BF16 R44, R44, R182.reuse, RZ ;  /* 0x000000b62c2c723c */ /* 0x080fe200000418ff */
[----:B------:R-:W-:Y:S04]  /*45b0*/  ISETP.GT.AND P0, PT, R211, 0x1, P0 ;  /* 0x00000001d300780c */ /* 0x000fe80000704270 */
[----:B------:R-:W-:Y:S01]  /*45c0*/  MUFU.EX2 R200, R200 ;  /* 0x000000c800c87308 */ /* 0x000fe20000000800 */
[----:B------:R-:W-:Y:S02]  /*45d0*/  ISETP.LT.OR P0, PT, R212, 0x2, P0 ;  /* 0x00000002d400780c */ /* 0x000fe40000701670 */
[----:B------:R-:W-:Y:S01]  /*45e0*/  HMMA.16816.F32.BF16 R48, R48, R182, RZ ;  /* 0x000000b63030723c */ /* 0x000fe200000418ff */
[----:B------:R-:W-:Y:S07]  /*45f0*/  LDSM.16.M88.4 R180, [R206+0x18080] ;  /* 0x01808000ceb4783b */ /* 0x000fee0000000200 */
        /* <DEDUP_REMOVED lines=10> */
[----:B------:R-:W1:Y:S07]  /*46a0*/  LDSM.16.M88.4 R184, [R216+0x8080] ;  /* 0x00808000d8b8783b */ /* 0x000e6e0000000200 */
[-C--:B-1----:R-:W-:Y:S08]  /*46b0*/  HMMA.16816.F32.BF16 R8, R180, R184.reuse, R8 ;  /* 0x000000b8b408723c */ /* 0x082ff00000041808 */
        /* <DEDUP_REMOVED lines=23> */
[----:B-1----:R-:W-:Y:S02]  /*4830*/  FSEL R0, R5, -INF , !P0 ;  /* 0xff80000005007808 */ /* 0x002fe40004000000 */
[----:B------:R-:W-:Y:S03]  /*4840*/  PLOP3.LUT P0, PT, PT, PT, UP5, 0x80, 0x0 ;  /* 0x000000000000781c */ /* 0x000fe60003f0f058 */
[--C-:B------:R-:W-:Y:S01]  /*4850*/  FFMA.FTZ R0, R0, c[0x0][0x29c], -R225.reuse ;  /* 0x0000a70000007a23 */ /* 0x100fe200000108e1 */
[C---:B------:R-:W-:Y:S03]  /*4860*/  ISETP.GT.AND P0, PT, R211.reuse, RZ, P0 ;  /* 0x000000ffd300720c */ /* 0x040fe60000704270 */
[----:B------:R1:W-:Y:S01]  /*4870*/  MUFU.EX2 R199, R0 ;  /* 0x0000000000c77308 */ /* 0x0003e20000000800 */
[----:B------:R-:W-:Y:S04]  /*4880*/  ISETP.LT.OR P0, PT, R212, 0x1, P0 ;  /* 0x00000001d400780c */ /* 0x000fe80000701670 */
[----:B------:R-:W-:Y:S02]  /*4890*/  FSEL R3, R4, -INF , !P0 ;  /* 0xff80000004037808 */ /* 0x000fe40004000000 */
[----:B------:R-:W-:Y:S01]  /*48a0*/  LDSM.16.M88.4 R4, [R206+0x1a080] ;  /* 0x01a08000ce04783b */ /* 0x000fe20000000200 */
[-C--:B--2---:R-:W-:Y:S01]  /*48b0*/  HMMA.16816.F32.BF16 R8, R180, R184.reuse, R8 ;  /* 0x000000b8b408723c */ /* 0x084fe20000041808 */
[----:B------:R-:W-:Y:S04]  /*48c0*/  PLOP3.LUT P0, PT, PT, PT, UP5, 0x80, 0x0 ;  /* 0x000000000000781c */ /* 0x000fe80003f0f058 */
[----:B------:R-:W-:Y:S03]  /*48d0*/  ISETP.GT.AND P0, PT, R211, 0x20, P0 ;  /* 0x00000020d300780c */ /* 0x000fe60000704270 */
[C---:B------:R-:W-:Y:S04]  /*48e0*/  HMMA.16816.F32.BF16 R12, R188.reuse, R184, R12 ;  /* 0x000000b8bc0c723c */ /* 0x040fe8000004180c */
[----:B------:R-:W-:Y:S04]  /*48f0*/  ISETP.LT.OR P0, PT, R212, 0x21, P0 ;  /* 0x00000021d400780c */ /* 0x000fe80000701670 */
[-C--:B------:R-:W-:Y:S04]  /*4900*/  HMMA.16816.F32.BF16 R24, R188, R186.reuse, R24 ;  /* 0x000000babc18723c */ /* 0x080fe80000041818 */
[--C-:B-1----:R-:W-:Y:S01]  /*4910*/  FFMA.FTZ R0, R3, c[0x0][0x29c], -R225.reuse ;  /* 0x0000a70003007a23 */ /* 0x102fe200000108e1 */
[----:B------:R-:W-:Y:S01]  /*4920*/  FSEL R16, R16, -INF , !P0 ;  /* 0xff80000010107808 */ /* 0x000fe20004000000 */
[----:B------:R-:W-:Y:S01]  /*4930*/  LDS R3, [R228+0x20280] ;  /* 0x02028000e4037984 */ /* 0x000fe20000000800 */
[----:B------:R-:W-:Y:S01]  /*4940*/  PLOP3.LUT P0, PT, PT, PT, UP5, 0x80, 0x0 ;  /* 0x000000000000781c */ /* 0x000fe20003f0f058 */
[C---:B------:R-:W-:Y:S01]  /*4950*/  HMMA.16816.F32.BF16 R28, R180.reuse, R186, R28 ;  /* 0x000000bab41c723c */ /* 0x040fe2000004181c */
[----:B------:R1:W2:Y:S01]  /*4960*/  MUFU.EX2 R198, R0 ;  /* 0x0000000000c67308 */ /* 0x0002a20000000800 */
[----:B------:R-:W-:Y:S02]  /*4970*/  LDSM.16.M88.4 R184, [R205+0x1a080] ;  /* 0x01a08000cdb8783b */ /* 0x000fe40000000200 */
[----:B------:R-:W-:Y:S04]  /*4980*/  ISETP.GT.AND P0, PT, R211, 0x21, P0 ;  /* 0x00000021d300780c */ /* 0x000fe80000704270 */
[-C--:B---3--:R-:W-:Y:S03]  /*4990*/  HMMA.16816.F32.BF16 R36, R180, R192.reuse, R36 ;  /* 0x000000c0b424723c */ /* 0x088fe60000041824 */
[C---:B------:R-:W-:Y:S04]  /*49a0*/  ISETP.LT.OR P0, PT, R212.reuse, 0x22, P0 ;  /* 0x00000022d400780c */ /* 0x040fe80000701670 */
[----:B------:R-:W-:Y:S01]  /*49b0*/  FSEL R2, R17, -INF , !P0 ;  /* 0xff80000011027808 */ /* 0x000fe20004000000 */
[C---:B------:R-:W-:Y:S01]  /*49c0*/  HMMA.16816.F32.BF16 R40, R188.reuse, R192, R40 ;  /* 0x000000c0bc28723c */ /* 0x040fe20000041828 */
[----:B------:R-:W-:Y:S04]  /*49d0*/  PLOP3.LUT P0, PT, PT, PT, UP5, 0x80, 0x0 ;  /* 0x000000000000781c */ /* 0x000fe80003f0f058 */
[C---:B------:R-:W-:Y:S03]  /*49e0*/  ISETP.GT.AND P0, PT, R211.reuse, 0x40, P0 ;  /* 0x00000040d300780c */ /* 0x040fe60000704270 */
[-C--:B------:R-:W-:Y:S01]  /*49f0*/  HMMA.16816.F32.BF16 R44, R188, R194.reuse, R44 ;  /* 0x000000c2bc2c723c */ /* 0x080fe2000004182c */
[----:B------:R-:W3:Y:S02]  /*4a00*/  LDSM.16.M88.4 R188, [R214+0xc080] ;  /* 0x00c08000d6bc783b */ /* 0x000ee40000000200 */
[----:B------:R-:W-:Y:S01]  /*4a10*/  ISETP.LT.OR P0, PT, R212, 0x41, P0 ;  /* 0x00000041d400780c */ /* 0x000fe20000701670 */
[--C-:B-1----:R-:W-:Y:S03]  /*4a20*/  FFMA.FTZ R0, R16, c[0x0][0x29c], -R225.reuse ;  /* 0x0000a70010007a23 */ /* 0x102fe600000108e1 */
[----:B------:R-:W-:Y:S01]  /*4a30*/  FSEL R20, R20, -INF , !P0 ;  /* 0xff80000014147808 */ /* 0x000fe20004000000 */
[----:B------:R-:W-:Y:S01]  /*4a40*/  HMMA.16816.F32.BF16 R48, R180, R194, R48 ;  /* 0x000000c2b430723c */ /* 0x000fe20000041830 */
[----:B------:R-:W1:Y:S01]  /*4a50*/  LDSM.16.M88.4 R180, [R205+0x1b080] ;  /* 0x01b08000cdb4783b */ /* 0x000e620000000200 */
[----:B------:R4:W-:Y:S01]  /*4a60*/  MUFU.EX2 R203, R0 ;  /* 0x0000000000cb7308 */ /* 0x0009e20000000800 */
[----:B------:R-:W-:Y:S04]  /*4a70*/  PLOP3.LUT P0, PT, PT, PT, UP5, 0x80, 0x0 ;  /* 0x000000000000781c */ /* 0x000fe80003f0f058 */
[----:B------:R-:W-:Y:S02]  /*4a80*/  ISETP.GT.AND P0, PT, R211, 0x41, P0 ;  /* 0x00000041d300780c */ /* 0x000fe40000704270 */
[----:B------:R-:W5:Y:S02]  /*4a90*/  LDSM.16.M88.4 R192, [R214+0xe080] ;  /* 0x00e08000d6c0783b */ /* 0x000f640000000200 */
[----:B------:R-:W-:Y:S04]  /*4aa0*/  ISETP.LT.OR P0, PT, R212, 0x42, P0 ;  /* 0x00000042d400780c */ /* 0x000fe80000701670 */
[----:B------:R-:W-:Y:S02]  /*4ab0*/  FSEL R21, R21, -INF , !P0 ;  /* 0xff80000015157808 */ /* 0x000fe40004000000 */
[----:B------:R-:W-:Y:S01]  /*4ac0*/  LDSM.16.M88.4 R16, [R216+0xe080] ;  /* 0x00e08000d810783b */ /* 0x000fe20000000200 */
[----:B------:R-:W-:Y:S04]  /*4ad0*/  PLOP3.LUT P0, PT, PT, PT, UP5, 0x80, 0x0 ;  /* 0x000000000000781c */ /* 0x000fe80003f0f058 */
[C---:B------:R-:W-:Y:S01]  /*4ae0*/  ISETP.GT.AND P0, PT, R211.reuse, 0x60, P0 ;  /* 0x00000060d300780c */ /* 0x040fe20000704270 */
[--C-:B----4-:R-:W-:Y:S03]  /*4af0*/  FFMA.FTZ R0, R2, c[0x0][0x29c], -R225.reuse ;  /* 0x0000a70002007a23 */ /* 0x110fe600000108e1 */
[----:B------:R-:W-:Y:S01]  /*4b00*/  ISETP.LT.OR P0, PT, R212, 0x61, P0 ;  /* 0x00000061d400780c */ /* 0x000fe20000701670 */
[----:B------:R-:W-:Y:S01]  /*4b10*/  LDS R2, [R228+0x20300] ;  /* 0x02030000e4027984 */ /* 0x000fe20000000800 */
[----:B------:R4:W-:Y:S02]  /*4b20*/  MUFU.EX2 R197, R0 ;  /* 0x0000000000c57308 */ /* 0x0009e40000000800 */
[----:B------:R-:W-:Y:S01]  /*4b30*/  FSEL R32, R32, -INF , !P0 ;  /* 0xff80000020207808 */ /* 0x000fe20004000000 */
[-C--:B---3--:R-:W-:Y:S01]  /*4b40*/  HMMA.16816.F32.BF16 R8, R184, R188.reuse, R8 ;  /* 0x000000bcb808723c */ /* 0x088fe20000041808 */
[----:B------:R-:W-:Y:S04]  /*4b50*/  PLOP3.LUT P0, PT, PT, PT, UP5, 0x80, 0x0 ;  /* 0x000000000000781c */ /* 0x000fe80003f0f058 */
[----:B------:R-:W-:Y:S01]  /*4b60*/  ISETP.GT.AND P0, PT, R211, 0x61, P0 ;  /* 0x00000061d300780c */ /* 0x000fe20000704270 */
[----:B------:R-:W-:Y:S02]  /*4b70*/  IMAD.MOV.U32 R211, RZ, RZ, 0x20 ;  /* 0x00000020ffd37424 */ /* 0x000fe400078e00ff */
[C---:B-1----:R-:W-:Y:S04]  /*4b80*/  HMMA.16816.F32.BF16 R12, R180.reuse, R188, R12 ;  /* 0x000000bcb40c723c */ /* 0x042fe8000004180c */
[----:B------:R-:W-:Y:S02]  /*4b90*/  ISETP.LT.OR P0, PT, R212, 0x62, P0 ;  /* 0x00000062d400780c */ /* 0x000fe40000701670 */
[----:B------:R-:W-:Y:S02]  /*4ba0*/  SEL R211, R211, 0xffffffe0, !P1 ;  /* 0xffffffe0d3d37807 */ /* 0x000fe40004800000 */
[-C--:B------:R-:W-:Y:S04]  /*4bb0*/  HMMA.16816.F32.BF16 R24, R180, R190.reuse, R24 ;  /* 0x000000beb418723c */ /* 0x080fe80000041818 */
[----:B------:R-:W-:Y:S01]  /*4bc0*/  FSEL R33, R33, -INF , !P0 ;  /* 0xff80000021217808 */ /* 0x000fe20004000000 */
[--C-:B----4-:R-:W-:Y:S01]  /*4bd0*/  FFMA.FTZ R0, R20, c[0x0][0x29c], -R225.reuse ;  /* 0x0000a70014007a23 */ /* 0x110fe200000108e1 */
[----:B------:R-:W-:Y:S02]  /*4be0*/  PLOP3.LUT P0, PT, PT, PT, UP0, 0x80, 0x0 ;  /* 0x000000000000781c */ /* 0x000fe40003f0f008 */
[C---:B------:R-:W-:Y:S01]  /*4bf0*/  HMMA.16816.F32.BF16 R28, R184.reuse, R190, R28 ;  /* 0x000000beb81c723c */ /* 0x040fe2000004181c */
[----:B------:R-:W-:Y:S01]  /*4c00*/  LDSM.16.M88.4 R188, [R206+0x1b080] ;  /* 0x01b08000cebc783b */ /* 0x000fe20000000200 */
[----:B------:R1:W-:Y:S06]  /*4c10*/  MUFU.EX2 R196, R0 ;  /* 0x0000000000c47308 */ /* 0x0003ec0000000800 */
[-C--:B-----5:R-:W-:Y:S08]  /*4c20*/  HMMA.16816.F32.BF16 R36, R184, R192.reuse, R36 ;  /* 0x000000c0b824723c */ /* 0x0a0ff00000041824 */
[C---:B------:R-:W-:Y:S08]  /*4c30*/  HMMA.16816.F32.BF16 R40, R180.reuse, R192, R40 ;  /* 0x000000c0b428723c */ /* 0x040ff00000041828 */
[-C--:B------:R-:W-:Y:S01]  /*4c40*/  HMMA.16816.F32.BF16 R44, R180, R194.reuse, R44 ;  /* 0x000000c2b42c723c */ /* 0x080fe2000004182c */
[----:B------:R-:W3:Y:S03]  /*4c50*/  LDSM.16.M88.4 R180, [R216+0xc080] ;  /* 0x00c08000d8b4783b */ /* 0x000ee60000000200 */
[--C-:B-1----:R-:W-:Y:S04]  /*4c60*/  FFMA.FTZ R0, R21, c[0x0][0x29c], -R225.reuse ;  /* 0x0000a70015007a23 */ /* 0x102fe800000108e1 */
[----:B------:R-:W-:Y:S01]  /*4c70*/  HMMA.16816.F32.BF16 R48, R184, R194, R48 ;  /* 0x000000c2b830723c */ /* 0x000fe20000041830 */
[----:B------:R1:W4:Y:S01]  /*4c80*/  MUFU.EX2 R193, R0 ;  /* 0x0000000000c17308 */ /* 0x0003220000000800 */
[----:B------:R-:W-:Y:S09]  /*4c90*/  LDSM.16.M88.4 R20, [R207+0x1a080] ;  /* 0x01a08000cf14783b */ /* 0x000ff20000000200 */
[----:B------:R-:W5:Y:S10]  /*4ca0*/  MUFU.EX2 R186, R238 ;  /* 0x000000ee00ba7308 */ /* 0x000f740000000800 */
[----:B------:R-:W-:Y:S01]  /*4cb0*/  MUFU.EX2 R194, R227 ;  /* 0x000000e300c27308 */ /* 0x000fe20000000800 */
[--C-:B-1----:R-:W-:Y:S02]  /*4cc0*/  FFMA.FTZ R0, R32, c[0x0][0x29c], -R225.reuse ;  /* 0x0000a70020007a23 */ /* 0x102fe400000108e1 */
[----:B------:R-:W-:Y:S02]  /*4cd0*/  FFMA.FTZ R225, R33, c[0x0][0x29c], -R225 ;  /* 0x0000a70021e17a23 */ /* 0x000fe400000108e1 */
[----:B------:R-:W1:Y:S05]  /*4ce0*/  LDSM.16.M88.4 R32, [R215+0xc080] ;  /* 0x00c08000d720783b */ /* 0x000e6a0000000200 */
[----:B------:R2:W-:Y:S01]  /*4cf0*/  MUFU.EX2 R192, R0 ;  /* 0x0000000000c07308 */ /* 0x0005e20000000800 */
[-C--:B---3--:R-:W-:Y:S08]  /*4d00*/  HMMA.16816.F32.BF16 R8, R4, R180.reuse, R8 ;  /* 0x000000b40408723c */ /* 0x088ff00000041808 */
[C---:B------:R-:W-:Y:S01]  /*4d10*/  HMMA.16816.F32.BF16 R12, R188.reuse, R180, R12 ;  /* 0x000000b4bc0c723c */ /* 0x040fe2000004180c */
[----:B------:R-:W-:Y:S07]  /*4d20*/  MUFU.EX2 R184, R240 ;  /* 0x000000f000b87308 */ /* 0x000fee0000000800 */
[-C--:B------:R-:W-:Y:S03]  /*4d30*/  HMMA.16816.F32.BF16 R24, R188, R182.reuse, R24 ;  /* 0x000000b6bc18723c */ /* 0x080fe60000041818 */
[----:B------:R-:W-:Y:S01]  /*4d40*/  MUFU.EX2 R185, R244 ;  /* 0x000000f400b97308 */ /* 0x000fe20000000800 */
[----:B--2---:R-:W-:Y:S04]  /*4d50*/  LDS R0, [R228+0x202a0] ;  /* 0x0202a000e4007984 */ /* 0x004fe80000000800 */
[C---:B------:R-:W-:Y:S01]  /*4d60*/  HMMA.16816.F32.BF16 R28, R4.reuse, R182, R28 ;  /* 0x000000b6041c723c */ /* 0x040fe2000004181c */
[----:B------:R-:W2:Y:S04]  /*4d70*/  LDSM.16.M88.4 R180, [R207+0x1b080] ;  /* 0x01b08000cfb4783b */ /* 0x000ea80000000200 */
[----:B------:R-:W-:Y:S03]  /*4d80*/  MUFU.EX2 R195, R204 ;  /* 0x000000cc00c37308 */ /* 0x000fe60000000800 */
[-C--:B------:R-:W-:Y:S07]  /*4d90*/  HMMA.16816.F32.BF16 R36, R4, R16.reuse, R36 ;  /* 0x000000100424723c */ /* 0x080fee0000041824 */
[----:B------:R-:W3:Y:S01]  /*4da0*/  MUFU.EX2 R187, R246 ;  /* 0x000000f600bb7308 */ /* 0x000ee20000000800 */
[C---:B------:R-:W-:Y:S08]  /*4db0*/  HMMA.16816.F32.BF16 R40, R188.reuse, R16, R40 ;  /* 0x00000010bc28723c */ /* 0x040ff00000041828 */
[-C--:B------:R-:W-:Y:S01]  /*4dc0*/  HMMA.16816.F32.BF16 R44, R188, R18.reuse, R44 ;  /* 0x00000012bc2c723c */ /* 0x080fe2000004182c */
[----:B------:R-:W-:Y:S07]  /*4dd0*/  MUFU.EX2 R188, R233 ;  /* 0x000000e900bc7308 */ /* 0x000fee0000000800 */
[----:B------:R-:W-:Y:S01]  /*4de0*/  HMMA.16816.F32.BF16 R48, R4, R18, R48 ;  /* 0x000000120430723c */ /* 0x000fe20000041830 */
[----:B------:R-:W3:Y:S02]  /*4df0*/  LDSM.16.M88.4 R4, [R215+0xe080] ;  /* 0x00e08000d704783b */ /* 0x000ee40000000200 */
[----:B------:R-:W3:Y:S05]  /*4e00*/  MUFU.EX2 R189, R232 ;  /* 0x000000e800bd7308 */ /* 0x000eea0000000800 */
[-C--:B-1----:R-:W-:Y:S05]  /*4e10*/  HMMA.16816.F32.BF16 R8, R20, R32.reuse, R8 ;  /* 0x000000201408723c */ /* 0x082fea0000041808 */
[----:B------:R-:W1:Y:S03]  /*4e20*/  MUFU.EX2 R191, R229 ;  /* 0x000000e500bf7308 */ /* 0x000e660000000800 */
[C---:B--2---:R-:W-:Y:S07]  /*4e30*/  HMMA.16816.F32.BF16 R12, R180.reuse, R32, R12 ;  /* 0x00000020b40c723c */ /* 0x044fee000004180c */
[----:B------:R-:W-:Y:S01]  /*4e40*/  F2FP.BF16.PACK_AB R33, R199, R198 ;  /* 0x000000c6c721723e */ /* 0x000fe200000010ff */
[-C--:B------:R-:W-:Y:S01]  /*4e50*/  HMMA.16816.F32.BF16 R24, R180, R34.reuse, R24 ;  /* 0x00000022b418723c */ /* 0x080fe20000041818 */
[----:B------:R-:W-:Y:S03]  /*4e60*/  MUFU.EX2 R190, R245 ;  /* 0x000000f500be7308 */ /* 0x000fe60000000800 */
[----:B----4-:R-:W-:Y:S04]  /*4e70*/  F2FP.BF16.PACK_AB R32, R193, R196 ;  /* 0x000000c4c120723e */ /* 0x010fe800000010ff */
[C---:B------:R-:W-:Y:S03]  /*4e80*/  HMMA.16816.F32.BF16 R28, R20.reuse, R34, R28 ;  /* 0x00000022141c723c */ /* 0x040fe6000004181c */
[----:B------:R-:W-:Y:S01]  /*4e90*/  MUFU.EX2 R16, R239 ;  /* 0x000000ef00107308 */ /* 0x000fe20000000800 */
[--C-:B------:R-:W-:Y:S02]  /*4ea0*/  FADD.FTZ R10, R10, -R0.reuse ;  /* 0x800000000a0a7221 */ /* 0x100fe40000010000 */
[----:B------:R-:W-:Y:S02]  /*4eb0*/  FADD.FTZ R11, R11, -R0 ;  /* 0x800000000b0b7221 */ /* 0x000fe40000010000 */
[----:B-----5:R-:W-:Y:S01]  /*4ec0*/  FMUL.FTZ R10, R186, R10 ;  /* 0x0000000aba0a7220 */ /* 0x020fe20000410000 */
[-C--:B---3--:R-:W-:Y:S03]  /*4ed0*/  HMMA.16816.F32.BF16 R36, R20, R4.reuse, R36 ;  /* 0x000000041424723c */ /* 0x088fe60000041824 */
[--C-:B------:R-:W-:Y:S01]  /*4ee0*/  FADD.FTZ R9, R9, -R3.reuse ;  /* 0x8000000309097221 */ /* 0x100fe20000010000 */
[----:B------:R-:W-:Y:S01]  /*4ef0*/  MUFU.EX2 R17, R243 ;  /* 0x000000f300117308 */ /* 0x000fe20000000800 */
[--C-:B------:R-:W-:Y:S02]  /*4f00*/  FADD.FTZ R8, R8, -R3.reuse ;  /* 0x8000000308087221 */ /* 0x100fe40000010000 */
[----:B------:R-:W-:Y:S01]  /*4f10*/  FMUL.FTZ R9, R199, R9 ;  /* 0x00000009c7097220 */ /* 0x000fe20000410000 */
[C---:B------:R-:W-:Y:S04]  /*4f20*/  HMMA.16816.F32.BF16 R40, R180.reuse, R4, R40 ;  /* 0x00000004b428723c */ /* 0x040fe80000041828 */
[----:B------:R-:W-:Y:S02]  /*4f30*/  FMUL.FTZ R8, R198, R8 ;  /* 0x00000008c6087220 */ /* 0x000fe40000410000 */
[----:B------:R-:W-:Y:S01]  /*4f40*/  FADD.FTZ R25, R25, -R2 ;  /* 0x8000000219197221 */ /* 0x000fe20000010000 */
[----:B------:R-:W-:Y:S01]  /*4f50*/  F2FP.BF16.PACK_AB R5, R201, R187 ;  /* 0x000000bbc905723e */ /* 0x000fe200000010ff */
[-C--:B------:R-:W-:Y:S01]  /*4f60*/  HMMA.16816.F32.BF16 R44, R180, R6.reuse, R44 ;  /* 0x00000006b42c723c */ /* 0x080fe2000004182c */
[----:B------:R-:W-:Y:S03]  /*4f70*/  MUFU.EX2 R182, R235 ;  /* 0x000000eb00b67308 */ /* 0x000fe60000000800 */
[--C-:B------:R-:W-:Y:S01]  /*4f80*/  FADD.FTZ R30, R30, -R0.reuse ;  /* 0x800000001e1e7221 */ /* 0x100fe20000010000 */
[----:B------:R-:W-:Y:S01]  /*4f90*/  F2FP.BF16.PACK_AB R34, R9, R8 ;  /* 0x000000080922723e */ /* 0x000fe200000010ff */
[--C-:B------:R-:W-:Y:S01]  /*4fa0*/  FADD.FTZ R31, R31, -R0.reuse ;  /* 0x800000001f1f7221 */ /* 0x100fe20000010000 */
[----:B------:R-:W-:Y:S01]  /*4fb0*/  F2FP.BF16.PACK_AB R9, R189, R188 ;  /* 0x000000bcbd09723e */ /* 0x000fe200000010ff */
[----:B------:R-:W-:Y:S03]  /*4fc0*/  HMMA.16816.F32.BF16 R48, R20, R6, R48 ;  /* 0x000000061430723c */ /* 0x000fe60000041830 */
[----:B------:R-:W2:Y:S01]  /*4fd0*/  MUFU.EX2 R19, R242 ;  /* 0x000000f200137308 */ /* 0x000ea20000000800 */
[--C-:B------:R-:W-:Y:S02]  /*4fe0*/  FADD.FTZ R38, R38, -R0.reuse ;  /* 0x8000000026267221 */ /* 0x100fe40000010000 */
[--C-:B------:R-:W-:Y:S01]  /*4ff0*/  FADD.FTZ R39, R39, -R0.reuse ;  /* 0x8000000027277221 */ /* 0x100fe20000010000 */
[----:B-1----:R-:W-:Y:S01]  /*5000*/  F2FP.BF16.PACK_AB R7, R194, R191 ;  /* 0x000000bfc207723e */ /* 0x002fe200000010ff */
[--C-:B------:R-:W-:Y:S04]  /*5010*/  FADD.FTZ R28, R28, -R3.reuse ;  /* 0x800000031c1c7221 */ /* 0x100fe80000010000 */
[--C-:B------:R-:W-:Y:S01]  /*5020*/  FADD.FTZ R29, R29, -R3.reuse ;  /* 0x800000031d1d7221 */ /* 0x100fe20000010000 */
[----:B------:R-:W-:Y:S01]  /*5030*/  MUFU.EX2 R181, R234 ;  /* 0x000000ea00b57308 */ /* 0x000fe20000000800 */
[--C-:B------:R-:W-:Y:S02]  /*5040*/  FADD.FTZ R36, R36, -R3.reuse ;  /* 0x8000000324247221 */ /* 0x100fe40000010000 */
[--C-:B------:R-:W-:Y:S02]  /*5050*/  FADD.FTZ R37, R37, -R3.reuse ;  /* 0x8000000325257221 */ /* 0x100fe40000010000 */
[----:B------:R-:W-:Y:S02]  /*5060*/  FMUL.FTZ R4, R196, R36 ;  /* 0x00000024c4047220 */ /* 0x000fe40000410000 */
[----:B------:R-:W-:Y:S02]  /*5070*/  FMUL.FTZ R36, R193, R37 ;  /* 0x00000025c1247220 */ /* 0x000fe40000410000 */
[C---:B------:R-:W-:Y:S01]  /*5080*/  FMUL.FTZ R35, R197.reuse, R29 ;  /* 0x0000001dc5237220 */ /* 0x040fe20000410000 */
[----:B------:R-:W-:Y:S01]  /*5090*/  MUFU.EX2 R180, R231 ;  /* 0x000000e700b47308 */ /* 0x000fe20000000800 */
[--C-:B------:R-:W-:Y:S01]  /*50a0*/  FADD.FTZ R50, R50, -R0.reuse ;  /* 0x8000000032327221 */ /* 0x100fe20000010000 */
[----:B------:R-:W-:Y:S01]  /*50b0*/  F2FP.BF16.PACK_AB R29, R197, R203 ;  /* 0x000000cbc51d723e */ /* 0x000fe200000010ff */
[----:B------:R-:W-:Y:S01]  /*50c0*/  FADD.FTZ R51, R51, -R0 ;  /* 0x8000000033337221 */ /* 0x000fe20000010000 */
[----:B--2---:R-:W-:Y:S01]  /*50d0*/  F2FP.BF16.PACK_AB R20, R19, R17 ;  /* 0x000000111314723e */ /* 0x004fe200000010ff */
[--C-:B------:R-:W-:Y:S01]  /*50e0*/  FADD.FTZ R49, R49, -R3.reuse ;  /* 0x8000000331317221 */ /* 0x100fe20000010000 */
[----:B------:R-:W1:Y:S01]  /*50f0*/  LDS R0, [R228+0x20320] ;  /* 0x02032000e4007984 */ /* 0x000e620000000800 */
[----:B------:R-:W-:Y:S01]  /*5100*/  FADD.FTZ R48, R48, -R3 ;  /* 0x8000000330307221 */ /* 0x000fe20000010000 */
[----:B------:R-:W-:Y:S01]  /*5110*/  F2FP.BF16.PACK_AB R3, R16, R186 ;  /* 0x000000ba1003723e */ /* 0x000fe200000010ff */
[----:B------:R-:W-:Y:S01]  /*5120*/  FMUL.FTZ R30, R17, R30 ;  /* 0x0000001e111e7220 */ /* 0x000fe20000410000 */
[----:B------:R-:W2:Y:S01]  /*5130*/  MUFU.EX2 R37, R230 ;  /* 0x000000e600257308 */ /* 0x000ea20000000800 */
[----:B------:R-:W-:Y:S01]  /*5140*/  STS [R237+0x20480], R33 ;  /* 0x02048021ed007388 */ /* 0x000fe20000000800 */
[----:B------:R-:W-:Y:S01]  /*5150*/  FMUL.FTZ R19, R19, R31 ;  /* 0x0000001f13137220 */ /* 0x000fe20000410000 */
[----:B------:R-:W-:Y:S01]  /*5160*/  F2FP.BF16.PACK_AB R36, R36, R4 ;  /* 0x000000042424723e */ /* 0x000fe200000010ff */
[--C-:B------:R-:W-:Y:S01]  /*5170*/  FADD.FTZ R41, R41, -R2.reuse ;  /* 0x8000000229297221 */ /* 0x100fe20000010000 */
[----:B------:R3:W-:Y:S01]  /*5180*/  STS [R237+0x20880], R3 ;  /* 0x02088003ed007388 */ /* 0x0007e20000000800 */
[--C-:B------:R-:W-:Y:S01]  /*5190*/  FADD.FTZ R45, R45, -R2.reuse ;  /* 0x800000022d2d7221 */ /* 0x100fe20000010000 */
[----:B------:R-:W-:Y:S01]  /*51a0*/  F2FP.BF16.PACK_AB R19, R19, R30 ;  /* 0x0000001e1313723e */ /* 0x000fe200000010ff */
[--C-:B------:R-:W-:Y:S01]  /*51b0*/  FADD.FTZ R12, R12, -R2.reuse ;  /* 0x800000020c0c7221 */ /* 0x100fe20000010000 */
[----:B------:R-:W-:Y:S01]  /*51c0*/  STS [R236], R29 ;  /* 0x0000001dec007388 */ /* 0x000fe20000000800 */
[----:B------:R-:W4:Y:S01]  /*51d0*/  MUFU.EX2 R18, R241 ;  /* 0x000000f100127308 */ /* 0x000f220000000800 */
[--C-:B------:R-:W-:Y:S01]  /*51e0*/  FADD.FTZ R13, R13, -R2.reuse ;  /* 0x800000020d0d7221 */ /* 0x100fe20000010000 */
[----:B------:R-:W-:Y:S01]  /*51f0*/  F2FP.BF16.PACK_AB R4, R190, R195 ;  /* 0x000000c3be04723e */ /* 0x000fe200000010ff */
[----:B------:R-:W-:Y:S01]  /*5200*/  STS [R236+0x400], R20 ;  /* 0x00040014ec007388 */ /* 0x000fe20000000800 */
[--C-:B------:R-:W-:Y:S02]  /*5210*/  FADD.FTZ R24, R24, -R2.reuse ;  /* 0x8000000218187221 */ /* 0x100fe40000010000 */
[--C-:B------:R-:W-:Y:S01]  /*5220*/  FADD.FTZ R40, R40, -R2.reuse ;  /* 0x8000000228287221 */ /* 0x100fe20000010000 */
[----:B------:R-:W-:Y:S01]  /*5230*/  STS [R237+0x21480], R9 ;  /* 0x02148009ed007388 */ /* 0x000fe20000000800 */
[----:B------:R-:W-:Y:S02]  /*5240*/  FADD.FTZ R44, R44, -R2 ;  /* 0x800000022c2c7221 */ /* 0x000fe40000010000 */
[----:B------:R-:W5:Y:S01]  /*5250*/  MUFU.EX2 R225, R225 ;  /* 0x000000e100e17308 */ /* 0x000f620000000800 */
[----:B------:R-:W-:Y:S01]  /*5260*/  FMUL.FTZ R11, R16, R11 ;  /* 0x0000000b100b7220 */ /* 0x000fe20000410000 */
[----:B------:R-:W-:Y:S01]  /*5270*/  F2FP.BF16.PACK_AB R16, R200, R185 ;  /* 0x000000b9c810723e */ /* 0x000fe200000010ff */
[----:B------:R-:W-:Y:S01]  /*5280*/  FMUL.FTZ R6, R189, R13 ;  /* 0x0000000dbd067220 */ /* 0x000fe20000410000 */
[----:B--2---:R-:W-:Y:S01]  /*5290*/  F2FP.BF16.PACK_AB R2, R37, R180 ;  /* 0x000000b42502723e */ /* 0x004fe200000010ff */
[----:B------:R-:W-:Y:S01]  /*52a0*/  FMUL.FTZ R28, R203, R28 ;  /* 0x0000001ccb1c7220 */ /* 0x000fe20000410000 */
[----:B------:R-:W-:Y:S01]  /*52b0*/  F2FP.BF16.PACK_AB R17, R11, R10 ;  /* 0x0000000a0b11723e */ /* 0x000fe200000010ff */
[----:B------:R-:W-:Y:S02]  /*52c0*/  FMUL.FTZ R12, R188, R12 ;  /* 0x0000000cbc0c7220 */ /* 0x000fe40000410000 */
[----:B------:R-:W-:Y:S01]  /*52d0*/  FMUL.FTZ R24, R191, R24 ;  /* 0x00000018bf187220 */ /* 0x000fe20000410000 */
[----:B---3--:R-:W-:Y:S01]  /*52e0*/  F2FP.BF16.PACK_AB R3, R181, R182 ;  /* 0x000000b6b503723e */ /* 0x008fe200000010ff */
[----:B------:R-:W-:Y:S01]  /*52f0*/  MUFU.EX2 R31, R226 ;  /* 0x000000e2001f7308 */ /* 0x000fe20000000800 */
[----:B------:R-:W-:Y:S01]  /*5300*/  F2FP.BF16.PACK_AB R35, R35, R28 ;  /* 0x0000001c2323723e */ /* 0x000fe200000010ff */
[----:B------:R-:W-:Y:S01]  /*5310*/  FMUL.FTZ R8, R194, R25 ;  /* 0x00000019c2087220 */ /* 0x000fe20000410000 */
[----:B------:R-:W-:Y:S01]  /*5320*/  F2FP.BF16.PACK_AB R6, R6, R12 ;  /* 0x0000000c0606723e */ /* 0x000fe200000010ff */
[----:B------:R-:W-:Y:S01]  /*5330*/  STS [R237+0x21880], R3 ;  /* 0x02188003ed007388 */ /* 0x000fe20000000800 */
[----:B----4-:R-:W-:Y:S01]  /*5340*/  FMUL.FTZ R38, R18, R38 ;  /* 0x0000002612267220 */ /* 0x010fe20000410000 */
[----:B------:R-:W-:Y:S01]  /*5350*/  F2FP.BF16.PACK_AB R18, R184, R18 ;  /* 0x00000012b812723e */ /* 0x000fe200000010ff */
[--C-:B-1----:R-:W-:Y:S01]  /*5360*/  FADD.FTZ R14, R14, -R0.reuse ;  /* 0x800000000e0e7221 */ /* 0x102fe20000010000 */
[----:B------:R1:W-:Y:S01]  /*5370*/  STS [R236+0x1400], R2 ;  /* 0x00140002ec007388 */ /* 0x0003e20000000800 */
[--C-:B------:R-:W-:Y:S01]  /*5380*/  FADD.FTZ R15, R15, -R0.reuse ;  /* 0x800000000f0f7221 */ /* 0x100fe20000010000 */
[----:B------:R-:W1:Y:S01]  /*5390*/  MUFU.EX2 R30, R208 ;  /* 0x000000d0001e7308 */ /* 0x000e620000000800 */
[----:B------:R-:W-:Y:S01]  /*53a0*/  FMUL.FTZ R14, R182, R14 ;  /* 0x0000000eb60e7220 */ /* 0x000fe20000410000 */
[----:B------:R-:W-:Y:S01]  /*53b0*/  STS [R236+0x1000], R7 ;  /* 0x00100007ec007388 */ /* 0x000fe20000000800 */
[----:B-----5:R-:W-:Y:S01]  /*53c0*/  F2FP.BF16.PACK_AB R22, R225, R192 ;  /* 0x000000c0e116723e */ /* 0x020fe200000010ff */
[----:B------:R-:W-:Y:S01]  /*53d0*/  FMUL.FTZ R15, R181, R15 ;  /* 0x0000000fb50f7220 */ /* 0x000fe20000410000 */
[----:B------:R-:W-:Y:S01]  /*53e0*/  F2FP.BF16.PACK_AB R8, R8, R24 ;  /* 0x000000180808723e */ /* 0x000fe200000010ff */
[----:B------:R-:W-:Y:S01]  /*53f0*/  STS [R237+0x22480], R32 ;  /* 0x02248020ed007388 */ /* 0x000fe20000000800 */
[--C-:B------:R-:W-:Y:S02]  /*5400*/  FADD.FTZ R27, R27, -R0.reuse ;  /* 0x800000001b1b7221 */ /* 0x100fe40000010000 */
[--C-:B------:R-:W-:Y:S01]  /*5410*/  FADD.FTZ R26, R26, -R0.reuse ;  /* 0x800000001a1a7221 */ /* 0x100fe20000010000 */
[----:B------:R-:W-:Y:S01]  /*5420*/  STS [R237+0x22880], R18 ;  /* 0x02288012ed007388 */ /* 0x000fe20000000800 */
[----:B------:R-:W2:Y:S01]  /*5430*/  MUFU.EX2 R13, R247 ;  /* 0x000000f7000d7308 */ /* 0x000ea20000000800 */
[----:B------:R-:W-:Y:S02]  /*5440*/  FMUL.FTZ R21, R184, R39 ;  /* 0x00000027b8157220 */ /* 0x000fe40000410000 */
        /* <DEDUP_REMOVED lines=9> */
[----:B-1----:R-:W-:Y:S01]  /*54e0*/  F2FP.BF16.PACK_AB R2, R30, R31 ;  /* 0x0000001f1e02723e */ /* 0x002fe200000010ff */
[--C-:B------:R-:W-:Y:S01]  /*54f0*/  FADD.FTZ R43, R43, -R0.reuse ;  /* 0x800000002b2b7221 */ /* 0x100fe20000010000 */
[----:B------:R-:W-:Y:S01]  /*5500*/  F2FP.BF16.PACK_AB R28, R28, R48 ;  /* 0x000000301c1c723e */ /* 0x000fe200000010ff */
[--C-:B------:R-:W-:Y:S01]  /*5510*/  FADD.FTZ R42, R42, -R0.reuse ;  /* 0x800000002a2a7221 */ /* 0x100fe20000010000 */
[----:B------:R-:W-:Y:S01]  /*5520*/  F2FP.BF16.PACK_AB R23, R23, R50 ;  /* 0x000000321717723e */ /* 0x000fe200000010ff */
[----:B------:R1:W-:Y:S01]  /*5530*/  STS [R237+0x23880], R2 ;  /* 0x02388002ed007388 */ /* 0x0003e20000000800 */
[----:B------:R-:W-:Y:S02]  /*5540*/  FMUL.FTZ R40, R195, R40 ;  /* 0x00000028c3287220 */ /* 0x000fe40000410000 */
[----:B------:R-:W-:Y:S01]  /*5550*/  FMUL.FTZ R10, R190, R41 ;  /* 0x00000029be0a7220 */ /* 0x000fe20000410000 */
[----:B------:R4:W-:Y:S01]  /*5560*/  STS [R236+0x3000], R5 ;  /* 0x00300005ec007388 */ /* 0x0009e20000000800 */
[--C-:B------:R-:W-:Y:S02]  /*5570*/  FADD.FTZ R47, R47, -R0.reuse ;  /* 0x800000002f2f7221 */ /* 0x100fe40000010000 */
[----:B------:R-:W-:Y:S01]  /*5580*/  FMUL.FTZ R42, R31, R42 ;  /* 0x0000002a1f2a7220 */ /* 0x000fe20000410000 */
[----:B------:R-:W-:Y:S01]  /*5590*/  F2FP.BF16.PACK_AB R10, R10, R40 ;  /* 0x000000280a0a723e */ /* 0x000fe200000010ff */
[----:B------:R-:W-:Y:S02]  /*55a0*/  FADD.FTZ R46, R46, -R0 ;  /* 0x800000002e2e7221 */ /* 0x000fe40000010000 */
[----:B------:R-:W-:Y:S02]  /*55b0*/  FMUL.FTZ R44, R187, R44 ;  /* 0x0000002cbb2c7220 */ /* 0x000fe40000410000 */
[----:B------:R-:W-:Y:S02]  /*55c0*/  FMUL.FTZ R11, R201, R45 ;  /* 0x0000002dc90b7220 */ /* 0x000fe40000410000 */
[----:B--2---:R-:W-:Y:S02]  /*55d0*/  FMUL.FTZ R46, R13, R46 ;  /* 0x0000002e0d2e7220 */ /* 0x004fe40000410000 */
[----:B------:R-:W-:Y:S01]  /*55e0*/  FMUL.FTZ R3, R202, R47 ;  /* 0x0000002fca037220 */ /* 0x000fe20000410000 */
[----:B------:R-:W-:Y:S01]  /*55f0*/  F2FP.BF16.PACK_AB R11, R11, R44 ;  /* 0x0000002c0b0b723e */ /* 0x000fe200000010ff */
[----:B---3--:R-:W-:Y:S02]  /*5600*/  FMUL.FTZ R4, R30, R43 ;  /* 0x0000002b1e047220 */ /* 0x008fe40000410000 */
[----:B------:R-:W-:Y:S01]  /*5610*/  IMAD.U32 R0, RZ, RZ, UR4 ;  /* 0x00000004ff007e24 */ /* 0x000fe2000f8e00ff */
[----:B------:R-:W-:Y:S02]  /*5620*/  F2FP.BF16.PACK_AB R3, R3, R46 ;  /* 0x0000002e0303723e */ /* 0x000fe400000010ff */
[----:B------:R-:W-:Y:S01]  /*5630*/  F2FP.BF16.PACK_AB R4, R4, R42 ;  /* 0x0000002a0404723e */ /* 0x000fe200000010ff */
[----:B------:R-:W-:Y:S01]  /*5640*/  IMAD R0, R0, 0x2000, R220 ;  /* 0x0000200000007824 */ /* 0x000fe200078e02dc */
[----:B-1----:R-:W-:Y:S01]  /*5650*/  F2FP.BF16.PACK_AB R2, R202, R13 ;  /* 0x0000000dca02723e */ /* 0x002fe200000010ff */
[----:B----4-:R-:W-:Y:S04]  /*5660*/  FMUL.FTZ R5, R37, R27 ;  /* 0x0000001b25057220 */ /* 0x010fe80000410000 */
[----:B------:R1:W-:Y:S01]  /*5670*/  STS [R236+0x3400], R2 ;  /* 0x00340002ec007388 */ /* 0x0003e20000000800 */
[----:B------:R-:W-:Y:S03]  /*5680*/  F2FP.BF16.PACK_AB R5, R5, R26 ;  /* 0x0000001a0505723e */ /* 0x000fe600000010ff */
        /* <DEDUP_REMOVED lines=13> */
[----:B-1----:R-:W-:Y:S02]  /*5760*/  IMAD.SHL.U32 R2, R0, 0x2, RZ ;  /* 0x0000000200027824 */ /* 0x002fe400078e00ff */
[----:B------:R-:W-:Y:S01]  /*5770*/  IMAD.SHL.U32 R0, R220, 0x2, RZ ;  /* 0x00000002dc007824 */ /* 0x000fe200078e00ff */
[----:B------:R-:W-:Y:S04]  /*5780*/  STS [R236+0x6400], R23 ;  /* 0x00640017ec007388 */ /* 0x000fe80000000800 */
[----:B------:R-:W-:Y:S04]  /*5790*/  STS [R237+0x27480], R10 ;  /* 0x0274800aed007388 */ /* 0x000fe80000000800 */
        /* <DEDUP_REMOVED lines=49> */
[----:B------:R-:W-:Y:S07]  /*5ab0*/  LDSM.16.MT88.4 R32, [R210+0x21c80] ;  /* 0x021c8000d220783b */ /* 0x000fee0000004200 */
[-C--:B------:R-:W-:Y:S08]  /*5ac0*/  HMMA.16816.F32.BF16 R84, R28, R48.reuse, R84 ;  /* 0x000000301c54723c */ /* 0x080ff00000041854 */
[-C--:B------:R-:W-:Y:S08]  /*5ad0*/  HMMA.16816.F32.BF16 R88, R36, R48.reuse, R88 ;  /* 0x000000302458723c */ /* 0x080ff00000041858 */
[-C--:B------:R-:W-:Y:S08]  /*5ae0*/  HMMA.16816.F32.BF16 R92, R40, R48.reuse, R92 ;  /* 0x00000030285c723c */ /* 0x080ff0000004185c */
[C---:B------:R-:W-:Y:S08]  /*5af0*/  HMMA.16816.F32.BF16 R96, R44.reuse, R48, R96 ;  /* 0x000000302c60723c */ /* 0x040ff00000041860 */
[-C--:B------:R-:W-:Y:S01]  /*5b00*/  HMMA.16816.F32.BF16 R100, R44, R50.reuse, R100 ;  /* 0x000000322c64723c */ /* 0x080fe20000041864 */
[----:B------:R-:W-:Y:S07]  /*5b10*/  LDSM.16.MT88.4 R44, [R209+0x21c80] ;  /* 0x021c8000d12c783b */ /* 0x000fee0000004200 */
[-C--:B------:R-:W-:Y:S01]  /*5b20*/  HMMA.16816.F32.BF16 R104, R40, R50.reuse, R104 ;  /* 0x000000322868723c */ /* 0x080fe20000041868 */
[----:B------:R-:W1:Y:S07]  /*5b30*/  LDSM.16.MT88.4 R40, [R2+0x19880] ;  /* 0x019880000228783b */ /* 0x000e6e0000004200 */
        /* <DEDUP_REMOVED lines=46> */
[----:B------:R-:W-:Y:S01]  /*5e20*/  USHF.L.U32 UR33, UR31, 0x6, URZ ;  /* 0x000000061f217899 */ /* 0x000fe2000800063f */
[----:B------:R-:W-:Y:S01]  /*5e30*/  IMAD.MOV.U32 R4, RZ, RZ, R250 ;  /* 0x000000ffff047224 */ /* 0x000fe200078e00fa */
[----:B------:R-:W-:Y:S01]  /*5e40*/  USHF.R.S32.HI UR32, URZ, 0x1f, UR31 ;  /* 0x0000001f3f207899 */ /* 0x000fe2000801141f */
[----:B------:R-:W3:Y:S01]  /*5e50*/  LDL.64 R238, [R1+0x10] ;  /* 0x0000100001ee7983 */ /* 0x000ee20000100a00 */
[----:B------:R-:W-:Y:S01]  /*5e60*/  USHF.R.S32.HI UR6, URZ, 0x1f, UR33 ;  /* 0x0000001f3f067899 */ /* 0x000fe20008011421 */
[----:B------:R-:W-:Y:S02]  /*5e70*/  IMAD.MOV.U32 R5, RZ, RZ, R251 ;  /* 0x000000ffff057224 */ /* 0x000fe400078e00fb */
[----:B------:R-:W4:Y:S01]  /*5e80*/  LDL.64 R206, [R1+0x8] ;  /* 0x0000080001ce7983 */ /* 0x000f220000100a00 */
[----:B------:R-:W-:Y:S02]  /*5e90*/  IMAD.U32 R11, RZ, RZ, UR33 ;  /* 0x00000021ff0b7e24 */ /* 0x000fe4000f8e00ff */
[----:B------:R-:W-:Y:S01]  /*5ea0*/  IMAD.U32 R12, RZ, RZ, UR6 ;  /* 0x00000006ff0c7e24 */ /* 0x000fe2000f8e00ff */
[----:B------:R-:W5:Y:S01]  /*5eb0*/  LDL R205, [R1+0x38] ;  /* 0x0000380001cd7983 */ /* 0x000f620000100800 */
[----:B------:R-:W-:Y:S02]  /*5ec0*/  ULDC.64 UR6, c[0x0][0x208] ;  /* 0x0000820000067ab9 */ /* 0x000fe40000000a00 */
[----:B------:R-:W-:Y:S01]  /*5ed0*/  UIMAD UR32, UR32, UR6, URZ ;  /* 0x00000006202072a4 */ /* 0x000fe2000f8e023f */
[----:B------:R-:W1:Y:S01]  /*5ee0*/  S2R R7, SR_CTAID.Y ;  /* 0x0000000000077919 */ /* 0x000e620000002600 */
[----:B------:R-:W-:Y:S02]  /*5ef0*/  UIMAD.WIDE.U32 UR34, UR31, UR6, URZ ;  /* 0x000000061f2272a5 */ /* 0x000fe4000f8e003f */
[----:B------:R-:W-:Y:S02]  /*5f00*/  UIMAD UR32, UR31, UR7, UR32 ;  /* 0x000000071f2072a4 */ /* 0x000fe4000f8e0220 */
[----:B------:R-:W-:Y:S02]  /*5f10*/  USHF.L.U32 UR6, UR34, 0x6, URZ ;  /* 0x0000000622067899 */ /* 0x000fe4000800063f */
[----:B------:R-:W-:Y:S04]  /*5f20*/  UIADD3 UR32, UR35, UR32, URZ ;  /* 0x0000002023207290 */ /* 0x000fe8000fffe03f */
[----:B------:R-:W-:Y:S01]  /*5f30*/  USHF.L.U64.HI UR32, UR34, 0x6, UR32 ;  /* 0x0000000622207899 */ /* 0x000fe20008010220 */
[----:B-1----:R-:W-:Y:S01]  /*5f40*/  SHF.R.S32.HI R6, RZ, 0x1f, R7 ;  /* 0x0000001fff067819 */ /* 0x002fe20000011407 */
[----:B------:R-:W-:Y:S04]  /*5f50*/  IMAD.WIDE.U32 R4, R7, c[0x0][0x288], R4 ;  /* 0x0000a20007047a25 */ /* 0x000fe800078e0004 */
[----:B------:R-:W-:Y:S01]  /*5f60*/  IMAD R6, R6, c[0x0][0x288], RZ ;  /* 0x0000a20006067a24 */ /* 0x000fe200078e02ff */
[----:B------:R-:W-:Y:S03]  /*5f70*/  IADD3 R11, P2, P0, R11, UR15, R4 ;  /* 0x0000000f0b0b7c10 */ /* 0x000fe6000f85e004 */
[----:B------:R-:W-:Y:S02]  /*5f80*/  IMAD R6, R7, c[0x0][0x28c], R6 ;  /* 0x0000a30007067a24 */ /* 0x000fe400078e0206 */
[----:B------:R-:W-:Y:S02]  /*5f90*/  IMAD.U32 R7, RZ, RZ, UR22 ;  /* 0x00000016ff077e24 */ /* 0x000fe4000f8e00ff */
[----:B------:R-:W-:Y:S02]  /*5fa0*/  IMAD.IADD R6, R5, 0x1, R6 ;  /* 0x0000000105067824 */ /* 0x000fe400078e0206 */
[----:B------:R-:W-:Y:S03]  /*5fb0*/  IMAD.U32 R5, RZ, RZ, UR17 ;  /* 0x00000011ff057e24 */ /* 0x000fe6000f8e00ff */
[----:B------:R-:W-:Y:S02]  /*5fc0*/  IADD3.X R12, R12, UR9, R6, P2, P0 ;  /* 0x000000090c0c7c10 */ /* 0x000fe400097e0406 */
[C---:B--2---:R-:W-:Y:S04]  /*5fd0*/  IADD3 R5, P2, P0, R242.reuse, UR6, R5 ;  /* 0x00000006f2057c10 */ /* 0x044fe8000f85e005 */
[C---:B---3--:R-:W-:Y:S02]  /*5fe0*/  IADD3.X R7, R239.reuse, UR32, R7, P2, P0 ;  /* 0x00000020ef077c10 */ /* 0x048fe400097e0407 */
[----:B------:R-:W-:Y:S04]  /*5ff0*/  IADD3 R4, P0, R242, UR6, RZ ;  /* 0x00000006f2047c10 */ /* 0x000fe8000ff1e0ff */
[----:B------:R-:W-:Y:S02]  /*6000*/  IADD3.X R6, R239, UR32, RZ, P0, !PT ;  /* 0x00000020ef067c10 */ /* 0x000fe400087fe4ff */
[C---:B------:R-:W-:Y:S04]  /*6010*/  LEA R8, P0, R4.reuse, c[0x0][0x1f0], 0x1 ;  /* 0x00007c0004087a11 */ /* 0x040fe800078008ff */
[----:B------:R-:W-:Y:S01]  /*6020*/  LEA.HI.X R9, R4, c[0x0][0x1f4], R6, 0x1, P0 ;  /* 0x00007d0004097a11 */ /* 0x000fe200000f0c06 */
[----:B------:R-:W-:Y:S01]  /*6030*/  IMAD.U32 R4, RZ, RZ, UR33 ;  /* 0x00000021ff047e24 */ /* 0x000fe2000f8e00ff */
[C---:B------:R-:W-:Y:S04]  /*6040*/  LEA R6, P0, R5.reuse, c[0x0][0x1f0], 0x1 ;  /* 0x00007c0005067a11 */ /* 0x040fe800078008ff */
[----:B------:R-:W-:Y:S02]  /*6050*/  LEA.HI.X R7, R5, c[0x0][0x1f4], R7, 0x1, P0 ;  /* 0x00007d0005077a11 */ /* 0x000fe400000f0c07 */
[C---:B------:R-:W-:Y:S02]  /*6060*/  LEA R10, P0, R11.reuse, c[0x0][0x280], 0x2 ;  /* 0x0000a0000b0a7a11 */ /* 0x040fe400078010ff */
[----:B----4-:R-:W-:Y:S01]  /*6070*/  IADD3 R5, -R206, c[0x0][0x168], -R4 ;  /* 0x00005a00ce057a10 */ /* 0x010fe20007ffe904 */
[----:B------:R-:W-:Y:S01]  /*6080*/  IMAD.U32 R4, RZ, RZ, UR28 ;  /* 0x0000001cff047e24 */ /* 0x000fe2000f8e00ff */
[----:B------:R-:W-:Y:S02]  /*6090*/  LEA.HI.X R11, R11, c[0x0][0x284], R12, 0x2, P0 ;  /* 0x0000a1000b0b7a11 */ /* 0x000fe400000f140c */
[C---:B------:R-:W-:Y:S01]  /*60a0*/  ISETP.LT.OR P0, PT, R5.reuse, 0x1, !P5 ;  /* 0x000000010500780c */ /* 0x040fe20006f01670 */
[----:B-----5:R-:W-:Y:S11]  /*60b0*/  IMAD R4, R4, 0x4000, R205 ;  /* 0x0000400004047824 */ /* 0x020ff600078e02cd */
[----:B------:R-:W-:Y:S01]  /*60c0*/  @!UPT UIADD3 URZ, URZ, URZ, URZ ;  /* 0x0000003f3f3ff290 */ /* 0x000fe2000fffe03f */
        /* <DEDUP_REMOVED lines=10> */
[----:B------:R-:W-:Y:S01]  /*6170*/  ISETP.LT.OR P0, PT, R5, 0x21, !P4 ;  /* 0x000000210500780c */ /* 0x000fe20006701670 */
[----:B------:R-:W-:Y:S04]  /*6180*/  IMAD.U32 R5, RZ, RZ, UR28 ;  /* 0x0000001cff057e24 */ /* 0x000fe8000f8e00ff */
[----:B------:R-:W-:Y:S04]  /*6190*/  @!P3 IMAD R5, R5, 0x40, R250 ;  /* 0x000000400505b824 */ /* 0x000fe800078e02fa */
[----:B------:R-:W-:Y:S04]  /*61a0*/  @!P3 IMAD.SHL.U32 R5, R5, 0x4, RZ ;  /* 0x000000040505b824 */ /* 0x000fe800078e00ff */
[----:B------:R1:W-:Y:S04]  /*61b0*/  LDGSTS.E.BYPASS.LTC128B.128 [R4+0x3000], [R6.64+0x80], !P0 ;  /* 0x0300008006047fae */ /* 0x0003e8000c101d54 */
[----:B------:R1:W-:Y:S02]  /*61c0*/  @!P3 LDGSTS.E.BYPASS.LTC128B.128 [R5+0x20280], [R10.64] ;  /* 0x202800000a05bfae */ /* 0x0003e4000b901d54 */
.L_x_1521:
        /* <DEDUP_REMOVED lines=12> */
[----:B------:R-:W-:Y:S01]  /*6290*/  UISETP.GE.AND UP0, UPT, UR30, UR14, UPT ;  /* 0x0000000e1e00728c */ /* 0x000fe2000bf06270 */
[-C--:B------:R-:W-:Y:S01]  /*62a0*/  HMMA.16816.F32.BF16 R12, R28, R18.reuse, RZ ;  /* 0x000000121c0c723c */ /* 0x080fe200000418ff */
[----:B------:R-:W-:Y:S01]  /*62b0*/  ULDC.64 UR6, c[0x0][0x240] ;  /* 0x0000900000067ab9 */ /* 0x000fe20000000a00 */
[----:B------:R-:W3:Y:S01]  /*62c0*/  LDSM.16.M88.4 R180, [R212+0x25480] ;  /* 0x02548000d4b4783b */ /* 0x000ee20000000200 */
[----:B------:R-:W-:Y:S02]  /*62d0*/  UIMAD UR6, UR5, UR6, URZ ;  /* 0x00000006050672a4 */ /* 0x000fe4000f8e023f */
[----:B------:R-:W-:Y:S02]  /*62e0*/  UISETP.GE.AND UP3, UPT, UR4, 0x1, UPT ;  /* 0x000000010400788c */ /* 0x000fe4000bf66270 */
        /* <DEDUP_REMOVED lines=8> */
[----:B------:R-:W-:Y:S07]  /*6370*/  USEL UR29, UR7, URZ, !UP2 ;  /* 0x0000003f071d7287 */ /* 0x000fee000d000000 */
        /* <DEDUP_REMOVED lines=51> */
[----:B------:R-:W-:Y:S02]  /*66b0*/  LDSM.16.MT88.4 R192, [R0+0x3880] ;  /* 0x0038800000c0783b */ /* 0x000fe40000004200 */
[-C--:B---3--:R-:W-:Y:S08]  /*66c0*/  HMMA.16816.F32.BF16 R4, R40, R44.reuse, R4 ;  /* 0x0000002c2804723c */ /* 0x088ff00000041804 */
[C---:B------:R-:W-:Y:S08]  /*66d0*/  HMMA.16816.F32.BF16 R8, R180.reuse, R44, R8 ;  /* 0x0000002cb408723c */ /* 0x040ff00000041808 */
        /* <DEDUP_REMOVED lines=8> */
[----:B------:R-:W5:Y:S07]  /*6760*/  LDSM.16.M88.4 R40, [R3+0x27480] ;  /* 0x027480000328783b */ /* 0x000f6e0000000200 */
[-C--:B-1----:R-:W-:Y:S08]  /*6770*/  HMMA.16816.F32.BF16 R4, R36, R184.reuse, R4 ;  /* 0x000000b82404723c */ /* 0x082ff00000041804 */
[C---:B---3--:R-:W-:Y:S08]  /*6780*/  HMMA.16816.F32.BF16 R8, R44.reuse, R184, R8 ;  /* 0x000000b82c08723c */ /* 0x048ff00000041808 */
[-C--:B------:R-:W-:Y:S08]  /*6790*/  HMMA.16816.F32.BF16 R12, R44, R186.reuse, R12 ;  /* 0x000000ba2c0c723c */ /* 0x080ff0000004180c */
[C---:B------:R-:W-:Y:S08]  /*67a0*/  HMMA.16816.F32.BF16 R16, R36.reuse, R186, R16 ;  /* 0x000000ba2410723c */ /* 0x040ff00000041810 */
[-C--:B------:R-:W-:Y:S08]  /*67b0*/  HMMA.16816.F32.BF16 R20, R36, R188.reuse, R20 ;  /* 0x000000bc2414723c */ /* 0x080ff00000041814 */
[C---:B------:R-:W-:Y:S08]  /*67c0*/  HMMA.16816.F32.BF16 R24, R44.reuse, R188, R24 ;  /* 0x000000bc2c18723c */ /* 0x040ff00000041818 */
[-C--:B------:R-:W-:Y:S01]  /*67d0*/  HMMA.16816.F32.BF16 R28, R44, R190.reuse, R28 ;  /* 0x000000be2c1c723c */ /* 0x080fe2000004181c */
[----:B------:R1:W3:Y:S07]  /*67e0*/  LDSM.16.MT88.4 R44, [R0+0x7880] ;  /* 0x00788000002c783b */ /* 0x0002ee0000004200 */
[----:B------:R-:W-:Y:S07]  /*67f0*/  HMMA.16816.F32.BF16 R32, R36, R190, R32 ;  /* 0x000000be2420723c */ /* 0x000fee0000041820 */
[----:B------:R-:W-:Y:S01]  /*6800*/  IMAD.U32 R36, RZ, RZ, UR23 ;  /* 0x00000017ff247e24 */ /* 0x000fe2000f8e00ff */
[-C--:B----4-:R-:W-:Y:S05]  /*6810*/  HMMA.16816.F32.BF16 R4, R180, R192.reuse, R4 ;  /* 0x000000c0b404723c */ /* 0x090fea0000041804 */
[----:B--2---:R-:W-:Y:S03]  /*6820*/  IMAD.WIDE.U32 R36, R36, c[0x0][0x238], R226 ;  /* 0x00008e0024247a25 */ /* 0x004fe600078e00e2 */
[C---:B-----5:R-:W-:Y:S01]  /*6830*/  HMMA.16816.F32.BF16 R8, R40.reuse, R192, R8 ;  /* 0x000000c02808723c */ /* 0x060fe20000041808 */
[----:B-1----:R-:W-:Y:S03]  /*6840*/  IMAD.U32 R0, RZ, RZ, UR11 ;  /* 0x0000000bff007e24 */ /* 0x002fe6000f8e00ff */
        /* <DEDUP_REMOVED lines=8> */
[-C--:B---3--:R-:W-:Y:S01]  /*68d0*/  HMMA.16816.F32.BF16 R20, R180, R44.reuse, R20 ;  /* 0x0000002cb414723c */ /* 0x088fe20000041814 */
        /* <DEDUP_REMOVED lines=67> */
[----:B------:R-:W-:Y:S02]  /*6d10*/  LDSM.16.MT88.4 R48, [R210+0x27c80] ;  /* 0x027c8000d230783b */ /* 0x000fe40000004200 */
        /* <DEDUP_REMOVED lines=129> */
.L_x_1501:
[----:B------:R-:W-:Y:S05]  /*7530*/  @P1 EXIT ;  /* 0x000000000000194d */ /* 0x000fea0003800000 */
[----:B------:R-:W2:Y:S01]  /*7540*/  LDL.LU.64 R4, [R1+0x20] ;  /* 0x0000200001047983 */ /* 0x000ea20000300a00 */
[----:B------:R-:W-:Y:S02]  /*7550*/  ULDC.64 UR4, c[0x0][0x338] ;  /* 0x0000ce0000047ab9 */ /* 0x000fe40000000a00 */
[----:B------:R-:W-:Y:S01]  /*7560*/  UISETP.NE.AND UP0, UPT, UR4, 0x1, UPT ;  /* 0x000000010400788c */ /* 0x000fe2000bf05270 */
[----:B------:R-:W3:Y:S01]  /*7570*/  S2R R6, SR_CTAID.Z ;  /* 0x0000000000067919 */ /* 0x000ee20000002700 */
[----:B------:R-:W-:Y:S02]  /*7580*/  UIMAD.WIDE.U32 UR6, UR23, UR5, URZ ;  /* 0x00000005170672a5 */ /* 0x000fe4000f8e003f */
[----:B------:R-:W-:Y:S02]  /*7590*/  USHF.L.U32 UR4, UR10, 0xe, URZ ;  /* 0x0000000e0a047899 */ /* 0x000fe4000800063f */
[----:B------:R-:W-:-:S02]  /*75a0*/  ULDC UR5, c[0x0][0x340] ;  /* 0x0000d00000057ab9 */ /* 0x000fc40000000800 */
[----:B------:R-:W-:Y:S02]  /*75b0*/  UMOV UR11, UR23 ;  /* 0x00000017000b7c82 */ /* 0x000fe40008000000 */
[----:B------:R-:W-:Y:S02]  /*75c0*/  USHF.R.S32.HI UR8, URZ, 0x1f, UR4 ;  /* 0x0000001f3f087899 */ /* 0x000fe40008011404 */
[----:B------:R-:W-:-:S03]  /*75d0*/  @UP0 USHF.R.U32.HI UR11, URZ, UR5, UR7 ;  /* 0x000000053f0b0299 */ /* 0x000fc60008011607 */
[----:B------:R-:W-:Y:S02]  /*75e0*/  ULDC.64 UR6, c[0x0][0x328] ;  /* 0x0000ca0000067ab9 */ /* 0x000fe40000000a00 */
[----:B------:R-:W-:Y:S01]  /*75f0*/  USHF.R.S32.HI UR9, URZ, 0x1f, UR11 ;  /* 0x0000001f3f097899 */ /* 0x000fe2000801140b */
[----:B------:R-:W-:-:S03]  /*7600*/  IMAD.U32 R0, RZ, RZ, UR11 ;  /* 0x0000000bff007e24 */ /* 0x000fc6000f8e00ff */
[----:B------:R-:W-:-:S04]  /*7610*/  UIMAD UR6, UR9, UR6, URZ ;  /* 0x00000006090672a4 */ /* 0x000fc8000f8e023f */
[----:B------:R-:W-:Y:S01]  /*7620*/  UIMAD UR6, UR11, UR7, UR6 ;  /* 0x000000070b0672a4 */ /* 0x000fe2000f8e0206 */
[----:B------:R-:W-:Y:S01]  /*7630*/  BAR.SYNC.DEFER_BLOCKING 0x1, 0x100 ;  /* 0x0044000000007b1d */ /* 0x000fe20000010000 */
[----:B-12---:R-:W-:-:S05]  /*7640*/  IADD3 R2, P0, R4, UR4, RZ ;  /* 0x0000000404027c10 */ /* 0x006fca000ff1e0ff */
[----:B------:R-:W-:Y:S02]  /*7650*/  ULDC.64 UR4, c[0x0][0x300] ;  /* 0x0000c00000047ab9 */ /* 0x000fe40000000a00 */
[----:B------:R-:W-:Y:S01]  /*7660*/  UIMAD UR4, UR9, UR4, URZ ;  /* 0x00000004090472a4 */ /* 0x000fe2000f8e023f */
[----:B------:R-:W-:-:S03]  /*7670*/  LEA.HI.X.SX32 R3, R4, UR8, 0x1, P0 ;  /* 0x0000000804037c11 */ /* 0x000fc600080f0eff */
[----:B------:R-:W-:Y:S02]  /*7680*/  UIMAD UR4, UR11, UR5, UR4 ;  /* 0x000000050b0472a4 */ /* 0x000fe4000f8e0204 */
[----:B------:R-:W-:-:S04]  /*7690*/  IMAD.WIDE.U32 R4, R0, c[0x0][0x328], R2 ;  /* 0x0000ca0000047a25 */ /* 0x000fc800078e0002 */
[----:B------:R-:W-:Y:S01]  /*76a0*/  IMAD.WIDE.U32 R2, R0, c[0x0][0x300], R2 ;  /* 0x0000c00000027a25 */ /* 0x000fe200078e0002 */
[----:B---3--:R-:W-:Y:S02]  /*76b0*/  SHF.R.S32.HI R0, RZ, 0x1f, R6 ;  /* 0x0000001fff007819 */ /* 0x008fe40000011406 */
[----:B------:R-:W-:Y:S02]  /*76c0*/  IADD3 R5, R5, UR6, RZ ;  /* 0x0000000605057c10 */ /* 0x000fe4000fffe0ff */
[----:B------:R-:W-:Y:S01]  /*76d0*/  IADD3 R3, R3, UR4, RZ ;  /* 0x0000000403037c10 */ /* 0x000fe2000fffe0ff */
[----:B------:R-:W-:Y:S02]  /*76e0*/  IMAD R7, R0, c[0x0][0x330], RZ ;  /* 0x0000cc0000077a24 */ /* 0x000fe400078e02ff */
[----:B------:R-:W-:-:S04]  /*76f0*/  IMAD.WIDE.U32 R8, R6, c[0x0][0x330], R4 ;  /* 0x0000cc0006087a25 */ /* 0x000fc800078e0004 */
[----:B------:R-:W-:Y:S01]  /*7700*/  IMAD R10, R6, c[0x0][0x334], R7 ;  /* 0x0000cd00060a7a24 */ /* 0x000fe200078e0207 */
[----:B------:R-:W-:Y:S01]  /*7710*/  LEA R4, P1, R8, c[0x0][0x310], 0x2 ;  /* 0x0000c40008047a11 */ /* 0x000fe200078210ff */
[----:B------:R-:W-:-:S03]  /*7720*/  IMAD R0, R0, c[0x0][0x308], RZ ;  /* 0x0000c20000007a24 */ /* 0x000fc600078e02ff */
[----:B------:R-:W-:Y:S01]  /*7730*/  IADD3 R10, R9, R10, RZ ;  /* 0x0000000a090a7210 */ /* 0x000fe20007ffe0ff */
[C---:B------:R-:W-:Y:S02]  /*7740*/  IMAD R0, R6.reuse, c[0x0][0x30c], R0 ;  /* 0x0000c30006007a24 */ /* 0x040fe400078e0200 */
[----:B------:R-:W-:Y:S01]  /*7750*/  IMAD.WIDE.U32 R6, R6, c[0x0][0x308], R2 ;  /* 0x0000c20006067a25 */ /* 0x000fe200078e0002 */
[----:B------:R-:W-:-:S03]  /*7760*/  LEA.HI.X R5, R8, c[0x0][0x314], R10, 0x2, P1 ;  /* 0x0000c50008057a11 */ /* 0x000fc600008f140a */
[----:B------:R-:W-:Y:S01]  /*7770*/  IMAD.IADD R0, R7, 0x1, R0 ;  /* 0x0000000107007824 */ /* 0x000fe200078e0200 */
        /* <DEDUP_REMOVED lines=131> */
.L_x_1523:
        /* <DEDUP_REMOVED lines=13> */
.L_x_2328:


//--------------------- .text._ZN7cutlass13device_kernelIN5flash19enable_sm80_to_sm89INS1_16FlashAttnBwdSm80INS1_25CollectiveMainloopBwdSm80ILi2ELi2EN4cute5tupleIJNS5_1CILi64EEENS7_ILi128EEES9_EEENS_10bfloat16_tEfNS_4arch4Sm80ELb0ELb1ELb0ELb0ELb1ELb0ELb0ELb0ELi2ELi2ELi2ELi2ELb0EEENS1_24CollectiveEpilogueBwdGQAISA_fSD_Li256ELb0ELb1EEENS1_19SingleTileSchedulerILb0ELb0ELb0ELi128EEEEEEEEEvNT_6ParamsE --------------------------
	.section	.text._ZN7cutlass13device_kernelIN5flash19enable_sm80_to_sm89INS1_16FlashAttnBwdSm80INS1_25CollectiveMainloopBwdSm80ILi2ELi2EN4cute5tupleIJNS5_1CILi64EEENS7_ILi128EEES9_EEENS_10bfloat16_tEfNS_4arch4Sm80ELb0ELb1ELb0ELb0ELb1ELb0ELb0ELb0ELi2ELi2ELi2ELi2ELb0EEENS1_24CollectiveEpilogueBwdGQAISA_fSD_Li256ELb0ELb1EEENS1_19SingleTileSchedulerILb0ELb0ELb0ELi128EEEEEEEEEvNT_6ParamsE,"ax",@progbits
	.sectioninfo	@"SHI_REGISTERS=255"
	.align	128
.text._ZN7cutlass13device_kernelIN5flash19enable_sm80_to_sm89INS1_16FlashAttnBwdSm80INS1_25CollectiveMainloopBwdSm80ILi2ELi2EN4cute5tupleIJNS5_1CILi64EEENS7_ILi128EEES9_EEENS_10bfloat16_tEfNS_4arch4Sm80ELb0ELb1ELb0ELb0ELb1ELb0ELb0ELb0ELi2ELi2ELi2ELi2ELb0EEENS1_24CollectiveEpilogueBwdGQAISA_fSD_Li256ELb0ELb1EEENS1_19SingleTileSchedulerILb0ELb0ELb0ELi128EEEEEEEEEvNT_6ParamsE:
        .type           _ZN7cutlass13device_kernelIN5flash19enable_sm80_to_sm89INS1_16FlashAttnBwdSm80INS1_25CollectiveMainloopBwdSm80ILi2ELi2EN4cute5tupleIJNS5_1CILi64EEENS7_ILi128EEES9_EEENS_10bfloat16_tEfNS_4arch4Sm80ELb0ELb1ELb0ELb0ELb1ELb0ELb0ELb0ELi2ELi2ELi2ELi2ELb0EEENS1_24CollectiveEpilogueBwdGQAISA_fSD_Li256ELb0ELb1EEENS1_19SingleTileSchedulerILb0ELb0ELb0ELi128EEEEEEEEEvNT_6ParamsE,@function
        .size           _ZN7cutlass13device_kernelIN5flash19enable_sm80_to_sm89INS1_16FlashAttnBwdSm80INS1_25CollectiveMainloopBwdSm80ILi2ELi2EN4cute5tupleIJNS5_1CILi64EEENS7_ILi128EEES9_EEENS_10bfloat16_tEfNS_4arch4Sm80ELb0ELb1ELb0ELb0ELb1ELb0ELb0ELb0ELi2ELi2ELi2ELi2ELb0EEENS1_24CollectiveEpilogueBwdGQAISA_fSD_Li256ELb0ELb1EEENS1_19SingleTileSchedulerILb0ELb0ELb0ELi128EEEEEEEEEvNT_6ParamsE,(.L_x_2329 - _ZN7cutlass13device_kernelIN5flash19enable_sm80_to_sm89INS1_16FlashAttnBwdSm80INS1_25CollectiveMainloopBwdSm80ILi2ELi2EN4cute5tupleIJNS5_1CILi64EEENS7_ILi128EEES9_EEENS_10bfloat16_tEfNS_4arch4Sm80ELb0ELb1ELb0ELb0ELb1ELb0ELb0ELb0ELi2ELi2ELi2ELi2ELb0EEENS1_24CollectiveEpilogueBwdGQAISA_fSD_Li256ELb0ELb1EEENS1_19SingleTileSchedulerILb0ELb0ELb0ELi128EEEEEEEEEvNT_6ParamsE)
        .other          _ZN7cutlass13device_kernelIN5flash19enable_sm80_to_sm89INS1_16FlashAttnBwdSm80INS1_25CollectiveMainloopBwdSm80ILi2ELi2EN4cute5tupleIJNS5_1CILi64EEENS7_ILi128EEES9_EEENS_10bfloat16_tEfNS_4arch4Sm80ELb0ELb1ELb0ELb0ELb1ELb0ELb0ELb0ELi2ELi2ELi2ELi2ELb0EEENS1_24CollectiveEpilogueBwdGQAISA_fSD_Li256ELb0ELb1EEENS1_19SingleTileSchedulerILb0ELb0ELb0ELi128EEEEEEEEEvNT_6ParamsE,@"STO_CUDA_ENTRY STV_DEFAULT"
_ZN7cutlass13device_kernelIN5flash19enable_sm80_to_sm89INS1_16FlashAttnBwdSm80INS1_25CollectiveMainloopBwdSm80ILi2ELi2EN4cute5tupleIJNS5_1CILi64EEENS7_ILi128EEES9_EEENS_10bfloat16_tEfNS_4arch4Sm80ELb0ELb1ELb0ELb0ELb1ELb0ELb0ELb0ELi2ELi2ELi2ELi2ELb0EEENS1_24CollectiveEpilogueBwdGQAISA_fSD_Li256ELb0ELb1EEENS1_19SingleTileSchedulerILb0ELb0ELb0ELi128EEEEEEEEEvNT_6ParamsE:
        /* <DEDUP_REMOVED lines=28> */
.L_x_1524:
        /* <DEDUP_REMOVED lines=10> */
[----:B------:R-:W-:Y:S01]  /*0260*/  ULDC.64 UR20, c[0x0][0x118] ;  /* 0x0000460000147ab9 */ /* 0x000fe20000000a00 */
[----:B------:R-:W-:Y:S01]  /*0270*/  CS2R R174, SRZ ;  /* 0x0000000000ae7805 */ /* 0x000fe2000001ff00 */
[----:B------:R-:W-:Y:S01]  /*0280*/  CS2R R172, SRZ ;  /* 0x0000000000ac7805 */ /* 0x000fe2000001ff00 */
[----:B------:R-:W-:Y:S01]  /*0290*/  CS2R R178, SRZ ;  /* 0x0000000000b27805 */ /* 0x000fe2000001ff00 */
[----:B------:R-:W-:Y:S01]  /*02a0*/  IMAD.U32 R0, RZ, RZ, UR4 ;  /* 0x00000004ff007e24 */ /* 0x000fe2000f8e00ff */
[----:B------:R-:W-:Y:S01]  /*02b0*/  CS2R R176, SRZ ;  /* 0x0000000000b07805 */ /* 0x000fe2000001ff00 */
[----:B------:R-:W-:Y:S01]  /*02c0*/  CS2R R162, SRZ ;  /* 0x0000000000a27805 */ /* 0x000fe2000001ff00 */
[----:B------:R-:W-:Y:S01]  /*02d0*/  CS2R R160, SRZ ;  /* 0x0000000000a07805 */ /* 0x000fe2000001ff00 */
[----:B------:R-:W-:Y:S01]  /*02e0*/  CS2R R158, SRZ ;  /* 0x00000000009e7805 */ /* 0x000fe2000001ff00 */
[----:B------:R-:W-:Y:S01]  /*02f0*/  IADD3 R0, R0, -c[0x0][0x2a4], RZ ;  /* 0x8000a90000007a10 */ /* 0x000fe20007ffe0ff */
[----:B------:R-:W-:Y:S01]  /*0300*/  CS2R R156, SRZ ;  /* 0x00000000009c7805 */ /* 0x000fe2000001ff00 */
[----:B------:R-:W-:Y:S01]  /*0310*/  CS2R R154, SRZ ;  /* 0x00000000009a7805 */ /* 0x000fe2000001ff00 */
[----:B------:R-:W-:Y:S01]  /*0320*/  CS2R R152, SRZ ;  /* 0x0000000000987805 */ /* 0x000fe2000001ff00 */
[----:B------:R-:W-:Y:S01]  /*0330*/  SHF.R.S32.HI R2, RZ, 0x1f, R0 ;  /* 0x0000001fff027819 */ /* 0x000fe20000011400 */
[----:B------:R-:W-:Y:S01]  /*0340*/  CS2R R150, SRZ ;  /* 0x0000000000967805 */ /* 0x000fe2000001ff00 */
[----:B------:R-:W-:Y:S01]  /*0350*/  CS2R R148, SRZ ;  /* 0x0000000000947805 */ /* 0x000fe2000001ff00 */
[----:B------:R-:W-:Y:S01]  /*0360*/  CS2R R134, SRZ ;  /* 0x0000000000867805 */ /* 0x000fe2000001ff00 */
[----:B------:R-:W-:Y:S01]  /*0370*/  LEA.HI R0, R2, R0, RZ, 0x6 ;  /* 0x0000000002007211 */ /* 0x000fe200078f30ff */
[----:B------:R-:W-:Y:S01]  /*0380*/  CS2R R132, SRZ ;  /* 0x0000000000847805 */ /* 0x000fe2000001ff00 */
[----:B------:R-:W-:Y:S01]  /*0390*/  CS2R R138, SRZ ;  /* 0x00000000008a7805 */ /* 0x000fe2000001ff00 */
[----:B------:R-:W-:Y:S01]  /*03a0*/  CS2R R136, SRZ ;  /* 0x0000000000887805 */ /* 0x000fe2000001ff00 */
[----:B------:R-:W2:Y:S01]  /*03b0*/  R2UR UR12, R0 ;  /* 0x00000000000c73c2 */ /* 0x000ea200000e0000 */
        /* <DEDUP_REMOVED lines=23> */
[----:B--2---:R-:W-:Y:S01]  /*0530*/  USHF.R.S32.HI UR12, URZ, 0x6, UR12 ;  /* 0x000000063f0c7899 */ /* 0x004fe2000801140c */
        /* <DEDUP_REMOVED lines=24> */
[----:B------:R-:W-:-:S06]  /*06c0*/  CS2R R52, SRZ ;  /* 0x0000000000347805 */ /* 0x000fcc000001ff00 */
        /* <DEDUP_REMOVED lines=9> */
[----:B------:R-:W-:Y:S01]  /*0760*/  IMAD.MOV.U32 R33, RZ, RZ, R5 ;  /* 0x000000ffff217224 */ /* 0x000fe200078e0005 */
[----:B------:R-:W-:Y:S01]  /*0770*/  UIMAD UR4, UR24, UR4, URZ ;  /* 0x00000004180472a4 */ /* 0x000fe2000f8e023f */
[----:B------:R-:W-:Y:S01]  /*0780*/  IMAD.U32 R2, RZ, RZ, UR23 ;  /* 0x00000017ff027e24 */ /* 0x000fe2000f8e00ff */
[----:B------:R-:W-:Y:S01]  /*0790*/  ULDC.64 UR8, c[0x0][0x248] ;  /* 0x0000920000087ab9 */ /* 0x000fe20000000a00 */
[----:B------:R-:W-:Y:S01]  /*07a0*/  SHF.R.S32.HI R7, RZ, 0x1f, R6 ;  /* 0x0000001fff077819 */ /* 0x000fe20000011406 */
[----:B------:R-:W-:Y:S01]  /*07b0*/  USHF.L.U32 UR16, UR12, 0x6, URZ ;  /* 0x000000060c107899 */ /* 0x000fe2000800063f */
[----:B------:R-:W-:Y:S01]  /*07c0*/  SHF.R.S32.HI R22, RZ, 0x1f, R32 ;  /* 0x0000001fff167819 */ /* 0x000fe20000011420 */
[----:B------:R-:W-:Y:S01]  /*07d0*/  UISETP.NE.AND UP0, UPT, UR8, 0x1, UPT ;  /* 0x000000010800788c */ /* 0x000fe2000bf05270 */
[----:B------:R-:W-:Y:S01]  /*07e0*/  LOP3.LUT R242, R242, 0xfffffffe, RZ, 0xc0, !PT ;  /* 0xfffffffef2f27812 */ /* 0x000fe200078ec0ff */
[----:B------:R-:W-:Y:S01]  /*07f0*/  UIMAD.WIDE.U32 UR26, UR23, UR9, URZ ;  /* 0x00000009171a72a5 */ /* 0x000fe2000f8e003f */
[--C-:B-1----:R-:W-:Y:S01]  /*0800*/  IMAD.WIDE.U32 R4, R0, c[0x0][0x270], R6.reuse ;  /* 0x00009c0000047a25 */ /* 0x102fe200078e0006 */
[----:B------:R-:W-:Y:S01]  /*0810*/  USHF.R.S32.HI UR22, URZ, 0x1f, UR11 ;  /* 0x0000001f3f167899 */ /* 0x000fe2000801140b */
[-C--:B------:R-:W-:Y:S01]  /*0820*/  LEA.HI R27, R22, R32.reuse, RZ, 0x3 ;  /* 0x00000020161b7211 */ /* 0x080fe200078f18ff */
[----:B------:R-:W-:Y:S01]  /*0830*/  UIMAD UR9, UR23, UR7, UR6 ;  /* 0x00000007170972a4 */ /* 0x000fe2000f8e0206 */
[----:B------:R-:W-:Y:S01]  /*0840*/  IMAD.U32 R0, RZ, RZ, UR16 ;  /* 0x00000010ff007e24 */ /* 0x000fe2000f8e00ff */
[----:B------:R-:W-:Y:S01]  /*0850*/  UIMAD UR8, UR23, UR5, UR4 ;  /* 0x00000005170872a4 */ /* 0x000fe2000f8e0204 */
[----:B------:R-:W-:Y:S01]  /*0860*/  IMAD.WIDE.U32 R2, R2, c[0x0][0x288], R6 ;  /* 0x0000a20002027a25 */ /* 0x000fe200078e0006 */
[----:B------:R-:W-:Y:S01]  /*0870*/  ULDC.64 UR6, c[0x0][0x290] ;  /* 0x0000a40000067ab9 */ /* 0x000fe20000000a00 */
[----:B------:R-:W-:Y:S01]  /*0880*/  SHF.R.S32.HI R34, RZ, 0x3, R27 ;  /* 0x00000003ff227819 */ /* 0x000fe2000001141b */
[----:B------:R-:W-:Y:S01]  /*0890*/  ULDC.64 UR4, c[0x0][0x278] ;  /* 0x00009e0000047ab9 */ /* 0x000fe20000000a00 */
[----:B------:R1:W-:Y:S01]  /*08a0*/  STL.64 [R1+0x8], R6 ;  /* 0x0000080601007387 */ /* 0x0003e20000100a00 */
[----:B------:R-:W-:Y:S01]  /*08b0*/  UIMAD UR15, UR22, UR6, URZ ;  /* 0x00000006160f72a4 */ /* 0x000fe2000f8e023f */
[----:B------:R-:W-:Y:S01]  /*08c0*/  SHF.R.S32.HI R35, RZ, 0x1f, R34 ;  /* 0x0000001fff237819 */ /* 0x000fe20000011422 */
[----:B------:R-:W-:Y:S01]  /*08d0*/  UIMAD.WIDE.U32 UR18, UR11, UR4, URZ ;  /* 0x000000040b1272a5 */ /* 0x000fe2000f8e003f */
[-C--:B------:R-:W-:Y:S01]  /*08e0*/  LEA.HI R21, R22, R32.reuse, RZ, 0x5 ;  /* 0x0000002016157211 */ /* 0x080fe200078f28ff */
[----:B------:R-:W-:Y:S01]  /*08f0*/  UIMAD.WIDE.U32 UR28, UR11, UR6, URZ ;  /* 0x000000060b1c72a5 */ /* 0x000fe2000f8e003f */
[----:B------:R-:W-:Y:S01]  /*0900*/  IMAD.MOV.U32 R210, RZ, RZ, 0x10 ;  /* 0x00000010ffd27424 */ /* 0x000fe200078e00ff */
[----:B------:R-:W-:Y:S01]  /*0910*/  UIMAD UR6, UR22, UR4, URZ ;  /* 0x00000004160672a4 */ /* 0x000fe2000f8e023f */
[----:B------:R-:W-:Y:S01]  /*0920*/  STL.64 [R1+0x18], R34 ;  /* 0x0000182201007387 */ /* 0x000fe20000100a00 */
        /* <DEDUP_REMOVED lines=10> */
[----:B------:R-:W-:Y:S01]  /*09d0*/  @UP0 USHF.R.U32.HI UR6, URZ, UR17, UR27 ;  /* 0x000000113f060299 */ /* 0x000fe2000801161b */
[----:B------:R-:W-:Y:S01]  /*09e0*/  IMAD.MOV.U32 R211, RZ, RZ, 0x20 ;  /* 0x00000020ffd37424 */ /* 0x000fe200078e00ff */
[----:B------:R-:W-:Y:S01]  /*09f0*/  IADD3.X R29, R3, UR9, R0, P2, !PT ;  /* 0x00000009031d7c10 */ /* 0x000fe200097fe400 */
[----:B------:R-:W-:Y:S01]  /*0a00*/  ULDC.64 UR4, c[0x0][0x1e0] ;  /* 0x0000780000047ab9 */ /* 0x000fe20000000a00 */
[----:B------:R-:W-:Y:S01]  /*0a10*/  LOP3.LUT R3, R27, 0xfffffff8, RZ, 0xc0, !PT ;  /* 0xfffffff81b037812 */ /* 0x000fe200078ec0ff */
[----:B------:R-:W-:Y:S01]  /*0a20*/  USHF.R.S32.HI UR17, URZ, 0x1f, UR6 ;  /* 0x0000001f3f117899 */ /* 0x000fe20008011406 */
[----:B------:R-:W-:Y:S01]  /*0a30*/  IMAD.WIDE R10, R2, 0x80, R34 ;  /* 0x00000080020a7825 */ /* 0x000fe200078e0222 */
[----:B------:R-:W-:Y:S01]  /*0a40*/  LEA.HI R0, R22, R32, RZ, 0x6 ;  /* 0x0000002016007211 */ /* 0x000fe200078f30ff */
[----:B------:R-:W-:-:S02]  /*0a50*/  USHF.R.S32.HI UR15, URZ, 0x1f, UR16 ;  /* 0x0000001f3f0f7899 */ /* 0x000fc40008011410 */
        /* <DEDUP_REMOVED lines=33> */
[----:B-1----:R-:W-:Y:S01]  /*0c70*/  IMAD.WIDE.U32 R6, R34, c[0x0][0x178], R16 ;  /* 0x00005e0022067a25 */ /* 0x002fe200078e0010 */
        /* <DEDUP_REMOVED lines=109> */
[C---:B------:R-:W-:Y:S01]  /*1350*/  IMAD R0, R34.reuse, c[0x0][0x20c], R0 ;  /* 0x0000830022007a24 */ /* 0x040fe200078e0200 */
[----:B------:R-:W-:Y:S01]  /*1360*/  ULDC.64 UR6, c[0x0][0x210] ;  /* 0x0000840000067ab9 */ /* 0x000fe20000000a00 */
[----:B------:R3:W-:Y:S01]  /*1370*/  LDGSTS.E.BYPASS.LTC128B.128 [R10+0x4080], [R6.64+0x80], !P1 ;  /* 0x04080080060a7fae */ /* 0x0007e2000c901d54 */
[----:B------:R-:W-:Y:S01]  /*1380*/  LEA R18, P1, R19, c[0x0][0x258], 0x2 ;  /* 0x0000960013127a11 */ /* 0x000fe200078210ff */
[----:B------:R-:W-:Y:S01]  /*1390*/  IMAD.WIDE.U32 R8, R34, c[0x0][0x208], R16 ;  /* 0x0000820022087a25 */ /* 0x000fe200078e0010 */
[----:B------:R-:W-:-:S02]  /*13a0*/  UIMAD UR6, UR24, UR6, URZ ;  /* 0x00000006180672a4 */ /* 0x000fc4000f8e023f */
[----:B------:R-:W-:Y:S02]  /*13b0*/  LEA.HI.X R19, R19, c[0x0][0x25c], R20, 0x2, P1 ;  /* 0x0000970013137a11 */ /* 0x000fe400008f1414 */
[----:B------:R-:W-:Y:S01]  /*13c0*/  UIMAD UR6, UR23, UR7, UR6 ;  /* 0x00000007170672a4 */ /* 0x000fe2000f8e0206 */
        /* <DEDUP_REMOVED lines=10> */
[----:B------:R-:W-:Y:S02]  /*1470*/  ISETP.GE.AND P6, PT, R31, c[0x0][0x16c], PT ;  /* 0x00005b001f007a0c */ /* 0x000fe40003fc6270 */
[----:B------:R-:W-:-:S02]  /*1480*/  SEL R20, RZ, 0x1, P5 ;  /* 0x00000001ff147807 */ /* 0x000fc40002800000 */
[----:B------:R-:W-:Y:S02]  /*1490*/  IADD3.X R7, R5, UR29, RZ, P1, !PT ;  /* 0x0000001d05077c10 */ /* 0x000fe40008ffe4ff */
[C---:B------:R-:W-:Y:S02]  /*14a0*/  ISETP.LT.OR P1, PT, R11.reuse, 0x41, P0 ;  /* 0x000000410b00780c */ /* 0x040fe40000721670 */
[C---:B------:R-:W-:Y:S02]  /*14b0*/  ISETP.LT.OR P3, PT, R11.reuse, 0x61, P3 ;  /* 0x000000610b00780c */ /* 0x040fe40001f61670 */
[----:B------:R-:W-:Y:S02]  /*14c0*/  ISETP.LT.OR P0, PT, R11, 0x61, P0 ;  /* 0x000000610b00780c */ /* 0x000fe40000701670 */
[----:B------:R-:W-:Y:S02]  /*14d0*/  @P5 LOP3.LUT R242, R242, 0x1, RZ, 0xfc, !PT ;  /* 0x00000001f2f25812 */ /* 0x000fe400078efcff */
[----:B--2---:R-:W-:-:S02]  /*14e0*/  IADD3 R2, P4, R4, UR27, RZ ;  /* 0x0000001b04027c10 */ /* 0x004fc4000ff9e0ff */
[----:B-1----:R-:W-:Y:S02]  /*14f0*/  SEL R4, RZ, 0x2, P6 ;  /* 0x00000002ff047807 */ /* 0x002fe40003000000 */
[----:B------:R-:W-:Y:S01]  /*1500*/  IADD3.X R3, R5, UR28, RZ, P4, !PT ;  /* 0x0000001c05037c10 */ /* 0x000fe2000a7fe4ff */
[----:B------:R-:W-:Y:S02]  /*1510*/  IMAD.IADD R5, R9, 0x1, R0 ;  /* 0x0000000109057824 */ /* 0x000fe400078e0200 */
[----:B------:R-:W-:Y:S02]  /*1520*/  IMAD.IADD R9, R4, 0x1, R20 ;  /* 0x0000000104097824 */ /* 0x000fe400078e0214 */
[----:B------:R-:W-:Y:S01]  /*1530*/  IMAD.U32 R0, RZ, RZ, UR23 ;  /* 0x00000017ff007e24 */ /* 0x000fe2000f8e00ff */
[----:B------:R1:W-:Y:S01]  /*1540*/  LDGSTS.E.BYPASS.LTC128B.128 [R10+0x2080], [R2.64], !P2 ;  /* 0x02080000020a7fae */ /* 0x0003e2000d101d54 */
[----:B------:R-:W-:-:S03]  /*1550*/  IMAD.MOV.U32 R4, RZ, RZ, R8 ;  /* 0x000000ffff047224 */ /* 0x000fc600078e0008 */
[----:B------:R2:W-:Y:S01]  /*1560*/  LDGSTS.E.BYPASS.LTC128B.128 [R10+0x6080], [R6.64], !P1 ;  /* 0x06080000060a7fae */ /* 0x0005e2000c901d54 */
        /* <DEDUP_REMOVED lines=14> */
[----:B------:R-:W-:-:S02]  /*1650*/  UMOV UR22, 0x5 ;  /* 0x0000000500167882 */ /* 0x000fc40000000000 */
[----:B------:R-:W-:Y:S01]  /*1660*/  UIMAD UR17, UR7, UR12, URZ ;  /* 0x0000000c071172a4 */ /* 0x000fe2000f8e023f */
[----:B------:R-:W-:Y:S01]  /*1670*/  IMAD.U32 R26, RZ, RZ, UR23 ;  /* 0x00000017ff1a7e24 */ /* 0x000fe2000f8e00ff */
[----:B------:R3:W-:Y:S01]  /*1680*/  STL.64 [R1+0x20], R36 ;  /* 0x0000202401007387 */ /* 0x0007e20000100a00 */
[C---:B--2---:R-:W-:Y:S01]  /*1690*/  IADD3 R6, P2, R2.reuse, UR27, RZ ;  /* 0x0000001b02067c10 */ /* 0x044fe2000ff5e0ff */
[----:B------:R-:W-:Y:S01]  /*16a0*/  UIMAD UR17, UR26, UR23, UR17 ;  /* 0x000000171a1172a4 */ /* 0x000fe2000f8e0211 */
[----:B-1----:R-:W-:Y:S01]  /*16b0*/  IADD3 R2, P1, R2, UR30, RZ ;  /* 0x0000001e02027c10 */ /* 0x002fe2000ff3e0ff */
[----:B------:R-:W-:Y:S01]  /*16c0*/  IMAD.WIDE.U32 R4, R26, UR12, R36 ;  /* 0x0000000c1a047c25 */ /* 0x000fe2000f8e0024 */
[C---:B------:R-:W-:Y:S02]  /*16d0*/  IADD3.X R7, R3.reuse, UR28, RZ, P2, !PT ;  /* 0x0000001c03077c10 */ /* 0x040fe400097fe4ff */
[----:B------:R-:W-:Y:S02]  /*16e0*/  IADD3.X R3, R3, UR29, RZ, P1, !PT ;  /* 0x0000001d03037c10 */ /* 0x000fe40008ffe4ff */
[----:B------:R-:W-:Y:S01]  /*16f0*/  LOP3.LUT P2, RZ, R9, 0x1, RZ, 0xc0, !PT ;  /* 0x0000000109ff7812 */ /* 0x000fe2000784c0ff */
[----:B------:R1:W-:Y:S01]  /*1700*/  LDGSTS.E.BYPASS.LTC128B.128 [R10+0x3080], [R6.64], !P3 ;  /* 0x03080000060a7fae */ /* 0x0003e2000d901d54 */
[----:B------:R-:W-:-:S02]  /*1710*/  ISETP.GE.AND P3, PT, R16, c[0x0][0x1fc], PT ;  /* 0x00007f0010007a0c */ /* 0x000fc40003f66270 */
[----:B------:R-:W-:Y:S01]  /*1720*/  LOP3.LUT P1, RZ, R9, 0x2, RZ, 0xc0, !PT ;  /* 0x0000000209ff7812 */ /* 0x000fe2000782c0ff */
[----:B------:R2:W-:Y:S01]  /*1730*/  LDGSTS.E.BYPASS.LTC128B.128 [R10+0x7080], [R2.64], !P0 ;  /* 0x07080000020a7fae */ /* 0x0005e2000c101d54 */
[----:B------:R-:W-:-:S03]  /*1740*/  ISETP.GE.AND P0, PT, R31, c[0x0][0x1fc], PT ;  /* 0x00007f001f007a0c */ /* 0x000fc60003f06270 */
[----:B------:R-:W0:Y:S01]  /*1750*/  LDGDEPBAR ;  /* 0x00000000000079af */ /* 0x000e220000000000 */
[----:B-1----:R-:W-:Y:S02]  /*1760*/  IADD3 R6, -R34, c[0x0][0x168], -R0 ;  /* 0x00005a0022067a10 */ /* 0x002fe40007ffe900 */
[----:B------:R-:W-:Y:S02]  /*1770*/  SEL R0, RZ, 0x1, P3 ;  /* 0x00000001ff007807 */ /* 0x000fe40001800000 */
[C---:B------:R-:W-:Y:S02]  /*1780*/  ISETP.LT.OR P3, PT, R6.reuse, 0x1, !P2 ;  /* 0x000000010600780c */ /* 0x040fe40005761670 */
[----:B--2---:R-:W-:Y:S02]  /*1790*/  SEL R2, RZ, 0xffffffff, P0 ;  /* 0xffffffffff027807 */ /* 0x004fe40000000000 */
[C---:B------:R-:W-:Y:S02]  /*17a0*/  ISETP.LT.OR P0, PT, R6.reuse, 0x1, !P1 ;  /* 0x000000010600780c */ /* 0x040fe40004f01670 */
[----:B------:R-:W-:Y:S01]  /*17b0*/  ISETP.LT.OR P2, PT, R6, 0x21, !P2 ;  /* 0x000000210600780c */ /* 0x000fe20005741670 */
[----:B------:R-:W-:Y:S01]  /*17c0*/  IMAD.SHL.U32 R2, R2, 0x2, RZ ;  /* 0x0000000202027824 */ /* 0x000fe200078e00ff */
[----:B------:R-:W-:-:S02]  /*17d0*/  ISETP.LT.OR P1, PT, R6, 0x21, !P1 ;  /* 0x000000210600780c */ /* 0x000fc40004f21670 */
[----:B------:R-:W-:Y:S01]  /*17e0*/  IADD3 R3, R5, UR17, RZ ;  /* 0x0000001105037c10 */ /* 0x000fe2000fffe0ff */
[----:B------:R-:W-:Y:S01]  /*17f0*/  ULDC UR17, c[0x0][0x20c] ;  /* 0x0000830000117ab9 */ /* 0x000fe20000000800 */
[----:B------:R-:W-:Y:S01]  /*1800*/  LOP3.LUT R0, R2, 0x2, R0, 0xe2, !PT ;  /* 0x0000000202007812 */ /* 0x000fe200078ee200 */
[----:B------:R1:W-:Y:S01]  /*1810*/  LDGSTS.E.BYPASS.LTC128B.128 [R10+0x10080], [R12.64], !P3 ;  /* 0x100800000c0a7fae */ /* 0x0003e2000d901d54 */
[----:B------:R-:W-:Y:S01]  /*1820*/  ISETP.GT.AND P3, PT, R32, 0xf, PT ;  /* 0x0000000f2000780c */ /* 0x000fe20003f64270 */
[----:B------:R-:W-:Y:S01]  /*1830*/  USHF.L.U64.HI UR17, UR6, UR22, UR17 ;  /* 0x0000001606117299 */ /* 0x000fe20008010211 */
[----:B------:R-:W-:Y:S01]  /*1840*/  LOP3.LUT P5, RZ, R0, 0x1, RZ, 0xc0, !PT ;  /* 0x0000000100ff7812 */ /* 0x000fe200078ac0ff */
[----:B------:R1:W-:Y:S01]  /*1850*/  LDGSTS.E.BYPASS.LTC128B.128 [R10+0x12080], [R12.64+0x80], !P0 ;  /* 0x120800800c0a7fae */ /* 0x0003e2000c101d54 */
[----:B------:R-:W-:Y:S01]  /*1860*/  LEA R2, P0, R4, c[0x0][0x1f0], 0x1 ;  /* 0x00007c0004027a11 */ /* 0x000fe200078008ff */
[----:B------:R-:W-:Y:S01]  /*1870*/  USHF.L.U32 UR22, UR6, 0x5, URZ ;  /* 0x0000000506167899 */ /* 0x000fe2000800063f */
[----:B------:R-:W-:Y:S01]  /*1880*/  LOP3.LUT P4, RZ, R0, 0x2, RZ, 0xc0, !PT ;  /* 0x0000000200ff7812 */ /* 0x000fe2000788c0ff */
[----:B------:R2:W-:Y:S01]  /*1890*/  LDGSTS.E.BYPASS.LTC128B.128 [R10+0x11080], [R14.64], !P2 ;  /* 0x110800000e0a7fae */ /* 0x0005e2000d101d54 */
[----:B------:R-:W-:Y:S01]  /*18a0*/  LEA.HI.X R3, R4, c[0x0][0x1f4], R3, 0x1, P0 ;  /* 0x00007d0004037a11 */ /* 0x000fe200000f0c03 */
[----:B------:R-:W-:Y:S01]  /*18b0*/  USHF.L.U32 UR24, UR22, 0x1, URZ ;  /* 0x0000000116187899 */ /* 0x000fe2000800063f */
[C---:B------:R-:W-:Y:S01]  /*18c0*/  ISETP.LT.OR P0, PT, R6.reuse, 0x1, !P4 ;  /* 0x000000010600780c */ /* 0x040fe20006701670 */
[----:B------:R2:W-:Y:S01]  /*18d0*/  LDGSTS.E.BYPASS.LTC128B.128 [R10+0x13080], [R14.64+0x80], !P1 ;  /* 0x130800800e0a7fae */ /* 0x0005e2000c901d54 */
[----:B------:R-:W-:Y:S01]  /*18e0*/  ISETP.LT.OR P1, PT, R6, 0x1, !P5 ;  /* 0x000000010600780c */ /* 0x000fe20006f21670 */
[----:B------:R-:W-:Y:S01]  /*18f0*/  @!P3 IMAD.SHL.U32 R0, R32, 0x10, RZ ;  /* 0x000000102000b824 */ /* 0x000fe200078e00ff */
[----:B------:R-:W-:Y:S01]  /*1900*/  SHF.R.S32.HI R4, RZ, 0x5, R21 ;  /* 0x00000005ff047819 */ /* 0x000fe20000011415 */
[----:B------:R-:W-:-:S03]  /*1910*/  USHF.L.U64.HI UR6, UR22, 0x1, UR17 ;  /* 0x0000000116067899 */ /* 0x000fc60008010211 */
[----:B------:R4:W-:Y:S04]  /*1920*/  @!P3 LDGSTS.E.BYPASS.LTC128B.128 [R0+0x20080], [R18.64] ;  /* 0x200800001200bfae */ /* 0x0009e8000b901d54 */
[----:B------:R-:W0:Y:S04]  /*1930*/  LDGDEPBAR ;  /* 0x00000000000079af */ /* 0x000e280000000000 */
[----:B------:R5:W-:Y:S04]  /*1940*/  LDGSTS.E.BYPASS.LTC128B.128 [R10+0x18080], [R2.64], !P1 ;  /* 0x18080000020a7fae */ /* 0x000be8000c901d54 */
[----:B------:R5:W-:Y:S01]  /*1950*/  LDGSTS.E.BYPASS.LTC128B.128 [R10+0x1a080], [R2.64+0x80], !P0 ;  /* 0x1a080080020a7fae */ /* 0x000be2000c101d54 */
[----:B------:R-:W-:-:S02]  /*1960*/  ISETP.LT.OR P0, PT, R6, 0x21, !P5 ;  /* 0x000000210600780c */ /* 0x000fc40006f01670 */
[----:B--2---:R-:W-:-:S04]  /*1970*/  LEA.HI R14, R22, R32, RZ, 0x2 ;  /* 0x00000020160e7211 */ /* 0x004fc800078f10ff */
[--C-:B------:R-:W-:Y:S02]  /*1980*/  SHF.R.S32.HI R9, RZ, 0x2, R14.reuse ;  /* 0x00000002ff097819 */ /* 0x100fe4000001140e */
[----:B------:R-:W-:Y:S02]  /*1990*/  SHF.R.S32.HI R11, RZ, 0x1f, R14 ;  /* 0x0000001fff0b7819 */ /* 0x000fe4000001140e */
[----:B----4-:R-:W-:-:S04]  /*19a0*/  LEA.HI R0, R21, R4, RZ, 0x1 ;  /* 0x0000000415007211 */ /* 0x010fc800078f08ff */
[----:B------:R-:W-:Y:S02]  /*19b0*/  LOP3.LUT R5, R0, 0xfffffffe, RZ, 0xc0, !PT ;  /* 0xfffffffe00057812 */ /* 0x000fe400078ec0ff */
[----:B------:R-:W-:-:S03]  /*19c0*/  LEA.HI R0, R22, R32, RZ, 0x4 ;  /* 0x0000002016007211 */ /* 0x000fc600078f20ff */
[----:B------:R-:W-:Y:S01]  /*19d0*/  IMAD.IADD R20, R4, 0x1, -R5 ;  /* 0x0000000104147824 */ /* 0x000fe200078e0a05 */
[----:B------:R-:W-:Y:S02]  /*19e0*/  SHF.R.S32.HI R8, RZ, 0x4, R0 ;  /* 0x00000004ff087819 */ /* 0x000fe40000011400 */
[----:B-----5:R-:W-:Y:S01]  /*19f0*/  IADD3 R2, P1, R2, UR24, RZ ;  /* 0x0000001802027c10 */ /* 0x020fe2000ff3e0ff */
[----:B------:R-:W-:Y:S01]  /*1a00*/  IMAD.SHL.U32 R19, R20, 0x10, RZ ;  /* 0x0000001014137824 */ /* 0x000fe200078e00ff */
[----:B------:R-:W-:Y:S02]  /*1a10*/  LEA.HI R5, R0, R8, RZ, 0x1 ;  /* 0x0000000800057211 */ /* 0x000fe400078f08ff */
[----:B------:R-:W-:Y:S02]  /*1a20*/  IADD3.X R3, R3, UR6, RZ, P1, !PT ;  /* 0x0000000603037c10 */ /* 0x000fe40008ffe4ff */
[----:B------:R-:W-:Y:S02]  /*1a30*/  ISETP.LT.OR P1, PT, R6, 0x21, !P4 ;  /* 0x000000210600780c */ /* 0x000fe40006721670 */
[----:B------:R-:W-:Y:S01]  /*1a40*/  LOP3.LUT R4, R0, 0xfffffff0, RZ, 0xc0, !PT ;  /* 0xfffffff000047812 */ /* 0x000fe200078ec0ff */
[----:B------:R2:W-:Y:S01]  /*1a50*/  LDGSTS.E.BYPASS.LTC128B.128 [R10+0x19080], [R2.64], !P0 ;  /* 0x19080000020a7fae */ /* 0x0005e2000c101d54 */
[----:B------:R-:W-:-:S02]  /*1a60*/  IADD3 R0, P0, R30, UR16, RZ ;  /* 0x000000101e007c10 */ /* 0x000fc4000ff1e0ff */
[----:B------:R-:W-:Y:S01]  /*1a70*/  LOP3.LUT R5, R5, 0xfffffffe, RZ, 0xc0, !PT ;  /* 0xfffffffe05057812 */ /* 0x000fe200078ec0ff */
[----:B------:R-:W-:Y:S01]  /*1a80*/  IMAD.IADD R4, R32, 0x1, -R4 ;  /* 0x0000000120047824 */ /* 0x000fe200078e0a04 */
[----:B------:R-:W-:Y:S01]  /*1a90*/  IADD3.X R6, R29, UR15, RZ, P0, !PT ;  /* 0x0000000f1d067c10 */ /* 0x000fe200087fe4ff */
[----:B------:R-:W-:Y:S01]  /*1aa0*/  UIADD3 UR15, UR12, 0x1, URZ ;  /* 0x000000010c0f7890 */ /* 0x000fe2000fffe03f */
[----:B------:R-:W-:Y:S01]  /*1ab0*/  LEA R22, P0, R0, c[0x0][0x280], 0x2 ;  /* 0x0000a00000167a11 */ /* 0x000fe200078010ff */
[----:B-1----:R-:W-:Y:S01]  /*1ac0*/  IMAD.IADD R12, R8, 0x1, -R5 ;  /* 0x00000001080c7824 */ /* 0x002fe200078e0a05 */
[----:B------:R-:W-:Y:S01]  /*1ad0*/  LEA.HI R5, R11, R9, RZ, 0x3 ;  /* 0x000000090b057211 */ /* 0x000fe200078f18ff */
[----:B------:R2:W-:Y:S01]  /*1ae0*/  LDGSTS.E.BYPASS.LTC128B.128 [R10+0x1b080], [R2.64+0x80], !P1 ;  /* 0x1b080080020a7fae */ /* 0x0005e2000c901d54 */
[----:B------:R-:W-:Y:S01]  /*1af0*/  LEA.HI.X R23, R0, c[0x0][0x284], R6, 0x2, P0 ;  /* 0x0000a10000177a11 */ /* 0x000fe200000f1406 */
[----:B------:R-:W-:Y:S01]  /*1b00*/  IMAD R11, R12, 0x800, R28 ;  /* 0x000008000c0b7824 */ /* 0x000fe200078e021c */
[----:B------:R-:W-:Y:S01]  /*1b10*/  LOP3.LUT R0, R5, 0xfffffff8, RZ, 0xc0, !PT ;  /* 0xfffffff805007812 */ /* 0x000fe200078ec0ff */
[----:B------:R-:W-:Y:S01]  /*1b20*/  UISETP.GE.AND UP0, UPT, UR15, UR14, UPT ;  /* 0x0000000e0f00728c */ /* 0x000fe2000bf06270 */
[----:B------:R-:W-:-:S02]  /*1b30*/  SHF.R.S32.HI R7, RZ, 0x1f, R4 ;  /* 0x0000001fff077819 */ /* 0x000fc40000011404 */
[----:B------:R-:W-:Y:S02]  /*1b40*/  R2P PR, R24, 0x6 ;  /* 0x0000000618007804 */ /* 0x000fe40000000000 */
[----:B------:R-:W-:Y:S02]  /*1b50*/  LEA.HI R13, R7, R4, RZ, 0x3 ;  /* 0x00000004070d7211 */ /* 0x000fe400078f18ff */
[----:B------:R-:W-:Y:S02]  /*1b60*/  PLOP3.LUT P0, PT, PT, PT, UP0, 0x80, 0x0 ;  /* 0x000000000000781c */ /* 0x000fe40003f0f008 */
[----:B------:R-:W-:Y:S02]  /*1b70*/  LOP3.LUT R7, R13, 0xfffffff8, RZ, 0xc0, !PT ;  /* 0xfffffff80d077812 */ /* 0x000fe400078ec0ff */
[----:B------:R-:W-:Y:S02]  /*1b80*/  SEL R210, R210, 0xfffffff0, !P1 ;  /* 0xfffffff0d2d27807 */ /* 0x000fe40004800000 */
[----:B------:R-:W-:Y:S01]  /*1b90*/  SEL R211, R211, 0xffffffe0, !P2 ;  /* 0xffffffe0d3d37807 */ /* 0x000fe20005000000 */
[----:B------:R-:W-:-:S02]  /*1ba0*/  IMAD.IADD R7, R4, 0x1, -R7 ;  /* 0x0000000104077824 */ /* 0x000fc400078e0a07 */
[----:B------:R-:W-:Y:S02]  /*1bb0*/  IMAD.SHL.U32 R4, R12, 0x20, RZ ;  /* 0x000000200c047824 */ /* 0x000fe400078e00ff */
[----:B--2---:R-:W-:Y:S02]  /*1bc0*/  IMAD.SHL.U32 R2, R24, 0x40, RZ ;  /* 0x0000004018027824 */ /* 0x004fe400078e00ff */
[----:B------:R-:W-:Y:S02]  /*1bd0*/  IMAD.IADD R24, R9, 0x1, -R0 ;  /* 0x0000000109187824 */ /* 0x000fe400078e0a00 */
[----:B------:R-:W-:Y:S01]  /*1be0*/  IMAD.SHL.U32 R3, R25, 0x8, RZ ;  /* 0x0000000819037824 */ /* 0x000fe200078e00ff */
[----:B------:R-:W-:Y:S01]  /*1bf0*/  LOP3.LUT R0, R2, 0x1c0, RZ, 0xc0, !PT ;  /* 0x000001c002007812 */ /* 0x000fe200078ec0ff */
[----:B------:R-:W-:-:S03]  /*1c00*/  IMAD.SHL.U32 R2, R24, 0x40, RZ ;  /* 0x0000004018027824 */ /* 0x000fc600078e00ff */
[----:B------:R-:W-:Y:S02]  /*1c10*/  LOP3.LUT R5, R0, 0x8, R27, 0xf8, !PT ;  /* 0x0000000800057812 */ /* 0x000fe400078ef81b */
[----:B------:R-:W-:Y:S02]  /*1c20*/  LOP3.LUT R2, R2, 0x1c0, RZ, 0xc0, !PT ;  /* 0x000001c002027812 */ /* 0x000fe400078ec0ff */
[----:B------:R-:W-:Y:S02]  /*1c30*/  SHF.R.U32.HI R8, RZ, 0x3, R0 ;  /* 0x00000003ff087819 */ /* 0x000fe40000011600 */
[----:B------:R-:W-:Y:S02]  /*1c40*/  LOP3.LUT R0, R0, 0x10, R19, 0xf8, !PT ;  /* 0x0000001000007812 */ /* 0x000fe400078ef813 */
[----:B------:R-:W-:Y:S02]  /*1c50*/  LOP3.LUT R3, R3, 0x18, RZ, 0xc0, !PT ;  /* 0x0000001803037812 */ /* 0x000fe400078ec0ff */
[----:B------:R-:W-:-:S02]  /*1c60*/  SHF.R.U32.HI R6, RZ, 0x3, R2 ;  /* 0x00000003ff067819 */ /* 0x000fc40000011602 */
        /* <DEDUP_REMOVED lines=70> */
.L_x_1527:
[----:B--2---:R-:W-:Y:S05]  /*20d0*/  BSYNC B0 ;  /* 0x0000000000007941 */ /* 0x004fea0003800000 */
.L_x_1526:
        /* <DEDUP_REMOVED lines=9> */
[----:B------:R-:W1:Y:S01]  /*2170*/  S2UR UR23, SR_CTAID.Y ;  /* 0x00000000001779c3 */ /* 0x000e620000002600 */
        /* <DEDUP_REMOVED lines=10> */
[----:B------:R-:W-:Y:S01]  /*2220*/  IMAD.MOV.U32 R217, RZ, RZ, 0x10 ;  /* 0x00000010ffd97424 */ /* 0x000fe200078e00ff */
[C---:B------:R-:W-:Y:S01]  /*2230*/  LOP3.LUT P0, RZ, R7.reuse, 0x4, RZ, 0xc0, !PT ;  /* 0x0000000407ff7812 */ /* 0x040fe2000780c0ff */
[----:B------:R-:W-:Y:S01]  /*2240*/  IMAD.SHL.U32 R4, R2, 0x2, RZ ;  /* 0x0000000202047824 */ /* 0x000fe200078e00ff */
[----:B------:R-:W-:Y:S01]  /*2250*/  LOP3.LUT P1, RZ, R7, 0x2, RZ, 0xc0, !PT ;  /* 0x0000000207ff7812 */ /* 0x000fe2000782c0ff */
[----:B------:R-:W-:Y:S01]  /*2260*/  IMAD.SHL.U32 R209, R5, 0x2, RZ ;  /* 0x0000000205d17824 */ /* 0x000fe200078e00ff */
[----:B------:R-:W-:Y:S01]  /*2270*/  SEL R214, R214, 0xffffffc0, !P0 ;  /* 0xffffffc0d6d67807 */ /* 0x000fe20004000000 */
[----:B------:R-:W-:Y:S01]  /*2280*/  IMAD.U32 R243, RZ, RZ, UR6 ;  /* 0x00000006fff37e24 */ /* 0x000fe2000f8e00ff */
        /* <DEDUP_REMOVED lines=10> */
[C---:B------:R-:W-:Y:S01]  /*2330*/  IMAD R212, R211.reuse, 0x2, R209 ;  /* 0x00000002d3d47824 */ /* 0x040fe200078e02d1 */
        /* <DEDUP_REMOVED lines=19> */
[----:B--2---:R-:W-:Y:S01]  /*2470*/  MOV R0, 0x1 ;  /* 0x0000000100007802 */ /* 0x004fe20000000f00 */
        /* <DEDUP_REMOVED lines=63> */
[----:B-1-3--:R-:W-:-:S02]  /*2870*/  ULDC UR25, c[0x0][0x168] ;  /* 0x00005a0000197ab9 */ /* 0x00afc40000000800 */
.L_x_1546:
        /* <DEDUP_REMOVED lines=147> */
.L_x_1530:
[----:B------:R-:W-:Y:S11]  /*31b0*/  ISETP.NE.AND P0, PT, R226, c[0x0][0x2a8], PT ;  /* 0x0000aa00e2007a0c */ /* 0x000ff60003f05270 */
[----:B------:R-:W-:Y:S02]  /*31c0*/  @!UPT UIADD3 URZ, URZ, URZ, URZ ;  /* 0x0000003f3f3ff290 */ /* 0x000fe4000fffe03f */
[----:B------:R-:W-:Y:S05]  /*31d0*/  @P0 IMAD.HI.U32 R36, R2, c[0x0][0x2ac], RZ ;  /* 0x0000ab0002240a27 */ /* 0x000fea00078e00ff */
[----:B------:R-:W-:Y:S02]  /*31e0*/  @P0 SHF.R.U32.HI R2, RZ, c[0x0][0x2b0], R36 ;  /* 0x0000ac00ff020a19 */ /* 0x000fe40000011624 */
.L_x_1531:
[----:B------:R-:W-:Y:S05]  /*31f0*/  BSYNC B0 ;  /* 0x0000000000007941 */ /* 0x000fea0003800000 */
.L_x_1529:
        /* <DEDUP_REMOVED lines=10> */
.L_x_1528:
        /* <DEDUP_REMOVED lines=17> */
.L_x_1534:
[----:B------:R-:W-:Y:S11]  /*33b0*/  ISETP.NE.AND P0, PT, R226, c[0x0][0x2a8], PT ;  /* 0x0000aa00e2007a0c */ /* 0x000ff60003f05270 */
[----:B------:R-:W-:Y:S02]  /*33c0*/  @!UPT UIADD3 URZ, URZ, URZ, URZ ;  /* 0x0000003f3f3ff290 */ /* 0x000fe4000fffe03f */
[----:B------:R-:W-:Y:S05]  /*33d0*/  @P0 IMAD.HI.U32 R36, R2, c[0x0][0x2ac], RZ ;  /* 0x0000ab0002240a27 */ /* 0x000fea00078e00ff */
[----:B------:R-:W-:Y:S02]  /*33e0*/  @P0 SHF.R.U32.HI R2, RZ, c[0x0][0x2b0], R36 ;  /* 0x0000ac00ff020a19 */ /* 0x000fe40000011624 */
.L_x_1535:
[----:B------:R-:W-:Y:S05]  /*33f0*/  BSYNC B0 ;  /* 0x0000000000007941 */ /* 0x000fea0003800000 */
.L_x_1533:
[----:B------:R-:W2:Y:S01]  /*3400*/  LDL R37, [R1+0x10] ;  /* 0x0000100001257983 */ /* 0x000ea20000100800 */
[----:B------:R-:W-:Y:S04]  /*3410*/  IMAD.MOV.U32 R36, RZ, RZ, c[0x0][0x2a8] ;  /* 0x0000aa00ff247624 */ /* 0x000fe800078e00ff */
[----:B------:R-:W-:Y:S04]  /*3420*/  IMAD R2, R2, R36, -UR16 ;  /* 0x8000001002027e24 */ /* 0x000fe8000f8e0224 */
[----:B--2---:R-:W-:Y:S05]  /*3430*/  IMAD.IADD R2, R2, 0x1, -R37 ;  /* 0x0000000102027824 */ /* 0x004fea00078e0a25 */
[----:B------:R-:W-:Y:S02]  /*3440*/  IADD3 R36, R2, c[0x0][0x2a8], RZ ;  /* 0x0000aa0002247a10 */ /* 0x000fe40007ffe0ff */
[----:B------:R-:W-:Y:S02]  /*3450*/  IMNMX R43, R43, R2, !PT ;  /* 0x000000022b2b7217 */ /* 0x000fe40007800200 */
[----:B------:R-:W-:Y:S02]  /*3460*/  IMNMX R200, R200, R36, PT ;  /* 0x00000024c8c87217 */ /* 0x000fe40003800200 */
.L_x_1532:
        /* <DEDUP_REMOVED lines=17> */
.L_x_1538:
[----:B------:R-:W-:Y:S11]  /*3580*/  ISETP.NE.AND P0, PT, R226, c[0x0][0x2a8], PT ;  /* 0x0000aa00e2007a0c */ /* 0x000ff60003f05270 */
[----:B------:R-:W-:Y:S02]  /*3590*/  @!UPT UIADD3 URZ, URZ, URZ, URZ ;  /* 0x0000003f3f3ff290 */ /* 0x000fe4000fffe03f */
[----:B------:R-:W-:Y:S05]  /*35a0*/  @P0 IMAD.HI.U32 R36, R2, c[0x0][0x2ac], RZ ;  /* 0x0000ab0002240a27 */ /* 0x000fea00078e00ff */
[----:B------:R-:W-:Y:S02]  /*35b0*/  @P0 SHF.R.U32.HI R2, RZ, c[0x0][0x2b0], R36 ;  /* 0x0000ac00ff020a19 */ /* 0x000fe40000011624 */
.L_x_1539:
[----:B------:R-:W-:Y:S05]  /*35c0*/  BSYNC B0 ;  /* 0x0000000000007941 */ /* 0x000fea0003800000 */
.L_x_1537:
[----:B------:R-:W2:Y:S01]  /*35d0*/  LDL R37, [R1+0x10] ;  /* 0x0000100001257983 */ /* 0x000ea20000100800 */
[----:B------:R-:W-:Y:S04]  /*35e0*/  IMAD.MOV.U32 R36, RZ, RZ, c[0x0][0x2a8] ;  /* 0x0000aa00ff247624 */ /* 0x000fe800078e00ff */
[----:B------:R-:W-:Y:S04]  /*35f0*/  IMAD R2, R2, R36, -UR16 ;  /* 0x8000001002027e24 */ /* 0x000fe8000f8e0224 */
[----:B--2---:R-:W-:Y:S05]  /*3600*/  IMAD.IADD R2, R2, 0x1, -R37 ;  /* 0x0000000102027824 */ /* 0x004fea00078e0a25 */
[----:B------:R-:W-:Y:S02]  /*3610*/  IADD3 R36, R2, c[0x0][0x2a8], RZ ;  /* 0x0000aa0002247a10 */ /* 0x000fe40007ffe0ff */
[----:B------:R-:W-:Y:S02]  /*3620*/  IMNMX R41, R41, R2, !PT ;  /* 0x0000000229297217 */ /* 0x000fe40007800200 */
[----:B------:R-:W-:Y:S02]  /*3630*/  IMNMX R42, R42, R36, PT ;  /* 0x000000242a2a7217 */ /* 0x000fe40003800200 */
.L_x_1536:
        /* <DEDUP_REMOVED lines=17> */
.L_x_1542:
[----:B------:R-:W-:Y:S11]  /*3750*/  ISETP.NE.AND P0, PT, R226, c[0x0][0x2a8], PT ;  /* 0x0000aa00e2007a0c */ /* 0x000ff60003f05270 */
[----:B------:R-:W-:Y:S02]  /*3760*/  @!UPT UIADD3 URZ, URZ, URZ, URZ ;  /* 0x0000003f3f3ff290 */ /* 0x000fe4000fffe03f */
[----:B------:R-:W-:Y:S05]  /*3770*/  @P0 IMAD.HI.U32 R36, R0, c[0x0][0x2ac], RZ ;  /* 0x0000ab0000240a27 */ /* 0x000fea00078e00ff */
[----:B------:R-:W-:Y:S02]  /*3780*/  @P0 SHF.R.U32.HI R0, RZ, c[0x0][0x2b0], R36 ;  /* 0x0000ac00ff000a19 */ /* 0x000fe40000011624 */
.L_x_1543:
[----:B------:R-:W-:Y:S05]  /*3790*/  BSYNC B0 ;  /* 0x0000000000007941 */ /* 0x000fea0003800000 */
.L_x_1541:
[----:B------:R-:W2:Y:S01]  /*37a0*/  LDL R37, [R1+0x10] ;  /* 0x0000100001257983 */ /* 0x000ea20000100800 */
[----:B------:R-:W-:Y:S04]  /*37b0*/  IMAD.MOV.U32 R36, RZ, RZ, c[0x0][0x2a8] ;  /* 0x0000aa00ff247624 */ /* 0x000fe800078e00ff */
[----:B------:R-:W-:Y:S04]  /*37c0*/  IMAD R0, R0, R36, -UR16 ;  /* 0x8000001000007e24 */ /* 0x000fe8000f8e0224 */
[----:B--2---:R-:W-:Y:S05]  /*37d0*/  IMAD.IADD R0, R0, 0x1, -R37 ;  /* 0x0000000100007824 */ /* 0x004fea00078e0a25 */
[----:B------:R-:W-:Y:S02]  /*37e0*/  IADD3 R36, R0, c[0x0][0x2a8], RZ ;  /* 0x0000aa0000247a10 */ /* 0x000fe40007ffe0ff */
[----:B------:R-:W-:Y:S02]  /*37f0*/  IMNMX R2, R2, R0, !PT ;  /* 0x0000000002027217 */ /* 0x000fe40007800200 */
[----:B------:R-:W-:Y:S02]  /*3800*/  IMNMX R40, R40, R36, PT ;  /* 0x0000002428287217 */ /* 0x000fe40003800200 */
.L_x_1540:
        /* <DEDUP_REMOVED lines=80> */
.L_x_1544:
        /* <DEDUP_REMOVED lines=587> */
.L_x_1545:
[----:B-12-4-:R-:W2:Y:S01]  /*61c0*/  LDL.64 R6, [R1+0x28] ;  /* 0x0000280001067983 */ /* 0x016ea20000100a00 */
[----:B------:R-:W-:Y:S01]  /*61d0*/  USHF.R.S32.HI UR31, URZ, 0x1f, UR23 ;  /* 0x0000001f3f1f7899 */ /* 0x000fe20008011417 */
[----:B------:R-:W-:Y:S01]  /*61e0*/  IMAD.U32 R4, RZ, RZ, UR23 ;  /* 0x00000017ff047e24 */ /* 0x000fe2000f8e00ff */
[----:B------:R-:W-:Y:S01]  /*61f0*/  ULDC.64 UR6, c[0x0][0x238] ;  /* 0x00008e0000067ab9 */ /* 0x000fe20000000a00 */
[----:B------:R-:W-:Y:S01]  /*6200*/  IMAD.IADD R205, R2, 0x1, R214 ;  /* 0x0000000102cd7824 */ /* 0x000fe200078e02d6 */
[----:B------:R-:W-:Y:S01]  /*6210*/  UIMAD UR6, UR31, UR6, URZ ;  /* 0x000000061f0672a4 */ /* 0x000fe2000f8e023f */
[----:B------:R-:W-:Y:S01]  /*6220*/  LDSM.16.MT88.4 R184, [R0+0x1080] ;  /* 0x0010800000b8783b */ /* 0x000fe20000004200 */
[----:B------:R-:W-:Y:S02]  /*6230*/  USHF.L.U32 UR12, UR12, 0xd, URZ ;  /* 0x0000000d0c0c7899 */ /* 0x000fe4000800063f */
[----:B------:R-:W-:Y:S02]  /*6240*/  UIMAD UR6, UR23, UR7, UR6 ;  /* 0x00000007170672a4 */ /* 0x000fe4000f8e0206 */
[----:B------:R-:W-:Y:S01]  /*6250*/  USHF.R.S32.HI UR31, URZ, 0x1f, UR12 ;  /* 0x0000001f3f1f7899 */ /* 0x000fe2000801140c */
[----:B------:R-:W1:Y:S01]  /*6260*/  LDSM.16.M88.4 R180, [R205+0x24480] ;  /* 0x02448000cdb4783b */ /* 0x000e620000000200 */
[----:B------:R-:W-:Y:S02]  /*6270*/  UISETP.GE.AND UP0, UPT, UR30, UR14, UPT ;  /* 0x0000000e1e00728c */ /* 0x000fe4000bf06270 */
[----:B------:R-:W-:Y:S02]  /*6280*/  UISETP.GE.AND UP3, UPT, UR4, 0x1, UPT ;  /* 0x000000010400788c */ /* 0x000fe4000bf66270 */
[----:B------:R-:W3:Y:S01]  /*6290*/  LDSM.16.M88.4 R188, [R205+0x25480] ;  /* 0x02548000cdbc783b */ /* 0x000ee20000000200 */
[----:B------:R-:W-:Y:S02]  /*62a0*/  UISETP.GE.AND UP2, UPT, UR29, 0x1, UPT ;  /* 0x000000011d00788c */ /* 0x000fe4000bf46270 */
[----:B------:R-:W-:Y:S02]  /*62b0*/  UISETP.GE.AND UP1, UPT, UR28, 0x1, UPT ;  /* 0x000000011c00788c */ /* 0x000fe4000bf26270 */
[----:B------:R-:W4:Y:S05]  /*62c0*/  LDSM.16.MT88.4 R192, [R0+0x5080] ;  /* 0x0050800000c0783b */ /* 0x000f2a0000004200 */
[----:B------:R-:W0:Y:S01]  /*62d0*/  LDGDEPBAR ;  /* 0x00000000000079af */ /* 0x000e220000000000 */
[----:B--2---:R-:W-:Y:S04]  /*62e0*/  IMAD.WIDE.U32 R4, R4, c[0x0][0x238], R6 ;  /* 0x00008e0004047a25 */ /* 0x004fe800078e0006 */
[----:B------:R-:W-:Y:S01]  /*62f0*/  IMAD.U32 R6, RZ, RZ, UR11 ;  /* 0x0000000bff067e24 */ /* 0x000fe2000f8e00ff */
[----:B------:R-:W-:Y:S01]  /*6300*/  IADD3 R5, R5, UR6, RZ ;  /* 0x0000000605057c10 */ /* 0x000fe2000fffe0ff */
[----:B------:R-:W-:Y:S02]  /*6310*/  ULDC.64 UR6, c[0x0][0x240] ;  /* 0x0000900000067ab9 */ /* 0x000fe40000000a00 */
[----:B------:R-:W-:Y:S02]  /*6320*/  UIMAD UR6, UR5, UR6, URZ ;  /* 0x00000006050672a4 */ /* 0x000fe4000f8e023f */
[----:B------:R-:W-:Y:S02]  /*6330*/  IMAD.WIDE.U32 R4, R6, c[0x0][0x240], R4 ;  /* 0x0000900006047a25 */ /* 0x000fe400078e0004 */
[----:B------:R-:W-:Y:S02]  /*6340*/  UIMAD UR6, UR11, UR7, UR6 ;  /* 0x000000070b0672a4 */ /* 0x000fe4000f8e0206 */
[----:B------:R-:W-:Y:S01]  /*6350*/  IMAD.U32 R6, RZ, RZ, UR31 ;  /* 0x0000001fff067e24 */ /* 0x000fe2000f8e00ff */
[----:B------:R-:W-:Y:S01]  /*6360*/  IADD3 R4, P0, R4, UR12, RZ ;  /* 0x0000000c04047c10 */ /* 0x000fe2000ff1e0ff */
[----:B------:R-:W-:Y:S02]  /*6370*/  UIADD3 UR31, UR4, 0x1, URZ ;  /* 0x00000001041f7890 */ /* 0x000fe4000fffe03f */
[----:B------:R-:W-:Y:S01]  /*6380*/  UIADD3 UR7, UR29, 0x1, URZ ;  /* 0x000000011d077890 */ /* 0x000fe2000fffe03f */
[----:B------:R-:W-:Y:S01]  /*6390*/  IADD3.X R5, R6, UR6, R5, P0, !PT ;  /* 0x0000000606057c10 */ /* 0x000fe200087fe405 */
[----:B------:R-:W-:Y:S01]  /*63a0*/  UIADD3 UR6, UR28, 0x1, URZ ;  /* 0x000000011c067890 */ /* 0x000fe2000fffe03f */
[C---:B------:R-:W-:Y:S01]  /*63b0*/  LEA R222, P0, R4.reuse, c[0x0][0x220], 0x2 ;  /* 0x0000880004de7a11 */ /* 0x040fe200078010ff */
[----:B------:R-:W-:Y:S02]  /*63c0*/  UMOV UR12, UR30 ;  /* 0x0000001e000c7c82 */ /* 0x000fe40008000000 */
[----:B------:R-:W-:Y:S01]  /*63d0*/  USEL UR4, UR31, URZ, !UP3 ;  /* 0x0000003f1f047287 */ /* 0x000fe2000d800000 */
[----:B------:R-:W-:Y:S01]  /*63e0*/  LEA.HI.X R223, R4, c[0x0][0x224], R5, 0x2, P0 ;  /* 0x0000890004df7a11 */ /* 0x000fe200000f1405 */
[----:B------:R-:W-:Y:S01]  /*63f0*/  USEL UR29, UR7, URZ, !UP2 ;  /* 0x0000003f071d7287 */ /* 0x000fe2000d000000 */
[-C--:B------:R-:W-:Y:S01]  /*6400*/  HMMA.16816.F32.BF16 R4, R36, R16.reuse, RZ ;  /* 0x000000102404723c */ /* 0x080fe200000418ff */
[----:B------:R-:W-:Y:S01]  /*6410*/  PLOP3.LUT P0, PT, PT, PT, UP0, 0x80, 0x0 ;  /* 0x000000000000781c */ /* 0x000fe20003f0f008 */
[----:B------:R-:W-:Y:S06]  /*6420*/  USEL UR28, UR6, URZ, !UP1 ;  /* 0x0000003f061c7287 */ /* 0x000fec000c800000 */
        /* <DEDUP_REMOVED lines=12> */
[----:B------:R-:W2:Y:S04]  /*64f0*/  LDSM.16.M88.4 R36, [R48+0x24480] ;  /* 0x024480003024783b */ /* 0x000ea80000000200 */
[C---:B------:R-:W-:Y:S01]  /*6500*/  HMMA.16816.F32.BF16 R16, R44.reuse, R50, R16 ;  /* 0x000000322c10723c */ /* 0x040fe20000041810 */
[----:B------:R-:W5:Y:S07]  /*6510*/  LDSM.16.M88.4 R48, [R48+0x25480] ;  /* 0x025480003030783b */ /* 0x000f6e0000000200 */
[-C--:B------:R-:W-:Y:S08]  /*6520*/  HMMA.16816.F32.BF16 R20, R44, R200.reuse, R20 ;  /* 0x000000c82c14723c */ /* 0x080ff00000041814 */
[C---:B------:R-:W-:Y:S08]  /*6530*/  HMMA.16816.F32.BF16 R24, R196.reuse, R200, R24 ;  /* 0x000000c8c418723c */ /* 0x040ff00000041818 */
[-C--:B------:R-:W-:Y:S01]  /*6540*/  HMMA.16816.F32.BF16 R28, R196, R202.reuse, R28 ;  /* 0x000000cac41c723c */ /* 0x080fe2000004181c */
[----:B------:R-:W2:Y:S07]  /*6550*/  LDSM.16.MT88.4 R196, [R0+0x5880] ;  /* 0x0058800000c4783b */ /* 0x000eae0000004200 */
[----:B------:R-:W-:Y:S01]  /*6560*/  HMMA.16816.F32.BF16 R32, R44, R202, R32 ;  /* 0x000000ca2c20723c */ /* 0x000fe20000041820 */
[----:B------:R-:W-:Y:S05]  /*6570*/  LDSM.16.M88.4 R44, [R2+0x26480] ;  /* 0x02648000022c783b */ /* 0x000fea0000000200 */
[----:B------:R-:W-:Y:S02]  /*6580*/  LDSM.16.M88.4 R200, [R205+0x27480] ;  /* 0x02748000cdc8783b */ /* 0x000fe40000000200 */
[-C--:B-1----:R-:W-:Y:S08]  /*6590*/  HMMA.16816.F32.BF16 R4, R180, R184.reuse, R4 ;  /* 0x000000b8b404723c */ /* 0x082ff00000041804 */
[C---:B---3--:R-:W-:Y:S08]  /*65a0*/  HMMA.16816.F32.BF16 R8, R188.reuse, R184, R8 ;  /* 0x000000b8bc08723c */ /* 0x048ff00000041808 */
[-C--:B------:R-:W-:Y:S08]  /*65b0*/  HMMA.16816.F32.BF16 R12, R188, R186.reuse, R12 ;  /* 0x000000babc0c723c */ /* 0x080ff0000004180c */
[C---:B------:R-:W-:Y:S01]  /*65c0*/  HMMA.16816.F32.BF16 R16, R180.reuse, R186, R16 ;  /* 0x000000bab410723c */ /* 0x040fe20000041810 */
[----:B------:R-:W1:Y:S07]  /*65d0*/  LDSM.16.MT88.4 R184, [R0+0x2080] ;  /* 0x0020800000b8783b */ /* 0x000e6e0000004200 */
[-C--:B----4-:R-:W-:Y:S08]  /*65e0*/  HMMA.16816.F32.BF16 R20, R180, R192.reuse, R20 ;  /* 0x000000c0b414723c */ /* 0x090ff00000041814 */
[C---:B------:R-:W-:Y:S08]  /*65f0*/  HMMA.16816.F32.BF16 R24, R188.reuse, R192, R24 ;  /* 0x000000c0bc18723c */ /* 0x040ff00000041818 */
[-C--:B------:R-:W-:Y:S01]  /*6600*/  HMMA.16816.F32.BF16 R28, R188, R194.reuse, R28 ;  /* 0x000000c2bc1c723c */ /* 0x080fe2000004181c */
[----:B------:R3:W4:Y:S07]  /*6610*/  LDSM.16.M88.4 R188, [R2+0x27480] ;  /* 0x0274800002bc783b */ /* 0x00072e0000000200 */
[----:B------:R-:W-:Y:S01]  /*6620*/  HMMA.16816.F32.BF16 R32, R180, R194, R32 ;  /* 0x000000c2b420723c */ /* 0x000fe20000041820 */
[----:B------:R-:W1:Y:S05]  /*6630*/  LDSM.16.MT88.4 R180, [R0+0x6080] ;  /* 0x0060800000b4783b */ /* 0x000e6a0000004200 */
[----:B------:R-:W-:Y:S02]  /*6640*/  LDSM.16.M88.4 R192, [R204+0x27480] ;  /* 0x02748000ccc0783b */ /* 0x000fe40000000200 */
[-C--:B--2---:R-:W-:Y:S08]  /*6650*/  HMMA.16816.F32.BF16 R4, R36, R40.reuse, R4 ;  /* 0x000000282404723c */ /* 0x084ff00000041804 */
[C---:B-----5:R-:W-:Y:S04]  /*6660*/  HMMA.16816.F32.BF16 R8, R48.reuse, R40, R8 ;  /* 0x000000283008723c */ /* 0x060fe80000041808 */
[----:B---3--:R-:W-:Y:S04]  /*6670*/  IADD3 R2, R214, R2, R208 ;  /* 0x00000002d6027210 */ /* 0x008fe80007ffe0d0 */
[-C--:B------:R-:W-:Y:S08]  /*6680*/  HMMA.16816.F32.BF16 R12, R48, R42.reuse, R12 ;  /* 0x0000002a300c723c */ /* 0x080ff0000004180c */
[C---:B------:R-:W-:Y:S01]  /*6690*/  HMMA.16816.F32.BF16 R16, R36.reuse, R42, R16 ;  /* 0x0000002a2410723c */ /* 0x040fe20000041810 */
[----:B------:R-:W-:Y:S07]  /*66a0*/  LDSM.16.M88.4 R40, [R204+0x26480] ;  /* 0x02648000cc28783b */ /* 0x000fee0000000200 */
[-C--:B------:R-:W-:Y:S08]  /*66b0*/  HMMA.16816.F32.BF16 R20, R36, R196.reuse, R20 ;  /* 0x000000c42414723c */ /* 0x080ff00000041814 */
[C---:B------:R-:W-:Y:S08]  /*66c0*/  HMMA.16816.F32.BF16 R24, R48.reuse, R196, R24 ;  /* 0x000000c43018723c */ /* 0x040ff00000041818 */
[-C--:B------:R-:W-:Y:S01]  /*66d0*/  HMMA.16816.F32.BF16 R28, R48, R198.reuse, R28 ;  /* 0x000000c6301c723c */ /* 0x080fe2000004181c */
[----:B------:R-:W2:Y:S07]  /*66e0*/  LDSM.16.MT88.4 R48, [R0+0x2880] ;  /* 0x002880000030783b */ /* 0x000eae0000004200 */
[----:B------:R-:W-:Y:S01]  /*66f0*/  HMMA.16816.F32.BF16 R32, R36, R198, R32 ;  /* 0x000000c62420723c */ /* 0x000fe20000041820 */
[----:B------:R-:W3:Y:S05]  /*6700*/  LDSM.16.MT88.4 R36, [R0+0x6880] ;  /* 0x006880000024783b */ /* 0x000eea0000004200 */
[----:B------:R-:W-:Y:S02]  /*6710*/  LDSM.16.MT88.4 R196, [R0+0x3080] ;  /* 0x0030800000c4783b */ /* 0x000fe40000004200 */
[-C--:B-1----:R-:W-:Y:S08]  /*6720*/  HMMA.16816.F32.BF16 R4, R44, R184.reuse, R4 ;  /* 0x000000b82c04723c */ /* 0x082ff00000041804 */
[C---:B----4-:R-:W-:Y:S08]  /*6730*/  HMMA.16816.F32.BF16 R8, R188.reuse, R184, R8 ;  /* 0x000000b8bc08723c */ /* 0x050ff00000041808 */
        /* <DEDUP_REMOVED lines=8> */
[----:B------:R-:W4:Y:S05]  /*67c0*/  LDSM.16.MT88.4 R44, [R0+0x7080] ;  /* 0x00708000002c783b */ /* 0x000f2a0000004200 */
[----:B------:R-:W-:Y:S02]  /*67d0*/  LDSM.16.MT88.4 R180, [R0+0x3880] ;  /* 0x0038800000b4783b */ /* 0x000fe40000004200 */
[-C--:B--2---:R-:W-:Y:S08]  /*67e0*/  HMMA.16816.F32.BF16 R4, R40, R48.reuse, R4 ;  /* 0x000000302804723c */ /* 0x084ff00000041804 */
[C---:B------:R-:W-:Y:S08]  /*67f0*/  HMMA.16816.F32.BF16 R8, R192.reuse, R48, R8 ;  /* 0x00000030c008723c */ /* 0x040ff00000041808 */
[-C--:B------:R-:W-:Y:S08]  /*6800*/  HMMA.16816.F32.BF16 R12, R192, R50.reuse, R12 ;  /* 0x00000032c00c723c */ /* 0x080ff0000004180c */
[C---:B------:R-:W-:Y:S01]  /*6810*/  HMMA.16816.F32.BF16 R16, R40.reuse, R50, R16 ;  /* 0x000000322810723c */ /* 0x040fe20000041810 */
[----:B------:R-:W2:Y:S07]  /*6820*/  LDSM.16.M88.4 R48, [R2+0x26480] ;  /* 0x026480000230783b */ /* 0x000eae0000000200 */
[-C--:B---3--:R-:W-:Y:S08]  /*6830*/  HMMA.16816.F32.BF16 R20, R40, R36.reuse, R20 ;  /* 0x000000242814723c */ /* 0x088ff00000041814 */
[C---:B------:R-:W-:Y:S08]  /*6840*/  HMMA.16816.F32.BF16 R24, R192.reuse, R36, R24 ;  /* 0x00000024c018723c */ /* 0x040ff00000041818 */
[-C--:B------:R-:W-:Y:S08]  /*6850*/  HMMA.16816.F32.BF16 R28, R192, R38.reuse, R28 ;  /* 0x00000026c01c723c */ /* 0x080ff0000004181c */
[----:B------:R-:W-:Y:S01]  /*6860*/  HMMA.16816.F32.BF16 R32, R40, R38, R32 ;  /* 0x000000262820723c */ /* 0x000fe20000041820 */
[----:B------:R-:W3:Y:S05]  /*6870*/  LDSM.16.MT88.4 R36, [R0+0x7880] ;  /* 0x007880000024783b */ /* 0x000eea0000004200 */
[----:B------:R-:W-:Y:S02]  /*6880*/  LDSM.16.MT88.4 R40, [R206+0x24c80] ;  /* 0x024c8000ce28783b */ /* 0x000fe40000004200 */
[-C--:B-1----:R-:W-:Y:S08]  /*6890*/  HMMA.16816.F32.BF16 R4, R184, R196.reuse, R4 ;  /* 0x000000c4b804723c */ /* 0x082ff00000041804 */
        /* <DEDUP_REMOVED lines=8> */
[-C--:B--2---:R-:W-:Y:S08]  /*6920*/  HMMA.16816.F32.BF16 R4, R48, R180.reuse, R4 ;  /* 0x000000b43004723c */ /* 0x084ff00000041804 */
[C---:B------:R-:W-:Y:S08]  /*6930*/  HMMA.16816.F32.BF16 R8, R188.reuse, R180, R8 ;  /* 0x000000b4bc08723c */ /* 0x040ff00000041808 */
[-C--:B------:R-:W-:Y:S07]  /*6940*/  HMMA.16816.F32.BF16 R12, R188, R182.reuse, R12 ;  /* 0x000000b6bc0c723c */ /* 0x080fee000004180c */
[----:B------:R-:W-:Y:S01]  /*6950*/  RED.E.ADD.F32.FTZ.RN.STRONG.GPU [R222.64], R4 ;  /* 0x00000004de00798e */ /* 0x000fe2000c10e794 */
[C---:B------:R-:W-:Y:S04]  /*6960*/  HMMA.16816.F32.BF16 R16, R48.reuse, R182, R16 ;  /* 0x000000b63010723c */ /* 0x040fe80000041810 */
[----:B------:R-:W-:Y:S04]  /*6970*/  RED.E.ADD.F32.FTZ.RN.STRONG.GPU [R222.64+0x400], R5 ;  /* 0x00040005de00798e */ /* 0x000fe8000c10e794 */
[-C--:B---3--:R-:W-:Y:S01]  /*6980*/  HMMA.16816.F32.BF16 R20, R48, R36.reuse, R20 ;  /* 0x000000243014723c */ /* 0x088fe20000041814 */
        /* <DEDUP_REMOVED lines=185> */
.L_x_1525:
[----:B------:R-:W-:Y:S05]  /*7520*/  @P1 EXIT ;  /* 0x000000000000194d */ /* 0x000fea0003800000 */
[----:B------:R-:W2:Y:S01]  /*7530*/  LDL.64 R2, [R1+0x28] ;  /* 0x0000280001027983 */ /* 0x000ea20000100a00 */
[----:B------:R-:W3:Y:S01]  /*7540*/  S2UR UR6, SR_CTAID.Z ;  /* 0x00000000000679c3 */ /* 0x000ee20000002700 */
[----:B------:R-:W-:Y:S01]  /*7550*/  ULDC.64 UR12, c[0x0][0x338] ;  /* 0x0000ce00000c7ab9 */ /* 0x000fe20000000a00 */
[----:B------:R-:W-:Y:S01]  /*7560*/  BSSY B0, `(.L_x_1547) ;  /* 0x0000022000007945 */ /* 0x000fe20003800000 */
[----:B------:R-:W-:Y:S02]  /*7570*/  UISETP.NE.AND UP0, UPT, UR12, 0x1, UPT ;  /* 0x000000010c00788c */ /* 0x000fe4000bf05270 */
[----:B------:R-:W-:Y:S02]  /*7580*/  ULDC UR7, c[0x0][0x358] ;  /* 0x0000d60000077ab9 */ /* 0x000fe40000000800 */
[----:B------:R-:W-:-:S02]  /*7590*/  UIMAD.WIDE.U32 UR8, UR23, UR13, URZ ;  /* 0x0000000d170872a5 */ /* 0x000fc4000f8e003f */
[----:B------:R-:W-:Y:S02]  /*75a0*/  UIMAD UR7, UR10, UR7, URZ ;  /* 0x000000070a0772a4 */ /* 0x000fe4000f8e023f */
[----:B------:R-:W-:Y:S02]  /*75b0*/  ULDC UR13, c[0x0][0x2f4] ;  /* 0x0000bd00000d7ab9 */ /* 0x000fe40000000800 */
[----:B------:R-:W-:Y:S02]  /*75c0*/  ULDC UR4, c[0x0][0x340] ;  /* 0x0000d00000047ab9 */ /* 0x000fe40000000800 */
[----:B------:R-:W-:Y:S02]  /*75d0*/  UMOV UR11, UR23 ;  /* 0x00000017000b7c82 */ /* 0x000fe40008000000 */
[----:B------:R-:W-:-:S04]  /*75e0*/  @UP0 USHF.R.U32.HI UR11, URZ, UR4, UR9 ;  /* 0x000000043f0b0299 */ /* 0x000fc80008011609 */
[----:B------:R-:W-:Y:S02]  /*75f0*/  USHF.R.S32.HI UR9, URZ, 0x1f, UR11 ;  /* 0x0000001f3f097899 */ /* 0x000fe4000801140b */
[----:B---3--:R-:W-:Y:S02]  /*7600*/  UIMAD UR5, UR6, UR13, URZ ;  /* 0x0000000d060572a4 */ /* 0x008fe4000f8e023f */
[----:B------:R-:W-:Y:S02]  /*7610*/  UIMAD UR13, UR7, UR13, URZ ;  /* 0x0000000d070d72a4 */ /* 0x000fe4000f8e023f */
[----:B------:R-:W-:Y:S02]  /*7620*/  USHF.R.S32.HI UR4, URZ, 0x1f, UR5 ;  /* 0x0000001f3f047899 */ /* 0x000fe40008011405 */
[----:B------:R-:W-:Y:S02]  /*7630*/  USHF.R.S32.HI UR8, URZ, 0x1f, UR13 ;  /* 0x0000001f3f087899 */ /* 0x000fe4000801140d */
[----:B------:R-:W-:-:S04]  /*7640*/  UIADD3 UR13, UP1, UP0, UR13, UR5, UR11 ;  /* 0x000000050d0d7290 */ /* 0x000fc8000f83e00b */
[----:B------:R-:W-:Y:S02]  /*7650*/  UIADD3.X UR8, UR8, UR4, UR9, UP1, UP0 ;  /* 0x0000000408087290 */ /* 0x000fe40008fe0409 */
[----:B------:R-:W-:Y:S02]  /*7660*/  USHF.L.U32 UR7, UR13, 0x2, URZ ;  /* 0x000000020d077899 */ /* 0x000fe4000800063f */
[----:B------:R-:W-:Y:S02]  /*7670*/  ULDC.64 UR4, c[0x0][0x350] ;  /* 0x0000d40000047ab9 */ /* 0x000fe40000000a00 */
[----:B------:R-:W-:Y:S02]  /*7680*/  USHF.L.U64.HI UR8, UR13, 0x2, UR8 ;  /* 0x000000020d087899 */ /* 0x000fe40008010208 */
[----:B------:R-:W-:Y:S02]  /*7690*/  UIADD3 UR4, UP0, UR7, UR4, URZ ;  /* 0x0000000407047290 */ /* 0x000fe4000ff1e03f */
[----:B------:R-:W-:-:S02]  /*76a0*/  UIADD3 UR13, -UR11, URZ, URZ ;  /* 0x0000003f0b0d7290 */ /* 0x000fc4000fffe13f */
[----:B------:R-:W-:Y:S02]  /*76b0*/  UIADD3.X UR5, UR8, UR5, URZ, UP0, !UPT ;  /* 0x0000000508057290 */ /* 0x000fe400087fe43f */
[----:B------:R-:W-:Y:S01]  /*76c0*/  UIMAD UR13, UR13, UR12, UR23 ;  /* 0x0000000c0d0d72a4 */ /* 0x000fe2000f8e0217 */
[----:B-1----:R-:W-:Y:S01]  /*76d0*/  IMAD.U32 R4, RZ, RZ, UR4 ;  /* 0x00000004ff047e24 */ /* 0x002fe2000f8e00ff */
[----:B------:R-:W-:Y:S02]  /*76e0*/  USHF.R.S32.HI UR12, URZ, 0x1f, UR6 ;  /* 0x0000001f3f0c7899 */ /* 0x000fe40008011406 */
[----:B------:R-:W-:Y:S01]  /*76f0*/  MOV R5, UR5 ;  /* 0x0000000500057c02 */ /* 0x000fe20008000f00 */
[----:B------:R-:W-:Y:S01]  /*7700*/  BAR.SYNC.DEFER_BLOCKING 0x1, 0x100 ;  /* 0x0044000000007b1d */ /* 0x000fe20000010000 */
[----:B--2---:R-:W-:-:S13]  /*7710*/  ISETP.NE.AND P1, PT, R2, RZ, PT ;  /* 0x000000ff0200720c */ /* 0x004fda0003f25270 */
[----:B------:R-:W-:Y:S05]  /*7720*/  @P1 BRA `(.L_x_1548) ;  /* 0x0000005000001947 */ /* 0x000fea0003800000 */
.L_x_1549:
[----:B------:R-:W2:Y:S01]  /*7730*/  LDG.E.STRONG.GPU R0, [R4.64] ;  /* 0x0000001404007981 */ /* 0x000ea2000c1ef900 */
[----:B------:R-:W-:Y:S01]  /*7740*/  YIELD ;  /* 0x0000000000007946 */ /* 0x000fe20003800000 */
[----:B--2---:R-:W-:Y:S01]  /*7750*/  ISETP.NE.AND P0, PT, R0, UR13, PT ;  /* 0x0000000d00007c0c */ /* 0x004fe2000bf05270 */
[----:B------:R-:W-:-:S12]  /*7760*/  CCTL.IVALL ;  /* 0x00000000ff00798f */ /* 0x000fd80002000000 */
[----:B------:R-:W-:Y:S05]  /*7770*/  @P0 BRA `(.L_x_1549) ;  /* 0xffffffb000000947 */ /* 0x000fea000383ffff */
.L_x_1548:
[----:B------:R-:W-:Y:S05]  /*7780*/  BSYNC B0 ;  /* 0x0000000000007941 */ /* 0x000fea0003800000 */
.L_x_1547:
[----:B------:R-:W-:Y:S01]  /*7790*/  MOV R11, 0xffffffff ;  /* 0xffffffff000b7802 */ /* 0x000fe20000000f00 */
[----:B------:R-:W-:Y:S05]  /*77a0*/  BRA.CONV ~URZ, `(.L_x_1550) ;  /* 0x000000237f007947 */ /* 0x000fea000b800000 */
[----:B------:R-:W-:Y:S02]  /*77b0*/  MOV R2, 0x77d0 ;  /* 0x000077d000027802 */ /* 0x000fe40000000f00 */
[----:B------:R-:W-:Y:S05]  /*77c0*/  CALL.REL.NOINC `($__internal_8_$__cuda_sm70_warpsync) ;  /* 0x00000d3000007944 */ /* 0x000fea0003c00000 */
.L_x_1550:
[----:B------:R-:W2:Y:S01]  /*77d0*/  LDL.LU.64 R2, [R1+0x28] ;  /* 0x0000280001027983 */ /* 0x000ea20000300a00 */
[----:B------:R-:W-:-:S03]  /*77e0*/  USHF.L.U32 UR4, UR10, 0xe, URZ ;  /* 0x0000000e0a047899 */ /* 0x000fc6000800063f */
[----:B------:R-:W1:Y:S01]  /*77f0*/  S2R R10, SR_CTAID.Z ;  /* 0x00000000000a7919 */ /* 0x000e620000002700 */
[----:B------:R-:W-:Y:S01]  /*7800*/  USHF.R.S32.HI UR14, URZ, 0x1f, UR4 ;  /* 0x0000001f3f0e7899 */ /* 0x000fe20008011404 */
[----:B------:R-:W-:-:S06]  /*7810*/  NOP ;  /* 0x0000000000007918 */ /* 0x000fcc0000000000 */
[C---:B--2---:R-:W-:Y:S01]  /*7820*/  IADD3 R6, P0, R2.reuse, UR4, RZ ;  /* 0x0000000402067c10 */ /* 0x044fe2000ff1e0ff */
[----:B------:R-:W-:Y:S02]  /*7830*/  ULDC.64 UR4, c[0x0][0x328] ;  /* 0x0000ca0000047ab9 */ /* 0x000fe40000000a00 */
[----:B------:R-:W-:Y:S01]  /*7840*/  UIMAD UR4, UR9, UR4, URZ ;  /* 0x00000004090472a4 */ /* 0x000fe2000f8e023f */
[----:B------:R-:W-:Y:S01]  /*7850*/  LEA.HI.X.SX32 R7, R2, UR14, 0x1, P0 ;  /* 0x0000000e02077c11 */ /* 0x000fe200080f0eff */
[----:B------:R-:W-:Y:S02]  /*7860*/  IMAD.U32 R2, RZ, RZ, UR11 ;  /* 0x0000000bff027e24 */ /* 0x000fe4000f8e00ff */
[----:B------:R-:W-:Y:S02]  /*7870*/  UIMAD UR14, UR11, UR5, UR4 ;  /* 0x000000050b0e72a4 */ /* 0x000fe4000f8e0204 */
[----:B------:R-:W-:Y:S01]  /*7880*/  IMAD.WIDE.U32 R2, R2, c[0x0][0x328], R6 ;  /* 0x0000ca0002027a25 */ /* 0x000fe200078e0006 */
[----:B------:R-:W-:-:S02]  /*7890*/  ULDC.64 UR4, c[0x0][0x330] ;  /* 0x0000cc0000047ab9 */ /* 0x000fc40000000a00 */
        /* <DEDUP_REMOVED lines=73> */
[----:B------:R-:W-:Y:S05]  /*7d30*/  CALL.REL.NOINC `($__internal_8_$__cuda_sm70_warpsync) ;  /* 0x000007c000007944 */ /* 0x000fea0003c00000 */
.L_x_1551:
        /* <DEDUP_REMOVED lines=12> */
.L_x_1553:
[----:B------:R-:W-:Y:S05]  /*7e00*/  BSYNC B0 ;  /* 0x0000000000007941 */ /* 0x000fea0003800000 */
.L_x_1552:
[----:B------:R-:W-:Y:S01]  /*7e10*/  ULDC.64 UR4, c[0x0][0x348] ;  /* 0x0000d20000047ab9 */ /* 0x000fe20000000a00 */
[----:B------:R-:W-:Y:S01]  /*7e20*/  BSSY B0, `(.L_x_1554) ;  /* 0x000000b000007945 */ /* 0x000fe20003800000 */
[----:B------:R-:W-:-:S04]  /*7e30*/  UIADD3 UR4, UP0, UR7, UR4, URZ ;  /* 0x0000000407047290 */ /* 0x000fc8000ff1e03f */
[----:B------:R-:W-:Y:S02]  /*7e40*/  UIADD3.X UR5, UR8, UR5, URZ, UP0, !UPT ;  /* 0x0000000508057290 */ /* 0x000fe400087fe43f */
[----:B--2---:R-:W-:-:S04]  /*7e50*/  MOV R4, UR4 ;  /* 0x0000000400047c02 */ /* 0x004fc80008000f00 */
[----:B------:R-:W-:Y:S01]  /*7e60*/  MOV R5, UR5 ;  /* 0x0000000500057c02 */ /* 0x000fe20008000f00 */
[----:B------:R-:W-:Y:S05]  /*7e70*/  @P1 BRA `(.L_x_1555) ;  /* 0x0000005000001947 */ /* 0x000fea0003800000 */
.L_x_1556:
[----:B------:R-:W2:Y:S01]  /*7e80*/  LDG.E.STRONG.GPU R0, [R4.64] ;  /* 0x0000001404007981 */ /* 0x000ea2000c1ef900 */
[----:B------:R-:W-:Y:S01]  /*7e90*/  YIELD ;  /* 0x0000000000007946 */ /* 0x000fe20003800000 */
[----:B--2---:R-:W-:Y:S01]  /*7ea0*/  ISETP.NE.AND P0, PT, R0, UR13, PT ;  /* 0x0000000d00007c0c */ /* 0x004fe2000bf05270 */
[----:B------:R-:W-:-:S12]  /*7eb0*/  CCTL.IVALL ;  /* 0x00000000ff00798f */ /* 0x000fd80002000000 */
[----:B------:R-:W-:Y:S05]  /*7ec0*/  @P0 BRA `(.L_x_1556) ;  /* 0xffffffb000000947 */ /* 0x000fea000383ffff */
.L_x_1555:
[----:B------:R-:W-:Y:S05]  /*7ed0*/  BSYNC B0 ;  /* 0x0000000000007941 */ /* 0x000fea0003800000 */
.L_x_1554:
[----:B------:R-:W-:Y:S05]  /*7ee0*/  BRA.CONV ~URZ, `(.L_x_1557) ;  /* 0x000000237f007947 */ /* 0x000fea000b800000 */
[----:B-1----:R-:W-:Y:S02]  /*7ef0*/  MOV R2, 0x7f10 ;  /* 0x00007f1000027802 */ /* 0x002fe40000000f00 */
[----:B------:R-:W-:Y:S05]  /*7f00*/  CALL.REL.NOINC `($__internal_8_$__cuda_sm70_warpsync) ;  /* 0x000005f000007944 */ /* 0x000fea0003c00000 */
.L_x_1557:
        /* <DEDUP_REMOVED lines=83> */
.L_x_1558:
        /* <DEDUP_REMOVED lines=12> */
        .weak           $__internal_8_$__cuda_sm70_warpsync
        .type           $__internal_8_$__cuda_sm70_warpsync,@function
        .size           $__internal_8_$__cuda_sm70_warpsync,(.L_x_2329 - $__internal_8_$__cuda_sm70_warpsync)
$__internal_8_$__cuda_sm70_warpsync:
[----:B------:R-:W-:Y:S01]  /*8500*/  MOV R3, 0x0 ;  /* 0x0000000000037802 */ /* 0x000fe20000000f00 */
[----:B------:R-:W-:Y:S04]  /*8510*/  WARPSYNC R11 ;  /* 0x0000000b00007348 */ /* 0x000fe80003800000 */
[----:B------:R-:W-:Y:S05]  /*8520*/  RET.REL.NODEC R2 `(_ZN7cutlass13device_kernelIN5flash19enable_sm80_to_sm89INS1_16FlashAttnBwdSm80INS1_25CollectiveMainloopBwdSm80ILi2ELi2EN4cute5tupleIJNS5_1CILi64EEENS7_ILi128EEES9_EEENS_10bfloat16_tEfNS_4arch4Sm80ELb0ELb1ELb0ELb0ELb1ELb0ELb0ELb0ELi2ELi2ELi2ELi2ELb0EEENS1_24CollectiveEpilogueBwdGQAISA_fSD_Li256ELb0ELb1EEENS1_19SingleTileSchedulerILb0ELb0ELb0ELi128EEEEEEEEEvNT_6ParamsE) ;  /* 0xffff7ad002007950 */ /* 0x000fea0003c3ffff */
.L_x_1559:
        /* <DEDUP_REMOVED lines=13> */
.L_x_2329:


//--------------------- .text._ZN7cutlass13device_kernelIN5flash19enable_sm80_to_sm89INS1_16FlashAttnBwdSm80INS1_25CollectiveMainloopBwdSm80ILi2ELi2EN4cute5tupleIJNS5_1CILi64EEENS7_ILi128EEES9_EEENS_10bfloat16_tEfNS_4arch4Sm80ELb0ELb1ELb0ELb1ELb0ELb0ELb0ELb0ELi2ELi2ELi2ELi2ELb0EEENS1_21CollectiveEpilogueBwdISA_SB_SD_Li256ELb1ELb0ELi4EEENS1_19SingleTileSchedulerILb1ELb0ELb0ELi128EEEEEEEEEvNT_6ParamsE --------------------------
	.section	.text._ZN7cutlass13device_kernelIN5flash19enable_sm80_to_sm89INS1_16FlashAttnBwdSm80INS1_25CollectiveMainloopBwdSm80ILi2ELi2EN4cute5tupleIJNS5_1CILi64EEENS7_ILi128EEES9_EEENS_10bfloat16_tEfNS_4arch4Sm80ELb0ELb1ELb0ELb1ELb0ELb0ELb0ELb0ELi2ELi2ELi2ELi2ELb0EEENS1_21CollectiveEpilogueBwdISA_SB_SD_Li256ELb1ELb0ELi4EEENS1_19SingleTileSchedulerILb1ELb0ELb0ELi128EEEEEEEEEvNT_6ParamsE,"ax",@progbits
	.sectioninfo	@"SHI_REGISTERS=255"
	.align	128
.text._ZN7cutlass13device_kernelIN5flash19enable_sm80_to_sm89INS1_16FlashAttnBwdSm80INS1_25CollectiveMainloopBwdSm80ILi2ELi2EN4cute5tupleIJNS5_1CILi64EEENS7_ILi128EEES9_EEENS_10bfloat16_tEfNS_4arch4Sm80ELb0ELb1ELb0ELb1ELb0ELb0ELb0ELb0ELi2ELi2ELi2ELi2ELb0EEENS1_21CollectiveEpilogueBwdISA_SB_SD_Li256ELb1ELb0ELi4EEENS1_19SingleTileSchedulerILb1ELb0ELb0ELi128EEEEEEEEEvNT_6ParamsE:
        .type           _ZN7cutlass13device_kernelIN5flash19enable_sm80_to_sm89INS1_16FlashAttnBwdSm80INS1_25CollectiveMainloopBwdSm80ILi2ELi2EN4cute5tupleIJNS5_1CILi64EEENS7_ILi128EEES9_EEENS_10bfloat16_tEfNS_4arch4Sm80ELb0ELb1ELb0ELb1ELb0ELb0ELb0ELb0ELi2ELi2ELi2ELi2ELb0EEENS1_21CollectiveEpilogueBwdISA_SB_SD_Li256ELb1ELb0ELi4EEENS1_19SingleTileSchedulerILb1ELb0ELb0ELi128EEEEEEEEEvNT_6ParamsE,@function
        .size           _ZN7cutlass13device_kernelIN5flash19enable_sm80_to_sm89INS1_16FlashAttnBwdSm80INS1_25CollectiveMainloopBwdSm80ILi2ELi2EN4cute5tupleIJNS5_1CILi64EEENS7_ILi128EEES9_EEENS_10bfloat16_tEfNS_4arch4Sm80ELb0ELb1ELb0ELb1ELb0ELb0ELb0ELb0ELi2ELi2ELi2ELi2ELb0EEENS1_21CollectiveEpilogueBwdISA_SB_SD_Li256ELb1ELb0ELi4EEENS1_19SingleTileSchedulerILb1ELb0ELb0ELi128EEEEEEEEEvNT_6ParamsE,(.L_x_2331 - _ZN7cutlass13device_kernelIN5flash19enable_sm80_to_sm89INS1_16FlashAttnBwdSm80INS1_25CollectiveMainloopBwdSm80ILi2ELi2EN4cute5tupleIJNS5_1CILi64EEENS7_ILi128EEES9_EEENS_10bfloat16_tEfNS_4arch4Sm80ELb0ELb1ELb0ELb1ELb0ELb0ELb0ELb0ELi2ELi2ELi2ELi2ELb0EEENS1_21CollectiveEpilogueBwdISA_SB_SD_Li256ELb1ELb0ELi4EEENS1_19SingleTileSchedulerILb1ELb0ELb0ELi128EEEEEEEEEvNT_6ParamsE)
        .other          _ZN7cutlass13device_kernelIN5flash19enable_sm80_to_sm89INS1_16FlashAttnBwdSm80INS1_25CollectiveMainloopBwdSm80ILi2ELi2EN4cute5tupleIJNS5_1CILi64EEENS7_ILi128EEES9_EEENS_10bfloat16_tEfNS_4arch4Sm80ELb0ELb1ELb0ELb1ELb0ELb0ELb0ELb0ELi2ELi2ELi2ELi2ELb0EEENS1_21CollectiveEpilogueBwdISA_SB_SD_Li256ELb1ELb0ELi4EEENS1_19SingleTileSchedulerILb1ELb0ELb0ELi128EEEEEEEEEvNT_6ParamsE,@"STO_CUDA_ENTRY STV_DEFAULT"
_ZN7cutlass13device_kernelIN5flash19enable_sm80_to_sm89INS1_16FlashAttnBwdSm80INS1_25CollectiveMainloopBwdSm80ILi2ELi2EN4cute5tupleIJNS5_1CILi64EEENS7_ILi128EEES9_EEENS_10bfloat16_tEfNS_4arch4Sm80ELb0ELb1ELb0ELb1ELb0ELb0ELb0ELb0ELi2ELi2ELi2ELi2ELb0EEENS1_21CollectiveEpilogueBwdISA_SB_SD_Li256ELb1ELb0ELi4EEENS1_19SingleTileSchedulerILb1ELb0ELb0ELi128EEEEEEEEEvNT_6ParamsE:
[----:B------:R-:W-:Y:S02]  /*0000*/  MOV R1, c[0x0][0x28] ;  /* 0x00000a0000017a02 */ /* 0x000fe40000000f00 */
[----:B------:R-:W1:Y:S01]  /*0010*/  S2R R37, SR_TID.X ;  /* 0x0000000000257919 */ /* 0x000e620000002100 */
[----:B------:R-:W-:Y:S01]  /*0020*/  IMAD.MOV.U32 R8, RZ, RZ, 0x4 ;  /* 0x00000004ff087424 */ /* 0x000fe200078e00ff */
[----:B------:R-:W2:Y:S01]  /*0030*/  S2UR UR8, SR_CTAID.X ;  /* 0x00000000000879c3 */ /* 0x000ea20000002500 */
[----:B------:R-:W-:Y:S01]  /*0040*/  ULDC.64 UR14, c[0x0][0x118] ;  /* 0x00004600000e7ab9 */ /* 0x000fe20000000a00 */
[----:B------:R-:W3:Y:S01]  /*0050*/  S2R R5, SR_CTAID.Z ;  /* 0x0000000000057919 */ /* 0x000ee20000002700 */
[----:B------:R-:W-:-:S03]  /*0060*/  IADD3 R1, R1, -0x70, RZ ;  /* 0xffffff9001017810 */ /* 0x000fc60007ffe0ff */
[----:B------:R-:W4:Y:S01]  /*0070*/  S2R R39, SR_CTAID.Y ;  /* 0x0000000000277919 */ /* 0x000f220000002600 */
[----:B-1----:R-:W-:Y:S01]  /*0080*/  SHF.R.U32.HI R0, RZ, 0x5, R37 ;  /* 0x00000005ff007819 */ /* 0x002fe20000011625 */
[----:B---3--:R-:W-:-:S05]  /*0090*/  IMAD.WIDE R2, R5, R8, c[0x0][0x3c0] ;  /* 0x0000f00005027625 */ /* 0x008fca00078e0208 */
[----:B------:R-:W1:Y:S02]  /*00a0*/  SHFL.IDX PT, R0, R0, RZ, 0x1f ;  /* 0x00001fff00007589 */ /* 0x000e6400000e0000 */
[----:B-1----:R-:W-:-:S13]  /*00b0*/  ISETP.NE.AND P0, PT, R0, RZ, PT ;  /* 0x000000ff0000720c */ /* 0x002fda0003f05270 */
[----:B------:R-:W-:Y:S05]  /*00c0*/  @!P0 BRA `(.L_x_1560) ;  /* 0x0000013000008947 */ /* 0x000fea0003800000 */
[----:B--2-4-:R-:W-:-:S04]  /*00d0*/  ISETP.NE.U32.AND P0, PT, RZ, c[0x0][0x3c0], PT ;  /* 0x0000f000ff007a0c */ /* 0x014fc80003f05070 */
[----:B------:R-:W-:-:S13]  /*00e0*/  ISETP.NE.AND.EX P0, PT, RZ, c[0x0][0x3c4], PT, P0 ;  /* 0x0000f100ff007a0c */ /* 0x000fda0003f05300 */
[----:B------:R-:W-:Y:S05]  /*00f0*/  @!P0 BRA `(.L_x_1561) ;  /* 0x0000002000008947 */ /* 0x000fea0003800000 */
[----:B------:R1:W5:Y:S01]  /*0100*/  LDG.E R0, [R2.64] ;  /* 0x0000000e02007981 */ /* 0x000362000c1e1900 */
[----:B------:R-:W-:Y:S05]  /*0110*/  BRA `(.L_x_1562) ;  /* 0x0000009000007947 */ /* 0x000fea0003800000 */
.L_x_1561:
        /* <DEDUP_REMOVED lines=8> */
.L_x_1563:
[----:B------:R-:W-:Y:S02]  /*01a0*/  MOV R0, c[0x0][0x3a4] ;  /* 0x0000e90000007a02 */ /* 0x000fe40000000f00 */
.L_x_1562:
[----:B------:R-:W-:-:S06]  /*01b0*/  USHF.L.U32 UR11, UR8, 0x7, URZ ;  /* 0x00000007080b7899 */ /* 0x000fcc000800063f */
[----:B-----5:R-:W-:-:S04]  /*01c0*/  ISETP.LE.AND P0, PT, R0, UR11, PT ;  /* 0x0000000b00007c0c */ /* 0x020fc8000bf03270 */
[----:B------:R-:W-:-:S05]  /*01d0*/  SEL R0, R5, 0xffffffff, !P0 ;  /* 0xffffffff05007807 */ /* 0x000fca0004000000 */
[----:B------:R2:W-:Y:S01]  /*01e0*/  STL [R1+0x68], R0 ;  /* 0x0000680001007387 */ /* 0x0005e20000100800 */
[----:B------:R-:W-:Y:S05]  /*01f0*/  BRA `(.L_x_1564) ;  /* 0x0000012000007947 */ /* 0x000fea0003800000 */
.L_x_1560:
[----:B--2-4-:R-:W-:-:S04]  /*0200*/  ISETP.NE.U32.AND P0, PT, RZ, c[0x0][0x3c0], PT ;  /* 0x0000f000ff007a0c */ /* 0x014fc80003f05070 */
[----:B------:R-:W-:-:S13]  /*0210*/  ISETP.NE.AND.EX P0, PT, RZ, c[0x0][0x3c4], PT, P0 ;  /* 0x0000f100ff007a0c */ /* 0x000fda0003f05300 */
[----:B------:R-:W-:Y:S05]  /*0220*/  @!P0 BRA `(.L_x_1565) ;  /* 0x0000002000008947 */ /* 0x000fea0003800000 */
[----:B------:R1:W5:Y:S01]  /*0230*/  LDG.E R0, [R2.64] ;  /* 0x0000000e02007981 */ /* 0x000362000c1e1900 */
[----:B------:R-:W-:Y:S05]  /*0240*/  BRA `(.L_x_1566) ;  /* 0x0000009000007947 */ /* 0x000fea0003800000 */
.L_x_1565:
        /* <DEDUP_REMOVED lines=8> */
.L_x_1567:
[----:B------:R-:W-:Y:S02]  /*02d0*/  MOV R0, c[0x0][0x3a4] ;  /* 0x0000e90000007a02 */ /* 0x000fe40000000f00 */
.L_x_1566:
[----:B------:R-:W-:-:S06]  /*02e0*/  USHF.L.U32 UR11, UR8, 0x7, URZ ;  /* 0x00000007080b7899 */ /* 0x000fcc000800063f */
[----:B-----5:R-:W-:-:S04]  /*02f0*/  ISETP.LE.AND P0, PT, R0, UR11, PT ;  /* 0x0000000b00007c0c */ /* 0x020fc8000bf03270 */
[----:B------:R-:W-:-:S05]  /*0300*/  SEL R0, R5, 0xffffffff, !P0 ;  /* 0xffffffff05007807 */ /* 0x000fca0004000000 */
[----:B------:R2:W-:Y:S04]  /*0310*/  STL [R1+0x68], R0 ;  /* 0x0000680001007387 */ /* 0x0005e80000100800 */
.L_x_1564:
[----:B------:R-:W3:Y:S02]  /*0320*/  LDL R42, [R1+0x68] ;  /* 0x00006800012a7983 */ /* 0x000ee40000100800 */
[----:B---3--:R-:W-:-:S13]  /*0330*/  ISETP.GE.AND P0, PT, R42, RZ, PT ;  /* 0x000000ff2a00720c */ /* 0x008fda0003f06270 */
[----:B------:R-:W-:Y:S05]  /*0340*/  @!P0 EXIT ;  /* 0x000000000000894d */ /* 0x000fea0003800000 */
[----:B------:R-:W-:Y:S01]  /*0350*/  ISETP.NE.U32.AND P0, PT, RZ, c[0x0][0x2d8], PT ;  /* 0x0000b600ff007a0c */ /* 0x000fe20003f05070 */
[----:B------:R-:W-:Y:S01]  /*0360*/  IMAD.WIDE R6, R42, R8, c[0x0][0x2c8] ;  /* 0x0000b2002a067625 */ /* 0x000fe200078e0208 */
[----:B------:R-:W-:Y:S02]  /*0370*/  ISETP.NE.U32.AND P1, PT, RZ, c[0x0][0x2c8], PT ;  /* 0x0000b200ff007a0c */ /* 0x000fe40003f25070 */
[----:B------:R-:W-:Y:S02]  /*0380*/  ISETP.NE.AND.EX P0, PT, RZ, c[0x0][0x2dc], PT, P0 ;  /* 0x0000b700ff007a0c */ /* 0x000fe40003f05300 */
[----:B------:R-:W-:Y:S02]  /*0390*/  ISETP.NE.AND.EX P2, PT, RZ, c[0x0][0x2cc], PT, P1 ;  /* 0x0000b300ff007a0c */ /* 0x000fe40003f45310 */
[----:B------:R-:W-:-:S09]  /*03a0*/  ISETP.NE.U32.AND P3, PT, RZ, c[0x0][0x2d0], PT ;  /* 0x0000b400ff007a0c */ /* 0x000fd20003f65070 */
[----:B-1----:R-:W-:Y:S02]  /*03b0*/  @P0 IMAD.WIDE R2, R42, R8, c[0x0][0x2d8] ;  /* 0x0000b6002a020625 */ /* 0x002fe400078e0208 */
[----:B--2---:R-:W2:Y:S01]  /*03c0*/  @P2 LDG.E R0, [R6.64] ;  /* 0x0000000e06002981 */ /* 0x004ea2000c1e1900 */
[----:B------:R-:W-:-:S03]  /*03d0*/  ISETP.NE.AND.EX P3, PT, RZ, c[0x0][0x2d4], PT, P3 ;  /* 0x0000b500ff007a0c */ /* 0x000fc60003f65330 */
[----:B------:R-:W3:Y:S01]  /*03e0*/  @P0 LDG.E R2, [R2.64] ;  /* 0x0000000e02020981 */ /* 0x000ee2000c1e1900 */
[----:B------:R-:W-:Y:S02]  /*03f0*/  IMAD.MOV.U32 R9, RZ, RZ, RZ ;  /* 0x000000ffff097224 */ /* 0x000fe400078e00ff */
[----:B------:R-:W-:Y:S02]  /*0400*/  IMAD.MOV.U32 R11, RZ, RZ, RZ ;  /* 0x000000ffff0b7224 */ /* 0x000fe400078e00ff */
[C---:B------:R-:W-:Y:S01]  /*0410*/  IMAD.WIDE R4, R42.reuse, R8, c[0x0][0x2d0] ;  /* 0x0000b4002a047625 */ /* 0x040fe200078e0208 */
[----:B------:R-:W-:Y:S01]  /*0420*/  ULDC UR10, c[0x0][0x168] ;  /* 0x00005a00000a7ab9 */ /* 0x000fe20000000800 */
[----:B------:R1:W5:Y:S01]  /*0430*/  @P2 LDG.E R9, [R6.64] ;  /* 0x0000000e06092981 */ /* 0x000362000c1e1900 */
[----:B------:R-:W-:Y:S01]  /*0440*/  ULDC UR22, c[0x0][0x198] ;  /* 0x0000660000167ab9 */ /* 0x000fe20000000800 */
[----:B------:R-:W-:Y:S01]  /*0450*/  IMAD.MOV.U32 R20, RZ, RZ, RZ ;  /* 0x000000ffff147224 */ /* 0x000fe200078e00ff */
[----:B------:R-:W-:Y:S01]  /*0460*/  P2R R36, PR, RZ, 0x4 ;  /* 0x00000004ff247803 */ /* 0x000fe20000000000 */
[----:B------:R1:W5:Y:S01]  /*0470*/  @P3 LDG.E R11, [R4.64] ;  /* 0x0000000e040b3981 */ /* 0x000362000c1e1900 */
        /* <DEDUP_REMOVED lines=12> */
.L_x_1568:
[----:B-1-3--:R-:W-:-:S04]  /*0540*/  ISETP.NE.U32.AND P0, PT, RZ, c[0x0][0x2e0], PT ;  /* 0x0000b800ff007a0c */ /* 0x00afc80003f05070 */
[----:B------:R-:W-:-:S13]  /*0550*/  ISETP.NE.AND.EX P0, PT, RZ, c[0x0][0x2e4], PT, P0 ;  /* 0x0000b900ff007a0c */ /* 0x000fda0003f05300 */
[----:B------:R-:W-:Y:S05]  /*0560*/  @!P0 BRA `(.L_x_1569) ;  /* 0x0000004000008947 */ /* 0x000fea0003800000 */
[----:B------:R-:W-:-:S05]  /*0570*/  IMAD.WIDE R2, R42, R8, c[0x0][0x2e0] ;  /* 0x0000b8002a027625 */ /* 0x000fca00078e0208 */
[----:B------:R-:W2:Y:S02]  /*0580*/  LDG.E R0, [R2.64] ;  /* 0x0000000e02007981 */ /* 0x000ea4000c1e1900 */
[----:B--2---:R1:W2:Y:S01]  /*0590*/  R2UR UR22, R0 ;  /* 0x00000000001673c2 */ /* 0x0042a200000e0000 */
[----:B------:R-:W-:Y:S05]  /*05a0*/  BRA `(.L_x_1570) ;  /* 0x0000006000007947 */ /* 0x000fea0003800000 */
.L_x_1569:
[----:B------:R-:W-:Y:S05]  /*05b0*/  @!P3 BRA `(.L_x_1570) ;  /* 0x000000500000b947 */ /* 0x000fea0003800000 */
[----:B------:R-:W2:Y:S04]  /*05c0*/  LDG.E R2, [R4.64] ;  /* 0x0000000e04027981 */ /* 0x000ea8000c1e1900 */
[----:B------:R-:W3:Y:S01]  /*05d0*/  LDG.E R0, [R4.64+0x4] ;  /* 0x0000040e04007981 */ /* 0x000ee2000c1e1900 */
[----:B--2---:R-:W1:Y:S08]  /*05e0*/  R2UR UR22, R2 ;  /* 0x00000000021673c2 */ /* 0x004e7000000e0000 */
[----:B---3--:R-:W1:Y:S02]  /*05f0*/  R2UR UR4, R0 ;  /* 0x00000000000473c2 */ /* 0x008e6400000e0000 */
[----:B-1----:R-:W-:-:S06]  /*0600*/  UIADD3 UR22, -UR22, UR4, URZ ;  /* 0x0000000416167290 */ /* 0x002fcc000fffe13f */
.L_x_1570:
[----:B------:R-:W-:Y:S01]  /*0610*/  UIADD3 UR5, UR10, 0x3f, URZ ;  /* 0x0000003f0a057890 */ /* 0x000fe2000fffe03f */
[----:B------:R-:W-:-:S03]  /*0620*/  ISETP.LE.AND P0, PT, RZ, UR8, PT ;  /* 0x00000008ff007c0c */ /* 0x000fc6000bf03270 */
[----:B------:R-:W-:-:S04]  /*0630*/  USHF.R.S32.HI UR4, URZ, 0x1f, UR5 ;  /* 0x0000001f3f047899 */ /* 0x000fc80008011405 */
[----:B------:R-:W-:-:S04]  /*0640*/  ULEA.HI UR4, UR4, UR5, URZ, 0x6 ;  /* 0x0000000504047291 */ /* 0x000fc8000f8f303f */
[----:B------:R-:W-:Y:S02]  /*0650*/  USHF.R.S32.HI UR9, URZ, 0x6, UR4 ;  /* 0x000000063f097899 */ /* 0x000fe40008011404 */
[----:B------:R-:W-:Y:S05]  /*0660*/  @!P0 BRA `(.L_x_1571) ;  /* 0x0000009000008947 */ /* 0x000fea0003800000 */
[----:B--2---:R-:W-:Y:S02]  /*0670*/  UIADD3 UR4, -UR22, 0xbf, UR10 ;  /* 0x000000bf16047890 */ /* 0x004fe4000fffe10a */
[----:B------:R-:W-:Y:S02]  /*0680*/  ULDC UR5, c[0x0][0x2a0] ;  /* 0x0000a80000057ab9 */ /* 0x000fe40000000800 */
[----:B------:R-:W-:-:S04]  /*0690*/  ULEA UR4, UR8, UR4, 0x7 ;  /* 0x0000000408047291 */ /* 0x000fc8000f8e383f */
[----:B------:R-:W-:-:S04]  /*06a0*/  UIADD3 UR5, UR4, UR5, URZ ;  /* 0x0000000504057290 */ /* 0x000fc8000fffe03f */
[----:B------:R-:W-:-:S04]  /*06b0*/  USHF.R.S32.HI UR4, URZ, 0x1f, UR5 ;  /* 0x0000001f3f047899 */ /* 0x000fc80008011405 */
[----:B------:R-:W-:-:S04]  /*06c0*/  ULEA.HI UR4, UR4, UR5, URZ, 0x6 ;  /* 0x0000000504047291 */ /* 0x000fc8000f8f303f */
[----:B------:R-:W-:-:S04]  /*06d0*/  USHF.R.S32.HI UR4, URZ, 0x6, UR4 ;  /* 0x000000063f047899 */ /* 0x000fc80008011404 */
[----:B------:R-:W-:-:S04]  /*06e0*/  UISETP.LT.AND UP0, UPT, UR9, UR4, UPT ;  /* 0x000000040900728c */ /* 0x000fc8000bf01270 */
[----:B------:R-:W-:Y:S02]  /*06f0*/  USEL UR9, UR9, UR4, UP0 ;  /* 0x0000000409097287 */ /* 0x000fe40008000000 */
.L_x_1571:
[----:B--2---:R-:W-:Y:S01]  /*0700*/  UIADD3 UR4, UR11, UR10, -UR22 ;  /* 0x0000000a0b047290 */ /* 0x004fe2000fffe816 */
[----:B------:R-:W-:Y:S01]  /*0710*/  PLOP3.LUT P0, PT, PT, PT, PT, 0x80, 0x0 ;  /* 0x000000000000781c */ /* 0x000fe20003f0f070 */
[----:B------:R-:W-:Y:S01]  /*0720*/  ULDC UR5, c[0x0][0x2a4] ;  /* 0x0000a90000057ab9 */ /* 0x000fe20000000800 */
[----:B------:R-:W-:Y:S01]  /*0730*/  IMAD.MOV.U32 R10, RZ, RZ, RZ ;  /* 0x000000ffff0a7224 */ /* 0x000fe200078e00ff */
[----:B------:R-:W-:Y:S01]  /*0740*/  UIADD3 UR5, UR4, -UR5, URZ ;  /* 0x8000000504057290 */ /* 0x000fe2000fffe03f */
[----:B------:R-:W-:Y:S01]  /*0750*/  IMAD.MOV.U32 R166, RZ, RZ, RZ ;  /* 0x000000ffffa67224 */ /* 0x000fe200078e00ff */
        /* <DEDUP_REMOVED lines=8> */
[----:B------:R-:W-:Y:S01]  /*07e0*/  MOV R8, RZ ;  /* 0x000000ff00087202 */ /* 0x000fe20000000f00 */
[----:B------:R-:W-:Y:S01]  /*07f0*/  IMAD.MOV.U32 R176, RZ, RZ, RZ ;  /* 0x000000ffffb07224 */ /* 0x000fe200078e00ff */
[----:B------:R-:W-:Y:S01]  /*0800*/  USHF.R.S32.HI UR16, URZ, 0x6, UR4 ;  /* 0x000000063f107899 */ /* 0x000fe20008011404 */
[----:B------:R-:W-:Y:S01]  /*0810*/  CS2R R12, SRZ ;  /* 0x00000000000c7805 */ /* 0x000fe2000001ff00 */
[----:B------:R-:W-:Y:S01]  /*0820*/  MOV R162, RZ ;  /* 0x000000ff00a27202 */ /* 0x000fe20000000f00 */
[----:B------:R-:W-:Y:S01]  /*0830*/  CS2R R160, SRZ ;  /* 0x0000000000a07805 */ /* 0x000fe2000001ff00 */
[----:B------:R-:W-:Y:S01]  /*0840*/  UISETP.LT.AND UP0, UPT, URZ, UR16, UPT ;  /* 0x000000103f00728c */ /* 0x000fe2000bf01270 */
[----:B------:R-:W-:Y:S01]  /*0850*/  IMAD.MOV.U32 R158, RZ, RZ, RZ ;  /* 0x000000ffff9e7224 */ /* 0x000fe200078e00ff */
[----:B------:R-:W-:Y:S01]  /*0860*/  CS2R R14, SRZ ;  /* 0x00000000000e7805 */ /* 0x000fe2000001ff00 */
[----:B------:R-:W-:Y:S01]  /*0870*/  MOV R156, RZ ;  /* 0x000000ff009c7202 */ /* 0x000fe20000000f00 */
[----:B------:R-:W-:Y:S01]  /*0880*/  USEL UR16, URZ, UR16, !UP0 ;  /* 0x000000103f107287 */ /* 0x000fe2000c000000 */
[----:B------:R-:W-:Y:S01]  /*0890*/  IMAD.MOV.U32 R154, RZ, RZ, RZ ;  /* 0x000000ffff9a7224 */ /* 0x000fe200078e00ff */
[----:B------:R-:W-:Y:S01]  /*08a0*/  CS2R R16, SRZ ;  /* 0x0000000000107805 */ /* 0x000fe2000001ff00 */
[----:B------:R-:W-:Y:S01]  /*08b0*/  MOV R152, RZ ;  /* 0x000000ff00987202 */ /* 0x000fe20000000f00 */
[----:B------:R-:W-:Y:S01]  /*08c0*/  UISETP.GT.AND UP0, UPT, UR9, UR16, UPT ;  /* 0x000000100900728c */ /* 0x000fe2000bf04270 */
[----:B------:R-:W-:Y:S01]  /*08d0*/  IMAD.MOV.U32 R150, RZ, RZ, RZ ;  /* 0x000000ffff967224 */ /* 0x000fe200078e00ff */
[----:B------:R-:W-:Y:S01]  /*08e0*/  CS2R R18, SRZ ;  /* 0x0000000000127805 */ /* 0x000fe2000001ff00 */
[----:B------:R-:W-:Y:S01]  /*08f0*/  MOV R148, RZ ;  /* 0x000000ff00947202 */ /* 0x000fe20000000f00 */
[----:B------:R-:W-:Y:S01]  /*0900*/  IMAD.MOV.U32 R134, RZ, RZ, RZ ;  /* 0x000000ffff867224 */ /* 0x000fe200078e00ff */
[----:B------:R-:W-:Y:S01]  /*0910*/  CS2R R132, SRZ ;  /* 0x0000000000847805 */ /* 0x000fe2000001ff00 */
[----:B------:R-:W-:Y:S01]  /*0920*/  PLOP3.LUT P1, PT, PT, PT, UP0, 0x80, 0x0 ;  /* 0x000000000000781c */ /* 0x000fe20003f2f008 */
[----:B------:R-:W-:Y:S01]  /*0930*/  IMAD.MOV.U32 R138, RZ, RZ, RZ ;  /* 0x000000ffff8a7224 */ /* 0x000fe200078e00ff */
[----:B------:R-:W-:Y:S01]  /*0940*/  MOV R21, RZ ;  /* 0x000000ff00157202 */ /* 0x000fe20000000f00 */
        /* <DEDUP_REMOVED lines=54> */
[----:B-1----:R-:W-:Y:S01]  /*0cb0*/  IMAD.MOV.U32 R0, RZ, RZ, c[0x0][0x248] ;  /* 0x00009200ff007624 */ /* 0x002fe200078e00ff */
[----:B------:R-:W-:Y:S01]  /*0cc0*/  SHF.R.S32.HI R29, RZ, 0x1f, R42 ;  /* 0x0000001fff1d7819 */ /* 0x000fe2000001142a */
[----:B------:R-:W-:Y:S01]  /*0cd0*/  IMAD.SHL.U32 R6, R20, 0x80, RZ ;  /* 0x0000008014067824 */ /* 0x000fe200078e00ff */
[----:B------:R-:W-:Y:S01]  /*0ce0*/  LEA.HI R33, R38, R37, RZ, 0x3 ;  /* 0x0000002526217211 */ /* 0x000fe200078f18ff */
[----:B------:R-:W-:Y:S01]  /*0cf0*/  IMAD.U32 R14, RZ, RZ, UR8 ;  /* 0x00000008ff0e7e24 */ /* 0x000fe2000f8e00ff */
[----:B------:R-:W-:Y:S01]  /*0d00*/  ISETP.NE.AND P0, PT, R0, 0x1, PT ;  /* 0x000000010000780c */ /* 0x000fe20003f05270 */
[----:B------:R-:W-:Y:S01]  /*0d10*/  IMAD.MOV.U32 R0, RZ, RZ, R39 ;  /* 0x000000ffff007224 */ /* 0x000fe200078e0027 */
[----:B------:R-:W-:Y:S01]  /*0d20*/  SHF.R.S32.HI R41, RZ, 0x3, R33 ;  /* 0x00000003ff297819 */ /* 0x000fe20000011421 */
[----:B------:R-:W-:Y:S01]  /*0d30*/  IMAD.SHL.U32 R15, R37, 0x4, RZ ;  /* 0x00000004250f7824 */ /* 0x000fe200078e00ff */
[----:B------:R-:W-:Y:S01]  /*0d40*/  LOP3.LUT R2, R33, 0xfffffff8, RZ, 0xc0, !PT ;  /* 0xfffffff821027812 */ /* 0x000fe200078ec0ff */
[----:B------:R-:W-:Y:S01]  /*0d50*/  ULDC.64 UR4, c[0x0][0x1d8] ;  /* 0x0000760000047ab9 */ /* 0x000fe20000000a00 */
[----:B------:R-:W-:Y:S01]  /*0d60*/  SHF.R.S32.HI R8, RZ, 0x1f, R41 ;  /* 0x0000001fff087819 */ /* 0x000fe20000011429 */
[----:B------:R-:W-:Y:S01]  /*0d70*/  STL [R1+0x38], R41 ;  /* 0x0000382901007387 */ /* 0x000fe20000100800 */
[----:B-----5:R-:W-:Y:S01]  /*0d80*/  IADD3 R17, P2, R41, R9, RZ ;  /* 0x0000000929117210 */ /* 0x020fe20007f5e0ff */
[----:B------:R-:W-:Y:S01]  /*0d90*/  IMAD.IADD R32, R37, 0x1, -R2 ;  /* 0x0000000125207824 */ /* 0x000fe200078e0a02 */
[----:B------:R-:W-:Y:S01]  /*0da0*/  SHF.R.S32.HI R12, RZ, 0x1f, R37 ;  /* 0x0000001fff0c7819 */ /* 0x000fe20000011425 */
[----:B------:R-:W2:Y:S01]  /*0db0*/  LDL.LU R40, [R1+0x4] ;  /* 0x0000040001287983 */ /* 0x000ea20000300800 */
[C---:B------:R-:W-:Y:S01]  /*0dc0*/  IADD3 R26, P1, R6.reuse, R37, RZ ;  /* 0x00000025061a7210 */ /* 0x040fe20007f3e0ff */
[----:B------:R-:W-:Y:S01]  /*0dd0*/  @P0 IMAD.HI.U32 R3, R39, c[0x0][0x24c], RZ ;  /* 0x0000930027030a27 */ /* 0x000fe200078e00ff */
[----:B------:R-:W-:Y:S01]  /*0de0*/  LEA.HI.X.SX32 R24, R9, R8, 0x1, P2 ;  /* 0x0000000809187211 */ /* 0x000fe200010f0eff */
[----:B------:R-:W-:Y:S01]  /*0df0*/  USHF.L.U32 UR6, UR4, 0x6, URZ ;  /* 0x0000000604067899 */ /* 0x000fe2000800063f */
[----:B------:R-:W-:Y:S01]  /*0e00*/  LEA.HI.X.SX32 R27, R6, R12, 0x1, P1 ;  /* 0x0000000c061b7211 */ /* 0x000fe200008f0eff */
[----:B------:R-:W-:Y:S01]  /*0e10*/  IMAD.SHL.U32 R18, R32, 0x8, RZ ;  /* 0x0000000820127824 */ /* 0x000fe200078e00ff */
[----:B------:R-:W-:Y:S01]  /*0e20*/  @P0 SHF.R.U32.HI R0, RZ, c[0x0][0x250], R3 ;  /* 0x00009400ff000a19 */ /* 0x000fe20000011603 */
[C---:B------:R-:W-:Y:S01]  /*0e30*/  IMAD.SHL.U32 R6, R41.reuse, 0x40, RZ ;  /* 0x0000004029067824 */ /* 0x040fe200078e00ff */
[----:B------:R-:W-:Y:S01]  /*0e40*/  IADD3 R10, P0, R41, R11, RZ ;  /* 0x0000000b290a7210 */ /* 0x000fe20007f1e0ff */
[----:B------:R-:W-:Y:S01]  /*0e50*/  UIADD3 UR19, -UR11, UR22, URZ ;  /* 0x000000160b137290 */ /* 0x000fe2000fffe13f */
[----:B------:R-:W-:Y:S01]  /*0e60*/  SHF.R.S32.HI R7, RZ, 0x1f, R0 ;  /* 0x0000001fff077819 */ /* 0x000fe20000011400 */
[----:B------:R-:W-:Y:S01]  /*0e70*/  UMOV UR20, 0x6 ;  /* 0x0000000600147882 */ /* 0x000fe20000000000 */
[----:B------:R-:W-:-:S02]  /*0e80*/  SHF.R.S32.HI R19, RZ, 0x1f, R18 ;  /* 0x0000001fff137819 */ /* 0x000fc40000011412 */
[----:B------:R-:W-:Y:S01]  /*0e90*/  LEA.HI.X.SX32 R11, R11, R8, 0x1, P0 ;  /* 0x000000080b0b7211 */ /* 0x000fe200000f0eff */
[----:B------:R-:W-:Y:S01]  /*0ea0*/  IMAD R2, R7, c[0x0][0x1e0], RZ ;  /* 0x0000780007027a24 */ /* 0x000fe200078e02ff */
[----:B------:R-:W-:Y:S02]  /*0eb0*/  SEL R8, R29, RZ, !P3 ;  /* 0x000000ff1d087207 */ /* 0x000fe40005800000 */
[----:B------:R-:W-:Y:S01]  /*0ec0*/  SEL R12, R42, RZ, !P3 ;  /* 0x000000ff2a0c7207 */ /* 0x000fe20005800000 */
[----:B------:R-:W-:Y:S01]  /*0ed0*/  IMAD R4, R0, c[0x0][0x1e4], R2 ;  /* 0x0000790000047a24 */ /* 0x000fe200078e0202 */
[----:B------:R-:W-:Y:S01]  /*0ee0*/  LOP3.LUT R6, R6, 0x1c0, RZ, 0xc0, !PT ;  /* 0x000001c006067812 */ /* 0x000fe200078ec0ff */
[----:B------:R-:W-:Y:S01]  /*0ef0*/  IMAD.WIDE.U32 R2, R0, c[0x0][0x1e0], R18 ;  /* 0x0000780000027a25 */ /* 0x000fe200078e0012 */
[----:B------:R-:W-:Y:S02]  /*0f00*/  SHF.R.S32.HI R31, RZ, 0x1f, R39 ;  /* 0x0000001fff1f7819 */ /* 0x000fe40000011427 */
[----:B------:R-:W-:Y:S01]  /*0f10*/  LOP3.LUT R13, R6, 0x38, R18, 0xf8, !PT ;  /* 0x00000038060d7812 */ /* 0x000fe200078ef812 */
[----:B------:R-:W-:Y:S01]  /*0f20*/  IMAD.IADD R5, R3, 0x1, R4 ;  /* 0x0000000103057824 */ /* 0x000fe200078e0204 */
[----:B------:R-:W-:Y:S01]  /*0f30*/  SHF.R.U32.HI R6, RZ, 0x3, R6 ;  /* 0x00000003ff067819 */ /* 0x000fe20000011606 */
[----:B------:R-:W-:Y:S01]  /*0f40*/  IMAD.MOV.U32 R4, RZ, RZ, R2 ;  /* 0x000000ffff047224 */ /* 0x000fe200078e0002 */
[----:B------:R-:W-:Y:S01]  /*0f50*/  LEA.HI R2, R38, R37, RZ, 0x6 ;  /* 0x0000002526027211 */ /* 0x000fe200078f30ff */
[----:B------:R-:W-:-:S02]  /*0f60*/  IMAD R3, R8, c[0x0][0x1e8], RZ ;  /* 0x00007a0008037a24 */ /* 0x000fc400078e02ff */
[----:B------:R-:W-:Y:S01]  /*0f70*/  IMAD.WIDE.U32 R4, R12, c[0x0][0x1e8], R4 ;  /* 0x00007a000c047a25 */ /* 0x000fe200078e0004 */
[----:B------:R-:W-:-:S03]  /*0f80*/  SHF.R.S32.HI R30, RZ, 0x6, R2 ;  /* 0x00000006ff1e7819 */ /* 0x000fc60000011402 */
[----:B------:R-:W-:Y:S02]  /*0f90*/  IMAD R2, R7, c[0x0][0x1b0], RZ ;  /* 0x00006c0007027a24 */ /* 0x000fe400078e02ff */
[----:B------:R-:W-:Y:S02]  /*0fa0*/  IMAD R9, R12, c[0x0][0x1ec], R3 ;  /* 0x00007b000c097a24 */ /* 0x000fe400078e0203 */
[C---:B------:R-:W-:Y:S02]  /*0fb0*/  IMAD R7, R0.reuse, c[0x0][0x1b4], R2 ;  /* 0x00006d0000077a24 */ /* 0x040fe400078e0202 */
[----:B------:R-:W-:-:S04]  /*0fc0*/  IMAD.WIDE.U32 R2, R0, c[0x0][0x1b0], R18 ;  /* 0x00006c0000027a25 */ /* 0x000fc800078e0012 */
[----:B------:R-:W-:Y:S02]  /*0fd0*/  IMAD.SHL.U32 R35, R30, 0x200, RZ ;  /* 0x000002001e237824 */ /* 0x000fe400078e00ff */
[----:B------:R-:W-:Y:S02]  /*0fe0*/  IMAD R0, R8, c[0x0][0x1b8], RZ ;  /* 0x00006e0008007a24 */ /* 0x000fe400078e02ff */
[----:B------:R-:W-:Y:S02]  /*0ff0*/  IMAD.IADD R3, R3, 0x1, R7 ;  /* 0x0000000103037824 */ /* 0x000fe400078e0207 */
[----:B------:R-:W-:Y:S01]  /*1000*/  IMAD.WIDE R10, R14, 0x80, R10 ;  /* 0x000000800e0a7825 */ /* 0x000fe200078e020a */
[----:B------:R-:W-:-:S03]  /*1010*/  LOP3.LUT R14, R35, R13, R6, 0xf6, !PT ;  /* 0x0000000d230e7212 */ /* 0x000fc600078ef606 */
[C---:B------:R-:W-:Y:S01]  /*1020*/  IMAD R16, R12.reuse, c[0x0][0x1bc], R0 ;  /* 0x00006f000c107a24 */ /* 0x040fe200078e0200 */
[----:B------:R-:W-:Y:S01]  /*1030*/  SHF.R.S32.HI R0, RZ, 0x1f, R20 ;  /* 0x0000001fff007819 */ /* 0x000fe20000011414 */
[----:B------:R-:W-:Y:S01]  /*1040*/  IMAD.WIDE.U32 R12, R12, c[0x0][0x1b8], R2 ;  /* 0x00006e000c0c7a25 */ /* 0x000fe200078e0002 */
[----:B------:R-:W-:-:S03]  /*1050*/  IADD3 R20, P0, R15, R20, RZ ;  /* 0x000000140f147210 */ /* 0x000fc60007f1e0ff */
[----:B------:R-:W-:Y:S01]  /*1060*/  IMAD.IADD R5, R5, 0x1, R9 ;  /* 0x0000000105057824 */ /* 0x000fe200078e0209 */
[----:B------:R-:W-:Y:S01]  /*1070*/  LEA.HI.X.SX32 R21, R15, R0, 0x1, P0 ;  /* 0x000000000f157211 */ /* 0x000fe200000f0eff */
[----:B------:R-:W-:Y:S02]  /*1080*/  IMAD R2, R11, c[0x0][0x1d8], RZ ;  /* 0x000076000b027a24 */ /* 0x000fe400078e02ff */
[----:B------:R-:W-:Y:S01]  /*1090*/  IMAD.WIDE.U32 R4, R10, c[0x0][0x1d8], R4 ;  /* 0x000076000a047a25 */ /* 0x000fe200078e0004 */
[----:B------:R-:W-:-:S03]  /*10a0*/  IADD3 R34, R18, 0x40, RZ ;  /* 0x0000004012227810 */ /* 0x000fc60007ffe0ff */
[----:B------:R-:W-:Y:S01]  /*10b0*/  IMAD R0, R10, c[0x0][0x1dc], R2 ;  /* 0x000077000a007a24 */ /* 0x000fe200078e0202 */
[----:B------:R-:W-:Y:S01]  /*10c0*/  LEA R2, P0, R4, c[0x0][0x1c0], 0x1 ;  /* 0x0000700004027a11 */ /* 0x000fe200078008ff */
[----:B------:R-:W-:Y:S02]  /*10d0*/  IMAD R7, R31, c[0x0][0x270], RZ ;  /* 0x00009c001f077a24 */ /* 0x000fe400078e02ff */
[----:B------:R-:W-:Y:S01]  /*10e0*/  IMAD.IADD R0, R5, 0x1, R0 ;  /* 0x0000000105007824 */ /* 0x000fe200078e0200 */
[----:B------:R-:W-:Y:S01]  /*10f0*/  IADD3 R15, -R41, UR19, RZ ;  /* 0x00000013290f7c10 */ /* 0x000fe2000fffe1ff */
[----:B------:R-:W-:Y:S01]  /*1100*/  IMAD.U32 R6, RZ, RZ, UR6 ;  /* 0x00000006ff067e24 */ /* 0x000fe2000f8e00ff */
[----:B------:R-:W-:Y:S01]  /*1110*/  ISETP.GE.AND P3, PT, R18, c[0x0][0x1cc], PT ;  /* 0x0000730012007a0c */ /* 0x000fe20003f66270 */
[----:B------:R-:W-:Y:S01]  /*1120*/  USHF.L.U64.HI UR5, UR4, UR20, UR5 ;  /* 0x0000001404057299 */ /* 0x000fe20008010205 */
[----:B------:R-:W-:Y:S01]  /*1130*/  ISETP.GE.AND P4, PT, R34, c[0x0][0x1cc], PT ;  /* 0x0000730022007a0c */ /* 0x000fe20003f86270 */
[C---:B------:R-:W-:Y:S01]  /*1140*/  IMAD R7, R39.reuse, c[0x0][0x274], R7 ;  /* 0x00009d0027077a24 */ /* 0x040fe200078e0207 */
[----:B------:R-:W-:Y:S01]  /*1150*/  LEA.HI.X R3, R4, c[0x0][0x1c4], R0, 0x1, P0 ;  /* 0x0000710004037a11 */ /* 0x000fe200000f0c00 */
[----:B------:R-:W-:Y:S01]  /*1160*/  IMAD.WIDE.U32 R8, R39, c[0x0][0x270], R20 ;  /* 0x00009c0027087a25 */ /* 0x000fe200078e0014 */
[----:B------:R-:W-:-:S02]  /*1170*/  ISETP.LT.OR P6, PT, R15, 0x1, P3 ;  /* 0x000000010f00780c */ /* 0x000fc40001fc1670 */
[----:B------:R-:W-:Y:S02]  /*1180*/  IADD3 R6, P1, P0, R6, 0x80, R2 ;  /* 0x0000008006067810 */ /* 0x000fe4000783e002 */
[----:B------:R-:W-:Y:S01]  /*1190*/  ISETP.LT.OR P5, PT, R15, 0x1, P4 ;  /* 0x000000010f00780c */ /* 0x000fe200027a1670 */
[----:B------:R-:W-:Y:S01]  /*11a0*/  IMAD.IADD R23, R9, 0x1, R7 ;  /* 0x0000000109177824 */ /* 0x000fe200078e0207 */
[C---:B------:R-:W-:Y:S02]  /*11b0*/  ISETP.LT.OR P2, PT, R15.reuse, 0x21, P3 ;  /* 0x000000210f00780c */ /* 0x040fe40001f41670 */
[----:B------:R-:W-:Y:S02]  /*11c0*/  IADD3.X R7, RZ, UR5, R3, P1, P0 ;  /* 0x00000005ff077c10 */ /* 0x000fe40008fe0403 */
[----:B------:R-:W-:Y:S02]  /*11d0*/  ISETP.LT.OR P1, PT, R15, 0x21, P4 ;  /* 0x000000210f00780c */ /* 0x000fe40002721670 */
[----:B------:R-:W-:Y:S01]  /*11e0*/  IADD3 R4, P0, R2, UR6, RZ ;  /* 0x0000000602047c10 */ /* 0x000fe2000ff1e0ff */
[----:B------:R-:W-:-:S03]  /*11f0*/  IMAD.SHL.U32 R14, R14, 0x2, RZ ;  /* 0x000000020e0e7824 */ /* 0x000fc600078e00ff */
[----:B------:R-:W-:Y:S01]  /*1200*/  IADD3.X R5, R3, UR5, RZ, P0, !PT ;  /* 0x0000000503057c10 */ /* 0x000fe200087fe4ff */
[----:B------:R-:W-:Y:S01]  /*1210*/  UIADD3 UR12, UP0, UR6, 0x80, URZ ;  /* 0x00000080060c7890 */ /* 0x000fe2000ff1e03f */
[----:B------:R-:W-:Y:S01]  /*1220*/  @!PT LDS RZ, [RZ] ;  /* 0x00000000fffff984 */ /* 0x000fe20000000800 */
[----:B------:R-:W-:Y:S01]  /*1230*/  @!PT LDS RZ, [RZ] ;  /* 0x00000000fffff984 */ /* 0x000fe20000000800 */
[----:B------:R-:W-:Y:S01]  /*1240*/  @!PT LDS RZ, [RZ] ;  /* 0x00000000fffff984 */ /* 0x000fe20000000800 */
[----:B------:R1:W-:Y:S01]  /*1250*/  LDGSTS.E.BYPASS.LTC128B.128 [R14+0x8080], [R2.64], !P6 ;  /* 0x08080000020e7fae */ /* 0x0003e2000f101d4e */
[----:B------:R-:W-:-:S03]  /*1260*/  ISETP.LT.OR P6, PT, R15, 0x41, P3 ;  /* 0x000000410f00780c */ /* 0x000fc60001fc1670 */
[----:B------:R1:W-:Y:S01]  /*1270*/  LDGSTS.E.BYPASS.LTC128B.128 [R14+0xc080], [R2.64+0x80], !P5 ;  /* 0x0c080080020e7fae */ /* 0x0003e2000e901d4e */
[C---:B------:R-:W-:Y:S01]  /*1280*/  ISETP.LT.OR P5, PT, R15.reuse, 0x41, P4 ;  /* 0x000000410f00780c */ /* 0x040fe200027a1670 */
[----:B------:R-:W-:Y:S02]  /*1290*/  UIADD3.X UR7, URZ, UR5, URZ, UP0, !UPT ;  /* 0x000000053f077290 */ /* 0x000fe400087fe43f */
[----:B------:R3:W-:Y:S01]  /*12a0*/  LDGSTS.E.BYPASS.LTC128B.128 [R14+0x9080], [R4.64], !P2 ;  /* 0x09080000040e7fae */ /* 0x0007e2000d101d4e */
[----:B------:R-:W-:-:S03]  /*12b0*/  ISETP.LT.OR P2, PT, R15, 0x61, P3 ;  /* 0x000000610f00780c */ /* 0x000fc60001f41670 */
[----:B------:R4:W-:Y:S01]  /*12c0*/  LDGSTS.E.BYPASS.LTC128B.128 [R14+0xd080], [R6.64], !P1 ;  /* 0x0d080000060e7fae */ /* 0x0009e2000c901d4e */
[----:B------:R-:W-:Y:S02]  /*12d0*/  IMAD R0, R11, c[0x0][0x1a8], RZ ;  /* 0x00006a000b007a24 */ /* 0x000fe400078e02ff */
[----:B------:R-:W-:Y:S01]  /*12e0*/  IMAD.MOV.U32 R22, RZ, RZ, R8 ;  /* 0x000000ffff167224 */ /* 0x000fe200078e0008 */
[----:B-1----:R-:W-:-:S04]  /*12f0*/  IADD3 R2, P0, R4, UR6, RZ ;  /* 0x0000000604027c10 */ /* 0x002fc8000ff1e0ff */
[----:B------:R-:W-:Y:S02]  /*1300*/  IADD3.X R3, R5, UR5, RZ, P0, !PT ;  /* 0x0000000505037c10 */ /* 0x000fe400087fe4ff */
[----:B----4-:R-:W-:-:S03]  /*1310*/  IADD3 R6, P1, R4, UR12, RZ ;  /* 0x0000000c04067c10 */ /* 0x010fc6000ff3e0ff */
[----:B------:R1:W-:Y:S01]  /*1320*/  LDGSTS.E.BYPASS.LTC128B.128 [R14+0xa080], [R2.64], !P6 ;  /* 0x0a080000020e7fae */ /* 0x0003e2000f101d4e */
[----:B---3--:R-:W-:Y:S02]  /*1330*/  IADD3 R4, P0, R2, UR6, RZ ;  /* 0x0000000602047c10 */ /* 0x008fe4000ff1e0ff */
[----:B------:R-:W-:Y:S02]  /*1340*/  IADD3.X R7, R5, UR7, RZ, P1, !PT ;  /* 0x0000000705077c10 */ /* 0x000fe40008ffe4ff */
[----:B------:R-:W-:Y:S01]  /*1350*/  IADD3.X R5, R3, UR5, RZ, P0, !PT ;  /* 0x0000000503057c10 */ /* 0x000fe200087fe4ff */
[----:B------:R-:W-:Y:S02]  /*1360*/  IMAD.IADD R9, R13, 0x1, R16 ;  /* 0x000000010d097824 */ /* 0x000fe400078e0210 */
[----:B------:R-:W-:Y:S01]  /*1370*/  IMAD.MOV.U32 R8, RZ, RZ, R12 ;  /* 0x000000ffff087224 */ /* 0x000fe200078e000c */
[----:B------:R3:W-:Y:S01]  /*1380*/  LDGSTS.E.BYPASS.LTC128B.128 [R14+0xe080], [R6.64], !P5 ;  /* 0x0e080000060e7fae */ /* 0x0007e2000e901d4e */
[----:B------:R-:W-:Y:S01]  /*1390*/  ISETP.GE.AND P1, PT, R34, c[0x0][0x19c], PT ;  /* 0x0000670022007a0c */ /* 0x000fe20003f26270 */
[----:B------:R-:W-:-:S02]  /*13a0*/  ULDC.64 UR4, c[0x0][0x1a8] ;  /* 0x00006a0000047ab9 */ /* 0x000fc40000000a00 */
[----:B------:R4:W-:Y:S01]  /*13b0*/  LDGSTS.E.BYPASS.LTC128B.128 [R14+0xb080], [R4.64], !P2 ;  /* 0x0b080000040e7fae */ /* 0x0009e2000d101d4e */
[----:B------:R-:W-:Y:S01]  /*13c0*/  IMAD R12, R10, c[0x0][0x1ac], R0 ;  /* 0x00006b000a0c7a24 */ /* 0x000fe200078e0200 */
[----:B------:R-:W-:Y:S01]  /*13d0*/  ISETP.GE.AND P2, PT, R18, c[0x0][0x19c], PT ;  /* 0x0000670012007a0c */ /* 0x000fe20003f46270 */
[----:B------:R-:W-:Y:S01]  /*13e0*/  IMAD R0, R24, c[0x0][0x208], RZ ;  /* 0x0000820018007a24 */ /* 0x000fe200078e02ff */
[C---:B------:R-:W-:Y:S01]  /*13f0*/  ISETP.LT.OR P3, PT, R15.reuse, 0x61, P4 ;  /* 0x000000610f00780c */ /* 0x040fe20002761670 */
[----:B------:R-:W-:Y:S01]  /*1400*/  IMAD.WIDE.U32 R10, R10, c[0x0][0x1a8], R8 ;  /* 0x00006a000a0a7a25 */ /* 0x000fe200078e0008 */
[C---:B------:R-:W-:Y:S01]  /*1410*/  ISETP.LT.OR P5, PT, R15.reuse, 0x1, P2 ;  /* 0x000000010f00780c */ /* 0x040fe200017a1670 */
[----:B------:R-:W-:Y:S01]  /*1420*/  USHF.L.U32 UR6, UR4, 0x6, URZ ;  /* 0x0000000604067899 */ /* 0x000fe2000800063f */
[----:B------:R-:W-:Y:S01]  /*1430*/  ISETP.LT.OR P4, PT, R15, 0x1, P1 ;  /* 0x000000010f00780c */ /* 0x000fe20000f81670 */
[----:B------:R-:W-:Y:S02]  /*1440*/  IMAD R25, R17, c[0x0][0x20c], R0 ;  /* 0x0000830011197a24 */ /* 0x000fe400078e0200 */
[----:B------:R-:W-:Y:S01]  /*1450*/  IMAD.IADD R0, R11, 0x1, R12 ;  /* 0x000000010b007824 */ /* 0x000fe200078e020c */
[----:B------:R-:W-:Y:S01]  /*1460*/  USHF.L.U64.HI UR13, UR4, UR20, UR5 ;  /* 0x00000014040d7299 */ /* 0x000fe20008010205 */
[----:B----4-:R-:W-:Y:S01]  /*1470*/  IMAD R4, R24, c[0x0][0x178], RZ ;  /* 0x00005e0018047a24 */ /* 0x010fe200078e02ff */
[----:B------:R-:W-:Y:S01]  /*1480*/  ISETP.LT.OR P6, PT, R15, 0x61, P2 ;  /* 0x000000610f00780c */ /* 0x000fe200017c1670 */
[----:B------:R-:W-:Y:S01]  /*1490*/  IMAD.WIDE.U32 R8, R17, c[0x0][0x178], R18 ;  /* 0x00005e0011087a25 */ /* 0x000fe200078e0012 */
[----:B------:R-:W-:-:S03]  /*14a0*/  ULDC.64 UR4, c[0x0][0x178] ;  /* 0x00005e0000047ab9 */ /* 0x000fc60000000a00 */
[----:B------:R-:W-:Y:S01]  /*14b0*/  IMAD R16, R17, c[0x0][0x17c], R4 ;  /* 0x00005f0011107a24 */ /* 0x000fe200078e0204 */
[----:B------:R-:W-:-:S04]  /*14c0*/  IADD3 R4, P0, R2, UR12, RZ ;  /* 0x0000000c02047c10 */ /* 0x000fc8000ff1e0ff */
[----:B------:R-:W-:Y:S02]  /*14d0*/  IADD3.X R5, R3, UR7, RZ, P0, !PT ;  /* 0x0000000703057c10 */ /* 0x000fe400087fe4ff */
[----:B-1----:R-:W-:-:S03]  /*14e0*/  LEA R2, P0, R10, c[0x0][0x190], 0x1 ;  /* 0x000064000a027a11 */ /* 0x002fc600078008ff */
[----:B------:R1:W-:Y:S01]  /*14f0*/  LDGSTS.E.BYPASS.LTC128B.128 [R14+0xf080], [R4.64], !P3 ;  /* 0x0f080000040e7fae */ /* 0x0003e2000d901d4e */
[----:B------:R-:W-:Y:S02]  /*1500*/  LEA.HI.X R3, R10, c[0x0][0x194], R0, 0x1, P0 ;  /* 0x000065000a037a11 */ /* 0x000fe400000f0c00 */
[----:B---3--:R-:W-:Y:S01]  /*1510*/  IADD3 R6, P0, R2, UR6, RZ ;  /* 0x0000000602067c10 */ /* 0x008fe2000ff1e0ff */
[----:B------:R-:W-:Y:S01]  /*1520*/  IMAD.U32 R10, RZ, RZ, UR6 ;  /* 0x00000006ff0a7e24 */ /* 0x000fe2000f8e00ff */
[----:B------:R-:W-:Y:S01]  /*1530*/  ISETP.LT.OR P3, PT, R15, 0x21, P2 ;  /* 0x000000210f00780c */ /* 0x000fe20001761670 */
[----:B------:R3:W-:Y:S01]  /*1540*/  LDGSTS.E.BYPASS.LTC128B.128 [R14+0x80], [R2.64], !P5 ;  /* 0x00080000020e7fae */ /* 0x0007e2000e901d4e */
[----:B------:R-:W-:Y:S02]  /*1550*/  IADD3.X R7, R3, UR13, RZ, P0, !PT ;  /* 0x0000000d03077c10 */ /* 0x000fe400087fe4ff */
[----:B------:R-:W-:Y:S01]  /*1560*/  ISETP.NE.AND P0, PT, R36, RZ, PT ;  /* 0x000000ff2400720c */ /* 0x000fe20003f05270 */
[----:B------:R3:W-:Y:S01]  /*1570*/  LDGSTS.E.BYPASS.LTC128B.128 [R14+0x4080], [R2.64+0x80], !P4 ;  /* 0x04080080020e7fae */ /* 0x0007e2000e101d4e */
[----:B------:R-:W-:-:S02]  /*1580*/  ISETP.LT.OR P5, PT, R15, 0x41, P2 ;  /* 0x000000410f00780c */ /* 0x000fc400017a1670 */
[----:B------:R-:W-:Y:S02]  /*1590*/  P2R R28, PR, RZ, 0x40 ;  /* 0x00000040ff1c7803 */ /* 0x000fe40000000000 */
[C---:B------:R-:W-:Y:S02]  /*15a0*/  ISETP.LT.OR P2, PT, R15.reuse, 0x21, P1 ;  /* 0x000000210f00780c */ /* 0x040fe40000f41670 */
[C---:B------:R-:W-:Y:S01]  /*15b0*/  ISETP.LT.OR P4, PT, R15.reuse, 0x41, P1 ;  /* 0x000000410f00780c */ /* 0x040fe20000f81670 */
[----:B------:R4:W-:Y:S01]  /*15c0*/  LDGSTS.E.BYPASS.LTC128B.128 [R14+0x1080], [R6.64], !P3 ;  /* 0x01080000060e7fae */ /* 0x0009e2000d901d4e */
[----:B------:R-:W-:Y:S02]  /*15d0*/  ISETP.LT.OR P6, PT, R15, 0x61, P1 ;  /* 0x000000610f00780c */ /* 0x000fe40000fc1670 */
[----:B------:R-:W-:Y:S02]  /*15e0*/  SEL R15, R42, RZ, !P0 ;  /* 0x000000ff2a0f7207 */ /* 0x000fe40004000000 */
[----:B------:R-:W-:-:S02]  /*15f0*/  SEL R24, R29, RZ, !P0 ;  /* 0x000000ff1d187207 */ /* 0x000fc40004000000 */
[----:B------:R-:W-:-:S04]  /*1600*/  IADD3 R10, P1, P0, R10, 0x80, R2 ;  /* 0x000000800a0a7810 */ /* 0x000fc8000783e002 */
[----:B------:R-:W-:Y:S02]  /*1610*/  IADD3.X R11, RZ, UR13, R3, P1, P0 ;  /* 0x0000000dff0b7c10 */ /* 0x000fe40008fe0403 */
[----:B------:R-:W-:Y:S01]  /*1620*/  ISETP.GE.AND P0, PT, R18, c[0x0][0x16c], PT ;  /* 0x00005b0012007a0c */ /* 0x000fe20003f06270 */
[----:B-1----:R-:W-:Y:S01]  /*1630*/  IMAD.IADD R5, R9, 0x1, R16 ;  /* 0x0000000109057824 */ /* 0x002fe200078e0210 */
[----:B------:R-:W-:Y:S01]  /*1640*/  ISETP.GE.AND P3, PT, R34, c[0x0][0x16c], PT ;  /* 0x00005b0022007a0c */ /* 0x000fe20003f66270 */
[----:B------:R-:W-:Y:S01]  /*1650*/  IMAD.MOV.U32 R4, RZ, RZ, R8 ;  /* 0x000000ffff047224 */ /* 0x000fe200078e0008 */
[----:B------:R-:W-:Y:S01]  /*1660*/  USHF.R.S32.HI UR12, URZ, 0x1f, UR16 ;  /* 0x0000001f3f0c7899 */ /* 0x000fe20008011410 */
[----:B------:R-:W-:Y:S01]  /*1670*/  IMAD R0, R31, c[0x0][0x180], RZ ;  /* 0x000060001f007a24 */ /* 0x000fe200078e02ff */
[----:B------:R-:W-:Y:S01]  /*1680*/  SEL R8, RZ, 0x2, P3 ;  /* 0x00000002ff087807 */ /* 0x000fe20001800000 */
[C---:B---3--:R-:W-:Y:S01]  /*1690*/  IMAD.WIDE.U32 R2, R39.reuse, c[0x0][0x180], R4 ;  /* 0x0000600027027a25 */ /* 0x048fe200078e0004 */
[----:B------:R-:W-:Y:S01]  /*16a0*/  SEL R4, RZ, 0x1, P0 ;  /* 0x00000001ff047807 */ /* 0x000fe20000000000 */
[----:B------:R-:W-:Y:S01]  /*16b0*/  UIMAD UR7, UR12, UR4, URZ ;  /* 0x000000040c0772a4 */ /* 0x000fe2000f8e023f */
[----:B------:R1:W-:Y:S01]  /*16c0*/  LDGSTS.E.BYPASS.LTC128B.128 [R14+0x5080], [R10.64], !P2 ;  /* 0x050800000a0e7fae */ /* 0x0003e2000d101d4e */
[----:B------:R-:W-:Y:S01]  /*16d0*/  IMAD R0, R39, c[0x0][0x184], R0 ;  /* 0x0000610027007a24 */ /* 0x000fe200078e0200 */
[----:B------:R-:W-:Y:S01]  /*16e0*/  UIMAD.WIDE.U32 UR24, UR16, UR4, URZ ;  /* 0x00000004101872a5 */ /* 0x000fe2000f8e003f */
[----:B------:R-:W-:Y:S01]  /*16f0*/  IMAD.IADD R29, R8, 0x1, R4 ;  /* 0x00000001081d7824 */ /* 0x000fe200078e0204 */
[----:B------:R-:W-:Y:S01]  /*1700*/  UIADD3 UR18, UP0, UR6, 0x80, URZ ;  /* 0x0000008006127890 */ /* 0x000fe2000ff1e03f */
[----:B------:R-:W-:Y:S01]  /*1710*/  IMAD.MOV.U32 R4, RZ, RZ, R2 ;  /* 0x000000ffff047224 */ /* 0x000fe200078e0002 */
[----:B------:R-:W-:Y:S01]  /*1720*/  UIMAD UR7, UR16, UR5, UR7 ;  /* 0x00000005100772a4 */ /* 0x000fe2000f8e0207 */
[----:B------:R-:W-:-:S02]  /*1730*/  IMAD.IADD R5, R3, 0x1, R0 ;  /* 0x0000000103057824 */ /* 0x000fc400078e0200 */
[----:B------:R-:W-:Y:S01]  /*1740*/  IMAD R0, R24, c[0x0][0x188], RZ ;  /* 0x0000620018007a24 */ /* 0x000fe200078e02ff */
[----:B------:R-:W-:Y:S01]  /*1750*/  UIADD3.X UR17, URZ, UR13, URZ, UP0, !UPT ;  /* 0x0000000d3f117290 */ /* 0x000fe200087fe43f */
[----:B------:R-:W-:Y:S01]  /*1760*/  IMAD.WIDE.U32 R42, R15, c[0x0][0x188], R4 ;  /* 0x000062000f2a7a25 */ /* 0x000fe200078e0004 */
[----:B------:R-:W-:-:S03]  /*1770*/  UIADD3 UR7, UR25, UR7, URZ ;  /* 0x0000000719077290 */ /* 0x000fc6000fffe03f */
[----:B------:R-:W-:Y:S02]  /*1780*/  IMAD R0, R15, c[0x0][0x18c], R0 ;  /* 0x000063000f007a24 */ /* 0x000fe400078e0200 */
[----:B------:R-:W-:Y:S02]  /*1790*/  IMAD.U32 R4, RZ, RZ, UR24 ;  /* 0x00000018ff047e24 */ /* 0x000fe4000f8e00ff */
[----:B------:R-:W-:Y:S02]  /*17a0*/  IMAD.U32 R5, RZ, RZ, UR25 ;  /* 0x00000019ff057e24 */ /* 0x000fe4000f8e00ff */
[----:B------:R-:W-:Y:S02]  /*17b0*/  IMAD.U32 R5, RZ, RZ, UR7 ;  /* 0x00000007ff057e24 */ /* 0x000fe4000f8e00ff */
[----:B------:R-:W-:Y:S02]  /*17c0*/  IMAD.IADD R16, R43, 0x1, R0 ;  /* 0x000000012b107824 */ /* 0x000fe400078e0200 */
[----:B------:R-:W-:-:S04]  /*17d0*/  IMAD.WIDE.U32 R12, R17, c[0x0][0x208], R18 ;  /* 0x00008200110c7a25 */ /* 0x000fc800078e0012 */
[----:B------:R-:W-:Y:S02]  /*17e0*/  IMAD.IADD R9, R13, 0x1, R25 ;  /* 0x000000010d097824 */ /* 0x000fe400078e0219 */
[----:B------:R-:W-:Y:S02]  /*17f0*/  IMAD.MOV.U32 R8, RZ, RZ, R12 ;  /* 0x000000ffff087224 */ /* 0x000fe400078e000c */
[----:B------:R-:W-:Y:S02]  /*1800*/  IMAD R12, R31, c[0x0][0x210], RZ ;  /* 0x000084001f0c7a24 */ /* 0x000fe400078e02ff */
[----:B-1----:R-:W-:Y:S01]  /*1810*/  IMAD.WIDE.U32 R10, R39, c[0x0][0x210], R8 ;  /* 0x00008400270a7a25 */ /* 0x002fe200078e0008 */
[----:B--2---:R-:W-:-:S04]  /*1820*/  LOP3.LUT R40, R40, 0xfffffffd, RZ, 0xc0, !PT ;  /* 0xfffffffd28287812 */ /* 0x004fc800078ec0ff */
[----:B------:R-:W-:Y:S02]  /*1830*/  @P0 LOP3.LUT R40, R40, 0x2, RZ, 0xfc, !PT ;  /* 0x0000000228280812 */ /* 0x000fe400078efcff */
[----:B------:R-:W-:-:S04]  /*1840*/  IADD3 R2, P0, R6, UR6, RZ ;  /* 0x0000000606027c10 */ /* 0x000fc8000ff1e0ff */
[----:B------:R-:W-:Y:S02]  /*1850*/  IADD3.X R3, R7, UR13, RZ, P0, !PT ;  /* 0x0000000d07037c10 */ /* 0x000fe400087fe4ff */
[----:B----4-:R-:W-:Y:S01]  /*1860*/  IADD3 R6, P0, R6, UR18, RZ ;  /* 0x0000001206067c10 */ /* 0x010fe2000ff1e0ff */
[----:B------:R-:W-:Y:S01]  /*1870*/  IMAD R12, R39, c[0x0][0x214], R12 ;  /* 0x00008500270c7a24 */ /* 0x000fe200078e020c */
[----:B------:R-:W-:Y:S01]  /*1880*/  IADD3 R8, P1, R2, UR6, RZ ;  /* 0x0000000602087c10 */ /* 0x000fe2000ff3e0ff */
[----:B------:R1:W-:Y:S01]  /*1890*/  LDGSTS.E.BYPASS.LTC128B.128 [R14+0x2080], [R2.64], !P5 ;  /* 0x02080000020e7fae */ /* 0x0003e2000e901d4e */
[----:B------:R-:W-:Y:S01]  /*18a0*/  IADD3.X R7, R7, UR17, RZ, P0, !PT ;  /* 0x0000001107077c10 */ /* 0x000fe200087fe4ff */
[----:B------:R-:W-:Y:S01]  /*18b0*/  IMAD.U32 R13, RZ, RZ, UR5 ;  /* 0x00000005ff0d7e24 */ /* 0x000fe2000f8e00ff */
[C---:B------:R-:W-:Y:S01]  /*18c0*/  LEA R0, P0, R4.reuse, R42, 0x6 ;  /* 0x0000002a04007211 */ /* 0x040fe200078030ff */
[----:B------:R-:W-:Y:S01]  /*18d0*/  IMAD.WIDE.U32 R22, R15, c[0x0][0x278], R22 ;  /* 0x00009e000f167a25 */ /* 0x000fe200078e0016 */
[----:B------:R-:W-:Y:S01]  /*18e0*/  IADD3.X R9, R3, UR13, RZ, P1, !PT ;  /* 0x0000000d03097c10 */ /* 0x000fe20008ffe4ff */
[----:B------:R2:W-:Y:S01]  /*18f0*/  LDGSTS.E.BYPASS.LTC128B.128 [R14+0x6080], [R6.64], !P4 ;  /* 0x06080000060e7fae */ /* 0x0005e2000e101d4e */
[----:B------:R-:W-:Y:S01]  /*1900*/  LEA.HI.X R5, R4, R16, R5, 0x6, P0 ;  /* 0x0000001004057211 */ /* 0x000fe200000f3405 */
[----:B------:R-:W-:Y:S01]  /*1910*/  ULDC.64 UR6, c[0x0][0x208] ;  /* 0x0000820000067ab9 */ /* 0x000fe20000000a00 */
[----:B------:R-:W-:-:S04]  /*1920*/  LEA R4, P0, R0, c[0x0][0x160], 0x1 ;  /* 0x0000580000047a11 */ /* 0x000fc800078008ff */
[----:B------:R-:W-:Y:S01]  /*1930*/  LEA.HI.X R5, R0, c[0x0][0x164], R5, 0x1, P0 ;  /* 0x0000590000057a11 */ /* 0x000fe200000f0c05 */
[----:B------:R-:W-:Y:S01]  /*1940*/  IMAD.U32 R0, RZ, RZ, UR4 ;  /* 0x00000004ff007e24 */ /* 0x000fe2000f8e00ff */
[----:B------:R-:W-:Y:S02]  /*1950*/  ISETP.NE.AND P5, PT, R28, RZ, PT ;  /* 0x000000ff1c00720c */ /* 0x000fe40003fa5270 */
[----:B-1----:R-:W-:Y:S01]  /*1960*/  IADD3 R2, P0, R2, UR18, RZ ;  /* 0x0000001202027c10 */ /* 0x002fe2000ff1e0ff */
[----:B------:R-:W-:Y:S01]  /*1970*/  USHF.L.U32 UR18, UR16, 0x6, URZ ;  /* 0x0000000610127899 */ /* 0x000fe2000800063f */
[----:B--2---:R-:W-:Y:S02]  /*1980*/  IMAD.IADD R7, R11, 0x1, R12 ;  /* 0x000000010b077824 */ /* 0x004fe400078e020c */
[----:B------:R-:W-:-:S07]  /*1990*/  IADD3.X R3, R3, UR17, RZ, P0, !PT ;  /* 0x0000001103037c10 */ /* 0x000fce00087fe4ff */
[----:B------:R1:W-:Y:S01]  /*19a0*/  LDGSTS.E.BYPASS.LTC128B.128 [R14+0x3080], [R8.64], !P5 ;  /* 0x03080000080e7fae */ /* 0x0003e2000e901d4e */
[C---:B------:R-:W-:Y:S02]  /*19b0*/  LEA R12, P0, R0.reuse, R4, 0x6 ;  /* 0x00000004000c7211 */ /* 0x040fe400078030ff */
[----:B------:R-:W-:Y:S01]  /*19c0*/  LOP3.LUT P2, RZ, R29, 0x1, RZ, 0xc0, !PT ;  /* 0x000000011dff7812 */ /* 0x000fe2000784c0ff */
[----:B------:R2:W-:Y:S01]  /*19d0*/  LDGSTS.E.BYPASS.LTC128B.128 [R14+0x7080], [R2.64], !P6 ;  /* 0x07080000020e7fae */ /* 0x0005e2000f101d4e */
[----:B------:R-:W-:Y:S01]  /*19e0*/  LEA.HI.X R13, R0, R5, R13, 0x6, P0 ;  /* 0x00000005000d7211 */ /* 0x000fe200000f340d */
[----:B------:R-:W-:Y:S01]  /*19f0*/  IMAD.U32 R0, RZ, RZ, UR18 ;  /* 0x00000012ff007e24 */ /* 0x000fe2000f8e00ff */
[----:B------:R-:W-:Y:S02]  /*1a00*/  ISETP.GT.AND P4, PT, R37, 0xf, PT ;  /* 0x0000000f2500780c */ /* 0x000fe40003f84270 */
[----:B------:R-:W-:Y:S01]  /*1a10*/  LOP3.LUT R40, R40, 0xfffffffe, RZ, 0xc0, !PT ;  /* 0xfffffffe28287812 */ /* 0x000fe200078ec0ff */
[----:B------:R-:W-:Y:S01]  /*1a20*/  USHF.R.S32.HI UR17, URZ, 0x1f, UR18 ;  /* 0x0000001f3f117899 */ /* 0x000fe20008011412 */
[----:B------:R-:W-:Y:S01]  /*1a30*/  IADD3 R0, -R41, UR10, -R0 ;  /* 0x0000000a29007c10 */ /* 0x000fe2000fffe900 */
[----:B------:R-:W0:Y:S03]  /*1a40*/  LDGDEPBAR ;  /* 0x00000000000079af */ /* 0x000e260000000000 */
[----:B------:R-:W-:-:S02]  /*1a50*/  ISETP.LT.OR P0, PT, R0, 0x1, !P2 ;  /* 0x000000010000780c */ /* 0x000fc40005701670 */
[----:B------:R-:W-:Y:S01]  /*1a60*/  @P3 LOP3.LUT R40, R40, 0x1, RZ, 0xfc, !PT ;  /* 0x0000000128283812 */ /* 0x000fe200078efcff */
[----:B------:R-:W-:Y:S02]  /*1a70*/  IMAD.MOV.U32 R6, RZ, RZ, R10 ;  /* 0x000000ffff067224 */ /* 0x000fe400078e000a */
[----:B--2---:R-:W-:-:S08]  /*1a80*/  IMAD R2, R24, c[0x0][0x278], RZ ;  /* 0x00009e0018027a24 */ /* 0x004fd000078e02ff */
[----:B------:R2:W-:Y:S01]  /*1a90*/  LDGSTS.E.BYPASS.LTC128B.128 [R14+0x10080], [R4.64], !P0 ;  /* 0x10080000040e7fae */ /* 0x0005e2000c101d4e */
[----:B------:R-:W-:Y:S01]  /*1aa0*/  IMAD R2, R15, c[0x0][0x27c], R2 ;  /* 0x00009f000f027a24 */ /* 0x000fe200078e0202 */
[----:B-1----:R-:W-:-:S03]  /*1ab0*/  @!P4 IADD3 R9, P0, R22, UR18, RZ ;  /* 0x000000121609cc10 */ /* 0x002fc6000ff1e0ff */
[----:B------:R-:W-:Y:S01]  /*1ac0*/  IMAD.IADD R36, R23, 0x1, R2 ;  /* 0x0000000117247824 */ /* 0x000fe200078e0202 */
[----:B------:R-:W-:Y:S01]  /*1ad0*/  STL [R1+0x4], R40 ;  /* 0x0000042801007387 */ /* 0x000fe20000100800 */
[----:B------:R-:W-:Y:S01]  /*1ae0*/  LOP3.LUT P3, RZ, R29, 0x2, RZ, 0xc0, !PT ;  /* 0x000000021dff7812 */ /* 0x000fe2000786c0ff */
[----:B------:R-:W-:Y:S02]  /*1af0*/  IMAD R3, R24, c[0x0][0x218], RZ ;  /* 0x0000860018037a24 */ /* 0x000fe400078e02ff */
[----:B------:R-:W-:Y:S01]  /*1b00*/  @!P4 IADD3.X R11, R36, UR17, RZ, P0, !PT ;  /* 0x00000011240bcc10 */ /* 0x000fe200087fe4ff */
[----:B------:R-:W-:Y:S01]  /*1b10*/  STL.64 [R1+0x28], R42 ;  /* 0x0000282a01007387 */ /* 0x000fe20000100a00 */
[----:B------:R-:W-:Y:S01]  /*1b20*/  ISETP.GE.AND P0, PT, R34, c[0x0][0x1fc], PT ;  /* 0x00007f0022007a0c */ /* 0x000fe20003f06270 */
[----:B------:R-:W-:Y:S02]  /*1b30*/  USHF.L.U32 UR21, UR6, 0x6, URZ ;  /* 0x0000000606157899 */ /* 0x000fe4000800063f */
[----:B------:R1:W-:Y:S01]  /*1b40*/  STL [R1+0x34], R16 ;  /* 0x0000341001007387 */ /* 0x0003e20000100800 */
[----:B------:R-:W-:Y:S01]  /*1b50*/  ISETP.GE.AND P1, PT, R18, c[0x0][0x1fc], PT ;  /* 0x00007f0012007a0c */ /* 0x000fe20003f26270 */
[----:B------:R-:W-:-:S02]  /*1b60*/  USHF.L.U64.HI UR20, UR6, UR20, UR7 ;  /* 0x0000001406147299 */ /* 0x000fc40008010207 */
[----:B------:R3:W-:Y:S01]  /*1b70*/  STL.64 [R1+0x48], R22 ;  /* 0x0000481601007387 */ /* 0x0007e20000100a00 */
[----:B------:R-:W-:Y:S01]  /*1b80*/  IMAD R2, R15, c[0x0][0x21c], R3 ;  /* 0x000087000f027a24 */ /* 0x000fe200078e0203 */
[C---:B------:R-:W-:Y:S01]  /*1b90*/  ISETP.LT.OR P5, PT, R0.reuse, 0x1, !P3 ;  /* 0x000000010000780c */ /* 0x040fe20005fa1670 */
[----:B------:R-:W-:Y:S01]  /*1ba0*/  UIMAD UR13, UR20, UR16, URZ ;  /* 0x00000010140d72a4 */ /* 0x000fe2000f8e023f */
[----:B------:R-:W-:Y:S02]  /*1bb0*/  SEL R3, RZ, 0x1, P1 ;  /* 0x00000001ff037807 */ /* 0x000fe40000800000 */
[C---:B------:R-:W-:Y:S01]  /*1bc0*/  ISETP.LT.OR P2, PT, R0.reuse, 0x21, !P2 ;  /* 0x000000210000780c */ /* 0x040fe20005741670 */
[----:B------:R-:W-:Y:S01]  /*1bd0*/  IMAD.U32 R28, RZ, RZ, UR21 ;  /* 0x00000015ff1c7e24 */ /* 0x000fe2000f8e00ff */
[----:B------:R-:W-:Y:S01]  /*1be0*/  ISETP.LT.OR P1, PT, R0, 0x21, !P3 ;  /* 0x000000210000780c */ /* 0x000fe20005f21670 */
[----:B------:R-:W-:Y:S01]  /*1bf0*/  UIMAD UR13, UR12, UR21, UR13 ;  /* 0x000000150c0d72a4 */ /* 0x000fe2000f8e020d */
[----:B------:R-:W-:-:S05]  /*1c00*/  LEA.HI R29, R38, R37, RZ, 0x5 ;  /* 0x00000025261d7211 */ /* 0x000fca00078f28ff */
[----:B------:R2:W-:Y:S04]  /*1c10*/  LDGSTS.E.BYPASS.LTC128B.128 [R14+0x12080], [R4.64+0x80], !P5 ;  /* 0x12080080040e7fae */ /* 0x0005e8000e901d4e */
[----:B------:R4:W-:Y:S01]  /*1c20*/  LDGSTS.E.BYPASS.LTC128B.128 [R14+0x11080], [R12.64], !P2 ;  /* 0x110800000c0e7fae */ /* 0x0009e2000d101d4e */
[----:B-1----:R-:W-:-:S04]  /*1c30*/  IMAD.WIDE.U32 R16, R39, c[0x0][0x288], R20 ;  /* 0x0000a20027107a25 */ /* 0x002fc800078e0014 */
[----:B---3--:R-:W-:Y:S01]  /*1c40*/  IMAD.WIDE.U32 R22, R15, c[0x0][0x218], R6 ;  /* 0x000086000f167a25 */ /* 0x008fe200078e0006 */
[----:B------:R-:W-:Y:S01]  /*1c50*/  SEL R6, RZ, 0xffffffff, P0 ;  /* 0xffffffffff067807 */ /* 0x000fe20000000000 */
[----:B------:R4:W-:Y:S02]  /*1c60*/  LDGSTS.E.BYPASS.LTC128B.128 [R14+0x13080], [R12.64+0x80], !P1 ;  /* 0x130800800c0e7fae */ /* 0x0009e4000c901d4e */
[----:B------:R-:W-:Y:S02]  /*1c70*/  IMAD.IADD R45, R23, 0x1, R2 ;  /* 0x00000001172d7824 */ /* 0x000fe400078e0202 */
[----:B------:R-:W-:Y:S02]  /*1c80*/  IMAD.SHL.U32 R2, R6, 0x2, RZ ;  /* 0x0000000206027824 */ /* 0x000fe400078e00ff */
[----:B------:R-:W-:Y:S01]  /*1c90*/  IMAD.MOV.U32 R44, RZ, RZ, R22 ;  /* 0x000000ffff2c7224 */ /* 0x000fe200078e0016 */
[C---:B------:R-:W-:Y:S02]  /*1ca0*/  @!P4 LEA R8, P0, R9.reuse, c[0x0][0x258], 0x2 ;  /* 0x000096000908ca11 */ /* 0x040fe400078010ff */
[----:B------:R-:W-:Y:S01]  /*1cb0*/  LOP3.LUT R3, R2, 0x2, R3, 0xe2, !PT ;  /* 0x0000000202037812 */ /* 0x000fe200078ee203 */
[----:B------:R-:W-:Y:S01]  /*1cc0*/  IMAD.WIDE.U32 R6, R28, UR16, R44 ;  /* 0x000000101c067c25 */ /* 0x000fe2000f8e002c */
[----:B------:R-:W-:-:S02]  /*1cd0*/  @!P4 LEA.HI.X R9, R9, c[0x0][0x25c], R11, 0x2, P0 ;  /* 0x000097000909ca11 */ /* 0x000fc400000f140b */
[----:B------:R-:W-:Y:S02]  /*1ce0*/  LOP3.LUT P5, RZ, R3, 0x1, RZ, 0xc0, !PT ;  /* 0x0000000103ff7812 */ /* 0x000fe400078ac0ff */
[----:B--2---:R-:W-:Y:S02]  /*1cf0*/  IADD3 R4, R7, UR13, RZ ;  /* 0x0000000d07047c10 */ /* 0x004fe4000fffe0ff */
[C---:B------:R-:W-:Y:S02]  /*1d00*/  LEA R2, P0, R6.reuse, c[0x0][0x1f0], 0x1 ;  /* 0x00007c0006027a11 */ /* 0x040fe400078008ff */
[----:B------:R-:W-:Y:S02]  /*1d10*/  LOP3.LUT P6, RZ, R3, 0x2, RZ, 0xc0, !PT ;  /* 0x0000000203ff7812 */ /* 0x000fe400078cc0ff */
[----:B------:R-:W-:Y:S02]  /*1d20*/  SHF.R.S32.HI R20, RZ, 0x5, R29 ;  /* 0x00000005ff147819 */ /* 0x000fe4000001141d */
[----:B------:R-:W-:-:S02]  /*1d30*/  LEA.HI.X R3, R6, c[0x0][0x1f4], R4, 0x1, P0 ;  /* 0x00007d0006037a11 */ /* 0x000fc400000f0c04 */
[C---:B------:R-:W-:Y:S02]  /*1d40*/  ISETP.LT.OR P1, PT, R0.reuse, 0x1, !P5 ;  /* 0x000000010000780c */ /* 0x040fe40006f21670 */
[----:B------:R-:W-:Y:S01]  /*1d50*/  ISETP.LT.OR P0, PT, R0, 0x1, !P6 ;  /* 0x000000010000780c */ /* 0x000fe20007701670 */
[----:B------:R-:W-:Y:S01]  /*1d60*/  IMAD R25, R31, c[0x0][0x288], RZ ;  /* 0x0000a2001f197a24 */ /* 0x000fe200078e02ff */
[----:B------:R-:W-:Y:S01]  /*1d70*/  LEA.HI R10, R29, R20, RZ, 0x1 ;  /* 0x000000141d0a7211 */ /* 0x000fe200078f08ff */
[----:B------:R-:W-:Y:S01]  /*1d80*/  @!P4 IMAD.SHL.U32 R6, R37, 0x10, RZ ;  /* 0x000000102506c824 */ /* 0x000fe200078e00ff */
[----:B------:R-:W-:Y:S01]  /*1d90*/  USHF.L.U32 UR13, UR6, 0x5, URZ ;  /* 0x00000005060d7899 */ /* 0x000fe2000800063f */
[----:B------:R-:W-:Y:S01]  /*1da0*/  IMAD R25, R39, c[0x0][0x28c], R25 ;  /* 0x0000a30027197a24 */ /* 0x000fe200078e0219 */
[----:B------:R-:W-:Y:S01]  /*1db0*/  LOP3.LUT R10, R10, 0xfffffffe, RZ, 0xc0, !PT ;  /* 0xfffffffe0a0a7812 */ /* 0x000fe200078ec0ff */
[----:B------:R-:W-:Y:S01]  /*1dc0*/  UMOV UR12, 0x5 ;  /* 0x00000005000c7882 */ /* 0x000fe20000000000 */
[----:B------:R-:W-:Y:S01]  /*1dd0*/  LEA.HI R7, R38, R37, RZ, 0x4 ;  /* 0x0000002526077211 */ /* 0x000fe200078f20ff */
[----:B------:R-:W-:Y:S01]  /*1de0*/  USHF.L.U64.HI UR12, UR6, UR12, UR7 ;  /* 0x0000000c060c7299 */ /* 0x000fe20008010207 */
[----:B------:R-:W-:Y:S01]  /*1df0*/  STL [R1+0x58], R36 ;  /* 0x0000582401007387 */ /* 0x000fe20000100800 */
[----:B------:R-:W-:Y:S01]  /*1e00*/  USHF.L.U32 UR7, UR13, 0x1, URZ ;  /* 0x000000010d077899 */ /* 0x000fe2000800063f */
[----:B------:R-:W-:-:S02]  /*1e10*/  IMAD.IADD R5, R17, 0x1, R25 ;  /* 0x0000000111057824 */ /* 0x000fc400078e0219 */
[----:B------:R1:W-:Y:S01]  /*1e20*/  STL.64 [R1+0x20], R22 ;  /* 0x0000201601007387 */ /* 0x0003e20000100a00 */
[----:B------:R-:W-:-:S03]  /*1e30*/  IMAD.MOV.U32 R4, RZ, RZ, R16 ;  /* 0x000000ffff047224 */ /* 0x000fc600078e0010 */
[----:B------:R2:W-:Y:S01]  /*1e40*/  @!P4 LDGSTS.E.BYPASS.LTC128B.128 [R6+0x20080], [R8.64] ;  /* 0x200800000806cfae */ /* 0x0005e2000b901d4e */
[----:B------:R-:W-:-:S03]  /*1e50*/  USHF.L.U64.HI UR6, UR13, 0x1, UR12 ;  /* 0x000000010d067899 */ /* 0x000fc6000801020c */
[----:B------:R-:W0:Y:S01]  /*1e60*/  LDGDEPBAR ;  /* 0x00000000000079af */ /* 0x000e220000000000 */
[----:B------:R-:W-:-:S03]  /*1e70*/  IMAD.WIDE.U32 R42, R15, c[0x0][0x290], R4 ;  /* 0x0000a4000f2a7a25 */ /* 0x000fc600078e0004 */
[----:B------:R3:W-:Y:S01]  /*1e80*/  LDGSTS.E.BYPASS.LTC128B.128 [R14+0x18080], [R2.64], !P1 ;  /* 0x18080000020e7fae */ /* 0x0007e2000c901d4e */
[----:B------:R-:W-:-:S03]  /*1e90*/  ISETP.LT.OR P2, PT, R0, 0x21, !P5 ;  /* 0x000000210000780c */ /* 0x000fc60006f41670 */
[----:B------:R3:W-:Y:S01]  /*1ea0*/  LDGSTS.E.BYPASS.LTC128B.128 [R14+0x1a080], [R2.64+0x80], !P0 ;  /* 0x1a080080020e7fae */ /* 0x0007e2000c101d4e */
[----:B------:R-:W-:Y:S02]  /*1eb0*/  ISETP.LT.OR P1, PT, R0, 0x21, !P6 ;  /* 0x000000210000780c */ /* 0x000fe40007721670 */
[----:B------:R-:W-:Y:S01]  /*1ec0*/  LEA.HI R11, R38, R37, RZ, 0x2 ;  /* 0x00000025260b7211 */ /* 0x000fe200078f10ff */
[----:B-1----:R-:W-:Y:S01]  /*1ed0*/  IMAD.IADD R22, R20, 0x1, -R10 ;  /* 0x0000000114167824 */ /* 0x002fe200078e0a0a */
[----:B------:R-:W-:Y:S01]  /*1ee0*/  SHF.R.S32.HI R10, RZ, 0x4, R7 ;  /* 0x00000004ff0a7819 */ /* 0x000fe20000011407 */
[----:B--2---:R-:W-:-:S03]  /*1ef0*/  IMAD R6, R24, c[0x0][0x290], RZ ;  /* 0x0000a40018067a24 */ /* 0x004fc600078e02ff */
[----:B------:R-:W-:Y:S01]  /*1f00*/  LEA.HI R4, R7, R10, RZ, 0x1 ;  /* 0x0000000a07047211 */ /* 0x000fe200078f08ff */
[----:B------:R-:W-:-:S03]  /*1f10*/  IMAD R6, R15, c[0x0][0x294], R6 ;  /* 0x0000a5000f067a24 */ /* 0x000fc600078e0206 */
[----:B------:R-:W-:Y:S01]  /*1f20*/  LOP3.LUT R4, R4, 0xfffffffe, RZ, 0xc0, !PT ;  /* 0xfffffffe04047812 */ /* 0x000fe200078ec0ff */
[----:B------:R-:W-:Y:S01]  /*1f30*/  IMAD.IADD R36, R43, 0x1, R6 ;  /* 0x000000012b247824 */ /* 0x000fe200078e0206 */
[----:B---3--:R-:W-:-:S04]  /*1f40*/  IADD3 R2, P0, R2, UR7, RZ ;  /* 0x0000000702027c10 */ /* 0x008fc8000ff1e0ff */
[----:B------:R-:W-:Y:S02]  /*1f50*/  IADD3.X R3, R3, UR6, RZ, P0, !PT ;  /* 0x0000000603037c10 */ /* 0x000fe400087fe4ff */
[----:B------:R-:W-:Y:S02]  /*1f60*/  IADD3 R0, P0, R42, UR18, RZ ;  /* 0x000000122a007c10 */ /* 0x000fe4000ff1e0ff */
[--C-:B------:R-:W-:Y:S02]  /*1f70*/  SHF.R.S32.HI R8, RZ, 0x2, R11.reuse ;  /* 0x00000002ff087819 */ /* 0x100fe4000001140b */
[----:B------:R-:W-:Y:S01]  /*1f80*/  LOP3.LUT R7, R7, 0xfffffff0, RZ, 0xc0, !PT ;  /* 0xfffffff007077812 */ /* 0x000fe200078ec0ff */
[----:B------:R-:W-:Y:S01]  /*1f90*/  IMAD.IADD R10, R10, 0x1, -R4 ;  /* 0x000000010a0a7824 */ /* 0x000fe200078e0a04 */
[----:B------:R-:W-:Y:S01]  /*1fa0*/  SHF.R.S32.HI R6, RZ, 0x1f, R11 ;  /* 0x0000001fff067819 */ /* 0x000fe2000001140b */
[----:B------:R-:W-:Y:S01]  /*1fb0*/  IMAD R31, R31, c[0x0][0x238], RZ ;  /* 0x00008e001f1f7a24 */ /* 0x000fe200078e02ff */
[----:B------:R-:W-:Y:S01]  /*1fc0*/  IADD3.X R5, R36, UR17, RZ, P0, !PT ;  /* 0x0000001124057c10 */ /* 0x000fe200087fe4ff */
[----:B------:R1:W-:Y:S01]  /*1fd0*/  LDGSTS.E.BYPASS.LTC128B.128 [R14+0x19080], [R2.64], !P2 ;  /* 0x19080000020e7fae */ /* 0x0003e2000d101d4e */
[----:B------:R-:W-:-:S02]  /*1fe0*/  LEA R20, P0, R0, c[0x0][0x280], 0x2 ;  /* 0x0000a00000147a11 */ /* 0x000fc400078010ff */
[----:B------:R-:W-:Y:S01]  /*1ff0*/  LEA.HI R4, R6, R8, RZ, 0x3 ;  /* 0x0000000806047211 */ /* 0x000fe200078f18ff */
[----:B------:R-:W-:Y:S01]  /*2000*/  IMAD.IADD R7, R37, 0x1, -R7 ;  /* 0x0000000125077824 */ /* 0x000fe200078e0a07 */
[----:B------:R-:W-:Y:S01]  /*2010*/  LEA.HI.X R21, R0, c[0x0][0x284], R5, 0x2, P0 ;  /* 0x0000a10000157a11 */ /* 0x000fe200000f1405 */
[----:B------:R1:W-:Y:S01]  /*2020*/  LDGSTS.E.BYPASS.LTC128B.128 [R14+0x1b080], [R2.64+0x80], !P1 ;  /* 0x1b080080020e7fae */ /* 0x0003e2000c901d4e */
[----:B------:R-:W-:Y:S01]  /*2030*/  LOP3.LUT R0, R4, 0xfffffff8, RZ, 0xc0, !PT ;  /* 0xfffffff804007812 */ /* 0x000fe200078ec0ff */
[C---:B------:R-:W-:Y:S01]  /*2040*/  IMAD R31, R39.reuse, c[0x0][0x23c], R31 ;  /* 0x00008f00271f7a24 */ /* 0x040fe200078e021f */
[----:B------:R-:W-:Y:S01]  /*2050*/  SHF.R.S32.HI R4, RZ, 0x1f, R7 ;  /* 0x0000001fff047819 */ /* 0x000fe20000011407 */
[----:B------:R-:W-:-:S04]  /*2060*/  IMAD.WIDE.U32 R26, R39, c[0x0][0x238], R26 ;  /* 0x00008e00271a7a25 */ /* 0x000fc800078e001a */
[----:B------:R-:W-:Y:S01]  /*2070*/  IMAD.IADD R17, R8, 0x1, -R0 ;  /* 0x0000000108117824 */ /* 0x000fe200078e0a00 */
[----:B----4-:R-:W-:Y:S01]  /*2080*/  LEA.HI R13, R4, R7, RZ, 0x3 ;  /* 0x00000007040d7211 */ /* 0x010fe200078f18ff */
[----:B------:R-:W-:-:S03]  /*2090*/  IMAD.SHL.U32 R16, R22, 0x10, RZ ;  /* 0x0000001016107824 */ /* 0x000fc600078e00ff */
[----:B------:R-:W-:Y:S01]  /*20a0*/  LOP3.LUT R5, R13, 0xfffffff8, RZ, 0xc0, !PT ;  /* 0xfffffff80d057812 */ /* 0x000fe200078ec0ff */
[----:B------:R-:W-:Y:S02]  /*20b0*/  IMAD R4, R24, c[0x0][0x240], RZ ;  /* 0x0000900018047a24 */ /* 0x000fe400078e02ff */
[----:B-1----:R-:W-:Y:S02]  /*20c0*/  IMAD.SHL.U32 R2, R32, 0x40, RZ ;  /* 0x0000004020027824 */ /* 0x002fe400078e00ff */
[----:B------:R-:W-:-:S03]  /*20d0*/  IMAD.IADD R3, R27, 0x1, R31 ;  /* 0x000000011b037824 */ /* 0x000fc600078e021f */
[----:B------:R-:W-:Y:S01]  /*20e0*/  LOP3.LUT R0, R2, 0x1c0, RZ, 0xc0, !PT ;  /* 0x000001c002007812 */ /* 0x000fe200078ec0ff */
[----:B------:R-:W-:-:S03]  /*20f0*/  IMAD.MOV.U32 R2, RZ, RZ, R26 ;  /* 0x000000ffff027224 */ /* 0x000fc600078e001a */
[C---:B------:R-:W-:Y:S01]  /*2100*/  LOP3.LUT R6, R0.reuse, 0x10, R16, 0xf8, !PT ;  /* 0x0000001000067812 */ /* 0x040fe200078ef810 */
[----:B------:R-:W-:Y:S01]  /*2110*/  IMAD.WIDE.U32 R46, R15, c[0x0][0x240], R2 ;  /* 0x000090000f2e7a25 */ /* 0x000fe200078e0002 */
[--C-:B------:R-:W-:Y:S02]  /*2120*/  LOP3.LUT R2, R0, 0x8, R33.reuse, 0xf8, !PT ;  /* 0x0000000800027812 */ /* 0x100fe400078ef821 */
[----:B------:R-:W-:Y:S01]  /*2130*/  SHF.R.U32.HI R8, RZ, 0x3, R0 ;  /* 0x00000003ff087819 */ /* 0x000fe20000011600 */
[----:B------:R-:W-:Y:S02]  /*2140*/  IMAD.SHL.U32 R0, R17, 0x40, RZ ;  /* 0x0000004011007824 */ /* 0x000fe400078e00ff */
[----:B------:R-:W-:Y:S01]  /*2150*/  IMAD.SHL.U32 R3, R30, 0x8, RZ ;  /* 0x000000081e037824 */ /* 0x000fe200078e00ff */
[----:B------:R-:W-:Y:S01]  /*2160*/  LOP3.LUT R9, R6, 0x8, R33, 0xf8, !PT ;  /* 0x0000000806097812 */ /* 0x000fe200078ef821 */
[----:B------:R-:W-:Y:S01]  /*2170*/  IMAD.IADD R7, R7, 0x1, -R5 ;  /* 0x0000000107077824 */ /* 0x000fe200078e0a05 */
[----:B------:R-:W-:Y:S01]  /*2180*/  LOP3.LUT R5, R2, R8, RZ, 0x3c, !PT ;  /* 0x0000000802057212 */ /* 0x000fe200078e3cff */
[----:B------:R-:W-:Y:S01]  /*2190*/  IMAD R23, R15, c[0x0][0x244], R4 ;  /* 0x000091000f177a24 */ /* 0x000fe200078e0204 */
[----:B------:R-:W-:Y:S01]  /*21a0*/  LOP3.LUT R2, R0, 0x1c0, RZ, 0xc0, !PT ;  /* 0x000001c000027812 */ /* 0x000fe200078ec0ff */
[C---:B------:R-:W-:Y:S01]  /*21b0*/  IMAD R4, R10.reuse, 0x800, R35 ;  /* 0x000008000a047824 */ /* 0x040fe200078e0223 */
[----:B------:R-:W-:Y:S01]  /*21c0*/  LOP3.LUT R0, R3, 0x18, RZ, 0xc0, !PT ;  /* 0x0000001803007812 */ /* 0x000fe200078ec0ff */
[----:B------:R-:W-:Y:S01]  /*21d0*/  IMAD.SHL.U32 R6, R10, 0x20, RZ ;  /* 0x000000200a067824 */ /* 0x000fe200078e00ff */
[----:B------:R-:W-:Y:S01]  /*21e0*/  SHF.R.U32.HI R3, RZ, 0x3, R2 ;  /* 0x00000003ff037819 */ /* 0x000fe20000011602 */
[----:B------:R-:W-:Y:S01]  /*21f0*/  IMAD.IADD R5, R4, 0x1, R5 ;  /* 0x0000000104057824 */ /* 0x000fe200078e0205 */
[----:B------:R-:W-:-:S02]  /*2200*/  LOP3.LUT R4, R11, 0x3ffffffc, RZ, 0xc0, !PT ;  /* 0x3ffffffc0b047812 */ /* 0x000fc400078ec0ff */
[----:B------:R-:W-:Y:S01]  /*2210*/  LOP3.LUT R12, R0, 0x20, R6, 0xf8, !PT ;  /* 0x00000020000c7812 */ /* 0x000fe200078ef806 */
[----:B------:R-:W-:Y:S01]  /*2220*/  IMAD.SHL.U32 R6, R7, 0x40, RZ ;  /* 0x0000004007067824 */ /* 0x000fe200078e00ff */
[----:B------:R-:W-:Y:S01]  /*2230*/  LOP3.LUT R11, R3, R2, R0, 0x1e, !PT ;  /* 0x00000002030b7212 */ /* 0x000fe200078e1e00 */
[----:B------:R-:W-:Y:S01]  /*2240*/  IMAD.IADD R0, R37, 0x1, -R4 ;  /* 0x0000000125007824 */ /* 0x000fe200078e0a04 */
[----:B------:R-:W-:Y:S01]  /*2250*/  LOP3.LUT R3, R9, R8, RZ, 0x3c, !PT ;  /* 0x0000000809037212 */ /* 0x000fe200078e3cff */
[----:B------:R-:W-:Y:S01]  /*2260*/  IMAD.SHL.U32 R2, R22, 0x400, RZ ;  /* 0x0000040016027824 */ /* 0x000fe200078e00ff */
[----:B------:R-:W-:Y:S01]  /*2270*/  LOP3.LUT R4, R6, 0x1c0, RZ, 0xc0, !PT ;  /* 0x000001c006047812 */ /* 0x000fe200078ec0ff */
[----:B------:R-:W-:Y:S02]  /*2280*/  IMAD.SHL.U32 R9, R10, 0x8, RZ ;  /* 0x000000080a097824 */ /* 0x000fe400078e00ff */
[----:B------:R-:W-:Y:S01]  /*2290*/  IMAD R8, R0, 0x2, R2 ;  /* 0x0000000200087824 */ /* 0x000fe200078e0202 */
[--C-:B------:R-:W-:Y:S01]  /*22a0*/  SHF.R.U32.HI R6, RZ, 0x3, R4.reuse ;  /* 0x00000003ff067819 */ /* 0x100fe20000011604 */
[----:B------:R-:W-:Y:S01]  /*22b0*/  IMAD R0, R10, 0x200, R3 ;  /* 0x000002000a007824 */ /* 0x000fe200078e0203 */
[----:B------:R-:W-:Y:S01]  /*22c0*/  LOP3.LUT R3, R4, 0x8, R9, 0xf8, !PT ;  /* 0x0000000804037812 */ /* 0x000fe200078ef809 */
[----:B------:R-:W-:Y:S01]  /*22d0*/  IMAD.IADD R11, R8, 0x1, R11 ;  /* 0x00000001080b7824 */ /* 0x000fe200078e020b */
[----:B------:R-:W-:-:S02]  /*22e0*/  LOP3.LUT R4, R6, R12, R4, 0x1e, !PT ;  /* 0x0000000c06047212 */ /* 0x000fc400078e1e04 */
[----:B------:R-:W-:Y:S01]  /*22f0*/  LOP3.LUT R6, R3, R6, RZ, 0x3c, !PT ;  /* 0x0000000603067212 */ /* 0x000fe200078e3cff */
[----:B------:R-:W-:Y:S01]  /*2300*/  IMAD.SHL.U32 R3, R13, 0x40, RZ ;  /* 0x000000400d037824 */ /* 0x000fe200078e00ff */
[----:B------:R-:W-:-:S04]  /*2310*/  LOP3.LUT R8, R29, 0xffffffe0, RZ, 0xc0, !PT ;  /* 0xffffffe01d087812 */ /* 0x000fc800078ec0ff */
[----:B------:R-:W-:Y:S01]  /*2320*/  LOP3.LUT R3, R3, 0xfffffe00, RZ, 0xc0, !PT ;  /* 0xfffffe0003037812 */ /* 0x000fe200078ec0ff */
[----:B------:R-:W-:-:S03]  /*2330*/  IMAD.IADD R10, R37, 0x1, -R8 ;  /* 0x00000001250a7824 */ /* 0x000fc600078e0a08 */
[----:B------:R-:W-:Y:S02]  /*2340*/  IADD3 R213, R6, R3, R2 ;  /* 0x0000000306d57210 */ /* 0x000fe40007ffe002 */
[----:B------:R-:W-:-:S04]  /*2350*/  SHF.R.S32.HI R6, RZ, 0x1f, R10 ;  /* 0x0000001fff067819 */ /* 0x000fc8000001140a */
[----:B------:R-:W-:Y:S01]  /*2360*/  LEA.HI R6, R6, R10, RZ, 0x2 ;  /* 0x0000000a06067211 */ /* 0x000fe200078f10ff */
[----:B------:R-:W-:Y:S03]  /*2370*/  STL.64 [R1+0x18], R44 ;  /* 0x0000182c01007387 */ /* 0x000fe60000100a00 */
[----:B------:R-:W-:Y:S01]  /*2380*/  LEA.HI.SX32 R2, R6, R16, 0x1e ;  /* 0x0000001006027211 */ /* 0x000fe200078ff2ff */
[----:B------:R-:W-:Y:S01]  /*2390*/  STL.64 [R1+0x40], R42 ;  /* 0x0000402a01007387 */ /* 0x000fe20000100a00 */
[----:B------:R-:W-:Y:S01]  /*23a0*/  LOP3.LUT R216, R4, R3, RZ, 0xfc, !PT ;  /* 0x0000000304d87212 */ /* 0x000fe200078efcff */
[----:B------:R-:W-:Y:S02]  /*23b0*/  IMAD.IADD R4, R47, 0x1, R23 ;  /* 0x000000012f047824 */ /* 0x000fe400078e0217 */
[----:B------:R-:W-:Y:S01]  /*23c0*/  STL [R1+0x3c], R36 ;  /* 0x00003c2401007387 */ /* 0x000fe20000100800 */
[----:B------:R-:W-:Y:S01]  /*23d0*/  IADD3 R3, R14, 0x10080, RZ ;  /* 0x000100800e037810 */ /* 0x000fe20007ffe0ff */
[----:B------:R-:W-:-:S02]  /*23e0*/  UIADD3 UR17, UR16, 0x1, URZ ;  /* 0x0000000110117890 */ /* 0x000fc4000fffe03f */
[----:B------:R-:W-:Y:S04]  /*23f0*/  STL.64 [R1+0x50], R46 ;  /* 0x0000502e01007387 */ /* 0x000fe80000100a00 */
[----:B------:R1:W-:Y:S01]  /*2400*/  STL [R1+0x30], R2 ;  /* 0x0000300201007387 */ /* 0x0003e20000100800 */
[----:B------:R-:W-:-:S03]  /*2410*/  UISETP.GE.AND UP0, UPT, UR17, UR9, UPT ;  /* 0x000000091100728c */ /* 0x000fc6000bf06270 */
[----:B------:R2:W-:Y:S04]  /*2420*/  STL [R1+0x5c], R4 ;  /* 0x00005c0401007387 */ /* 0x0005e80000100800 */
[----:B------:R2:W-:Y:S01]  /*2430*/  STL [R1+0x64], R3 ;  /* 0x0000640301007387 */ /* 0x0005e20000100800 */
[----:B------:R-:W-:Y:S02]  /*2440*/  R2P PR, R32, 0x6 ;  /* 0x0000000620007804 */ /* 0x000fe40000000000 */
[----:B------:R-:W-:Y:S02]  /*2450*/  PLOP3.LUT P0, PT, PT, PT, UP0, 0x80, 0x0 ;  /* 0x000000000000781c */ /* 0x000fe40003f0f008 */
[----:B-1----:R-:W-:-:S05]  /*2460*/  IADD3 R2, R14, 0x18080, RZ ;  /* 0x000180800e027810 */ /* 0x002fca0007ffe0ff */
[----:B------:R2:W-:Y:S01]  /*2470*/  STL [R1+0x60], R2 ;  /* 0x0000600201007387 */ /* 0x0005e20000100800 */
[----:B------:R-:W-:Y:S02]  /*2480*/  @!P4 IMAD.SHL.U32 R9, R37, 0x10, RZ ;  /* 0x000000102509c824 */ /* 0x000fe400078e00ff */
[----:B------:R-:W-:Y:S02]  /*2490*/  IMAD.MOV.U32 R210, RZ, RZ, 0x10 ;  /* 0x00000010ffd27424 */ /* 0x000fe400078e00ff */
[----:B------:R-:W-:Y:S01]  /*24a0*/  IMAD.MOV.U32 R211, RZ, RZ, 0x20 ;  /* 0x00000020ffd37424 */ /* 0x000fe200078e00ff */
[----:B------:R2:W-:Y:S01]  /*24b0*/  @!P4 LDGSTS.E.BYPASS.LTC128B.128 [R9+0x20280], [R20.64] ;  /* 0x202800001409cfae */ /* 0x0005e2000b901d4e */
[----:B------:R-:W-:Y:S01]  /*24c0*/  IMAD.SHL.U32 R236, R11, 0x2, RZ ;  /* 0x000000020bec7824 */ /* 0x000fe200078e00ff */
[----:B------:R-:W-:Y:S02]  /*24d0*/  UMOV UR18, UR5 ;  /* 0x0000000500127c82 */ /* 0x000fe40008000000 */
[----:B------:R-:W0:Y:S01]  /*24e0*/  LDGDEPBAR ;  /* 0x00000000000079af */ /* 0x000e220000000000 */
[----:B------:R-:W-:-:S03]  /*24f0*/  SEL R210, R210, 0xfffffff0, !P1 ;  /* 0xfffffff0d2d27807 */ /* 0x000fc60004800000 */
[----:B------:R-:W0:Y:S01]  /*2500*/  LDGDEPBAR ;  /* 0x00000000000079af */ /* 0x000e220000000000 */
[----:B------:R-:W-:Y:S02]  /*2510*/  SEL R211, R211, 0xffffffe0, !P2 ;  /* 0xffffffe0d3d37807 */ /* 0x000fe40005000000 */
[----:B------:R-:W-:Y:S01]  /*2520*/  IADD3 R12, R236, 0x20480, RZ ;  /* 0x00020480ec0c7810 */ /* 0x000fe20007ffe0ff */
[----:B------:R-:W-:Y:S05]  /*2530*/  @P0 BRA `(.L_x_1573) ;  /* 0x000001f000000947 */ /* 0x000fea0003800000 */
[----:B------:R-:W-:Y:S01]  /*2540*/  USHF.R.S32.HI UR5, URZ, 0x1f, UR17 ;  /* 0x0000001f3f057899 */ /* 0x000fe20008011411 */
[----:B--2---:R-:W-:Y:S01]  /*2550*/  IMAD.WIDE.U32 R8, R28, UR17, R44 ;  /* 0x000000111c087c25 */ /* 0x004fe2000f8e002c */
[----:B------:R-:W-:Y:S01]  /*2560*/  UIMAD UR20, UR20, UR17, URZ ;  /* 0x00000011141472a4 */ /* 0x000fe2000f8e023f */
[----:B------:R-:W-:Y:S01]  /*2570*/  ISETP.GE.AND P2, PT, R18, c[0x0][0x1fc], PT ;  /* 0x00007f0012007a0c */ /* 0x000fe20003f46270 */
[----:B------:R-:W-:Y:S01]  /*2580*/  USHF.L.U32 UR23, UR17, 0x6, URZ ;  /* 0x0000000611177899 */ /* 0x000fe2000800063f */
[----:B------:R-:W-:Y:S01]  /*2590*/  BSSY B0, `(.L_x_1573) ;  /* 0x0000019000007945 */ /* 0x000fe20003800000 */
[----:B------:R-:W-:Y:S01]  /*25a0*/  UIMAD UR5, UR5, UR21, UR20 ;  /* 0x00000015050572a4 */ /* 0x000fe2000f8e0214 */
[----:B------:R-:W-:-:S03]  /*25b0*/  LEA R2, P0, R8, c[0x0][0x1f0], 0x1 ;  /* 0x00007c0008027a11 */ /* 0x000fc600078008ff */
[----:B------:R-:W-:Y:S02]  /*25c0*/  IMAD.U32 R11, RZ, RZ, UR23 ;  /* 0x00000017ff0b7e24 */ /* 0x000fe4000f8e00ff */
[----:B------:R-:W-:-:S03]  /*25d0*/  IADD3 R3, R9, UR5, RZ ;  /* 0x0000000509037c10 */ /* 0x000fc6000fffe0ff */
[----:B------:R-:W-:Y:S02]  /*25e0*/  IADD3 R4, -R11, UR10, -R41 ;  /* 0x0000000a0b047c10 */ /* 0x000fe4000fffe929 */
[----:B------:R-:W-:Y:S02]  /*25f0*/  LEA.HI.X R3, R8, c[0x0][0x1f4], R3, 0x1, P0 ;  /* 0x00007d0008037a11 */ /* 0x000fe400000f0c03 */
[----:B------:R-:W-:-:S13]  /*2600*/  ISETP.LT.OR P0, PT, R4, 0x1, P2 ;  /* 0x000000010400780c */ /* 0x000fda0001701670 */
[----:B------:R1:W-:Y:S01]  /*2610*/  LDGSTS.E.BYPASS.LTC128B.128 [R14+0x1c080], [R2.64], !P0 ;  /* 0x1c080000020e7fae */ /* 0x0003e2000c101d4e */
[----:B------:R-:W-:-:S04]  /*2620*/  IADD3 R8, P0, R2, UR7, RZ ;  /* 0x0000000702087c10 */ /* 0x000fc8000ff1e0ff */
[----:B------:R-:W-:Y:S02]  /*2630*/  IADD3.X R9, R3, UR6, RZ, P0, !PT ;  /* 0x0000000603097c10 */ /* 0x000fe400087fe4ff */
[----:B------:R-:W-:-:S04]  /*2640*/  ISETP.GE.AND P0, PT, R34, c[0x0][0x1fc], PT ;  /* 0x00007f0022007a0c */ /* 0x000fc80003f06270 */
[C---:B------:R-:W-:Y:S02]  /*2650*/  ISETP.LT.OR P1, PT, R4.reuse, 0x1, P0 ;  /* 0x000000010400780c */ /* 0x040fe40000721670 */
[----:B------:R-:W-:-:S11]  /*2660*/  ISETP.LT.OR P0, PT, R4, 0x21, P0 ;  /* 0x000000210400780c */ /* 0x000fd60000701670 */
[----:B------:R1:W-:Y:S01]  /*2670*/  LDGSTS.E.BYPASS.LTC128B.128 [R14+0x1e080], [R2.64+0x80], !P1 ;  /* 0x1e080080020e7fae */ /* 0x0003e2000c901d4e */
[----:B------:R-:W-:-:S13]  /*2680*/  ISETP.LT.OR P1, PT, R4, 0x21, P2 ;  /* 0x000000210400780c */ /* 0x000fda0001721670 */
[----:B------:R2:W-:Y:S04]  /*2690*/  LDGSTS.E.BYPASS.LTC128B.128 [R14+0x1d080], [R8.64], !P1 ;  /* 0x1d080000080e7fae */ /* 0x0005e8000c901d4e */
[----:B------:R2:W-:Y:S01]  /*26a0*/  LDGSTS.E.BYPASS.LTC128B.128 [R14+0x1f080], [R8.64+0x80], !P0 ;  /* 0x1f080080080e7fae */ /* 0x0005e2000c101d4e */
[----:B-1----:R-:W-:-:S04]  /*26b0*/  IADD3 R3, P1, R42, UR23, RZ ;  /* 0x000000172a037c10 */ /* 0x002fc8000ff3e0ff */
[----:B------:R-:W-:Y:S02]  /*26c0*/  LEA R2, P0, R3, c[0x0][0x280], 0x2 ;  /* 0x0000a00003027a11 */ /* 0x000fe400078010ff */
[----:B------:R-:W-:-:S04]  /*26d0*/  LEA.HI.X.SX32 R4, R11, R36, 0x1, P1 ;  /* 0x000000240b047211 */ /* 0x000fc800008f0eff */
[----:B------:R-:W-:Y:S01]  /*26e0*/  LEA.HI.X R3, R3, c[0x0][0x284], R4, 0x2, P0 ;  /* 0x0000a10003037a11 */ /* 0x000fe200000f1404 */
[----:B------:R-:W-:Y:S05]  /*26f0*/  @P4 BRA `(.L_x_1574) ;  /* 0x0000002000004947 */ /* 0x000fea0003800000 */
[----:B------:R-:W-:-:S05]  /*2700*/  SHF.L.U32 R37, R37, 0x4, RZ ;  /* 0x0000000425257819 */ /* 0x000fca00000006ff */
[----:B------:R1:W-:Y:S02]  /*2710*/  LDGSTS.E.BYPASS.LTC128B.128 [R37+0x20380], [R2.64] ;  /* 0x2038000002257fae */ /* 0x0003e4000b901d4e */
.L_x_1574:
[----:B------:R-:W-:Y:S05]  /*2720*/  BSYNC B0 ;  /* 0x0000000000007941 */ /* 0x000fea0003800000 */
.L_x_1573:
[----:B-12---:R-:W-:Y:S01]  /*2730*/  SHF.R.S32.HI R2, RZ, 0x1f, R30 ;  /* 0x0000001fff027819 */ /* 0x006fe2000001141e */
[----:B------:R-:W-:Y:S01]  /*2740*/  UIADD3 UR7, UR22, 0x1, -UR11 ;  /* 0x0000000116077890 */ /* 0x000fe2000fffe80b */
[----:B------:R-:W-:Y:S01]  /*2750*/  LOP3.LUT R3, R6, 0x7ffffffc, RZ, 0xc0, !PT ;  /* 0x7ffffffc06037812 */ /* 0x000fe200078ec0ff */
[----:B------:R-:W-:Y:S01]  /*2760*/  IMAD.SHL.U32 R207, R0, 0x2, RZ ;  /* 0x0000000200cf7824 */ /* 0x000fe200078e00ff */
[----:B------:R-:W-:Y:S01]  /*2770*/  LEA.HI R2, R2, R30, RZ, 0x2 ;  /* 0x0000001e02027211 */ /* 0x000fe200078f10ff */
[----:B------:R-:W-:Y:S01]  /*2780*/  IMAD.IADD R206, R211, 0x1, R0 ;  /* 0x00000001d3ce7824 */ /* 0x000fe200078e0200 */
[----:B------:R-:W-:Y:S01]  /*2790*/  LOP3.LUT P0, RZ, R17, 0x4, RZ, 0xc0, !PT ;  /* 0x0000000411ff7812 */ /* 0x000fe2000780c0ff */
[----:B------:R-:W-:Y:S01]  /*27a0*/  IMAD.IADD R3, R10, 0x1, -R3 ;  /* 0x000000010a037824 */ /* 0x000fe200078e0a03 */
[----:B------:R-:W-:Y:S01]  /*27b0*/  LOP3.LUT R2, R2, 0x1ffffffc, RZ, 0xc0, !PT ;  /* 0x1ffffffc02027812 */ /* 0x000fe200078ec0ff */
[----:B------:R-:W-:Y:S01]  /*27c0*/  IMAD.U32 R0, RZ, RZ, UR7 ;  /* 0x00000007ff007e24 */ /* 0x000fe2000f8e00ff */
[----:B------:R-:W-:Y:S01]  /*27d0*/  IADD3 R235, R236, 0x204c0, RZ ;  /* 0x000204c0eceb7810 */ /* 0x000fe20007ffe0ff */
[----:B------:R-:W-:Y:S01]  /*27e0*/  IMAD.MOV.U32 R215, RZ, RZ, 0x40 ;  /* 0x00000040ffd77424 */ /* 0x000fe200078e00ff */
[----:B------:R-:W-:Y:S01]  /*27f0*/  ULDC UR6, c[0x0][0x2a0] ;  /* 0x0000a80000067ab9 */ /* 0x000fe20000000800 */
[----:B------:R-:W-:Y:S01]  /*2800*/  IMAD.IADD R2, R30, 0x1, -R2 ;  /* 0x000000011e027824 */ /* 0x000fe200078e0a02 */
[----:B------:R-:W-:Y:S01]  /*2810*/  ULOP3.LUT UR6, URZ, UR6, URZ, 0x33, !UPT ;  /* 0x000000063f067292 */ /* 0x000fe2000f8e333f */
[----:B------:R-:W-:Y:S01]  /*2820*/  IMAD.MOV.U32 R221, RZ, RZ, 0x20 ;  /* 0x00000020ffdd7424 */ /* 0x000fe200078e00ff */
[----:B------:R-:W0:Y:S01]  /*2830*/  LDGDEPBAR ;  /* 0x00000000000079af */ /* 0x000e220000000000 */
[----:B------:R-:W-:Y:S01]  /*2840*/  IMAD R2, R2, 0x4, R3 ;  /* 0x0000000402027824 */ /* 0x000fe200078e0203 */
[C---:B------:R-:W-:Y:S01]  /*2850*/  LOP3.LUT P1, RZ, R7.reuse, 0x2, RZ, 0xc0, !PT ;  /* 0x0000000207ff7812 */ /* 0x040fe2000782c0ff */
[----:B------:R-:W-:Y:S01]  /*2860*/  IMAD.MOV.U32 R4, RZ, RZ, R40 ;  /* 0x000000ffff047224 */ /* 0x000fe200078e0028 */
[----:B------:R-:W-:Y:S01]  /*2870*/  @P0 IADD3 R235, R12, -0x40, RZ ;  /* 0xffffffc00ceb0810 */ /* 0x000fe20007ffe0ff */
[----:B------:R-:W-:Y:S01]  /*2880*/  IMAD.SHL.U32 R8, R2, 0x2, RZ ;  /* 0x0000000202087824 */ /* 0x000fe200078e00ff */
[----:B------:R-:W-:Y:S01]  /*2890*/  LOP3.LUT P0, RZ, R7, 0x4, RZ, 0xc0, !PT ;  /* 0x0000000407ff7812 */ /* 0x000fe2000780c0ff */
[----:B------:R-:W-:Y:S01]  /*28a0*/  IMAD.MOV.U32 R217, RZ, RZ, 0x10 ;  /* 0x00000010ffd97424 */ /* 0x000fe200078e00ff */
[----:B------:R-:W-:Y:S01]  /*28b0*/  LOP3.LUT R4, R4, 0xfffffffb, RZ, 0xc0, !PT ;  /* 0xfffffffb04047812 */ /* 0x000fe200078ec0ff */
[----:B------:R-:W-:Y:S01]  /*28c0*/  IMAD.SHL.U32 R209, R5, 0x2, RZ ;  /* 0x0000000205d17824 */ /* 0x000fe200078e00ff */
[----:B------:R-:W-:Y:S01]  /*28d0*/  IADD3 R0, R0, -UR10, -R8 ;  /* 0x8000000a00007c10 */ /* 0x000fe2000fffe808 */
[----:B------:R-:W-:Y:S01]  /*28e0*/  STL [R1+0x10], R8 ;  /* 0x0000100801007387 */ /* 0x000fe20000100800 */
[----:B------:R-:W-:Y:S01]  /*28f0*/  IADD3 R3, -R8, UR19, RZ ;  /* 0x0000001308037c10 */ /* 0x000fe2000fffe1ff */
[--C-:B------:R-:W-:Y:S01]  /*2900*/  IMAD R210, R210, 0x2, R209.reuse ;  /* 0x00000002d2d27824 */ /* 0x100fe200078e02d1 */
[C---:B------:R-:W-:Y:S01]  /*2910*/  IADD3 R2, R0.reuse, c[0x0][0x2a4], RZ ;  /* 0x0000a90000027a10 */ /* 0x040fe20007ffe0ff */
[----:B------:R-:W-:Y:S01]  /*2920*/  IMAD R212, R211, 0x2, R209 ;  /* 0x00000002d3d47824 */ /* 0x000fe200078e02d1 */
[----:B------:R-:W-:Y:S01]  /*2930*/  SEL R215, R215, 0xffffffc0, !P0 ;  /* 0xffffffc0d7d77807 */ /* 0x000fe20004000000 */
[----:B------:R-:W-:Y:S01]  /*2940*/  STL [R1+0x14], R3 ;  /* 0x0000140301007387 */ /* 0x000fe20000100800 */
[----:B------:R-:W-:Y:S01]  /*2950*/  SEL R214, R221, 0xffffffe0, !P0 ;  /* 0xffffffe0ddd67807 */ /* 0x000fe20004000000 */
[----:B------:R-:W-:Y:S01]  /*2960*/  CS2R R178, SRZ ;  /* 0x0000000000b27805 */ /* 0x000fe2000001ff00 */
[----:B------:R-:W-:Y:S01]  /*2970*/  IADD3 R0, R0, UR6, RZ ;  /* 0x0000000600007c10 */ /* 0x000fe2000fffe0ff */
[----:B------:R1:W-:Y:S01]  /*2980*/  STL [R1+0xc], R2 ;  /* 0x00000c0201007387 */ /* 0x0003e20000100800 */
[----:B------:R-:W-:Y:S01]  /*2990*/  SEL R217, R217, 0xfffffff0, !P1 ;  /* 0xfffffff0d9d97807 */ /* 0x000fe20004800000 */
        /* <DEDUP_REMOVED lines=40> */
[----:B------:R-:W-:Y:S01]  /*2c20*/  @P0 LOP3.LUT R4, R4, 0x4, RZ, 0xfc, !PT ;  /* 0x0000000404040812 */ /* 0x000fe200078efcff */
[----:B------:R-:W-:Y:S01]  /*2c30*/  CS2R R104, SRZ ;  /* 0x0000000000687805 */ /* 0x000fe2000001ff00 */
        /* <DEDUP_REMOVED lines=29> */
[----:B------:R-:W-:Y:S01]  /*2e10*/  USHF.L.U64.HI UR17, UR4, 0x5, UR18 ;  /* 0x0000000504117899 */ /* 0x000fe20008010212 */
[----:B------:R-:W-:Y:S01]  /*2e20*/  IMAD.IADD R220, R213, 0x1, R217 ;  /* 0x00000001d5dc7824 */ /* 0x000fe200078e02d9 */
[----:B------:R-:W-:Y:S01]  /*2e30*/  USHF.L.U32 UR18, UR4, 0x5, URZ ;  /* 0x0000000504127899 */ /* 0x000fe2000800063f */
[----:B------:R-:W-:Y:S01]  /*2e40*/  IMAD.IADD R219, R217, 0x1, R218 ;  /* 0x00000001d9db7824 */ /* 0x000fe200078e02da */
[----:B------:R-:W-:-:S02]  /*2e50*/  UIADD3 UR5, UR22, -UR10, URZ ;  /* 0x8000000a16057290 */ /* 0x000fc4000fffe03f */
[----:B------:R-:W-:Y:S02]  /*2e60*/  UMOV UR4, URZ ;  /* 0x0000003f00047c82 */ /* 0x000fe40008000000 */
[----:B------:R-:W-:Y:S02]  /*2e70*/  UMOV UR21, 0x1 ;  /* 0x0000000100157882 */ /* 0x000fe40000000000 */
[----:B------:R-:W-:Y:S02]  /*2e80*/  UISETP.GT.AND UP4, UPT, UR8, -0x1, UPT ;  /* 0xffffffff0800788c */ /* 0x000fe4000bf84270 */
[----:B--2---:R-:W-:Y:S02]  /*2e90*/  UMOV UR20, URZ ;  /* 0x0000003f00147c82 */ /* 0x004fe40008000000 */
.L_x_1593:
[----:B------:R-:W-:Y:S04]  /*2ea0*/  DEPBAR.LE SB0, 0x1 ;  /* 0x000080400000791a */ /* 0x000fe80000000000 */
[----:B------:R-:W-:Y:S01]  /*2eb0*/  BAR.SYNC.DEFER_BLOCKING 0x0 ;  /* 0x0000000000007b1d */ /* 0x000fe20000010000 */
[----:B------:R-:W-:Y:S01]  /*2ec0*/  IMAD.U32 R0, RZ, RZ, UR4 ;  /* 0x00000004ff007e24 */ /* 0x000fe2000f8e00ff */
[----:B------:R-:W-:Y:S01]  /*2ed0*/  MOV R228, UR4 ;  /* 0x0000000400e47c02 */ /* 0x000fe20008000f00 */
[----:B------:R-:W-:Y:S01]  /*2ee0*/  IMAD.U32 R2, RZ, RZ, UR4 ;  /* 0x00000004ff027e24 */ /* 0x000fe2000f8e00ff */
[----:B------:R-:W-:Y:S01]  /*2ef0*/  MOV R226, 0x1 ;  /* 0x0000000100e27802 */ /* 0x000fe20000000f00 */
[C---:B------:R-:W-:Y:S02]  /*2f00*/  IMAD R204, R0.reuse, 0x2000, R213 ;  /* 0x0000200000cc7824 */ /* 0x040fe400078e02d5 */
[----:B------:R-:W-:Y:S01]  /*2f10*/  IMAD R0, R0, 0x2000, R220 ;  /* 0x0000200000007824 */ /* 0x000fe200078e02dc */
[----:B------:R-:W-:Y:S02]  /*2f20*/  LEA R192, R2, R217, 0xd ;  /* 0x000000d902c07211 */ /* 0x000fe400078e68ff */
[----:B------:R-:W-:Y:S01]  /*2f30*/  SHF.L.U32 R3, R204, 0x1, RZ ;  /* 0x00000001cc037819 */ /* 0x000fe200000006ff */
[----:B------:R-:W-:Y:S01]  /*2f40*/  IMAD.SHL.U32 R0, R0, 0x2, RZ ;  /* 0x0000000200007824 */ /* 0x000fe200078e00ff */
[CC--:B------:R-:W-:Y:S02]  /*2f50*/  IADD3 R2, R213.reuse, R192.reuse, RZ ;  /* 0x000000c0d5027210 */ /* 0x0c0fe40007ffe0ff */
[C---:B------:R-:W-:Y:S02]  /*2f60*/  IADD3 R192, R213.reuse, R192, R214 ;  /* 0x000000c0d5c07210 */ /* 0x040fe40007ffe0d6 */
[----:B------:R-:W-:Y:S01]  /*2f70*/  SHF.L.U32 R201, R2, 0x1, RZ ;  /* 0x0000000102c97819 */ /* 0x000fe200000006ff */
[----:B------:R-:W-:Y:S01]  /*2f80*/  IMAD.U32 R2, RZ, RZ, UR4 ;  /* 0x00000004ff027e24 */ /* 0x000fe2000f8e00ff */
[----:B------:R-:W-:Y:S02]  /*2f90*/  SHF.L.U32 R203, R192, 0x1, RZ ;  /* 0x00000001c0cb7819 */ /* 0x000fe400000006ff */
[----:B------:R-:W-:Y:S01]  /*2fa0*/  ISETP.LE.AND P2, PT, R226, c[0x0][0x2a8], PT ;  /* 0x0000aa00e2007a0c */ /* 0x000fe20003f43270 */
[----:B------:R-:W-:Y:S01]  /*2fb0*/  IMAD R2, R2, 0x2000, R218 ;  /* 0x0000200002027824 */ /* 0x000fe200078e02da */
[----:B------:R-:W-:Y:S03]  /*2fc0*/  LDSM.16.M88.4 R16, [R209+0x80] ;  /* 0x00008000d110783b */ /* 0x000fe60000000200 */
[----:B------:R-:W-:Y:S03]  /*2fd0*/  IMAD.SHL.U32 R2, R2, 0x2, RZ ;  /* 0x0000000202027824 */ /* 0x000fe600078e00ff */
[----:B------:R-:W1:Y:S06]  /*2fe0*/  LDSM.16.M88.4 R32, [R3+0x10080] ;  /* 0x010080000320783b */ /* 0x000e6c0000000200 */
[----:B------:R-:W2:Y:S06]  /*2ff0*/  LDSM.16.M88.4 R28, [R3+0x11080] ;  /* 0x01108000031c783b */ /* 0x000eac0000000200 */
[----:B------:R-:W3:Y:S06]  /*3000*/  LDSM.16.M88.4 R36, [R209+0x2080] ;  /* 0x00208000d124783b */ /* 0x000eec0000000200 */
[----:B------:R-:W4:Y:S06]  /*3010*/  LDL R230, [R1+0xc] ;  /* 0x00000c0001e67983 */ /* 0x000f2c0000100800 */
[----:B------:R-:W-:Y:S06]  /*3020*/  LDSM.16.M88.4 R44, [R210+0x80] ;  /* 0x00008000d22c783b */ /* 0x000fec0000000200 */
[----:B------:R-:W5:Y:S06]  /*3030*/  LDL R229, [R1+0x8] ;  /* 0x0000080001e57983 */ /* 0x000f6c0000100800 */
[----:B------:R-:W3:Y:S01]  /*3040*/  LDSM.16.M88.4 R40, [R201+0x10080] ;  /* 0x01008000c928783b */ /* 0x000ee20000000200 */
[-C--:B-1----:R-:W-:Y:S05]  /*3050*/  HMMA.16816.F32.BF16 R4, R32, R16.reuse, RZ ;  /* 0x000000102004723c */ /* 0x082fea00000418ff */
[----:B------:R-:W4:Y:S03]  /*3060*/  LDL R227, [R1+0x14] ;  /* 0x0000140001e37983 */ /* 0x000f260000100800 */
[C---:B--2---:R-:W-:Y:S03]  /*3070*/  HMMA.16816.F32.BF16 R8, R28.reuse, R16, RZ ;  /* 0x000000101c08723c */ /* 0x044fe600000418ff */
[----:B------:R-:W1:Y:S06]  /*3080*/  LDSM.16.M88.4 R48, [R0+0x11080] ;  /* 0x011080000030783b */ /* 0x000e6c0000000200 */
[----:B------:R-:W2:Y:S01]  /*3090*/  LDSM.16.M88.4 R180, [R210+0x2080] ;  /* 0x00208000d2b4783b */ /* 0x000ea20000000200 */
[-C--:B------:R-:W-:Y:S05]  /*30a0*/  HMMA.16816.F32.BF16 R12, R28, R18.reuse, RZ ;  /* 0x000000121c0c723c */ /* 0x080fea00000418ff */
[----:B------:R-:W-:Y:S03]  /*30b0*/  LDSM.16.M88.4 R184, [R2+0x11080] ;  /* 0x0110800002b8783b */ /* 0x000fe60000000200 */
[C---:B------:R-:W-:Y:S03]  /*30c0*/  HMMA.16816.F32.BF16 R16, R32.reuse, R18, RZ ;  /* 0x000000122010723c */ /* 0x040fe600000418ff */
[----:B------:R-:W-:Y:S05]  /*30d0*/  LDSM.16.M88.4 R188, [R212+0x2080] ;  /* 0x00208000d4bc783b */ /* 0x000fea0000000200 */
[-C--:B---3--:R-:W-:Y:S01]  /*30e0*/  HMMA.16816.F32.BF16 R20, R32, R36.reuse, RZ ;  /* 0x000000242014723c */ /* 0x088fe200000418ff */
[----:B------:R-:W-:Y:S06]  /*30f0*/  LDSM.16.M88.4 R192, [R211+0x80] ;  /* 0x00008000d3c0783b */ /* 0x000fec0000000200 */
[----:B------:R-:W3:Y:S01]  /*3100*/  LDL R205, [R1+0x30] ;  /* 0x0000300001cd7983 */ /* 0x000ee20000100800 */
[C---:B------:R-:W-:Y:S07]  /*3110*/  HMMA.16816.F32.BF16 R24, R28.reuse, R36, RZ ;  /* 0x000000241c18723c */ /* 0x040fee00000418ff */
[----:B------:R-:W-:Y:S01]  /*3120*/  IMAD.U32 R36, RZ, RZ, UR4 ;  /* 0x00000004ff247e24 */ /* 0x000fe2000f8e00ff */
[-C--:B------:R-:W-:Y:S04]  /*3130*/  HMMA.16816.F32.BF16 R28, R28, R38.reuse, RZ ;  /* 0x000000261c1c723c */ /* 0x080fe800000418ff */
[----:B------:R-:W-:Y:S04]  /*3140*/  LEA R36, R36, R214, 0xd ;  /* 0x000000d624247211 */ /* 0x000fe800078e68ff */
[----:B------:R-:W-:Y:S04]  /*3150*/  HMMA.16816.F32.BF16 R32, R32, R38, RZ ;  /* 0x000000262020723c */ /* 0x000fe800000418ff */
[----:B------:R-:W-:Y:S04]  /*3160*/  IADD3 R36, R213, R36, RZ ;  /* 0x00000024d5247210 */ /* 0x000fe80007ffe0ff */
[-C--:B------:R-:W-:Y:S05]  /*3170*/  HMMA.16816.F32.BF16 R4, R40, R44.reuse, R4 ;  /* 0x0000002c2804723c */ /* 0x080fea0000041804 */
[----:B------:R-:W-:Y:S03]  /*3180*/  SHF.L.U32 R202, R36, 0x1, RZ ;  /* 0x0000000124ca7819 */ /* 0x000fe600000006ff */
[C---:B-1----:R-:W-:Y:S02]  /*3190*/  HMMA.16816.F32.BF16 R8, R48.reuse, R44, R8 ;  /* 0x0000002c3008723c */ /* 0x042fe40000041808 */
[----:B------:R-:W-:Y:S06]  /*31a0*/  LDSM.16.M88.4 R36, [R202+0x10080] ;  /* 0x01008000ca24783b */ /* 0x000fec0000000200 */
[-C--:B------:R-:W-:Y:S08]  /*31b0*/  HMMA.16816.F32.BF16 R12, R48, R46.reuse, R12 ;  /* 0x0000002e300c723c */ /* 0x080ff0000004180c */
[C---:B------:R-:W-:Y:S01]  /*31c0*/  HMMA.16816.F32.BF16 R16, R40.reuse, R46, R16 ;  /* 0x0000002e2810723c */ /* 0x040fe20000041810 */
[----:B------:R-:W1:Y:S07]  /*31d0*/  LDSM.16.M88.4 R44, [R212+0x80] ;  /* 0x00008000d42c783b */ /* 0x000e6e0000000200 */
[-C--:B--2---:R-:W-:Y:S08]  /*31e0*/  HMMA.16816.F32.BF16 R20, R40, R180.reuse, R20 ;  /* 0x000000b42814723c */ /* 0x084ff00000041814 */
[C---:B------:R-:W-:Y:S07]  /*31f0*/  HMMA.16816.F32.BF16 R24, R48.reuse, R180, R24 ;  /* 0x000000b43018723c */ /* 0x040fee0000041818 */
[----:B------:R-:W-:Y:S01]  /*3200*/  MOV R180, UR4 ;  /* 0x0000000400b47c02 */ /* 0x000fe20008000f00 */
[-C--:B------:R-:W-:Y:S01]  /*3210*/  HMMA.16816.F32.BF16 R28, R48, R182.reuse, R28 ;  /* 0x000000b6301c723c */ /* 0x080fe2000004181c */
[----:B------:R-:W2:Y:S03]  /*3220*/  LDSM.16.M88.4 R48, [R203+0x10080] ;  /* 0x01008000cb30783b */ /* 0x000ea60000000200 */
[----:B------:R-:W-:Y:S04]  /*3230*/  IMAD R180, R180, 0x2000, R219 ;  /* 0x00002000b4b47824 */ /* 0x000fe800078e02db */
[----:B------:R-:W-:Y:S01]  /*3240*/  HMMA.16816.F32.BF16 R32, R40, R182, R32 ;  /* 0x000000b62820723c */ /* 0x000fe20000041820 */
[----:B------:R-:W-:Y:S03]  /*3250*/  LDSM.16.M88.4 R40, [R211+0x2080] ;  /* 0x00208000d328783b */ /* 0x000fe60000000200 */
[----:B------:R-:W-:Y:S03]  /*3260*/  IMAD.SHL.U32 R200, R180, 0x2, RZ ;  /* 0x00000002b4c87824 */ /* 0x000fe600078e00ff */
[----:B------:R-:W-:Y:S01]  /*3270*/  LDSM.16.M88.4 R180, [R209+0x4080] ;  /* 0x00408000d1b4783b */ /* 0x000fe20000000200 */
[-C--:B-1----:R-:W-:Y:S05]  /*3280*/  HMMA.16816.F32.BF16 R4, R36, R44.reuse, R4 ;  /* 0x0000002c2404723c */ /* 0x082fea0000041804 */
[----:B------:R-:W1:Y:S03]  /*3290*/  LDSM.16.M88.4 R196, [R200+0x11080] ;  /* 0x01108000c8c4783b */ /* 0x000e660000000200 */
[C---:B------:R-:W-:Y:S08]  /*32a0*/  HMMA.16816.F32.BF16 R8, R184.reuse, R44, R8 ;  /* 0x0000002cb808723c */ /* 0x040ff00000041808 */
[-C--:B------:R-:W-:Y:S08]  /*32b0*/  HMMA.16816.F32.BF16 R12, R184, R46.reuse, R12 ;  /* 0x0000002eb80c723c */ /* 0x080ff0000004180c */
[C---:B------:R-:W-:Y:S01]  /*32c0*/  HMMA.16816.F32.BF16 R16, R36.reuse, R46, R16 ;  /* 0x0000002e2410723c */ /* 0x040fe20000041810 */
[----:B------:R-:W1:Y:S07]  /*32d0*/  LDSM.16.M88.4 R44, [R3+0x12080] ;  /* 0x01208000032c783b */ /* 0x000e6e0000000200 */
[-C--:B------:R-:W-:Y:S08]  /*32e0*/  HMMA.16816.F32.BF16 R20, R36, R188.reuse, R20 ;  /* 0x000000bc2414723c */ /* 0x080ff00000041814 */
[C---:B------:R-:W-:Y:S08]  /*32f0*/  HMMA.16816.F32.BF16 R24, R184.reuse, R188, R24 ;  /* 0x000000bcb818723c */ /* 0x040ff00000041818 */
[-C--:B------:R-:W-:Y:S01]  /*3300*/  HMMA.16816.F32.BF16 R28, R184, R190.reuse, R28 ;  /* 0x000000beb81c723c */ /* 0x080fe2000004181c */
[----:B------:R-:W1:Y:S07]  /*3310*/  LDSM.16.M88.4 R184, [R3+0x13080] ;  /* 0x0130800003b8783b */ /* 0x000e6e0000000200 */
[----:B------:R-:W-:Y:S01]  /*3320*/  HMMA.16816.F32.BF16 R32, R36, R190, R32 ;  /* 0x000000be2420723c */ /* 0x000fe20000041820 */
[----:B------:R-:W5:Y:S06]  /*3330*/  LDSM.16.M88.4 R36, [R209+0x6080] ;  /* 0x00608000d124783b */ /* 0x000f6c0000000200 */
[----:B------:R-:W-:Y:S01]  /*3340*/  LDSM.16.M88.4 R188, [R0+0x12080] ;  /* 0x0120800000bc783b */ /* 0x000fe20000000200 */
[-C--:B--2---:R-:W-:Y:S08]  /*3350*/  HMMA.16816.F32.BF16 R4, R48, R192.reuse, R4 ;  /* 0x000000c03004723c */ /* 0x084ff00000041804 */
[C---:B-1----:R-:W-:Y:S08]  /*3360*/  HMMA.16816.F32.BF16 R8, R196.reuse, R192, R8 ;  /* 0x000000c0c408723c */ /* 0x042ff00000041808 */
        /* <DEDUP_REMOVED lines=10> */
[-C--:B------:R-:W-:Y:S08]  /*3410*/  HMMA.16816.F32.BF16 R4, R44, R180.reuse, R4 ;  /* 0x000000b42c04723c */ /* 0x080ff00000041804 */
[C---:B------:R-:W-:Y:S01]  /*3420*/  HMMA.16816.F32.BF16 R8, R184.reuse, R180, R8 ;  /* 0x000000b4b808723c */ /* 0x040fe20000041808 */
[----:B--2---:R-:W-:Y:S07]  /*3430*/  IMAD.U32 R0, RZ, RZ, UR16 ;  /* 0x00000010ff007e24 */ /* 0x004fee000f8e00ff */
[-C--:B------:R-:W-:Y:S08]  /*3440*/  HMMA.16816.F32.BF16 R12, R184, R182.reuse, R12 ;  /* 0x000000b6b80c723c */ /* 0x080ff0000004180c */
[C---:B------:R-:W-:Y:S01]  /*3450*/  HMMA.16816.F32.BF16 R16, R44.reuse, R182, R16 ;  /* 0x000000b62c10723c */ /* 0x040fe20000041810 */
[----:B------:R-:W2:Y:S07]  /*3460*/  LDSM.16.M88.4 R180, [R212+0x4080] ;  /* 0x00408000d4b4783b */ /* 0x000eae0000000200 */
[-C--:B-----5:R-:W-:Y:S08]  /*3470*/  HMMA.16816.F32.BF16 R20, R44, R36.reuse, R20 ;  /* 0x000000242c14723c */ /* 0x0a0ff00000041814 */
[C---:B------:R-:W-:Y:S08]  /*3480*/  HMMA.16816.F32.BF16 R24, R184.reuse, R36, R24 ;  /* 0x00000024b818723c */ /* 0x040ff00000041818 */
[-C--:B------:R-:W-:Y:S01]  /*3490*/  HMMA.16816.F32.BF16 R28, R184, R38.reuse, R28 ;  /* 0x00000026b81c723c */ /* 0x080fe2000004181c */
[----:B------:R-:W5:Y:S07]  /*34a0*/  LDSM.16.M88.4 R184, [R2+0x13080] ;  /* 0x0130800002b8783b */ /* 0x000f6e0000000200 */
[----:B------:R-:W-:Y:S01]  /*34b0*/  HMMA.16816.F32.BF16 R32, R44, R38, R32 ;  /* 0x000000262c20723c */ /* 0x000fe20000041820 */
[----:B------:R-:W2:Y:S06]  /*34c0*/  LDSM.16.M88.4 R36, [R212+0x6080] ;  /* 0x00608000d424783b */ /* 0x000eac0000000200 */
[----:B------:R-:W-:Y:S01]  /*34d0*/  LDSM.16.M88.4 R44, [R211+0x4080] ;  /* 0x00408000d32c783b */ /* 0x000fe20000000200 */
[-C--:B-1----:R-:W-:Y:S08]  /*34e0*/  HMMA.16816.F32.BF16 R4, R188, R192.reuse, R4 ;  /* 0x000000c0bc04723c */ /* 0x082ff00000041804 */
[C---:B------:R-:W-:Y:S08]  /*34f0*/  HMMA.16816.F32.BF16 R8, R196.reuse, R192, R8 ;  /* 0x000000c0c408723c */ /* 0x040ff00000041808 */
[-C--:B------:R-:W-:Y:S04]  /*3500*/  HMMA.16816.F32.BF16 R12, R196, R194.reuse, R12 ;  /* 0x000000c2c40c723c */ /* 0x080fe8000004180c */
[----:B---3--:R-:W-:Y:S01]  /*3510*/  IMAD R228, R228, 0x40, R205 ;  /* 0x00000040e4e47824 */ /* 0x008fe200078e02cd */
[----:B------:R-:W-:Y:S03]  /*3520*/  LEA R0, R0, R205, 0x6 ;  /* 0x000000cd00007211 */ /* 0x000fe600078e30ff */
[C---:B------:R-:W-:Y:S01]  /*3530*/  HMMA.16816.F32.BF16 R16, R188.reuse, R194, R16 ;  /* 0x000000c2bc10723c */ /* 0x040fe20000041810 */
[----:B------:R-:W-:Y:S03]  /*3540*/  LDSM.16.M88.4 R192, [R211+0x6080] ;  /* 0x00608000d3c0783b */ /* 0x000fe60000000200 */
[----:B----4-:R-:W-:Y:S01]  /*3550*/  IMAD.IADD R205, R230, 0x1, R0 ;  /* 0x00000001e6cd7824 */ /* 0x010fe200078e0200 */
[----:B------:R-:W-:Y:S02]  /*3560*/  IADD3 R208, R229, R0, RZ ;  /* 0x00000000e5d07210 */ /* 0x000fe40007ffe0ff */
[----:B------:R-:W-:Y:S01]  /*3570*/  LDS R225, [R228.X4+0x20080] ;  /* 0x02008000e4e17984 */ /* 0x000fe20000004800 */
[-C--:B------:R-:W-:Y:S04]  /*3580*/  HMMA.16816.F32.BF16 R20, R188, R40.reuse, R20 ;  /* 0x00000028bc14723c */ /* 0x080fe80000041814 */
[----:B------:R-:W-:Y:S01]  /*3590*/  IMNMX R205, R227, R205, PT ;  /* 0x000000cde3cd7217 */ /* 0x000fe20003800200 */
[----:B------:R-:W-:Y:S03]  /*35a0*/  LDS R222, [R228.X4+0x200a0] ;  /* 0x0200a000e4de7984 */ /* 0x000fe60000004800 */
[C---:B------:R-:W-:Y:S03]  /*35b0*/  HMMA.16816.F32.BF16 R24, R196.reuse, R40, R24 ;  /* 0x00000028c418723c */ /* 0x040fe60000041818 */
[----:B------:R-:W-:Y:S05]  /*35c0*/  LDS R223, [R228.X4+0x20100] ;  /* 0x02010000e4df7984 */ /* 0x000fea0000004800 */
[-C--:B------:R-:W-:Y:S01]  /*35d0*/  HMMA.16816.F32.BF16 R28, R196, R42.reuse, R28 ;  /* 0x0000002ac41c723c */ /* 0x080fe2000004181c */
[----:B------:R-:W-:Y:S07]  /*35e0*/  LDS R224, [R228.X4+0x20120] ;  /* 0x02012000e4e07984 */ /* 0x000fee0000004800 */
[----:B------:R-:W-:Y:S01]  /*35f0*/  HMMA.16816.F32.BF16 R32, R188, R42, R32 ;  /* 0x0000002abc20723c */ /* 0x000fe20000041820 */
[----:B------:R-:W1:Y:S06]  /*3600*/  LDSM.16.M88.4 R40, [R200+0x12080] ;  /* 0x01208000c828783b */ /* 0x000e6c0000000200 */
[----:B------:R-:W3:Y:S01]  /*3610*/  LDSM.16.M88.4 R188, [R200+0x13080] ;  /* 0x01308000c8bc783b */ /* 0x000ee20000000200 */
[-C--:B--2---:R-:W-:Y:S08]  /*3620*/  HMMA.16816.F32.BF16 R4, R48, R180.reuse, R4 ;  /* 0x000000b43004723c */ /* 0x084ff00000041804 */
[C---:B-----5:R-:W-:Y:S08]  /*3630*/  HMMA.16816.F32.BF16 R8, R184.reuse, R180, R8 ;  /* 0x000000b4b808723c */ /* 0x060ff00000041808 */
[-C--:B------:R-:W-:Y:S08]  /*3640*/  HMMA.16816.F32.BF16 R12, R184, R182.reuse, R12 ;  /* 0x000000b6b80c723c */ /* 0x080ff0000004180c */
[C---:B------:R-:W-:Y:S08]  /*3650*/  HMMA.16816.F32.BF16 R16, R48.reuse, R182, R16 ;  /* 0x000000b63010723c */ /* 0x040ff00000041810 */
[-C--:B------:R-:W-:Y:S08]  /*3660*/  HMMA.16816.F32.BF16 R20, R48, R36.reuse, R20 ;  /* 0x000000243014723c */ /* 0x080ff00000041814 */
[C---:B------:R-:W-:Y:S08]  /*3670*/  HMMA.16816.F32.BF16 R24, R184.reuse, R36, R24 ;  /* 0x00000024b818723c */ /* 0x040ff00000041818 */
[-C--:B------:R-:W-:Y:S08]  /*3680*/  HMMA.16816.F32.BF16 R28, R184, R38.reuse, R28 ;  /* 0x00000026b81c723c */ /* 0x080ff0000004181c */
[----:B------:R-:W-:Y:S08]  /*3690*/  HMMA.16816.F32.BF16 R32, R48, R38, R32 ;  /* 0x000000263020723c */ /* 0x000ff00000041820 */
[-C--:B-1----:R-:W-:Y:S08]  /*36a0*/  HMMA.16816.F32.BF16 R4, R40, R44.reuse, R4 ;  /* 0x0000002c2804723c */ /* 0x082ff00000041804 */
[C---:B---3--:R-:W-:Y:S08]  /*36b0*/  HMMA.16816.F32.BF16 R8, R188.reuse, R44, R8 ;  /* 0x0000002cbc08723c */ /* 0x048ff00000041808 */
[-C--:B------:R-:W-:Y:S08]  /*36c0*/  HMMA.16816.F32.BF16 R12, R188, R46.reuse, R12 ;  /* 0x0000002ebc0c723c */ /* 0x080ff0000004180c */
[C---:B------:R-:W-:Y:S08]  /*36d0*/  HMMA.16816.F32.BF16 R16, R40.reuse, R46, R16 ;  /* 0x0000002e2810723c */ /* 0x040ff00000041810 */
[-C--:B------:R-:W-:Y:S08]  /*36e0*/  HMMA.16816.F32.BF16 R20, R40, R192.reuse, R20 ;  /* 0x000000c02814723c */ /* 0x080ff00000041814 */
[C---:B------:R-:W-:Y:S08]  /*36f0*/  HMMA.16816.F32.BF16 R24, R188.reuse, R192, R24 ;  /* 0x000000c0bc18723c */ /* 0x040ff00000041818 */
[-C--:B------:R-:W-:Y:S08]  /*3700*/  HMMA.16816.F32.BF16 R28, R188, R194.reuse, R28 ;  /* 0x000000c2bc1c723c */ /* 0x080ff0000004181c */
[----:B------:R-:W-:Y:S01]  /*3710*/  HMMA.16816.F32.BF16 R32, R40, R194, R32 ;  /* 0x000000c22820723c */ /* 0x000fe20000041820 */
[----:B------:R-:W-:-:S07]  /*3720*/  @!P2 BRA `(.L_x_1575) ;  /* 0x000001800000a947 */ /* 0x000fce0003800000 */
[----:B------:R-:W-:Y:S01]  /*3730*/  IADD3 R2, R0, UR5, RZ ;  /* 0x0000000500027c10 */ /* 0x000fe2000fffe0ff */
[----:B------:R-:W-:Y:S03]  /*3740*/  BSSY B0, `(.L_x_1576) ;  /* 0x000000e000007945 */ /* 0x000fe60003800000 */
        /* <DEDUP_REMOVED lines=9> */
.L_x_1577:
[----:B------:R-:W-:Y:S11]  /*37e0*/  ISETP.NE.AND P0, PT, R226, c[0x0][0x2a8], PT ;  /* 0x0000aa00e2007a0c */ /* 0x000ff60003f05270 */
[----:B------:R-:W-:Y:S02]  /*37f0*/  @!UPT UIADD3 URZ, URZ, URZ, URZ ;  /* 0x0000003f3f3ff290 */ /* 0x000fe4000fffe03f */
[----:B------:R-:W-:Y:S05]  /*3800*/  @P0 IMAD.HI.U32 R36, R2, c[0x0][0x2ac], RZ ;  /* 0x0000ab0002240a27 */ /* 0x000fea00078e00ff */
[----:B------:R-:W-:Y:S02]  /*3810*/  @P0 SHF.R.U32.HI R2, RZ, c[0x0][0x2b0], R36 ;  /* 0x0000ac00ff020a19 */ /* 0x000fe40000011624 */
.L_x_1578:
[----:B------:R-:W-:Y:S05]  /*3820*/  BSYNC B0 ;  /* 0x0000000000007941 */ /* 0x000fea0003800000 */
.L_x_1576:
[----:B------:R-:W2:Y:S01]  /*3830*/  LDL R36, [R1+0x10] ;  /* 0x0000100001247983 */ /* 0x000ea20000100800 */
[----:B------:R-:W-:Y:S04]  /*3840*/  IMAD.MOV.U32 R208, RZ, RZ, c[0x0][0x2a8] ;  /* 0x0000aa00ffd07624 */ /* 0x000fe800078e00ff */
[----:B------:R-:W-:Y:S02]  /*3850*/  IMAD R208, R2, R208, -UR11 ;  /* 0x8000000b02d07e24 */ /* 0x000fe4000f8e02d0 */
[----:B------:R-:W-:Y:S03]  /*3860*/  IMAD.IADD R2, R229, 0x1, R0 ;  /* 0x00000001e5027824 */ /* 0x000fe600078e0200 */
[----:B--2---:R-:W-:Y:S04]  /*3870*/  IADD3 R208, -R36, R208, RZ ;  /* 0x000000d024d07210 */ /* 0x004fe80007ffe1ff */
[----:B------:R-:W-:Y:S02]  /*3880*/  IADD3 R36, R208, c[0x0][0x2a8], RZ ;  /* 0x0000aa00d0247a10 */ /* 0x000fe40007ffe0ff */
[----:B------:R-:W-:Y:S02]  /*3890*/  IMNMX R208, R2, R208, !PT ;  /* 0x000000d002d07217 */ /* 0x000fe40007800200 */
[----:B------:R-:W-:Y:S02]  /*38a0*/  IMNMX R205, R205, R36, PT ;  /* 0x00000024cdcd7217 */ /* 0x000fe40003800200 */
.L_x_1575:
        /* <DEDUP_REMOVED lines=16> */
.L_x_1581:
[----:B------:R-:W-:Y:S11]  /*39b0*/  ISETP.NE.AND P0, PT, R226, c[0x0][0x2a8], PT ;  /* 0x0000aa00e2007a0c */ /* 0x000ff60003f05270 */
[----:B------:R-:W-:Y:S02]  /*39c0*/  @!UPT UIADD3 URZ, URZ, URZ, URZ ;  /* 0x0000003f3f3ff290 */ /* 0x000fe4000fffe03f */
[----:B------:R-:W-:Y:S05]  /*39d0*/  @P0 IMAD.HI.U32 R36, R2, c[0x0][0x2ac], RZ ;  /* 0x0000ab0002240a27 */ /* 0x000fea00078e00ff */
[----:B------:R-:W-:Y:S02]  /*39e0*/  @P0 SHF.R.U32.HI R2, RZ, c[0x0][0x2b0], R36 ;  /* 0x0000ac00ff020a19 */ /* 0x000fe40000011624 */
.L_x_1582:
[----:B------:R-:W-:Y:S05]  /*39f0*/  BSYNC B0 ;  /* 0x0000000000007941 */ /* 0x000fea0003800000 */
.L_x_1580:
[----:B------:R-:W2:Y:S01]  /*3a00*/  LDL R37, [R1+0x10] ;  /* 0x0000100001257983 */ /* 0x000ea20000100800 */
[----:B------:R-:W-:Y:S04]  /*3a10*/  IMAD.MOV.U32 R36, RZ, RZ, c[0x0][0x2a8] ;  /* 0x0000aa00ff247624 */ /* 0x000fe800078e00ff */
[----:B------:R-:W-:Y:S04]  /*3a20*/  IMAD R2, R2, R36, -UR11 ;  /* 0x8000000b02027e24 */ /* 0x000fe8000f8e0224 */
[----:B--2---:R-:W-:Y:S05]  /*3a30*/  IMAD.IADD R2, R2, 0x1, -R37 ;  /* 0x0000000102027824 */ /* 0x004fea00078e0a25 */
[----:B------:R-:W-:Y:S02]  /*3a40*/  IADD3 R36, R2, c[0x0][0x2a8], RZ ;  /* 0x0000aa0002247a10 */ /* 0x000fe40007ffe0ff */
[----:B------:R-:W-:Y:S02]  /*3a50*/  IMNMX R43, R43, R2, !PT ;  /* 0x000000022b2b7217 */ /* 0x000fe40007800200 */
[----:B------:R-:W-:Y:S02]  /*3a60*/  IMNMX R200, R200, R36, PT ;  /* 0x00000024c8c87217 */ /* 0x000fe40003800200 */
.L_x_1579:
        /* <DEDUP_REMOVED lines=16> */
.L_x_1585:
[----:B------:R-:W-:Y:S11]  /*3b70*/  ISETP.NE.AND P0, PT, R226, c[0x0][0x2a8], PT ;  /* 0x0000aa00e2007a0c */ /* 0x000ff60003f05270 */
[----:B------:R-:W-:Y:S02]  /*3b80*/  @!UPT UIADD3 URZ, URZ, URZ, URZ ;  /* 0x0000003f3f3ff290 */ /* 0x000fe4000fffe03f */
[----:B------:R-:W-:Y:S05]  /*3b90*/  @P0 IMAD.HI.U32 R36, R2, c[0x0][0x2ac], RZ ;  /* 0x0000ab0002240a27 */ /* 0x000fea00078e00ff */
[----:B------:R-:W-:Y:S02]  /*3ba0*/  @P0 SHF.R.U32.HI R2, RZ, c[0x0][0x2b0], R36 ;  /* 0x0000ac00ff020a19 */ /* 0x000fe40000011624 */
.L_x_1586:
[----:B------:R-:W-:Y:S05]  /*3bb0*/  BSYNC B0 ;  /* 0x0000000000007941 */ /* 0x000fea0003800000 */
.L_x_1584:
[----:B------:R-:W2:Y:S01]  /*3bc0*/  LDL R37, [R1+0x10] ;  /* 0x0000100001257983 */ /* 0x000ea20000100800 */
[----:B------:R-:W-:Y:S04]  /*3bd0*/  IMAD.MOV.U32 R36, RZ, RZ, c[0x0][0x2a8] ;  /* 0x0000aa00ff247624 */ /* 0x000fe800078e00ff */
[----:B------:R-:W-:Y:S04]  /*3be0*/  IMAD R2, R2, R36, -UR11 ;  /* 0x8000000b02027e24 */ /* 0x000fe8000f8e0224 */
[----:B--2---:R-:W-:Y:S05]  /*3bf0*/  IMAD.IADD R2, R2, 0x1, -R37 ;  /* 0x0000000102027824 */ /* 0x004fea00078e0a25 */
[----:B------:R-:W-:Y:S02]  /*3c00*/  IADD3 R36, R2, c[0x0][0x2a8], RZ ;  /* 0x0000aa0002247a10 */ /* 0x000fe40007ffe0ff */
[----:B------:R-:W-:Y:S02]  /*3c10*/  IMNMX R41, R41, R2, !PT ;  /* 0x0000000229297217 */ /* 0x000fe40007800200 */
[----:B------:R-:W-:Y:S02]  /*3c20*/  IMNMX R42, R42, R36, PT ;  /* 0x000000242a2a7217 */ /* 0x000fe40003800200 */
.L_x_1583:
        /* <DEDUP_REMOVED lines=16> */
.L_x_1589:
[----:B------:R-:W-:Y:S11]  /*3d30*/  ISETP.NE.AND P0, PT, R226, c[0x0][0x2a8], PT ;  /* 0x0000aa00e2007a0c */ /* 0x000ff60003f05270 */
[----:B------:R-:W-:Y:S02]  /*3d40*/  @!UPT UIADD3 URZ, URZ, URZ, URZ ;  /* 0x0000003f3f3ff290 */ /* 0x000fe4000fffe03f */
[----:B------:R-:W-:Y:S05]  /*3d50*/  @P0 IMAD.HI.U32 R36, R0, c[0x0][0x2ac], RZ ;  /* 0x0000ab0000240a27 */ /* 0x000fea00078e00ff */
[----:B------:R-:W-:Y:S02]  /*3d60*/  @P0 SHF.R.U32.HI R0, RZ, c[0x0][0x2b0], R36 ;  /* 0x0000ac00ff000a19 */ /* 0x000fe40000011624 */
.L_x_1590:
[----:B------:R-:W-:Y:S05]  /*3d70*/  BSYNC B0 ;  /* 0x0000000000007941 */ /* 0x000fea0003800000 */
.L_x_1588:
[----:B------:R-:W2:Y:S01]  /*3d80*/  LDL R37, [R1+0x10] ;  /* 0x0000100001257983 */ /* 0x000ea20000100800 */
[----:B------:R-:W-:Y:S04]  /*3d90*/  IMAD.MOV.U32 R36, RZ, RZ, c[0x0][0x2a8] ;  /* 0x0000aa00ff247624 */ /* 0x000fe800078e00ff */
[----:B------:R-:W-:Y:S04]  /*3da0*/  IMAD R0, R0, R36, -UR11 ;  /* 0x8000000b00007e24 */ /* 0x000fe8000f8e0224 */
[----:B--2---:R-:W-:Y:S05]  /*3db0*/  IMAD.IADD R0, R0, 0x1, -R37 ;  /* 0x0000000100007824 */ /* 0x004fea00078e0a25 */
[----:B------:R-:W-:Y:S02]  /*3dc0*/  IADD3 R36, R0, c[0x0][0x2a8], RZ ;  /* 0x0000aa0000247a10 */ /* 0x000fe40007ffe0ff */
[----:B------:R-:W-:Y:S02]  /*3dd0*/  IMNMX R2, R2, R0, !PT ;  /* 0x0000000002027217 */ /* 0x000fe40007800200 */
[----:B------:R-:W-:Y:S02]  /*3de0*/  IMNMX R40, R40, R36, PT ;  /* 0x0000002428287217 */ /* 0x000fe40003800200 */
.L_x_1587:
        /* <DEDUP_REMOVED lines=15> */
[----:B------:R-:W5:Y:S01]  /*3ee0*/  LDL.64 R238, [R1+0x28] ;  /* 0x0000280001ee7983 */ /* 0x000f620000100a00 */
[----:B------:R-:W-:Y:S02]  /*3ef0*/  ULDC.64 UR6, c[0x0][0x178] ;  /* 0x00005e0000067ab9 */ /* 0x000fe40000000a00 */
[----:B------:R-:W-:Y:S01]  /*3f00*/  UIMAD.WIDE.U32 UR24, UR19, UR6, URZ ;  /* 0x00000006131872a5 */ /* 0x000fe2000f8e003f */
[----:B----4-:R-:W4:Y:S01]  /*3f10*/  LDL R229, [R1+0x64] ;  /* 0x0000640001e57983 */ /* 0x010f220000100800 */
[----:B------:R-:W-:Y:S03]  /*3f20*/  USHF.R.S32.HI UR22, URZ, 0x1f, UR19 ;  /* 0x0000001f3f167899 */ /* 0x000fe60008011413 */
[----:B---3--:R-:W3:Y:S01]  /*3f30*/  LDL R234, [R1+0x34] ;  /* 0x0000340001ea7983 */ /* 0x008ee20000100800 */
[----:B------:R-:W-:Y:S02]  /*3f40*/  UIMAD UR22, UR22, UR6, URZ ;  /* 0x00000006161672a4 */ /* 0x000fe4000f8e023f */
[----:B------:R-:W-:Y:S01]  /*3f50*/  USHF.L.U32 UR6, UR24, 0x6, URZ ;  /* 0x0000000618067899 */ /* 0x000fe2000800063f */
[----:B--2---:R-:W2:Y:S01]  /*3f60*/  LDL.LU R231, [R1+0x4] ;  /* 0x0000040001e77983 */ /* 0x004ea20000300800 */
[----:B------:R-:W-:Y:S02]  /*3f70*/  UIMAD UR22, UR19, UR7, UR22 ;  /* 0x00000007131672a4 */ /* 0x000fe4000f8e0216 */
[----:B------:R-:W-:Y:S01]  /*3f80*/  UIMAD UR7, UR19, -0x40, UR10 ;  /* 0xffffffc0130778a4 */ /* 0x000fe2000f8e020a */
[----:B------:R-:W4:Y:S01]  /*3f90*/  LDL.64 R232, [R1+0x48] ;  /* 0x0000480001e87983 */ /* 0x000f220000100a00 */
[----:B------:R-:W-:Y:S03]  /*3fa0*/  UIADD3 UR22, UR25, UR22, URZ ;  /* 0x0000001619167290 */ /* 0x000fe6000fffe03f */
[----:B------:R-:W4:Y:S01]  /*3fb0*/  LDL R230, [R1+0x58] ;  /* 0x0000580001e67983 */ /* 0x000f220000100800 */
[----:B------:R-:W-:Y:S03]  /*3fc0*/  USHF.L.U64.HI UR22, UR24, 0x6, UR22 ;  /* 0x0000000618167899 */ /* 0x000fe60008010216 */
[----:B------:R-:W1:Y:S04]  /*3fd0*/  S2R R237, SR_TID.X ;  /* 0x0000000000ed7919 */ /* 0x000e680000002100 */
[----:B------:R-:W1:Y:S02]  /*3fe0*/  S2R R240, SR_TID.X ;  /* 0x0000000000f07919 */ /* 0x000e640000002100 */
[----:B-1----:R-:W-:Y:S04]  /*3ff0*/  SHF.R.S32.HI R237, RZ, 0x1f, R237 ;  /* 0x0000001fffed7819 */ /* 0x002fe800000114ed */
[----:B------:R-:W-:Y:S04]  /*4000*/  LEA.HI R237, R237, R240, RZ, 0x3 ;  /* 0x000000f0eded7211 */ /* 0x000fe800078f18ff */
[----:B------:R-:W-:Y:S02]  /*4010*/  SHF.R.S32.HI R237, RZ, 0x3, R237 ;  /* 0x00000003ffed7819 */ /* 0x000fe400000114ed */
[----:B-----5:R-:W-:Y:S04]  /*4020*/  IADD3 R3, P0, R238, UR6, RZ ;  /* 0x00000006ee037c10 */ /* 0x020fe8000ff1e0ff */
[----:B---3--:R-:W-:Y:S02]  /*4030*/  IADD3.X R204, R234, UR22, RZ, P0, !PT ;  /* 0x00000016eacc7c10 */ /* 0x008fe400087fe4ff */
[----:B------:R-:W-:Y:S02]  /*4040*/  LEA R226, P0, R3, c[0x0][0x160], 0x1 ;  /* 0x0000580003e27a11 */ /* 0x000fe400078008ff */
[----:B--2---:R-:W-:Y:S02]  /*4050*/  LOP3.LUT P3, RZ, R231, 0x2, RZ, 0xc0, !PT ;  /* 0x00000002e7ff7812 */ /* 0x004fe4000786c0ff */
[----:B------:R-:W-:Y:S01]  /*4060*/  LEA.HI.X R227, R3, c[0x0][0x164], R204, 0x1, P0 ;  /* 0x0000590003e37a11 */ /* 0x000fe200000f0ccc */
[----:B------:R-:W-:Y:S01]  /*4070*/  IMAD.U32 R3, RZ, RZ, UR21 ;  /* 0x00000015ff037e24 */ /* 0x000fe2000f8e00ff */
[----:B------:R-:W-:Y:S02]  /*4080*/  IADD3 R204, -R237, UR7, RZ ;  /* 0x00000007edcc7c10 */ /* 0x000fe4000fffe1ff */
[----:B------:R-:W-:Y:S01]  /*4090*/  LOP3.LUT R231, R231, 0xfffffff7, RZ, 0xc0, !PT ;  /* 0xfffffff7e7e77812 */ /* 0x000fe200078ec0ff */
[----:B----4-:R-:W-:Y:S01]  /*40a0*/  IMAD R3, R3, 0x4000, R229 ;  /* 0x0000400003037824 */ /* 0x010fe200078e02e5 */
[C---:B------:R-:W-:Y:S01]  /*40b0*/  ISETP.LT.OR P0, PT, R204.reuse, 0x1, P3 ;  /* 0x00000001cc00780c */ /* 0x040fe20001f01670 */
[----:B------:R-:W-:Y:S01]  /*40c0*/  IMAD.U32 R229, RZ, RZ, UR17 ;  /* 0x00000011ffe57e24 */ /* 0x000fe2000f8e00ff */
[----:B------:R-:W-:Y:S02]  /*40d0*/  @P1 LOP3.LUT R231, R231, 0x8, RZ, 0xfc, !PT ;  /* 0x00000008e7e71812 */ /* 0x000fe400078efcff */
[C---:B------:R-:W-:Y:S02]  /*40e0*/  ISETP.LT.OR P3, PT, R204.reuse, 0x21, P3 ;  /* 0x00000021cc00780c */ /* 0x040fe40001f61670 */
[----:B------:R-:W-:Y:S01]  /*40f0*/  LOP3.LUT P1, RZ, R231, 0x1, RZ, 0xc0, !PT ;  /* 0x00000001e7ff7812 */ /* 0x000fe2000782c0ff */
[----:B------:R1:W-:Y:S06]  /*4100*/  STL [R1+0x4], R231 ;  /* 0x000004e701007387 */ /* 0x0003ec0000100800 */
[----:B------:R-:W-:Y:S01]  /*4110*/  @!PT LDS RZ, [RZ] ;  /* 0x00000000fffff984 */ /* 0x000fe20000000800 */
[----:B------:R-:W-:Y:S01]  /*4120*/  @!PT LDS RZ, [RZ] ;  /* 0x00000000fffff984 */ /* 0x000fe20000000800 */
[----:B------:R-:W-:Y:S01]  /*4130*/  @!PT LDS RZ, [RZ] ;  /* 0x00000000fffff984 */ /* 0x000fe20000000800 */
[----:B------:R2:W-:Y:S01]  /*4140*/  LDGSTS.E.BYPASS.LTC128B.128 [R3], [R226.64], !P0 ;  /* 0x00000000e2037fae */ /* 0x0005e2000c101d4e */
[----:B------:R-:W-:Y:S11]  /*4150*/  ISETP.LT.OR P0, PT, R204, 0x1, P1 ;  /* 0x00000001cc00780c */ /* 0x000ff60000f01670 */
[----:B------:R-:W-:Y:S02]  /*4160*/  @!UPT UIADD3 URZ, URZ, URZ, URZ ;  /* 0x0000003f3f3ff290 */ /* 0x000fe4000fffe03f */
[----:B------:R2:W-:Y:S02]  /*4170*/  LDGSTS.E.BYPASS.LTC128B.128 [R3+0x2000], [R226.64+0x80], !P0 ;  /* 0x02000080e2037fae */ /* 0x0005e4000c101d4e */
[----:B--2---:R-:W-:Y:S05]  /*4180*/  IMAD.U32 R227, RZ, RZ, UR18 ;  /* 0x00000012ffe37e24 */ /* 0x004fea000f8e00ff */
[----:B------:R-:W-:Y:S04]  /*4190*/  IADD3 R227, P2, P0, R238, UR6, R227 ;  /* 0x00000006eee37c10 */ /* 0x000fe8000f85e0e3 */
[----:B------:R-:W-:Y:S02]  /*41a0*/  IADD3.X R229, R234, UR22, R229, P2, P0 ;  /* 0x00000016eae57c10 */ /* 0x000fe400097e04e5 */
[----:B------:R-:W-:Y:S02]  /*41b0*/  ISETP.LT.OR P2, PT, R204, 0x21, P1 ;  /* 0x00000021cc00780c */ /* 0x000fe40000f41670 */
[----:B------:R-:W-:Y:S02]  /*41c0*/  LEA R226, P0, R227, c[0x0][0x160], 0x1 ;  /* 0x00005800e3e27a11 */ /* 0x000fe400078008ff */
[----:B------:R-:W-:Y:S02]  /*41d0*/  LOP3.LUT P1, RZ, R231, 0x8, RZ, 0xc0, !PT ;  /* 0x00000008e7ff7812 */ /* 0x000fe4000782c0ff */
[----:B------:R-:W-:Y:S05]  /*41e0*/  LEA.HI.X R227, R227, c[0x0][0x164], R229, 0x1, P0 ;  /* 0x00005900e3e37a11 */ /* 0x000fea00000f0ce5 */
[----:B------:R2:W-:Y:S04]  /*41f0*/  LDGSTS.E.BYPASS.LTC128B.128 [R3+0x1000], [R226.64], !P3 ;  /* 0x01000000e2037fae */ /* 0x0005e8000d901d4e */
[----:B------:R2:W-:Y:S02]  /*4200*/  LDGSTS.E.BYPASS.LTC128B.128 [R3+0x3000], [R226.64+0x80], !P2 ;  /* 0x03000080e2037fae */ /* 0x0005e4000d101d4e */
[----:B--2---:R-:W-:Y:S05]  /*4210*/  IMAD.U32 R3, RZ, RZ, UR16 ;  /* 0x00000010ff037e24 */ /* 0x004fea000f8e00ff */
[----:B------:R-:W-:Y:S04]  /*4220*/  @!P4 LEA R3, R3, 0x40, 0x6 ;  /* 0x000000400303c811 */ /* 0x000fe800078e30ff */
[C---:B------:R-:W-:Y:S04]  /*4230*/  @!P4 IADD3 R204, P0, R3.reuse, R232, RZ ;  /* 0x000000e803ccc210 */ /* 0x040fe80007f1e0ff */
[----:B------:R-:W-:Y:S02]  /*4240*/  @!P4 LEA.HI.X.SX32 R3, R3, R230, 0x1, P0 ;  /* 0x000000e60303c211 */ /* 0x000fe400000f0eff */
[----:B------:R-:W2:Y:S01]  /*4250*/  S2R R230, SR_TID.X ;  /* 0x0000000000e67919 */ /* 0x000ea20000002100 */
[C---:B------:R-:W-:Y:S04]  /*4260*/  @!P4 LEA R226, P0, R204.reuse, c[0x0][0x258], 0x2 ;  /* 0x00009600cce2ca11 */ /* 0x040fe800078010ff */
[----:B------:R-:W-:Y:S01]  /*4270*/  @!P4 LEA.HI.X R227, R204, c[0x0][0x25c], R3, 0x2, P0 ;  /* 0x00009700cce3ca11 */ /* 0x000fe200000f1403 */
[----:B------:R-:W-:Y:S02]  /*4280*/  IMAD.U32 R3, RZ, RZ, UR21 ;  /* 0x00000015ff037e24 */ /* 0x000fe4000f8e00ff */
[----:B--2---:R-:W-:Y:S04]  /*4290*/  IMAD.SHL.U32 R230, R230, 0x4, RZ ;  /* 0x00000004e6e67824 */ /* 0x004fe800078e00ff */
[----:B------:R-:W-:Y:S04]  /*42a0*/  @!P4 IMAD R3, R3, 0x40, R230 ;  /* 0x000000400303c824 */ /* 0x000fe800078e02e6 */
[----:B------:R-:W-:Y:S05]  /*42b0*/  @!P4 IMAD.SHL.U32 R3, R3, 0x4, RZ ;  /* 0x000000040303c824 */ /* 0x000fea00078e00ff */
[----:B------:R1:W-:Y:S02]  /*42c0*/  @!P4 LDGSTS.E.BYPASS.LTC128B.128 [R3+0x20080], [R226.64] ;  /* 0x20080000e203cfae */ /* 0x0003e4000b901d4e */
.L_x_1591:
        /* <DEDUP_REMOVED lines=95> */
[C---:B------:R-:W-:Y:S01]  /*48c0*/  ISETP.LT.OR P0, PT, R200.reuse, 0x2, P0 ;  /* 0x00000002c800780c */ /* 0x040fe20000701670 */
[----:B------:R-:W-:Y:S03]  /*48d0*/  FFMA.FTZ R223, R3, c[0x0][0x29c], -R223 ;  /* 0x0000a70003df7a23 */ /* 0x000fe600000108df */
[----:B------:R-:W-:Y:S02]  /*48e0*/  FSEL R7, R7, -INF , !P0 ;  /* 0xff80000007077808 */ /* 0x000fe40004000000 */
[----:B------:R-:W-:Y:S01]  /*48f0*/  PLOP3.LUT P0, PT, PT, PT, UP4, 0x80, 0x0 ;  /* 0x000000000000781c */ /* 0x000fe20003f0f048 */
[----:B------:R-:W-:Y:S02]  /*4900*/  MUFU.EX2 R223, R223 ;  /* 0x000000df00df7308 */ /* 0x000fe40000000800 */
        /* <DEDUP_REMOVED lines=33> */
[C---:B------:R-:W-:Y:S03]  /*4b20*/  ISETP.GT.AND P0, PT, R208.reuse, 0x1, P0 ;  /* 0x00000001d000780c */ /* 0x040fe60000704270 */
[----:B------:R-:W-:Y:S01]  /*4b30*/  HMMA.16816.F32.BF16 R48, R48, R182, RZ ;  /* 0x000000b63030723c */ /* 0x000fe200000418ff */
[----:B------:R-:W-:Y:S01]  /*4b40*/  LDSM.16.M88.4 R180, [R202+0x1b080] ;  /* 0x01b08000cab4783b */ /* 0x000fe20000000200 */
[----:B------:R-:W-:Y:S01]  /*4b50*/  ISETP.LT.OR P0, PT, R205, 0x2, P0 ;  /* 0x00000002cd00780c */ /* 0x000fe20000701670 */
[----:B------:R-:W-:Y:S03]  /*4b60*/  MUFU.EX2 R222, R222 ;  /* 0x000000de00de7308 */ /* 0x000fe60000000800 */
[----:B------:R-:W-:Y:S02]  /*4b70*/  FSEL R3, R5, -INF , !P0 ;  /* 0xff80000005037808 */ /* 0x000fe40004000000 */
[-C--:B------:R-:W-:Y:S01]  /*4b80*/  HMMA.16816.F32.BF16 R8, R184, R188.reuse, R8 ;  /* 0x000000bcb808723c */ /* 0x080fe20000041808 */
[----:B------:R-:W-:Y:S04]  /*4b90*/  PLOP3.LUT P0, PT, PT, PT, UP4, 0x80, 0x0 ;  /* 0x000000000000781c */ /* 0x000fe80003f0f048 */
[----:B------:R-:W-:Y:S03]  /*4ba0*/  ISETP.GT.AND P0, PT, R208, RZ, P0 ;  /* 0x000000ffd000720c */ /* 0x000fe60000704270 */
[C---:B------:R-:W-:Y:S04]  /*4bb0*/  HMMA.16816.F32.BF16 R12, R192.reuse, R188, R12 ;  /* 0x000000bcc00c723c */ /* 0x040fe8000004180c */
[C---:B------:R-:W-:Y:S04]  /*4bc0*/  ISETP.LT.OR P0, PT, R205.reuse, 0x1, P0 ;  /* 0x00000001cd00780c */ /* 0x040fe80000701670 */
[-C--:B------:R-:W-:Y:S04]  /*4bd0*/  HMMA.16816.F32.BF16 R24, R192, R190.reuse, R24 ;  /* 0x000000bec018723c */ /* 0x080fe80000041818 */
[----:B------:R-:W-:Y:S02]  /*4be0*/  FSEL R200, R4, -INF , !P0 ;  /* 0xff80000004c87808 */ /* 0x000fe40004000000 */
[----:B------:R-:W-:Y:S02]  /*4bf0*/  PLOP3.LUT P0, PT, PT, PT, UP4, 0x80, 0x0 ;  /* 0x000000000000781c */ /* 0x000fe40003f0f048 */
[C---:B------:R-:W-:Y:S01]  /*4c00*/  HMMA.16816.F32.BF16 R28, R184.reuse, R190, R28 ;  /* 0x000000beb81c723c */ /* 0x040fe2000004181c */
[----:B------:R-:W-:Y:S03]  /*4c10*/  MUFU.EX2 R190, R246 ;  /* 0x000000f600be7308 */ /* 0x000fe60000000800 */
[----:B------:R-:W-:Y:S04]  /*4c20*/  ISETP.GT.AND P0, PT, R208, 0x20, P0 ;  /* 0x00000020d000780c */ /* 0x000fe80000704270 */
[-C--:B------:R-:W-:Y:S03]  /*4c30*/  HMMA.16816.F32.BF16 R36, R184, R196.reuse, R36 ;  /* 0x000000c4b824723c */ /* 0x080fe60000041824 */
[C---:B------:R-:W-:Y:S04]  /*4c40*/  ISETP.LT.OR P0, PT, R205.reuse, 0x21, P0 ;  /* 0x00000021cd00780c */ /* 0x040fe80000701670 */
[----:B------:R-:W-:Y:S01]  /*4c50*/  FSEL R204, R16, -INF , !P0 ;  /* 0xff80000010cc7808 */ /* 0x000fe20004000000 */
[C---:B------:R-:W-:Y:S01]  /*4c60*/  HMMA.16816.F32.BF16 R40, R192.reuse, R196, R40 ;  /* 0x000000c4c028723c */ /* 0x040fe20000041828 */
[----:B------:R-:W-:Y:S01]  /*4c70*/  PLOP3.LUT P0, PT, PT, PT, UP4, 0x80, 0x0 ;  /* 0x000000000000781c */ /* 0x000fe20003f0f048 */
[----:B------:R-:W-:Y:S03]  /*4c80*/  MUFU.EX2 R196, R233 ;  /* 0x000000e900c47308 */ /* 0x000fe60000000800 */
[C---:B------:R-:W-:Y:S03]  /*4c90*/  ISETP.GT.AND P0, PT, R208.reuse, 0x21, P0 ;  /* 0x00000021d000780c */ /* 0x040fe60000704270 */
[-C--:B------:R-:W-:Y:S03]  /*4ca0*/  HMMA.16816.F32.BF16 R44, R192, R198.reuse, R44 ;  /* 0x000000c6c02c723c */ /* 0x080fe6000004182c */
[----:B------:R-:W-:Y:S01]  /*4cb0*/  ISETP.LT.OR P0, PT, R205, 0x22, P0 ;  /* 0x00000022cd00780c */ /* 0x000fe20000701670 */
[----:B------:R-:W-:Y:S03]  /*4cc0*/  MUFU.EX2 R193, R245 ;  /* 0x000000f500c17308 */ /* 0x000fe60000000800 */
[----:B------:R-:W-:Y:S01]  /*4cd0*/  FSEL R226, R17, -INF , !P0 ;  /* 0xff80000011e27808 */ /* 0x000fe20004000000 */
[----:B------:R-:W-:Y:S01]  /*4ce0*/  HMMA.16816.F32.BF16 R48, R184, R198, R48 ;  /* 0x000000c6b830723c */ /* 0x000fe20000041830 */
[----:B------:R-:W-:Y:S01]  /*4cf0*/  PLOP3.LUT P0, PT, PT, PT, UP4, 0x80, 0x0 ;  /* 0x000000000000781c */ /* 0x000fe20003f0f048 */
[----:B------:R-:W-:Y:S03]  /*4d00*/  LDSM.16.M88.4 R16, [R212+0x8080] ;  /* 0x00808000d410783b */ /* 0x000fe60000000200 */
[----:B------:R-:W-:Y:S01]  /*4d10*/  ISETP.GT.AND P0, PT, R208, 0x40, P0 ;  /* 0x00000040d000780c */ /* 0x000fe20000704270 */
[----:B------:R-:W-:Y:S03]  /*4d20*/  MUFU.EX2 R186, R242 ;  /* 0x000000f200ba7308 */ /* 0x000fe60000000800 */
[C---:B------:R-:W-:Y:S04]  /*4d30*/  ISETP.LT.OR P0, PT, R205.reuse, 0x41, P0 ;  /* 0x00000041cd00780c */ /* 0x040fe80000701670 */
[----:B------:R-:W-:Y:S02]  /*4d40*/  FSEL R227, R20, -INF , !P0 ;  /* 0xff80000014e37808 */ /* 0x000fe40004000000 */
[----:B------:R-:W-:Y:S01]  /*4d50*/  PLOP3.LUT P0, PT, PT, PT, UP4, 0x80, 0x0 ;  /* 0x000000000000781c */ /* 0x000fe20003f0f048 */
[----:B------:R-:W-:Y:S03]  /*4d60*/  MUFU.EX2 R195, R244 ;  /* 0x000000f400c37308 */ /* 0x000fe60000000800 */
[C---:B------:R-:W-:Y:S04]  /*4d70*/  ISETP.GT.AND P0, PT, R208.reuse, 0x41, P0 ;  /* 0x00000041d000780c */ /* 0x040fe80000704270 */
[----:B------:R-:W-:Y:S03]  /*4d80*/  ISETP.LT.OR P0, PT, R205, 0x42, P0 ;  /* 0x00000042cd00780c */ /* 0x000fe60000701670 */
[----:B------:R-:W-:Y:S01]  /*4d90*/  MUFU.EX2 R184, R247 ;  /* 0x000000f700b87308 */ /* 0x000fe20000000800 */
[----:B------:R-:W-:Y:S02]  /*4da0*/  FSEL R229, R21, -INF , !P0 ;  /* 0xff80000015e57808 */ /* 0x000fe40004000000 */
[----:B------:R-:W-:Y:S01]  /*4db0*/  PLOP3.LUT P0, PT, PT, PT, UP4, 0x80, 0x0 ;  /* 0x000000000000781c */ /* 0x000fe20003f0f048 */
[----:B------:R-:W-:Y:S03]  /*4dc0*/  LDSM.16.M88.4 R20, [R202+0x19080] ;  /* 0x01908000ca14783b */ /* 0x000fe60000000200 */
[----:B------:R-:W-:Y:S03]  /*4dd0*/  ISETP.GT.AND P0, PT, R208, 0x60, P0 ;  /* 0x00000060d000780c */ /* 0x000fe60000704270 */
[----:B------:R-:W-:Y:S01]  /*4de0*/  MUFU.EX2 R185, R251 ;  /* 0x000000fb00b97308 */ /* 0x000fe20000000800 */
[C---:B------:R-:W-:Y:S04]  /*4df0*/  ISETP.LT.OR P0, PT, R205.reuse, 0x61, P0 ;  /* 0x00000061cd00780c */ /* 0x040fe80000701670 */
[----:B------:R-:W-:Y:S02]  /*4e00*/  FSEL R230, R32, -INF , !P0 ;  /* 0xff80000020e67808 */ /* 0x000fe40004000000 */
[----:B------:R-:W-:Y:S03]  /*4e10*/  PLOP3.LUT P0, PT, PT, PT, UP4, 0x80, 0x0 ;  /* 0x000000000000781c */ /* 0x000fe60003f0f048 */
[----:B------:R-:W-:Y:S01]  /*4e20*/  MUFU.EX2 R199, R231 ;  /* 0x000000e700c77308 */ /* 0x000fe20000000800 */
[----:B------:R-:W-:Y:S01]  /*4e30*/  ISETP.GT.AND P0, PT, R208, 0x61, P0 ;  /* 0x00000061d000780c */ /* 0x000fe20000704270 */
[----:B------:R-:W-:Y:S02]  /*4e40*/  IMAD.MOV.U32 R208, RZ, RZ, R6 ;  /* 0x000000ffffd07224 */ /* 0x000fe400078e0006 */
[----:B------:R-:W1:Y:S01]  /*4e50*/  LDSM.16.M88.4 R4, [R202+0x18080] ;  /* 0x01808000ca04783b */ /* 0x000e620000000200 */
[----:B------:R-:W-:Y:S04]  /*4e60*/  ISETP.LT.OR P0, PT, R205, 0x62, P0 ;  /* 0x00000062cd00780c */ /* 0x000fe80000701670 */
[----:B------:R-:W-:Y:S01]  /*4e70*/  FSEL R205, R33, -INF , !P0 ;  /* 0xff80000021cd7808 */ /* 0x000fe20004000000 */
[----:B------:R-:W-:Y:S01]  /*4e80*/  MUFU.EX2 R194, R252 ;  /* 0x000000fc00c27308 */ /* 0x000fe20000000800 */
[----:B------:R-:W-:Y:S01]  /*4e90*/  PLOP3.LUT P0, PT, PT, PT, UP0, 0x80, 0x0 ;  /* 0x000000000000781c */ /* 0x000fe20003f0f008 */
[----:B------:R-:W2:Y:S08]  /*4ea0*/  LDSM.16.M88.4 R32, [R212+0xa080] ;  /* 0x00a08000d420783b */ /* 0x000eb00000000200 */
        /* <DEDUP_REMOVED lines=38> */
[--C-:B-1----:R-:W-:Y:S02]  /*5110*/  FFMA.FTZ R0, R204, c[0x0][0x29c], -R225.reuse ;  /* 0x0000a700cc007a23 */ /* 0x102fe400000108e1 */
[----:B------:R-:W-:Y:S02]  /*5120*/  IMAD.SHL.U32 R204, R213, 0x2, RZ ;  /* 0x00000002d5cc7824 */ /* 0x000fe400078e00ff */
        /* <DEDUP_REMOVED lines=125> */
[----:B------:R-:W-:Y:S01]  /*5900*/  STS [R236+0x21880], R3 ;  /* 0x02188003ec007388 */ /* 0x000fe20000000800 */
        /* <DEDUP_REMOVED lines=23> */
[----:B------:R3:W-:Y:S01]  /*5a80*/  STS [R236+0x23480], R4 ;  /* 0x02348004ec007388 */ /* 0x0007e20000000800 */
[----:B-1----:R-:W-:Y:S01]  /*5a90*/  F2FP.BF16.PACK_AB R2, R30, R31 ;  /* 0x0000001f1e02723e */ /* 0x002fe200000010ff */
[----:B------:R-:W-:Y:S01]  /*5aa0*/  FMUL.FTZ R40, R199, R40 ;  /* 0x00000028c7287220 */ /* 0x000fe20000410000 */
[----:B------:R-:W-:Y:S01]  /*5ab0*/  F2FP.BF16.PACK_AB R23, R23, R50 ;  /* 0x000000321717723e */ /* 0x000fe200000010ff */
[----:B------:R-:W-:Y:S02]  /*5ac0*/  FMUL.FTZ R10, R194, R41 ;  /* 0x00000029c20a7220 */ /* 0x000fe40000410000 */
[----:B------:R1:W-:Y:S01]  /*5ad0*/  STS [R236+0x23880], R2 ;  /* 0x02388002ec007388 */ /* 0x0003e20000000800 */
[--C-:B------:R-:W-:Y:S02]  /*5ae0*/  FADD.FTZ R47, R47, -R0.reuse ;  /* 0x800000002f2f7221 */ /* 0x100fe40000010000 */
[----:B------:R-:W-:Y:S01]  /*5af0*/  FMUL.FTZ R42, R31, R42 ;  /* 0x0000002a1f2a7220 */ /* 0x000fe20000410000 */
[----:B------:R4:W-:Y:S01]  /*5b00*/  STS [R235+0x3000], R5 ;  /* 0x00300005eb007388 */ /* 0x0009e20000000800 */
[----:B------:R-:W-:Y:S01]  /*5b10*/  FADD.FTZ R46, R46, -R0 ;  /* 0x800000002e2e7221 */ /* 0x000fe20000010000 */
[----:B------:R-:W-:Y:S01]  /*5b20*/  F2FP.BF16.PACK_AB R10, R10, R40 ;  /* 0x000000280a0a723e */ /* 0x000fe200000010ff */
[----:B------:R-:W-:Y:S02]  /*5b30*/  FMUL.FTZ R44, R187, R44 ;  /* 0x0000002cbb2c7220 */ /* 0x000fe40000410000 */
[----:B------:R-:W-:Y:S02]  /*5b40*/  FMUL.FTZ R11, R223, R45 ;  /* 0x0000002ddf0b7220 */ /* 0x000fe40000410000 */
[----:B--2---:R-:W-:Y:S02]  /*5b50*/  FMUL.FTZ R46, R13, R46 ;  /* 0x0000002e0d2e7220 */ /* 0x004fe40000410000 */
[----:B------:R-:W-:Y:S01]  /*5b60*/  FMUL.FTZ R3, R224, R47 ;  /* 0x0000002fe0037220 */ /* 0x000fe20000410000 */
[----:B------:R-:W-:Y:S01]  /*5b70*/  F2FP.BF16.PACK_AB R11, R11, R44 ;  /* 0x0000002c0b0b723e */ /* 0x000fe200000010ff */
[----:B------:R-:W-:Y:S03]  /*5b80*/  IMAD.U32 R0, RZ, RZ, UR4 ;  /* 0x00000004ff007e24 */ /* 0x000fe6000f8e00ff */
[----:B------:R-:W-:Y:S01]  /*5b90*/  F2FP.BF16.PACK_AB R3, R3, R46 ;  /* 0x0000002e0303723e */ /* 0x000fe200000010ff */
[----:B---3--:R-:W-:Y:S02]  /*5ba0*/  FMUL.FTZ R4, R30, R43 ;  /* 0x0000002b1e047220 */ /* 0x008fe40000410000 */
[----:B------:R-:W-:Y:S03]  /*5bb0*/  IMAD R0, R0, 0x2000, R216 ;  /* 0x0000200000007824 */ /* 0x000fe600078e02d8 */
[----:B------:R-:W-:Y:S02]  /*5bc0*/  F2FP.BF16.PACK_AB R4, R4, R42 ;  /* 0x0000002a0404723e */ /* 0x000fe400000010ff */
        /* <DEDUP_REMOVED lines=124> */
[----:B-12-4-:R-:W2:Y:S01]  /*6390*/  LDL R226, [R1+0x38] ;  /* 0x0000380001e27983 */ /* 0x016ea20000100800 */
[----:B------:R-:W-:Y:S01]  /*63a0*/  ULDC.64 UR6, c[0x0][0x208] ;  /* 0x0000820000067ab9 */ /* 0x000fe20000000a00 */
[----:B------:R-:W-:Y:S01]  /*63b0*/  IMAD.U32 R4, RZ, RZ, UR13 ;  /* 0x0000000dff047e24 */ /* 0x000fe2000f8e00ff */
[----:B------:R-:W-:Y:S01]  /*63c0*/  USHF.R.S32.HI UR23, URZ, 0x1f, UR22 ;  /* 0x0000001f3f177899 */ /* 0x000fe20008011416 */
[----:B------:R-:W3:Y:S01]  /*63d0*/  LDL.64 R242, [R1+0x20] ;  /* 0x0000200001f27983 */ /* 0x000ee20000100a00 */
[----:B------:R-:W-:Y:S01]  /*63e0*/  IMAD.U32 R7, RZ, RZ, UR12 ;  /* 0x0000000cff077e24 */ /* 0x000fe2000f8e00ff */
[----:B------:R-:W-:Y:S02]  /*63f0*/  UIMAD.WIDE.U32 UR24, UR22, UR6, URZ ;  /* 0x00000006161872a5 */ /* 0x000fe4000f8e003f */
[----:B------:R-:W4:Y:S01]  /*6400*/  LDL.64 R244, [R1+0x40] ;  /* 0x0000400001f47983 */ /* 0x000f220000100a00 */
[----:B------:R-:W-:Y:S02]  /*6410*/  UIMAD UR23, UR23, UR6, URZ ;  /* 0x00000006171772a4 */ /* 0x000fe4000f8e023f */
[----:B------:R-:W-:Y:S01]  /*6420*/  USHF.L.U32 UR6, UR24, 0x6, URZ ;  /* 0x0000000618067899 */ /* 0x000fe2000800063f */
[----:B------:R-:W5:Y:S01]  /*6430*/  LDL.64 R230, [R1+0x18] ;  /* 0x0000180001e67983 */ /* 0x000f620000100a00 */
[----:B------:R-:W-:Y:S02]  /*6440*/  UIMAD UR23, UR22, UR7, UR23 ;  /* 0x00000007161772a4 */ /* 0x000fe4000f8e0217 */
[----:B------:R-:W-:Y:S01]  /*6450*/  USHF.L.U32 UR22, UR22, 0x6, URZ ;  /* 0x0000000616167899 */ /* 0x000fe2000800063f */
[----:B------:R-:W4:Y:S01]  /*6460*/  LDL R229, [R1+0x3c] ;  /* 0x00003c0001e57983 */ /* 0x000f220000100800 */
[----:B------:R-:W-:Y:S04]  /*6470*/  UIADD3 UR23, UR25, UR23, URZ ;  /* 0x0000001719177290 */ /* 0x000fe8000fffe03f */
[----:B------:R-:W-:Y:S01]  /*6480*/  USHF.L.U64.HI UR23, UR24, 0x6, UR23 ;  /* 0x0000000618177899 */ /* 0x000fe20008010217 */
[----:B------:R-:W-:Y:S01]  /*6490*/  IMAD.U32 R5, RZ, RZ, UR22 ;  /* 0x00000016ff057e24 */ /* 0x000fe2000f8e00ff */
[----:B---3--:R-:W-:Y:S01]  /*64a0*/  IADD3 R4, P2, P0, R242, UR6, R4 ;  /* 0x00000006f2047c10 */ /* 0x008fe2000f85e004 */
[----:B--2---:R-:W-:Y:S02]  /*64b0*/  IMAD.MOV.U32 R227, RZ, RZ, R226 ;  /* 0x000000ffffe37224 */ /* 0x004fe400078e00e2 */
[----:B------:R-:W2:Y:S01]  /*64c0*/  LDL R226, [R1+0x60] ;  /* 0x0000600001e27983 */ /* 0x000ea20000100800 */
[----:B-----5:R-:W-:Y:S02]  /*64d0*/  IADD3.X R7, R231, UR23, R7, P2, P0 ;  /* 0x00000017e7077c10 */ /* 0x020fe400097e0407 */
[----:B----4-:R-:W-:Y:S04]  /*64e0*/  IADD3 R3, P0, R244, UR22, RZ ;  /* 0x00000016f4037c10 */ /* 0x010fe8000ff1e0ff */
[----:B------:R-:W-:Y:S02]  /*64f0*/  LEA.HI.X.SX32 R5, R5, R229, 0x1, P0 ;  /* 0x000000e505057211 */ /* 0x000fe400000f0eff */
[C---:B------:R-:W-:Y:S04]  /*6500*/  LEA R10, P0, R3.reuse, c[0x0][0x280], 0x2 ;  /* 0x0000a000030a7a11 */ /* 0x040fe800078010ff */
[----:B------:R-:W-:Y:S02]  /*6510*/  LEA.HI.X R11, R3, c[0x0][0x284], R5, 0x2, P0 ;  /* 0x0000a100030b7a11 */ /* 0x000fe400000f1405 */
[----:B------:R-:W-:Y:S04]  /*6520*/  IADD3 R3, P0, R242, UR6, RZ ;  /* 0x00000006f2037c10 */ /* 0x000fe8000ff1e0ff */
[----:B------:R-:W-:Y:S02]  /*6530*/  IADD3.X R5, R231, UR23, RZ, P0, !PT ;  /* 0x00000017e7057c10 */ /* 0x000fe400087fe4ff */
[C---:B------:R-:W-:Y:S04]  /*6540*/  LEA R8, P0, R3.reuse, c[0x0][0x1f0], 0x1 ;  /* 0x00007c0003087a11 */ /* 0x040fe800078008ff */
[----:B------:R-:W-:Y:S01]  /*6550*/  LEA.HI.X R9, R3, c[0x0][0x1f4], R5, 0x1, P0 ;  /* 0x00007d0003097a11 */ /* 0x000fe200000f0c05 */
[----:B------:R-:W-:Y:S01]  /*6560*/  IMAD.U32 R3, RZ, RZ, UR20 ;  /* 0x00000014ff037e24 */ /* 0x000fe2000f8e00ff */
[C---:B------:R-:W-:Y:S04]  /*6570*/  LEA R6, P0, R4.reuse, c[0x0][0x1f0], 0x1 ;  /* 0x00007c0004067a11 */ /* 0x040fe800078008ff */
[----:B------:R-:W-:Y:S01]  /*6580*/  LEA.HI.X R7, R4, c[0x0][0x1f4], R7, 0x1, P0 ;  /* 0x00007d0004077a11 */ /* 0x000fe200000f0c07 */
[----:B------:R-:W-:Y:S05]  /*6590*/  IMAD.U32 R4, RZ, RZ, UR22 ;  /* 0x00000016ff047e24 */ /* 0x000fea000f8e00ff */
[----:B------:R-:W-:Y:S04]  /*65a0*/  IADD3 R4, -R227, UR10, -R4 ;  /* 0x0000000ae3047c10 */ /* 0x000fe8000fffe904 */
[C---:B------:R-:W-:Y:S01]  /*65b0*/  ISETP.LT.OR P0, PT, R4.reuse, 0x1, !P5 ;  /* 0x000000010400780c */ /* 0x040fe20006f01670 */
[----:B--2---:R-:W-:Y:S02]  /*65c0*/  IMAD R3, R3, 0x4000, R226 ;  /* 0x0000400003037824 */ /* 0x004fe400078e02e2 */
[----:B------:R-:W1:Y:S10]  /*65d0*/  S2R R226, SR_TID.X ;  /* 0x0000000000e27919 */ /* 0x000e740000002100 */
[----:B------:R-:W-:Y:S01]  /*65e0*/  @!PT LDS RZ, [RZ] ;  /* 0x00000000fffff984 */ /* 0x000fe20000000800 */
[----:B------:R-:W-:Y:S01]  /*65f0*/  @!PT LDS RZ, [RZ] ;  /* 0x00000000fffff984 */ /* 0x000fe20000000800 */
[----:B------:R-:W-:Y:S01]  /*6600*/  @!PT LDS RZ, [RZ] ;  /* 0x00000000fffff984 */ /* 0x000fe20000000800 */
[----:B------:R2:W-:Y:S01]  /*6610*/  LDGSTS.E.BYPASS.LTC128B.128 [R3], [R8.64], !P0 ;  /* 0x0000000008037fae */ /* 0x0005e2000c101d4e */
[C---:B------:R-:W-:Y:S11]  /*6620*/  ISETP.LT.OR P0, PT, R4.reuse, 0x1, !P6 ;  /* 0x000000010400780c */ /* 0x040ff60007701670 */
[----:B------:R-:W-:Y:S02]  /*6630*/  @!UPT UIADD3 URZ, URZ, URZ, URZ ;  /* 0x0000003f3f3ff290 */ /* 0x000fe4000fffe03f */
[----:B------:R2:W-:Y:S01]  /*6640*/  LDGSTS.E.BYPASS.LTC128B.128 [R3+0x2000], [R8.64+0x80], !P0 ;  /* 0x0200008008037fae */ /* 0x0005e2000c101d4e */
[----:B------:R-:W-:Y:S01]  /*6650*/  ISETP.LT.OR P0, PT, R4, 0x21, !P5 ;  /* 0x000000210400780c */ /* 0x000fe20006f01670 */
[----:B-1----:R-:W-:Y:S11]  /*6660*/  IMAD.SHL.U32 R226, R226, 0x4, RZ ;  /* 0x00000004e2e27824 */ /* 0x002ff600078e00ff */
[----:B------:R-:W-:Y:S01]  /*6670*/  @!UPT UIADD3 URZ, URZ, URZ, URZ ;  /* 0x0000003f3f3ff290 */ /* 0x000fe2000fffe03f */
[----:B------:R2:W-:Y:S01]  /*6680*/  LDGSTS.E.BYPASS.LTC128B.128 [R3+0x1000], [R6.64], !P0 ;  /* 0x0100000006037fae */ /* 0x0005e2000c101d4e */
[----:B------:R-:W-:Y:S11]  /*6690*/  ISETP.LT.OR P0, PT, R4, 0x21, !P6 ;  /* 0x000000210400780c */ /* 0x000ff60007701670 */
[----:B------:R-:W-:Y:S02]  /*66a0*/  @!UPT UIADD3 URZ, URZ, URZ, URZ ;  /* 0x0000003f3f3ff290 */ /* 0x000fe4000fffe03f */
[----:B------:R2:W-:Y:S02]  /*66b0*/  LDGSTS.E.BYPASS.LTC128B.128 [R3+0x3000], [R6.64+0x80], !P0 ;  /* 0x0300008006037fae */ /* 0x0005e4000c101d4e */
[----:B--2---:R-:W-:Y:S04]  /*66c0*/  IMAD.U32 R3, RZ, RZ, UR20 ;  /* 0x00000014ff037e24 */ /* 0x004fe8000f8e00ff */
[----:B------:R-:W-:Y:S04]  /*66d0*/  @!P4 IMAD R3, R3, 0x40, R226 ;  /* 0x000000400303c824 */ /* 0x000fe800078e02e2 */
[----:B------:R-:W-:Y:S05]  /*66e0*/  @!P4 IMAD.SHL.U32 R3, R3, 0x4, RZ ;  /* 0x000000040303c824 */ /* 0x000fea00078e00ff */
[----:B------:R1:W-:Y:S02]  /*66f0*/  @!P4 LDGSTS.E.BYPASS.LTC128B.128 [R3+0x20280], [R10.64] ;  /* 0x202800000a03cfae */ /* 0x0003e4000b901d4e */
.L_x_1592:
[----:B-12-4-:R-:W2:Y:S01]  /*6700*/  LDL.64 R6, [R1+0x50] ;  /* 0x0000500001067983 */ /* 0x016ea20000100a00 */
[----:B------:R-:W-:Y:S02]  /*6710*/  USHF.L.U32 UR16, UR16, 0xd, URZ ;  /* 0x0000000d10107899 */ /* 0x000fe4000800063f */
[----:B------:R-:W-:Y:S02]  /*6720*/  UISETP.GE.AND UP0, UPT, UR19, UR9, UPT ;  /* 0x000000091300728c */ /* 0x000fe4000bf06270 */
[----:B------:R-:W3:Y:S01]  /*6730*/  LDL R5, [R1+0x5c] ;  /* 0x00005c0001057983 */ /* 0x000ee20000100800 */
[----:B------:R-:W-:Y:S01]  /*6740*/  UIADD3 UR22, UR4, 0x1, URZ ;  /* 0x0000000104167890 */ /* 0x000fe2000fffe03f */
[----:B------:R-:W-:Y:S01]  /*6750*/  IMAD.U32 R4, RZ, RZ, UR16 ;  /* 0x00000010ff047e24 */ /* 0x000fe2000f8e00ff */
[----:B------:R-:W-:Y:S02]  /*6760*/  UISETP.GE.AND UP3, UPT, UR4, 0x1, UPT ;  /* 0x000000010400788c */ /* 0x000fe4000bf66270 */
[----:B------:R-:W-:Y:S01]  /*6770*/  LDSM.16.MT88.4 R184, [R0+0x1080] ;  /* 0x0010800000b8783b */ /* 0x000fe20000004200 */
[----:B------:R-:W-:Y:S02]  /*6780*/  UIADD3 UR7, UR21, 0x1, URZ ;  /* 0x0000000115077890 */ /* 0x000fe4000fffe03f */
[----:B------:R-:W-:Y:S02]  /*6790*/  UISETP.GE.AND UP2, UPT, UR21, 0x1, UPT ;  /* 0x000000011500788c */ /* 0x000fe4000bf46270 */
[----:B------:R-:W0:Y:S01]  /*67a0*/  LDGDEPBAR ;  /* 0x00000000000079af */ /* 0x000e220000000000 */
[----:B------:R-:W-:Y:S02]  /*67b0*/  UIADD3 UR6, UR20, 0x1, URZ ;  /* 0x0000000114067890 */ /* 0x000fe4000fffe03f */
[----:B------:R-:W-:Y:S02]  /*67c0*/  UISETP.GE.AND UP1, UPT, UR20, 0x1, UPT ;  /* 0x000000011400788c */ /* 0x000fe4000bf26270 */
[----:B------:R-:W-:Y:S02]  /*67d0*/  USEL UR4, UR22, URZ, !UP3 ;  /* 0x0000003f16047287 */ /* 0x000fe4000d800000 */
[----:B------:R-:W-:Y:S02]  /*67e0*/  USEL UR21, UR7, URZ, !UP2 ;  /* 0x0000003f07157287 */ /* 0x000fe4000d000000 */
[----:B------:R-:W-:Y:S01]  /*67f0*/  USEL UR20, UR6, URZ, !UP1 ;  /* 0x0000003f06147287 */ /* 0x000fe2000c800000 */
[----:B--2---:R-:W-:Y:S01]  /*6800*/  IADD3 R3, P0, R6, UR16, RZ ;  /* 0x0000001006037c10 */ /* 0x004fe2000ff1e0ff */
[----:B------:R-:W-:Y:S03]  /*6810*/  UMOV UR16, UR19 ;  /* 0x0000001300107c82 */ /* 0x000fe60008000000 */
[----:B---3--:R-:W-:Y:S02]  /*6820*/  LEA.HI.X.SX32 R4, R4, R5, 0x1, P0 ;  /* 0x0000000504047211 */ /* 0x008fe400000f0eff */
[C---:B------:R-:W-:Y:S04]  /*6830*/  LEA R222, P0, R3.reuse, c[0x0][0x220], 0x2 ;  /* 0x0000880003de7a11 */ /* 0x040fe800078010ff */
[----:B------:R-:W-:Y:S01]  /*6840*/  LEA.HI.X R223, R3, c[0x0][0x224], R4, 0x2, P0 ;  /* 0x0000890003df7a11 */ /* 0x000fe200000f1404 */
[----:B------:R-:W-:Y:S01]  /*6850*/  IMAD.IADD R3, R204, 0x1, R215 ;  /* 0x00000001cc037824 */ /* 0x000fe200078e02d7 */
[-C--:B------:R-:W-:Y:S01]  /*6860*/  HMMA.16816.F32.BF16 R4, R36, R16.reuse, RZ ;  /* 0x000000102404723c */ /* 0x080fe200000418ff */
[----:B------:R-:W-:Y:S02]  /*6870*/  PLOP3.LUT P0, PT, PT, PT, UP0, 0x80, 0x0 ;  /* 0x000000000000781c */ /* 0x000fe40003f0f008 */
[----:B------:R-:W-:Y:S01]  /*6880*/  IMAD.IADD R192, R208, 0x1, R3 ;  /* 0x00000001d0c07824 */ /* 0x000fe200078e0203 */
[----:B------:R-:W1:Y:S04]  /*6890*/  LDSM.16.M88.4 R180, [R3+0x24480] ;  /* 0x0244800003b4783b */ /* 0x000e680000000200 */
[C---:B------:R-:W-:Y:S01]  /*68a0*/  HMMA.16816.F32.BF16 R8, R28.reuse, R16, RZ ;  /* 0x000000101c08723c */ /* 0x040fe200000418ff */
[----:B------:R-:W2:Y:S07]  /*68b0*/  LDSM.16.M88.4 R188, [R3+0x25480] ;  /* 0x0254800003bc783b */ /* 0x000eae0000000200 */
[-C--:B------:R-:W-:Y:S08]  /*68c0*/  HMMA.16816.F32.BF16 R12, R28, R18.reuse, RZ ;  /* 0x000000121c0c723c */ /* 0x080ff000000418ff */
[C---:B------:R-:W-:Y:S08]  /*68d0*/  HMMA.16816.F32.BF16 R16, R36.reuse, R18, RZ ;  /* 0x000000122410723c */ /* 0x040ff000000418ff */
[-C--:B------:R-:W-:Y:S08]  /*68e0*/  HMMA.16816.F32.BF16 R20, R36, R40.reuse, RZ ;  /* 0x000000282414723c */ /* 0x080ff000000418ff */
[C---:B------:R-:W-:Y:S08]  /*68f0*/  HMMA.16816.F32.BF16 R24, R28.reuse, R40, RZ ;  /* 0x000000281c18723c */ /* 0x040ff000000418ff */
[-C--:B------:R-:W-:Y:S08]  /*6900*/  HMMA.16816.F32.BF16 R28, R28, R42.reuse, RZ ;  /* 0x0000002a1c1c723c */ /* 0x080ff000000418ff */
[----:B------:R-:W-:Y:S01]  /*6910*/  HMMA.16816.F32.BF16 R32, R36, R42, RZ ;  /* 0x0000002a2420723c */ /* 0x000fe200000418ff */
[----:B------:R-:W3:Y:S05]  /*6920*/  LDSM.16.MT88.4 R36, [R0+0x5080] ;  /* 0x005080000024783b */ /* 0x000eea0000004200 */
[----:B------:R-:W-:Y:S02]  /*6930*/  LDSM.16.M88.4 R40, [R192+0x24480] ;  /* 0x02448000c028783b */ /* 0x000fe40000000200 */
[-C--:B------:R-:W-:Y:S03]  /*6940*/  HMMA.16816.F32.BF16 R4, R44, R48.reuse, R4 ;  /* 0x000000302c04723c */ /* 0x080fe60000041804 */
[----:B------:R-:W-:Y:S05]  /*6950*/  LDSM.16.M88.4 R192, [R192+0x25480] ;  /* 0x02548000c0c0783b */ /* 0x000fea0000000200 */
[C---:B------:R-:W-:Y:S08]  /*6960*/  HMMA.16816.F32.BF16 R8, R196.reuse, R48, R8 ;  /* 0x00000030c408723c */ /* 0x040ff00000041808 */
[-C--:B------:R-:W-:Y:S08]  /*6970*/  HMMA.16816.F32.BF16 R12, R196, R50.reuse, R12 ;  /* 0x00000032c40c723c */ /* 0x080ff0000004180c */
[C---:B------:R-:W-:Y:S01]  /*6980*/  HMMA.16816.F32.BF16 R16, R44.reuse, R50, R16 ;  /* 0x000000322c10723c */ /* 0x040fe20000041810 */
[----:B------:R-:W4:Y:S07]  /*6990*/  LDSM.16.MT88.4 R48, [R0+0x1880] ;  /* 0x001880000030783b */ /* 0x000f2e0000004200 */
[-C--:B------:R-:W-:Y:S08]  /*69a0*/  HMMA.16816.F32.BF16 R20, R44, R200.reuse, R20 ;  /* 0x000000c82c14723c */ /* 0x080ff00000041814 */
[C---:B------:R-:W-:Y:S08]  /*69b0*/  HMMA.16816.F32.BF16 R24, R196.reuse, R200, R24 ;  /* 0x000000c8c418723c */ /* 0x040ff00000041818 */
[-C--:B------:R-:W-:Y:S01]  /*69c0*/  HMMA.16816.F32.BF16 R28, R196, R202.reuse, R28 ;  /* 0x000000cac41c723c */ /* 0x080fe2000004181c */
[----:B------:R-:W-:Y:S07]  /*69d0*/  LDSM.16.M88.4 R196, [R204+0x27480] ;  /* 0x02748000ccc4783b */ /* 0x000fee0000000200 */
[----:B------:R-:W-:Y:S01]  /*69e0*/  HMMA.16816.F32.BF16 R32, R44, R202, R32 ;  /* 0x000000ca2c20723c */ /* 0x000fe20000041820 */
[----:B------:R-:W5:Y:S05]  /*69f0*/  LDSM.16.MT88.4 R44, [R0+0x5880] ;  /* 0x00588000002c783b */ /* 0x000f6a0000004200 */
[----:B------:R-:W-:Y:S02]  /*6a00*/  LDSM.16.M88.4 R200, [R3+0x27480] ;  /* 0x0274800003c8783b */ /* 0x000fe40000000200 */
[-C--:B-1----:R-:W-:Y:S08]  /*6a10*/  HMMA.16816.F32.BF16 R4, R180, R184.reuse, R4 ;  /* 0x000000b8b404723c */ /* 0x082ff00000041804 */
[C---:B--2---:R-:W-:Y:S08]  /*6a20*/  HMMA.16816.F32.BF16 R8, R188.reuse, R184, R8 ;  /* 0x000000b8bc08723c */ /* 0x044ff00000041808 */
[-C--:B------:R-:W-:Y:S08]  /*6a30*/  HMMA.16816.F32.BF16 R12, R188, R186.reuse, R12 ;  /* 0x000000babc0c723c */ /* 0x080ff0000004180c */
[C---:B------:R-:W-:Y:S01]  /*6a40*/  HMMA.16816.F32.BF16 R16, R180.reuse, R186, R16 ;  /* 0x000000bab410723c */ /* 0x040fe20000041810 */
[----:B------:R-:W-:Y:S07]  /*6a50*/  LDSM.16.M88.4 R184, [R204+0x26480] ;  /* 0x02648000ccb8783b */ /* 0x000fee0000000200 */
[-C--:B---3--:R-:W-:Y:S08]  /*6a60*/  HMMA.16816.F32.BF16 R20, R180, R36.reuse, R20 ;  /* 0x00000024b414723c */ /* 0x088ff00000041814 */
[C---:B------:R-:W-:Y:S08]  /*6a70*/  HMMA.16816.F32.BF16 R24, R188.reuse, R36, R24 ;  /* 0x00000024bc18723c */ /* 0x040ff00000041818 */
[-C--:B------:R-:W-:Y:S01]  /*6a80*/  HMMA.16816.F32.BF16 R28, R188, R38.reuse, R28 ;  /* 0x00000026bc1c723c */ /* 0x080fe2000004181c */
[----:B------:R-:W1:Y:S07]  /*6a90*/  LDSM.16.MT88.4 R188, [R0+0x2080] ;  /* 0x0020800000bc783b */ /* 0x000e6e0000004200 */
[----:B------:R-:W-:Y:S01]  /*6aa0*/  HMMA.16816.F32.BF16 R32, R180, R38, R32 ;  /* 0x00000026b420723c */ /* 0x000fe20000041820 */
[----:B------:R-:W2:Y:S05]  /*6ab0*/  LDSM.16.MT88.4 R36, [R0+0x6080] ;  /* 0x006080000024783b */ /* 0x000eaa0000004200 */
[----:B------:R-:W-:Y:S02]  /*6ac0*/  LDSM.16.MT88.4 R180, [R0+0x2880] ;  /* 0x0028800000b4783b */ /* 0x000fe40000004200 */
[-C--:B----4-:R-:W-:Y:S08]  /*6ad0*/  HMMA.16816.F32.BF16 R4, R40, R48.reuse, R4 ;  /* 0x000000302804723c */ /* 0x090ff00000041804 */
[C---:B------:R-:W-:Y:S08]  /*6ae0*/  HMMA.16816.F32.BF16 R8, R192.reuse, R48, R8 ;  /* 0x00000030c008723c */ /* 0x040ff00000041808 */
[-C--:B------:R-:W-:Y:S08]  /*6af0*/  HMMA.16816.F32.BF16 R12, R192, R50.reuse, R12 ;  /* 0x00000032c00c723c */ /* 0x080ff0000004180c */
[C---:B------:R-:W-:Y:S01]  /*6b00*/  HMMA.16816.F32.BF16 R16, R40.reuse, R50, R16 ;  /* 0x000000322810723c */ /* 0x040fe20000041810 */
[----:B------:R-:W3:Y:S07]  /*6b10*/  LDSM.16.M88.4 R48, [R205+0x26480] ;  /* 0x02648000cd30783b */ /* 0x000eee0000000200 */
[-C--:B-----5:R-:W-:Y:S08]  /*6b20*/  HMMA.16816.F32.BF16 R20, R40, R44.reuse, R20 ;  /* 0x0000002c2814723c */ /* 0x0a0ff00000041814 */
[C---:B------:R-:W-:Y:S08]  /*6b30*/  HMMA.16816.F32.BF16 R24, R192.reuse, R44, R24 ;  /* 0x0000002cc018723c */ /* 0x040ff00000041818 */
[-C--:B------:R-:W-:Y:S01]  /*6b40*/  HMMA.16816.F32.BF16 R28, R192, R46.reuse, R28 ;  /* 0x0000002ec01c723c */ /* 0x080fe2000004181c */
[----:B------:R-:W4:Y:S07]  /*6b50*/  LDSM.16.M88.4 R192, [R205+0x27480] ;  /* 0x02748000cdc0783b */ /* 0x000f2e0000000200 */
[----:B------:R-:W-:Y:S01]  /*6b60*/  HMMA.16816.F32.BF16 R32, R40, R46, R32 ;  /* 0x0000002e2820723c */ /* 0x000fe20000041820 */
[----:B------:R-:W5:Y:S05]  /*6b70*/  LDSM.16.MT88.4 R40, [R0+0x6880] ;  /* 0x006880000028783b */ /* 0x000f6a0000004200 */
[----:B------:R-:W-:Y:S02]  /*6b80*/  LDSM.16.M88.4 R44, [R3+0x26480] ;  /* 0x02648000032c783b */ /* 0x000fe40000000200 */
[-C--:B-1----:R-:W-:Y:S08]  /*6b90*/  HMMA.16816.F32.BF16 R4, R184, R188.reuse, R4 ;  /* 0x000000bcb804723c */ /* 0x082ff00000041804 */
[C---:B------:R-:W-:Y:S08]  /*6ba0*/  HMMA.16816.F32.BF16 R8, R196.reuse, R188, R8 ;  /* 0x000000bcc408723c */ /* 0x040ff00000041808 */
[-C--:B------:R-:W-:Y:S08]  /*6bb0*/  HMMA.16816.F32.BF16 R12, R196, R190.reuse, R12 ;  /* 0x000000bec40c723c */ /* 0x080ff0000004180c */
[C---:B------:R-:W-:Y:S01]  /*6bc0*/  HMMA.16816.F32.BF16 R16, R184.reuse, R190, R16 ;  /* 0x000000beb810723c */ /* 0x040fe20000041810 */
[----:B------:R-:W1:Y:S07]  /*6bd0*/  LDSM.16.MT88.4 R188, [R0+0x3080] ;  /* 0x0030800000bc783b */ /* 0x000e6e0000004200 */
[-C--:B--2---:R-:W-:Y:S08]  /*6be0*/  HMMA.16816.F32.BF16 R20, R184, R36.reuse, R20 ;  /* 0x00000024b814723c */ /* 0x084ff00000041814 */
[C---:B------:R-:W-:Y:S08]  /*6bf0*/  HMMA.16816.F32.BF16 R24, R196.reuse, R36, R24 ;  /* 0x00000024c418723c */ /* 0x040ff00000041818 */
[-C--:B------:R-:W-:Y:S07]  /*6c00*/  HMMA.16816.F32.BF16 R28, R196, R38.reuse, R28 ;  /* 0x00000026c41c723c */ /* 0x080fee000004181c */
[----:B------:R-:W-:Y:S01]  /*6c10*/  IADD3 R196, R215, R204, R208 ;  /* 0x000000ccd7c47210 */ /* 0x000fe20007ffe0d0 */
[----:B------:R-:W-:Y:S01]  /*6c20*/  HMMA.16816.F32.BF16 R32, R184, R38, R32 ;  /* 0x00000026b820723c */ /* 0x000fe20000041820 */
[----:B------:R-:W2:Y:S05]  /*6c30*/  LDSM.16.MT88.4 R36, [R0+0x7080] ;  /* 0x007080000024783b */ /* 0x000eaa0000004200 */
[----:B------:R-:W-:Y:S02]  /*6c40*/  LDSM.16.MT88.4 R184, [R0+0x3880] ;  /* 0x0038800000b8783b */ /* 0x000fe40000004200 */
[-C--:B---3--:R-:W-:Y:S08]  /*6c50*/  HMMA.16816.F32.BF16 R4, R48, R180.reuse, R4 ;  /* 0x000000b43004723c */ /* 0x088ff00000041804 */
[C---:B----4-:R-:W-:Y:S08]  /*6c60*/  HMMA.16816.F32.BF16 R8, R192.reuse, R180, R8 ;  /* 0x000000b4c008723c */ /* 0x050ff00000041808 */
[-C--:B------:R-:W-:Y:S08]  /*6c70*/  HMMA.16816.F32.BF16 R12, R192, R182.reuse, R12 ;  /* 0x000000b6c00c723c */ /* 0x080ff0000004180c */
[C---:B------:R-:W-:Y:S01]  /*6c80*/  HMMA.16816.F32.BF16 R16, R48.reuse, R182, R16 ;  /* 0x000000b63010723c */ /* 0x040fe20000041810 */
[----:B------:R-:W3:Y:S05]  /*6c90*/  LDSM.16.M88.4 R180, [R196+0x26480] ;  /* 0x02648000c4b4783b */ /* 0x000eea0000000200 */
[----:B------:R-:W4:Y:S02]  /*6ca0*/  LDSM.16.M88.4 R196, [R196+0x27480] ;  /* 0x02748000c4c4783b */ /* 0x000f240000000200 */
[-C--:B-----5:R-:W-:Y:S08]  /*6cb0*/  HMMA.16816.F32.BF16 R20, R48, R40.reuse, R20 ;  /* 0x000000283014723c */ /* 0x0a0ff00000041814 */
[C---:B------:R-:W-:Y:S08]  /*6cc0*/  HMMA.16816.F32.BF16 R24, R192.reuse, R40, R24 ;  /* 0x00000028c018723c */ /* 0x040ff00000041818 */
[-C--:B------:R-:W-:Y:S08]  /*6cd0*/  HMMA.16816.F32.BF16 R28, R192, R42.reuse, R28 ;  /* 0x0000002ac01c723c */ /* 0x080ff0000004181c */
[----:B------:R-:W-:Y:S01]  /*6ce0*/  HMMA.16816.F32.BF16 R32, R48, R42, R32 ;  /* 0x0000002a3020723c */ /* 0x000fe20000041820 */
[----:B------:R-:W5:Y:S05]  /*6cf0*/  LDSM.16.MT88.4 R40, [R0+0x7880] ;  /* 0x007880000028783b */ /* 0x000f6a0000004200 */
[----:B------:R-:W-:Y:S02]  /*6d00*/  LDSM.16.MT88.4 R48, [R207+0x27c80] ;  /* 0x027c8000cf30783b */ /* 0x000fe40000004200 */
        /* <DEDUP_REMOVED lines=8> */
[----:B------:R-:W-:Y:S05]  /*6d90*/  LDSM.16.MT88.4 R36, [R2+0x10880] ;  /* 0x010880000224783b */ /* 0x000fea0000004200 */
[----:B------:R-:W-:Y:S02]  /*6da0*/  LDSM.16.MT88.4 R44, [R206+0x26c80] ;  /* 0x026c8000ce2c783b */ /* 0x000fe40000004200 */
[-C--:B---3--:R-:W-:Y:S08]  /*6db0*/  HMMA.16816.F32.BF16 R4, R180, R184.reuse, R4 ;  /* 0x000000b8b404723c */ /* 0x088ff00000041804 */
[C---:B----4-:R-:W-:Y:S08]  /*6dc0*/  HMMA.16816.F32.BF16 R8, R196.reuse, R184, R8 ;  /* 0x000000b8c408723c */ /* 0x050ff00000041808 */
[-C--:B------:R-:W-:Y:S07]  /*6dd0*/  HMMA.16816.F32.BF16 R12, R196, R186.reuse, R12 ;  /* 0x000000bac40c723c */ /* 0x080fee000004180c */
[----:B------:R-:W-:Y:S01]  /*6de0*/  RED.E.ADD.F32.FTZ.RN.STRONG.GPU [R222.64], R4 ;  /* 0x00000004de00798e */ /* 0x000fe2000c10e78e */
[C---:B------:R-:W-:Y:S04]  /*6df0*/  HMMA.16816.F32.BF16 R16, R180.reuse, R186, R16 ;  /* 0x000000bab410723c */ /* 0x040fe80000041810 */
[----:B------:R-:W-:Y:S04]  /*6e00*/  RED.E.ADD.F32.FTZ.RN.STRONG.GPU [R222.64+0x400], R5 ;  /* 0x00040005de00798e */ /* 0x000fe8000c10e78e */
[-C--:B-----5:R-:W-:Y:S01]  /*6e10*/  HMMA.16816.F32.BF16 R20, R180, R40.reuse, R20 ;  /* 0x00000028b414723c */ /* 0x0a0fe20000041814 */
        /* <DEDUP_REMOVED lines=184> */
.L_x_1572:
        /* <DEDUP_REMOVED lines=20> */
[CC--:B------:R-:W-:Y:S02]  /*7ae0*/  LEA.HI R2, R35.reuse, R36.reuse, RZ, 0x5 ;  /* 0x0000002423027211 */ /* 0x0c0fe400078f28ff */
[--C-:B------:R-:W-:Y:S02]  /*7af0*/  SHF.R.S32.HI R7, RZ, 0x2, R5.reuse ;  /* 0x00000002ff077819 */ /* 0x100fe40000011405 */
[----:B-1----:R-:W-:Y:S02]  /*7b00*/  SHF.R.S32.HI R0, RZ, 0x1f, R5 ;  /* 0x0000001fff007819 */ /* 0x002fe40000011405 */
        /* <DEDUP_REMOVED lines=83> */
[----:B-----5:R-:W-:Y:S02]  /*8040*/  F2FP.BF16.PACK_AB R9, R161, R160 ;  /* 0x000000a0a109723e */ /* 0x020fe400000010ff */
        /* <DEDUP_REMOVED lines=71> */
.L_x_1595:
[CC--:B-1----:R-:W-:Y:S01]  /*84c0*/  LEA.HI R2, R35.reuse, R36.reuse, RZ, 0x4 ;  /* 0x0000002423027211 */ /* 0x0c2fe200078f20ff */
[----:B------:R-:W1:Y:S01]  /*84d0*/  S2R R30, SR_CTAID.Y ;  /* 0x00000000001e7919 */ /* 0x000e620000002600 */
[----:B------:R-:W-:Y:S01]  /*84e0*/  LEA.HI R4, R35, R36, RZ, 0x7 ;  /* 0x0000002423047211 */ /* 0x000fe200078f38ff */
[----:B------:R-:W-:Y:S01]  /*84f0*/  BSSY B0, `(.L_x_1596) ;  /* 0x0000040000007945 */ /* 0x000fe20003800000 */
[----:B------:R-:W-:-:S02]  /*8500*/  LOP3.LUT R0, R2, 0xfffffff0, RZ, 0xc0, !PT ;  /* 0xfffffff002007812 */ /* 0x000fc400078ec0ff */
[----:B------:R-:W-:Y:S01]  /*8510*/  SHF.R.S32.HI R14, RZ, 0x4, R2 ;  /* 0x00000004ff0e7819 */ /* 0x000fe20000011402 */
[----:B------:R-:W-:Y:S01]  /*8520*/  IMAD.SHL.U32 R4, R4, 0x4, RZ ;  /* 0x0000000404047824 */ /* 0x000fe200078e00ff */
[----:B-----5:R-:W-:Y:S01]  /*8530*/  IADD3 R8, R8, -UR11, RZ ;  /* 0x8000000b08087c10 */ /* 0x020fe2000fffe0ff */
[----:B------:R-:W-:Y:S01]  /*8540*/  IMAD.IADD R0, R36, 0x1, -R0 ;  /* 0x0000000124007824 */ /* 0x000fe200078e0a00 */
[C---:B------:R-:W-:Y:S01]  /*8550*/  IADD3 R6, P0, R14.reuse, R6, RZ ;  /* 0x000000060e067210 */ /* 0x040fe20007f1e0ff */
[----:B------:R-:W-:Y:S01]  /*8560*/  IMAD.SHL.U32 R2, R14, 0x40, RZ ;  /* 0x000000400e027824 */ /* 0x000fe200078e00ff */
[----:B------:R-:W-:Y:S01]  /*8570*/  IMNMX R15, R8, 0x80, PT ;  /* 0x00000080080f7817 */ /* 0x000fe20003800200 */
[----:B------:R-:W-:Y:S01]  /*8580*/  IMAD.SHL.U32 R12, R0, 0x8, RZ ;  /* 0x00000008000c7824 */ /* 0x000fe200078e00ff */
[----:B------:R-:W-:Y:S02]  /*8590*/  SHF.R.S32.HI R3, RZ, 0x1f, R0 ;  /* 0x0000001fff037819 */ /* 0x000fe40000011400 */
[----:B------:R-:W-:-:S02]  /*85a0*/  LOP3.LUT R2, R2, 0x1c0, RZ, 0xc0, !PT ;  /* 0x000001c002027812 */ /* 0x000fc400078ec0ff */
[----:B------:R-:W-:Y:S02]  /*85b0*/  LEA.HI R3, R3, R0, RZ, 0x3 ;  /* 0x0000000003037211 */ /* 0x000fe400078f18ff */
[----:B------:R-:W-:Y:S02]  /*85c0*/  LOP3.LUT R5, R2, 0x38, R12, 0xf8, !PT ;  /* 0x0000003802057812 */ /* 0x000fe400078ef80c */
[----:B------:R-:W-:Y:S01]  /*85d0*/  SHF.R.U32.HI R0, RZ, 0x3, R2 ;  /* 0x00000003ff007819 */ /* 0x000fe20000011602 */
[----:B------:R-:W-:Y:S01]  /*85e0*/  IMAD.SHL.U32 R2, R3, 0x400, RZ ;  /* 0x0000040003027824 */ /* 0x000fe200078e00ff */
[----:B------:R-:W-:Y:S02]  /*85f0*/  LOP3.LUT R3, R4, 0x7ffffe00, RZ, 0xc0, !PT ;  /* 0x7ffffe0004037812 */ /* 0x000fe400078ec0ff */
[----:B------:R-:W-:Y:S02]  /*8600*/  LOP3.LUT R0, R5, R0, RZ, 0x3c, !PT ;  /* 0x0000000005007212 */ /* 0x000fe400078e3cff */
[----:B------:R-:W-:-:S02]  /*8610*/  LOP3.LUT R2, R2, 0x7fffe000, RZ, 0xc0, !PT ;  /* 0x7fffe00002027812 */ /* 0x000fc400078ec0ff */
[----:B-1----:R-:W-:Y:S02]  /*8620*/  SHF.R.S32.HI R31, RZ, 0x1f, R30 ;  /* 0x0000001fff1f7819 */ /* 0x002fe4000001141e */
[----:B------:R-:W-:Y:S02]  /*8630*/  IADD3 R0, R0, R2, R3 ;  /* 0x0000000200007210 */ /* 0x000fe40007ffe003 */
[----:B------:R-:W-:Y:S01]  /*8640*/  ISETP.GE.AND P2, PT, R14, R15, PT ;  /* 0x0000000f0e00720c */ /* 0x000fe20003f46270 */
[----:B------:R-:W-:Y:S01]  /*8650*/  IMAD R5, R31, c[0x0][0x338], RZ ;  /* 0x0000ce001f057a24 */ /* 0x000fe200078e02ff */
[--C-:B------:R-:W-:Y:S01]  /*8660*/  SHF.R.S32.HI R13, RZ, 0x1f, R12.reuse ;  /* 0x0000001fff0d7819 */ /* 0x100fe2000001140c */
[----:B------:R-:W-:Y:S01]  /*8670*/  IMAD.SHL.U32 R0, R0, 0x2, RZ ;  /* 0x0000000200007824 */ /* 0x000fe200078e00ff */
[----:B------:R-:W-:Y:S01]  /*8680*/  SHF.R.S32.HI R4, RZ, 0x1f, R117 ;  /* 0x0000001fff047819 */ /* 0x000fe20000011475 */
[----:B------:R-:W-:Y:S01]  /*8690*/  IMAD R5, R30, c[0x0][0x33c], R5 ;  /* 0x0000cf001e057a24 */ /* 0x000fe200078e0205 */
[----:B------:R-:W-:Y:S01]  /*86a0*/  LEA.HI.X.SX32 R7, R14, R7, 0x1, P0 ;  /* 0x000000070e077211 */ /* 0x000fe200000f0eff */
[----:B------:R-:W-:Y:S01]  /*86b0*/  IMAD.WIDE.U32 R2, R30, c[0x0][0x338], R12 ;  /* 0x0000ce001e027a25 */ /* 0x000fe200078e000c */
[----:B------:R1:W2:Y:S01]  /*86c0*/  LDS.128 R20, [R0+0x8880] ;  /* 0x0088800000147984 */ /* 0x0002a20000000c00 */
[----:B------:R-:W-:-:S02]  /*86d0*/  ISETP.GE.OR P0, PT, R12, c[0x0][0x324], P2 ;  /* 0x0000c9000c007a0c */ /* 0x000fc40001706670 */
[----:B------:R-:W-:Y:S01]  /*86e0*/  SEL R29, R4, RZ, !P1 ;  /* 0x000000ff041d7207 */ /* 0x000fe20004800000 */
[----:B------:R1:W3:Y:S01]  /*86f0*/  LDS.128 R24, [R0+0x9080] ;  /* 0x0090800000187984 */ /* 0x0002e20000000c00 */
[----:B------:R-:W-:Y:S01]  /*8700*/  SEL R28, R117, RZ, !P1 ;  /* 0x000000ff751c7207 */ /* 0x000fe20004800000 */
[----:B------:R-:W-:Y:S02]  /*8710*/  IMAD.IADD R3, R3, 0x1, R5 ;  /* 0x0000000103037824 */ /* 0x000fe400078e0205 */
[----:B------:R1:W4:Y:S01]  /*8720*/  LDS.128 R32, [R0+0x9880] ;  /* 0x0098800000207984 */ /* 0x0003220000000c00 */
[----:B------:R-:W-:Y:S02]  /*8730*/  IMAD R4, R29, c[0x0][0x340], RZ ;  /* 0x0000d0001d047a24 */ /* 0x000fe400078e02ff */
[----:B------:R-:W-:Y:S01]  /*8740*/  IMAD.U32 R5, RZ, RZ, UR8 ;  /* 0x00000008ff057e24 */ /* 0x000fe2000f8e00ff */
[----:B------:R1:W1:Y:S01]  /*8750*/  LDS.128 R36, [R0+0xa080] ;  /* 0x00a0800000247984 */ /* 0x0002620000000c00 */
[----:B------:R-:W-:-:S02]  /*8760*/  IMAD R4, R28, c[0x0][0x344], R4 ;  /* 0x0000d1001c047a24 */ /* 0x000fc400078e0204 */
[----:B------:R-:W-:Y:S01]  /*8770*/  IMAD.WIDE.U32 R10, R28, c[0x0][0x340], R2 ;  /* 0x0000d0001c0a7a25 */ /* 0x000fe200078e0002 */
[----:B------:R1:W1:Y:S03]  /*8780*/  LDS.128 R40, [R0+0xa880] ;  /* 0x00a8800000287984 */ /* 0x0002660000000c00 */
[----:B------:R-:W-:Y:S01]  /*8790*/  IMAD.WIDE R6, R5, 0x80, R6 ;  /* 0x0000008005067825 */ /* 0x000fe200078e0206 */
        /* <DEDUP_REMOVED lines=21> */
.L_x_1597:
[----:B--234-:R-:W-:Y:S05]  /*88f0*/  BSYNC B0 ;  /* 0x0000000000007941 */ /* 0x01cfea0003800000 */
.L_x_1596:
        /* <DEDUP_REMOVED lines=17> */
.L_x_1599:
[----:B------:R-:W-:Y:S05]  /*8a10*/  BSYNC B0 ;  /* 0x0000000000007941 */ /* 0x000fea0003800000 */
.L_x_1598:
        /* <DEDUP_REMOVED lines=17> */
.L_x_1601:
[----:B------:R-:W-:Y:S05]  /*8b30*/  BSYNC B0 ;  /* 0x0000000000007941 */ /* 0x000fea0003800000 */
.L_x_1600:
        /* <DEDUP_REMOVED lines=16> */
.L_x_1603:
[----:B------:R-:W-:Y:S05]  /*8c40*/  BSYNC B0 ;  /* 0x0000000000007941 */ /* 0x000fea0003800000 */
.L_x_1602:
        /* <DEDUP_REMOVED lines=16> */
.L_x_1605:
[----:B------:R-:W-:Y:S05]  /*8d50*/  BSYNC B0 ;  /* 0x0000000000007941 */ /* 0x000fea0003800000 */
.L_x_1604:
        /* <DEDUP_REMOVED lines=16> */
.L_x_1607:
[----:B------:R-:W-:Y:S05]  /*8e60*/  BSYNC B0 ;  /* 0x0000000000007941 */ /* 0x000fea0003800000 */
.L_x_1606:
        /* <DEDUP_REMOVED lines=16> */
.L_x_1609:
[----:B------:R-:W-:Y:S05]  /*8f70*/  BSYNC B0 ;  /* 0x0000000000007941 */ /* 0x000fea0003800000 */
.L_x_1608:
        /* <DEDUP_REMOVED lines=16> */
.L_x_1611:
[----:B------:R-:W-:Y:S05]  /*9080*/  BSYNC B0 ;  /* 0x0000000000007941 */ /* 0x000fea0003800000 */
.L_x_1610:
        /* <DEDUP_REMOVED lines=19> */
.L_x_1613:
[----:B------:R-:W-:Y:S05]  /*91c0*/  BSYNC B0 ;  /* 0x0000000000007941 */ /* 0x000fea0003800000 */
.L_x_1612:
        /* <DEDUP_REMOVED lines=15> */
.L_x_1615:
[----:B------:R-:W-:Y:S05]  /*92c0*/  BSYNC B0 ;  /* 0x0000000000007941 */ /* 0x000fea0003800000 */
.L_x_1614:
        /* <DEDUP_REMOVED lines=15> */
.L_x_1617:
[----:B------:R-:W-:Y:S05]  /*93c0*/  BSYNC B0 ;  /* 0x0000000000007941 */ /* 0x000fea0003800000 */
.L_x_1616:
        /* <DEDUP_REMOVED lines=14> */
.L_x_1619:
[----:B------:R-:W-:Y:S05]  /*94b0*/  BSYNC B0 ;  /* 0x0000000000007941 */ /* 0x000fea0003800000 */
.L_x_1618:
        /* <DEDUP_REMOVED lines=14> */
.L_x_1621:
[----:B------:R-:W-:Y:S05]  /*95a0*/  BSYNC B0 ;  /* 0x0000000000007941 */ /* 0x000fea0003800000 */
.L_x_1620:
        /* <DEDUP_REMOVED lines=14> */
.L_x_1623:
[----:B------:R-:W-:Y:S05]  /*9690*/  BSYNC B0 ;  /* 0x0000000000007941 */ /* 0x000fea0003800000 */
.L_x_1622:
        /* <DEDUP_REMOVED lines=14> */
.L_x_1625:
[----:B------:R-:W-:Y:S05]  /*9780*/  BSYNC B0 ;  /* 0x0000000000007941 */ /* 0x000fea0003800000 */
.L_x_1624:
        /* <DEDUP_REMOVED lines=14> */
.L_x_1594:
[----:B-----5:R-:W2:Y:S01]  /*9870*/  LDL R9, [R1+0x68] ;  /* 0x0000680001097983 */ /* 0x020ea20000100800 */
[----:B------:R-:W-:Y:S01]  /*9880*/  ISETP.NE.U32.AND P0, PT, RZ, c[0x0][0x358], PT ;  /* 0x0000d600ff007a0c */ /* 0x000fe20003f05070 */
[----:B------:R-:W-:-:S03]  /*9890*/  IMAD.MOV.U32 R2, RZ, RZ, 0x4 ;  /* 0x00000004ff027424 */ /* 0x000fc600078e00ff */
[----:B------:R-:W-:Y:S02]  /*98a0*/  ISETP.NE.AND.EX P1, PT, RZ, c[0x0][0x35c], PT, P0 ;  /* 0x0000d700ff007a0c */ /* 0x000fe40003f25300 */
[----:B------:R-:W-:-:S04]  /*98b0*/  ISETP.NE.U32.AND P0, PT, RZ, c[0x0][0x360], PT ;  /* 0x0000d800ff007a0c */ /* 0x000fc80003f05070 */
[----:B------:R-:W-:Y:S01]  /*98c0*/  ISETP.NE.AND.EX P0, PT, RZ, c[0x0][0x364], PT, P0 ;  /* 0x0000d900ff007a0c */ /* 0x000fe20003f05300 */
[----:B--2---:R-:W-:-:S06]  /*98d0*/  IMAD.WIDE R4, R9, R2, c[0x0][0x358] ;  /* 0x0000d60009047625 */ /* 0x004fcc00078e0202 */
[----:B-1----:R-:W2:Y:S01]  /*98e0*/  @P1 LDG.E R0, [R4.64] ;  /* 0x0000000e04001981 */ /* 0x002ea2000c1e1900 */
        /* <DEDUP_REMOVED lines=10> */
[----:B--2--5:R-:W-:-:S03]  /*9990*/  IADD3 R6, -R0, R4, RZ ;  /* 0x0000000400067210 */ /* 0x024fc60007ffe1ff */
.L_x_1626:
[----:B------:R-:W1:Y:S01]  /*99a0*/  S2R R5, SR_TID.X ;  /* 0x0000000000057919 */ /* 0x000e620000002100 */
[----:B-----5:R-:W-:Y:S01]  /*99b0*/  IADD3 R15, R6, -UR11, RZ ;  /* 0x8000000b060f7c10 */ /* 0x020fe2000fffe0ff */
[----:B------:R-:W-:Y:S01]  /*99c0*/  IMAD.U32 R6, RZ, RZ, UR8 ;  /* 0x00000008ff067e24 */ /* 0x000fe2000f8e00ff */
[----:B------:R-:W-:Y:S01]  /*99d0*/  SHF.R.S32.HI R7, RZ, 0x1f, R9 ;  /* 0x0000001fff077819 */ /* 0x000fe20000011409 */
[----:B------:R-:W2:Y:S01]  /*99e0*/  S2R R20, SR_CTAID.Y ;  /* 0x0000000000147919 */ /* 0x000ea20000002600 */
[----:B------:R-:W-:Y:S01]  /*99f0*/  SEL R16, R9, RZ, !P1 ;  /* 0x000000ff09107207 */ /* 0x000fe20004800000 */
[----:B------:R-:W-:Y:S01]  /*9a00*/  BSSY B0, `(.L_x_1627) ;  /* 0x0000020000007945 */ /* 0x000fe20003800000 */
[----:B------:R-:W-:-:S02]  /*9a10*/  SEL R17, R7, RZ, !P1 ;  /* 0x000000ff07117207 */ /* 0x000fc40004800000 */
[----:B-1----:R-:W-:-:S04]  /*9a20*/  SHF.R.S32.HI R4, RZ, 0x1f, R5 ;  /* 0x0000001fff047819 */ /* 0x002fc80000011405 */
[----:B------:R-:W-:Y:S02]  /*9a30*/  LEA.HI R4, R4, R5, RZ, 0x4 ;  /* 0x0000000504047211 */ /* 0x000fe400078f20ff */
[----:B--2---:R-:W-:Y:S02]  /*9a40*/  SHF.R.S32.HI R21, RZ, 0x1f, R20 ;  /* 0x0000001fff157819 */ /* 0x004fe40000011414 */
[----:B------:R-:W-:Y:S02]  /*9a50*/  LOP3.LUT R0, R4, 0x1ffffff0, RZ, 0xc0, !PT ;  /* 0x1ffffff004007812 */ /* 0x000fe400078ec0ff */
[----:B------:R-:W-:-:S03]  /*9a60*/  SHF.R.S32.HI R14, RZ, 0x4, R4 ;  /* 0x00000004ff0e7819 */ /* 0x000fc60000011404 */
[----:B------:R-:W-:Y:S01]  /*9a70*/  IMAD.IADD R0, R5, 0x1, -R0 ;  /* 0x0000000105007824 */ /* 0x000fe200078e0a00 */
[C---:B------:R-:W-:Y:S02]  /*9a80*/  IADD3 R2, P0, R14.reuse, R2, RZ ;  /* 0x000000020e027210 */ /* 0x040fe40007f1e0ff */
[----:B------:R-:W-:Y:S01]  /*9a90*/  ISETP.GE.AND P2, PT, R14, R15, PT ;  /* 0x0000000f0e00720c */ /* 0x000fe20003f46270 */
[----:B------:R-:W-:Y:S01]  /*9aa0*/  IMAD.SHL.U32 R12, R0, 0x8, RZ ;  /* 0x00000008000c7824 */ /* 0x000fe200078e00ff */
[----:B------:R-:W-:Y:S01]  /*9ab0*/  LEA.HI.X.SX32 R3, R14, R3, 0x1, P0 ;  /* 0x000000030e037211 */ /* 0x000fe200000f0eff */
[----:B------:R-:W-:-:S03]  /*9ac0*/  IMAD R0, R21, c[0x0][0x308], RZ ;  /* 0x0000c20015007a24 */ /* 0x000fc600078e02ff */
[----:B------:R-:W-:Y:S01]  /*9ad0*/  SHF.R.S32.HI R13, RZ, 0x1f, R12 ;  /* 0x0000001fff0d7819 */ /* 0x000fe2000001140c */
[----:B------:R-:W-:Y:S01]  /*9ae0*/  IMAD R0, R20, c[0x0][0x30c], R0 ;  /* 0x0000c30014007a24 */ /* 0x000fe200078e0200 */
[----:B------:R-:W-:Y:S01]  /*9af0*/  ISETP.GE.OR P0, PT, R12, c[0x0][0x2f4], P2 ;  /* 0x0000bd000c007a0c */ /* 0x000fe20001706670 */
[----:B------:R-:W-:-:S04]  /*9b00*/  IMAD.WIDE R6, R6, 0x80, R2 ;  /* 0x0000008006067825 */ /* 0x000fc800078e0202 */
        /* <DEDUP_REMOVED lines=15> */
.L_x_1628:
[----:B------:R-:W-:Y:S05]  /*9c00*/  BSYNC B0 ;  /* 0x0000000000007941 */ /* 0x000fea0003800000 */
.L_x_1627:
        /* <DEDUP_REMOVED lines=17> */
.L_x_1630:
[----:B------:R-:W-:Y:S05]  /*9d20*/  BSYNC B0 ;  /* 0x0000000000007941 */ /* 0x000fea0003800000 */
.L_x_1629:
        /* <DEDUP_REMOVED lines=17> */
.L_x_1632:
[----:B------:R-:W-:Y:S05]  /*9e40*/  BSYNC B0 ;  /* 0x0000000000007941 */ /* 0x000fea0003800000 */
.L_x_1631:
        /* <DEDUP_REMOVED lines=16> */
.L_x_1634:
[----:B------:R-:W-:Y:S05]  /*9f50*/  BSYNC B0 ;  /* 0x0000000000007941 */ /* 0x000fea0003800000 */
.L_x_1633:
        /* <DEDUP_REMOVED lines=16> */
.L_x_1636:
[----:B------:R-:W-:Y:S05]  /*a060*/  BSYNC B0 ;  /* 0x0000000000007941 */ /* 0x000fea0003800000 */
.L_x_1635:
        /* <DEDUP_REMOVED lines=16> */
.L_x_1638:
[----:B------:R-:W-:Y:S05]  /*a170*/  BSYNC B0 ;  /* 0x0000000000007941 */ /* 0x000fea0003800000 */
.L_x_1637:
        /* <DEDUP_REMOVED lines=16> */
.L_x_1640:
[----:B------:R-:W-:Y:S05]  /*a280*/  BSYNC B0 ;  /* 0x0000000000007941 */ /* 0x000fea0003800000 */
.L_x_1639:
        /* <DEDUP_REMOVED lines=16> */
.L_x_1642:
[----:B------:R-:W-:Y:S05]  /*a390*/  BSYNC B0 ;  /* 0x0000000000007941 */ /* 0x000fea0003800000 */
.L_x_1641:
        /* <DEDUP_REMOVED lines=19> */
.L_x_1644:
[----:B------:R-:W-:Y:S05]  /*a4d0*/  BSYNC B0 ;  /* 0x0000000000007941 */ /* 0x000fea0003800000 */
.L_x_1643:
        /* <DEDUP_REMOVED lines=15> */
.L_x_1646:
[----:B------:R-:W-:Y:S05]  /*a5d0*/  BSYNC B0 ;  /* 0x0000000000007941 */ /* 0x000fea0003800000 */
.L_x_1645:
        /* <DEDUP_REMOVED lines=15> */
.L_x_1648:
[----:B------:R-:W-:Y:S05]  /*a6d0*/  BSYNC B0 ;  /* 0x0000000000007941 */ /* 0x000fea0003800000 */
.L_x_1647:
        /* <DEDUP_REMOVED lines=14> */
.L_x_1650:
[----:B------:R-:W-:Y:S05]  /*a7c0*/  BSYNC B0 ;  /* 0x0000000000007941 */ /* 0x000fea0003800000 */
.L_x_1649:
        /* <DEDUP_REMOVED lines=14> */
.L_x_1652:
[----:B------:R-:W-:Y:S05]  /*a8b0*/  BSYNC B0 ;  /* 0x0000000000007941 */ /* 0x000fea0003800000 */
.L_x_1651:
        /* <DEDUP_REMOVED lines=14> */
.L_x_1654:
[----:B------:R-:W-:Y:S05]  /*a9a0*/  BSYNC B0 ;  /* 0x0000000000007941 */ /* 0x000fea0003800000 */
.L_x_1653:
        /* <DEDUP_REMOVED lines=14> */
.L_x_1656:
[----:B------:R-:W-:Y:S05]  /*aa90*/  BSYNC B0 ;  /* 0x0000000000007941 */ /* 0x000fea0003800000 */
.L_x_1655:
        /* <DEDUP_REMOVED lines=14> */
.L_x_1657:
        /* <DEDUP_REMOVED lines=16> */
.L_x_2331:


//--------------------- .text._ZN7cutlass13device_kernelIN5flash19enable_sm80_to_sm89INS1_16FlashAttnBwdSm80INS1_25CollectiveMainloopBwdSm80ILi2ELi2EN4cute5tupleIJNS5_1CILi64EEENS7_ILi128EEES9_EEENS_10bfloat16_tEfNS_4arch4Sm80ELb0ELb1ELb0ELb1ELb1ELb0ELb0ELb0ELi2ELi2ELi2ELi2ELb0EEENS1_21CollectiveEpilogueBwdISA_SB_SD_Li256ELb1ELb0ELi4EEENS1_19SingleTileSchedulerILb1ELb0ELb0ELi128EEEEEEEEEvNT_6ParamsE --------------------------
	.section	.text._ZN7cutlass13device_kernelIN5flash19enable_sm80_to_sm89INS1_16FlashAttnBwdSm80INS1_25CollectiveMainloopBwdSm80ILi2ELi2EN4cute5tupleIJNS5_1CILi64EEENS7_ILi128EEES9_EEENS_10bfloat16_tEfNS_4arch4Sm80ELb0ELb1ELb0ELb1ELb1ELb0ELb0ELb0ELi2ELi2ELi2ELi2ELb0EEENS1_21CollectiveEpilogueBwdISA_SB_SD_Li256ELb1ELb0ELi4EEENS1_19SingleTileSchedulerILb1ELb0ELb0ELi128EEEEEEEEEvNT_6ParamsE,"ax",@progbits
	.sectioninfo	@"SHI_REGISTERS=255"
	.align	128
.text._ZN7cutlass13device_kernelIN5flash19enable_sm80_to_sm89INS1_16FlashAttnBwdSm80INS1_25CollectiveMainloopBwdSm80ILi2ELi2EN4cute5tupleIJNS5_1CILi64EEENS7_ILi128EEES9_EEENS_10bfloat16_tEfNS_4arch4Sm80ELb0ELb1ELb0ELb1ELb1ELb0ELb0ELb0ELi2ELi2ELi2ELi2ELb0EEENS1_21CollectiveEpilogueBwdISA_SB_SD_Li256ELb1ELb0ELi4EEENS1_19SingleTileSchedulerILb1ELb0ELb0ELi128EEEEEEEEEvNT_6ParamsE:
        .type           _ZN7cutlass13device_kernelIN5flash19enable_sm80_to_sm89INS1_16FlashAttnBwdSm80INS1_25CollectiveMainloopBwdSm80ILi2ELi2EN4cute5tupleIJNS5_1CILi64EEENS7_ILi128EEES9_EEENS_10bfloat16_tEfNS_4arch4Sm80ELb0ELb1ELb0ELb1ELb1ELb0ELb0ELb0ELi2ELi2ELi2ELi2ELb0EEENS1_21CollectiveEpilogueBwdISA_SB_SD_Li256ELb1ELb0ELi4EEENS1_19SingleTileSchedulerILb1ELb0ELb0ELi128EEEEEEEEEvNT_6ParamsE,@function
        .size           _ZN7cutlass13device_kernelIN5flash19enable_sm80_to_sm89INS1_16FlashAttnBwdSm80INS1_25CollectiveMainloopBwdSm80ILi2ELi2EN4cute5tupleIJNS5_1CILi64EEENS7_ILi128EEES9_EEENS_10bfloat16_tEfNS_4arch4Sm80ELb0ELb1ELb0ELb1ELb1ELb0ELb0ELb0ELi2ELi2ELi2ELi2ELb0EEENS1_21CollectiveEpilogueBwdISA_SB_SD_Li256ELb1ELb0ELi4EEENS1_19SingleTileSchedulerILb1ELb0ELb0ELi128EEEEEEEEEvNT_6ParamsE,(.L_x_2332 - _ZN7cutlass13device_kernelIN5flash19enable_sm80_to_sm89INS1_16FlashAttnBwdSm80INS1_25CollectiveMainloopBwdSm80ILi2ELi2EN4cute5tupleIJNS5_1CILi64EEENS7_ILi128EEES9_EEENS_10bfloat16_tEfNS_4arch4Sm80ELb0ELb1ELb0ELb1ELb1ELb0ELb0ELb0ELi2ELi2ELi2ELi2ELb0EEENS1_21CollectiveEpilogueBwdISA_SB_SD_Li256ELb1ELb0ELi4EEENS1_19SingleTileSchedulerILb1ELb0ELb0ELi128EEEEEEEEEvNT_6ParamsE)
        .other          _ZN7cutlass13device_kernelIN5flash19enable_sm80_to_sm89INS1_16FlashAttnBwdSm80INS1_25CollectiveMainloopBwdSm80ILi2ELi2EN4cute5tupleIJNS5_1CILi64EEENS7_ILi128EEES9_EEENS_10bfloat16_tEfNS_4arch4Sm80ELb0ELb1ELb0ELb1ELb1ELb0ELb0ELb0ELi2ELi2ELi2ELi2ELb0EEENS1_21CollectiveEpilogueBwdISA_SB_SD_Li256ELb1ELb0ELi4EEENS1_19SingleTileSchedulerILb1ELb0ELb0ELi128EEEEEEEEEvNT_6ParamsE,@"STO_CUDA_ENTRY STV_DEFAULT"
_ZN7cutlass13device_kernelIN5flash19enable_sm80_to_sm89INS1_16FlashAttnBwdSm80INS1_25CollectiveMainloopBwdSm80ILi2ELi2EN4cute5tupleIJNS5_1CILi64EEENS7_ILi128EEES9_EEENS_10bfloat16_tEfNS_4arch4Sm80ELb0ELb1ELb0ELb1ELb1ELb0ELb0ELb0ELi2ELi2ELi2ELi2ELb0EEENS1_21CollectiveEpilogueBwdISA_SB_SD_Li256ELb1ELb0ELi4EEENS1_19SingleTileSchedulerILb1ELb0ELb0ELi128EEEEEEEEEvNT_6ParamsE:
        /* <DEDUP_REMOVED lines=18> */
.L_x_1659:
        /* <DEDUP_REMOVED lines=8> */
.L_x_1661:
[----:B------:R-:W-:Y:S02]  /*01a0*/  MOV R0, c[0x0][0x3a4] ;  /* 0x0000e90000007a02 */ /* 0x000fe40000000f00 */
.L_x_1660:
[----:B------:R-:W-:-:S06]  /*01b0*/  USHF.L.U32 UR11, UR8, 0x7, URZ ;  /* 0x00000007080b7899 */ /* 0x000fcc000800063f */
[----:B-----5:R-:W-:-:S04]  /*01c0*/  ISETP.LE.AND P0, PT, R0, UR11, PT ;  /* 0x0000000b00007c0c */ /* 0x020fc8000bf03270 */
[----:B------:R-:W-:-:S05]  /*01d0*/  SEL R0, R5, 0xffffffff, !P0 ;  /* 0xffffffff05007807 */ /* 0x000fca0004000000 */
[----:B------:R2:W-:Y:S01]  /*01e0*/  STL [R1+0x68], R0 ;  /* 0x0000680001007387 */ /* 0x0005e20000100800 */
[----:B------:R-:W-:Y:S05]  /*01f0*/  BRA `(.L_x_1662) ;  /* 0x0000012000007947 */ /* 0x000fea0003800000 */
.L_x_1658:
[----:B--2-4-:R-:W-:-:S04]  /*0200*/  ISETP.NE.U32.AND P0, PT, RZ, c[0x0][0x3c0], PT ;  /* 0x0000f000ff007a0c */ /* 0x014fc80003f05070 */
[----:B------:R-:W-:-:S13]  /*0210*/  ISETP.NE.AND.EX P0, PT, RZ, c[0x0][0x3c4], PT, P0 ;  /* 0x0000f100ff007a0c */ /* 0x000fda0003f05300 */
[----:B------:R-:W-:Y:S05]  /*0220*/  @!P0 BRA `(.L_x_1663) ;  /* 0x0000002000008947 */ /* 0x000fea0003800000 */
[----:B------:R1:W5:Y:S01]  /*0230*/  LDG.E R0, [R2.64] ;  /* 0x0000000e02007981 */ /* 0x000362000c1e1900 */
[----:B------:R-:W-:Y:S05]  /*0240*/  BRA `(.L_x_1664) ;  /* 0x0000009000007947 */ /* 0x000fea0003800000 */
.L_x_1663:
        /* <DEDUP_REMOVED lines=8> */
.L_x_1665:
[----:B------:R-:W-:Y:S02]  /*02d0*/  MOV R0, c[0x0][0x3a4] ;  /* 0x0000e90000007a02 */ /* 0x000fe40000000f00 */
.L_x_1664:
[----:B------:R-:W-:-:S06]  /*02e0*/  USHF.L.U32 UR11, UR8, 0x7, URZ ;  /* 0x00000007080b7899 */ /* 0x000fcc000800063f */
[----:B-----5:R-:W-:-:S04]  /*02f0*/  ISETP.LE.AND P0, PT, R0, UR11, PT ;  /* 0x0000000b00007c0c */ /* 0x020fc8000bf03270 */
[----:B------:R-:W-:-:S05]  /*0300*/  SEL R0, R5, 0xffffffff, !P0 ;  /* 0xffffffff05007807 */ /* 0x000fca0004000000 */
[----:B------:R2:W-:Y:S04]  /*0310*/  STL [R1+0x68], R0 ;  /* 0x0000680001007387 */ /* 0x0005e80000100800 */
.L_x_1662:
        /* <DEDUP_REMOVED lines=34> */
.L_x_1666:
[----:B-1-3--:R-:W-:-:S04]  /*0540*/  ISETP.NE.U32.AND P0, PT, RZ, c[0x0][0x2e0], PT ;  /* 0x0000b800ff007a0c */ /* 0x00afc80003f05070 */
[----:B------:R-:W-:-:S13]  /*0550*/  ISETP.NE.AND.EX P0, PT, RZ, c[0x0][0x2e4], PT, P0 ;  /* 0x0000b900ff007a0c */ /* 0x000fda0003f05300 */
[----:B------:R-:W-:Y:S05]  /*0560*/  @!P0 BRA `(.L_x_1667) ;  /* 0x0000004000008947 */ /* 0x000fea0003800000 */
[----:B------:R-:W-:-:S05]  /*0570*/  IMAD.WIDE R2, R42, R8, c[0x0][0x2e0] ;  /* 0x0000b8002a027625 */ /* 0x000fca00078e0208 */
[----:B------:R-:W2:Y:S02]  /*0580*/  LDG.E R0, [R2.64] ;  /* 0x0000000e02007981 */ /* 0x000ea4000c1e1900 */
[----:B--2---:R1:W2:Y:S01]  /*0590*/  R2UR UR22, R0 ;  /* 0x00000000001673c2 */ /* 0x0042a200000e0000 */
[----:B------:R-:W-:Y:S05]  /*05a0*/  BRA `(.L_x_1668) ;  /* 0x0000006000007947 */ /* 0x000fea0003800000 */
.L_x_1667:
[----:B------:R-:W-:Y:S05]  /*05b0*/  @!P3 BRA `(.L_x_1668) ;  /* 0x000000500000b947 */ /* 0x000fea0003800000 */
[----:B------:R-:W2:Y:S04]  /*05c0*/  LDG.E R2, [R4.64] ;  /* 0x0000000e04027981 */ /* 0x000ea8000c1e1900 */
[----:B------:R-:W3:Y:S01]  /*05d0*/  LDG.E R0, [R4.64+0x4] ;  /* 0x0000040e04007981 */ /* 0x000ee2000c1e1900 */
[----:B--2---:R-:W1:Y:S08]  /*05e0*/  R2UR UR22, R2 ;  /* 0x00000000021673c2 */ /* 0x004e7000000e0000 */
[----:B---3--:R-:W1:Y:S02]  /*05f0*/  R2UR UR4, R0 ;  /* 0x00000000000473c2 */ /* 0x008e6400000e0000 */
[----:B-1----:R-:W-:-:S06]  /*0600*/  UIADD3 UR22, -UR22, UR4, URZ ;  /* 0x0000000416167290 */ /* 0x002fcc000fffe13f */
.L_x_1668:
        /* <DEDUP_REMOVED lines=15> */
.L_x_1669:
        /* <DEDUP_REMOVED lines=514> */
.L_x_1672:
[----:B------:R-:W-:Y:S05]  /*2720*/  BSYNC B0 ;  /* 0x0000000000007941 */ /* 0x000fea0003800000 */
.L_x_1671:
        /* <DEDUP_REMOVED lines=119> */
.L_x_1691:
        /* <DEDUP_REMOVED lines=148> */
.L_x_1675:
[----:B------:R-:W-:Y:S11]  /*37e0*/  ISETP.NE.AND P0, PT, R226, c[0x0][0x2a8], PT ;  /* 0x0000aa00e2007a0c */ /* 0x000ff60003f05270 */
[----:B------:R-:W-:Y:S02]  /*37f0*/  @!UPT UIADD3 URZ, URZ, URZ, URZ ;  /* 0x0000003f3f3ff290 */ /* 0x000fe4000fffe03f */
[----:B------:R-:W-:Y:S05]  /*3800*/  @P0 IMAD.HI.U32 R36, R2, c[0x0][0x2ac], RZ ;  /* 0x0000ab0002240a27 */ /* 0x000fea00078e00ff */
[----:B------:R-:W-:Y:S02]  /*3810*/  @P0 SHF.R.U32.HI R2, RZ, c[0x0][0x2b0], R36 ;  /* 0x0000ac00ff020a19 */ /* 0x000fe40000011624 */
.L_x_1676:
[----:B------:R-:W-:Y:S05]  /*3820*/  BSYNC B0 ;  /* 0x0000000000007941 */ /* 0x000fea0003800000 */
.L_x_1674:
        /* <DEDUP_REMOVED lines=8> */
.L_x_1673:
        /* <DEDUP_REMOVED lines=16> */
.L_x_1679:
[----:B------:R-:W-:Y:S11]  /*39b0*/  ISETP.NE.AND P0, PT, R226, c[0x0][0x2a8], PT ;  /* 0x0000aa00e2007a0c */ /* 0x000ff60003f05270 */
[----:B------:R-:W-:Y:S02]  /*39c0*/  @!UPT UIADD3 URZ, URZ, URZ, URZ ;  /* 0x0000003f3f3ff290 */ /* 0x000fe4000fffe03f */
[----:B------:R-:W-:Y:S05]  /*39d0*/  @P0 IMAD.HI.U32 R36, R2, c[0x0][0x2ac], RZ ;  /* 0x0000ab0002240a27 */ /* 0x000fea00078e00ff */
[----:B------:R-:W-:Y:S02]  /*39e0*/  @P0 SHF.R.U32.HI R2, RZ, c[0x0][0x2b0], R36 ;  /* 0x0000ac00ff020a19 */ /* 0x000fe40000011624 */
.L_x_1680:
[----:B------:R-:W-:Y:S05]  /*39f0*/  BSYNC B0 ;  /* 0x0000000000007941 */ /* 0x000fea0003800000 */
.L_x_1678:
[----:B------:R-:W2:Y:S01]  /*3a00*/  LDL R37, [R1+0x10] ;  /* 0x0000100001257983 */ /* 0x000ea20000100800 */
[----:B------:R-:W-:Y:S04]  /*3a10*/  IMAD.MOV.U32 R36, RZ, RZ, c[0x0][0x2a8] ;  /* 0x0000aa00ff247624 */ /* 0x000fe800078e00ff */
[----:B------:R-:W-:Y:S04]  /*3a20*/  IMAD R2, R2, R36, -UR11 ;  /* 0x8000000b02027e24 */ /* 0x000fe8000f8e0224 */
[----:B--2---:R-:W-:Y:S05]  /*3a30*/  IMAD.IADD R2, R2, 0x1, -R37 ;  /* 0x0000000102027824 */ /* 0x004fea00078e0a25 */
[----:B------:R-:W-:Y:S02]  /*3a40*/  IADD3 R36, R2, c[0x0][0x2a8], RZ ;  /* 0x0000aa0002247a10 */ /* 0x000fe40007ffe0ff */
[----:B------:R-:W-:Y:S02]  /*3a50*/  IMNMX R43, R43, R2, !PT ;  /* 0x000000022b2b7217 */ /* 0x000fe40007800200 */
[----:B------:R-:W-:Y:S02]  /*3a60*/  IMNMX R200, R200, R36, PT ;  /* 0x00000024c8c87217 */ /* 0x000fe40003800200 */
.L_x_1677:
        /* <DEDUP_REMOVED lines=16> */
.L_x_1683:
[----:B------:R-:W-:Y:S11]  /*3b70*/  ISETP.NE.AND P0, PT, R226, c[0x0][0x2a8], PT ;  /* 0x0000aa00e2007a0c */ /* 0x000ff60003f05270 */
[----:B------:R-:W-:Y:S02]  /*3b80*/  @!UPT UIADD3 URZ, URZ, URZ, URZ ;  /* 0x0000003f3f3ff290 */ /* 0x000fe4000fffe03f */
[----:B------:R-:W-:Y:S05]  /*3b90*/  @P0 IMAD.HI.U32 R36, R2, c[0x0][0x2ac], RZ ;  /* 0x0000ab0002240a27 */ /* 0x000fea00078e00ff */
[----:B------:R-:W-:Y:S02]  /*3ba0*/  @P0 SHF.R.U32.HI R2, RZ, c[0x0][0x2b0], R36 ;  /* 0x0000ac00ff020a19 */ /* 0x000fe40000011624 */
.L_x_1684:
[----:B------:R-:W-:Y:S05]  /*3bb0*/  BSYNC B0 ;  /* 0x0000000000007941 */ /* 0x000fea0003800000 */
.L_x_1682:
[----:B------:R-:W2:Y:S01]  /*3bc0*/  LDL R37, [R1+0x10] ;  /* 0x0000100001257983 */ /* 0x000ea20000100800 */
[----:B------:R-:W-:Y:S04]  /*3bd0*/  IMAD.MOV.U32 R36, RZ, RZ, c[0x0][0x2a8] ;  /* 0x0000aa00ff247624 */ /* 0x000fe800078e00ff */
[----:B------:R-:W-:Y:S04]  /*3be0*/  IMAD R2, R2, R36, -UR11 ;  /* 0x8000000b02027e24 */ /* 0x000fe8000f8e0224 */
[----:B--2---:R-:W-:Y:S05]  /*3bf0*/  IMAD.IADD R2, R2, 0x1, -R37 ;  /* 0x0000000102027824 */ /* 0x004fea00078e0a25 */
[----:B------:R-:W-:Y:S02]  /*3c00*/  IADD3 R36, R2, c[0x0][0x2a8], RZ ;  /* 0x0000aa0002247a10 */ /* 0x000fe40007ffe0ff */
[----:B------:R-:W-:Y:S02]  /*3c10*/  IMNMX R41, R41, R2, !PT ;  /* 0x0000000229297217 */ /* 0x000fe40007800200 */
[----:B------:R-:W-:Y:S02]  /*3c20*/  IMNMX R42, R42, R36, PT ;  /* 0x000000242a2a7217 */ /* 0x000fe40003800200 */
.L_x_1681:
        /* <DEDUP_REMOVED lines=16> */
.L_x_1687:
[----:B------:R-:W-:Y:S11]  /*3d30*/  ISETP.NE.AND P0, PT, R226, c[0x0][0x2a8], PT ;  /* 0x0000aa00e2007a0c */ /* 0x000ff60003f05270 */
[----:B------:R-:W-:Y:S02]  /*3d40*/  @!UPT UIADD3 URZ, URZ, URZ, URZ ;  /* 0x0000003f3f3ff290 */ /* 0x000fe4000fffe03f */
[----:B------:R-:W-:Y:S05]  /*3d50*/  @P0 IMAD.HI.U32 R36, R0, c[0x0][0x2ac], RZ ;  /* 0x0000ab0000240a27 */ /* 0x000fea00078e00ff */
[----:B------:R-:W-:Y:S02]  /*3d60*/  @P0 SHF.R.U32.HI R0, RZ, c[0x0][0x2b0], R36 ;  /* 0x0000ac00ff000a19 */ /* 0x000fe40000011624 */
.L_x_1688:
[----:B------:R-:W-:Y:S05]  /*3d70*/  BSYNC B0 ;  /* 0x0000000000007941 */ /* 0x000fea0003800000 */
.L_x_1686:
[----:B------:R-:W2:Y:S01]  /*3d80*/  LDL R37, [R1+0x10] ;  /* 0x0000100001257983 */ /* 0x000ea20000100800 */
[----:B------:R-:W-:Y:S04]  /*3d90*/  IMAD.MOV.U32 R36, RZ, RZ, c[0x0][0x2a8] ;  /* 0x0000aa00ff247624 */ /* 0x000fe800078e00ff */
[----:B------:R-:W-:Y:S04]  /*3da0*/  IMAD R0, R0, R36, -UR11 ;  /* 0x8000000b00007e24 */ /* 0x000fe8000f8e0224 */
[----:B--2---:R-:W-:Y:S05]  /*3db0*/  IMAD.IADD R0, R0, 0x1, -R37 ;  /* 0x0000000100007824 */ /* 0x004fea00078e0a25 */
[----:B------:R-:W-:Y:S02]  /*3dc0*/  IADD3 R36, R0, c[0x0][0x2a8], RZ ;  /* 0x0000aa0000247a10 */ /* 0x000fe40007ffe0ff */
[----:B------:R-:W-:Y:S02]  /*3dd0*/  IMNMX R2, R2, R0, !PT ;  /* 0x0000000002027217 */ /* 0x000fe40007800200 */
[----:B------:R-:W-:Y:S02]  /*3de0*/  IMNMX R40, R40, R36, PT ;  /* 0x0000002428287217 */ /* 0x000fe40003800200 */
.L_x_1685:
        /* <DEDUP_REMOVED lines=78> */
.L_x_1689:
        /* <DEDUP_REMOVED lines=579> */
.L_x_1690:
        /* <DEDUP_REMOVED lines=298> */
.L_x_1670:
        /* <DEDUP_REMOVED lines=178> */
.L_x_1693:
        /* <DEDUP_REMOVED lines=67> */
.L_x_1695:
[----:B--234-:R-:W-:Y:S05]  /*88f0*/  BSYNC B0 ;  /* 0x0000000000007941 */ /* 0x01cfea0003800000 */
.L_x_1694:
        /* <DEDUP_REMOVED lines=17> */
.L_x_1697:
[----:B------:R-:W-:Y:S05]  /*8a10*/  BSYNC B0 ;  /* 0x0000000000007941 */ /* 0x000fea0003800000 */
.L_x_1696:
        /* <DEDUP_REMOVED lines=17> */
.L_x_1699:
[----:B------:R-:W-:Y:S05]  /*8b30*/  BSYNC B0 ;  /* 0x0000000000007941 */ /* 0x000fea0003800000 */
.L_x_1698:
        /* <DEDUP_REMOVED lines=16> */
.L_x_1701:
[----:B------:R-:W-:Y:S05]  /*8c40*/  BSYNC B0 ;  /* 0x0000000000007941 */ /* 0x000fea0003800000 */
.L_x_1700:
        /* <DEDUP_REMOVED lines=16> */
.L_x_1703:
[----:B------:R-:W-:Y:S05]  /*8d50*/  BSYNC B0 ;  /* 0x0000000000007941 */ /* 0x000fea0003800000 */
.L_x_1702:
        /* <DEDUP_REMOVED lines=16> */
.L_x_1705:
[----:B------:R-:W-:Y:S05]  /*8e60*/  BSYNC B0 ;  /* 0x0000000000007941 */ /* 0x000fea0003800000 */
.L_x_1704:
        /* <DEDUP_REMOVED lines=16> */
.L_x_1707:
[----:B------:R-:W-:Y:S05]  /*8f70*/  BSYNC B0 ;  /* 0x0000000000007941 */ /* 0x000fea0003800000 */
.L_x_1706:
        /* <DEDUP_REMOVED lines=16> */
.L_x_1709:
[----:B------:R-:W-:Y:S05]  /*9080*/  BSYNC B0 ;  /* 0x0000000000007941 */ /* 0x000fea0003800000 */
.L_x_1708:
        /* <DEDUP_REMOVED lines=19> */
.L_x_1711:
[----:B------:R-:W-:Y:S05]  /*91c0*/  BSYNC B0 ;  /* 0x0000000000007941 */ /* 0x000fea0003800000 */
.L_x_1710:
        /* <DEDUP_REMOVED lines=15> */
.L_x_1713:
[----:B------:R-:W-:Y:S05]  /*92c0*/  BSYNC B0 ;  /* 0x0000000000007941 */ /* 0x000fea0003800000 */
.L_x_1712:
        /* <DEDUP_REMOVED lines=15> */
.L_x_1715:
[----:B------:R-:W-:Y:S05]  /*93c0*/  BSYNC B0 ;  /* 0x0000000000007941 */ /* 0x000fea0003800000 */
.L_x_1714:
        /* <DEDUP_REMOVED lines=14> */
.L_x_1717:
[----:B------:R-:W-:Y:S05]  /*94b0*/  BSYNC B0 ;  /* 0x0000000000007941 */ /* 0x000fea0003800000 */
.L_x_1716:
        /* <DEDUP_REMOVED lines=14> */
.L_x_1719:
[----:B------:R-:W-:Y:S05]  /*95a0*/  BSYNC B0 ;  /* 0x0000000000007941 */ /* 0x000fea0003800000 */
.L_x_1718:
        /* <DEDUP_REMOVED lines=14> */
.L_x_1721:
[----:B------:R-:W-:Y:S05]  /*9690*/  BSYNC B0 ;  /* 0x0000000000007941 */ /* 0x000fea0003800000 */
.L_x_1720:
        /* <DEDUP_REMOVED lines=14> */
.L_x_1723:
[----:B------:R-:W-:Y:S05]  /*9780*/  BSYNC B0 ;  /* 0x0000000000007941 */ /* 0x000fea0003800000 */
.L_x_1722:
        /* <DEDUP_REMOVED lines=14> */
.L_x_1692:
        /* <DEDUP_REMOVED lines=19> */
.L_x_1724:
        /* <DEDUP_REMOVED lines=38> */
.L_x_1726:
[----:B------:R-:W-:Y:S05]  /*9c00*/  BSYNC B0 ;  /* 0x0000000000007941 */ /* 0x000fea0003800000 */
.L_x_1725:
        /* <DEDUP_REMOVED lines=17> */
.L_x_1728:
[----:B------:R-:W-:Y:S05]  /*9d20*/  BSYNC B0 ;  /* 0x0000000000007941 */ /* 0x000fea0003800000 */
.L_x_1727:
        /* <DEDUP_REMOVED lines=17> */
.L_x_1730:
[----:B------:R-:W-:Y:S05]  /*9e40*/  BSYNC B0 ;  /* 0x0000000000007941 */ /* 0x000fea0003800000 */
.L_x_1729:
        /* <DEDUP_REMOVED lines=16> */
.L_x_1732:
[----:B------:R-:W-:Y:S05]  /*9f50*/  BSYNC B0 ;  /* 0x0000000000007941 */ /* 0x000fea0003800000 */
.L_x_1731:
        /* <DEDUP_REMOVED lines=16> */
.L_x_1734:
[----:B------:R-:W-:Y:S05]  /*a060*/  BSYNC B0 ;  /* 0x0000000000007941 */ /* 0x000fea0003800000 */
.L_x_1733:
        /* <DEDUP_REMOVED lines=16> */
.L_x_1736:
[----:B------:R-:W-:Y:S05]  /*a170*/  BSYNC B0 ;  /* 0x0000000000007941 */ /* 0x000fea0003800000 */
.L_x_1735:
        /* <DEDUP_REMOVED lines=16> */
.L_x_1738:
[----:B------:R-:W-:Y:S05]  /*a280*/  BSYNC B0 ;  /* 0x0000000000007941 */ /* 0x000fea0003800000 */
.L_x_1737:
        /* <DEDUP_REMOVED lines=16> */
.L_x_1740:
[----:B------:R-:W-:Y:S05]  /*a390*/  BSYNC B0 ;  /* 0x0000000000007941 */ /* 0x000fea0003800000 */
.L_x_1739:
        /* <DEDUP_REMOVED lines=19> */
.L_x_1742:
[----:B------:R-:W-:Y:S05]  /*a4d0*/  BSYNC B0 ;  /* 0x0000000000007941 */ /* 0x000fea0003800000 */
.L_x_1741:
        /* <DEDUP_REMOVED lines=15> */
.L_x_1744:
[----:B------:R-:W-:Y:S05]  /*a5d0*/  BSYNC B0 ;  /* 0x0000000000007941 */ /* 0x000fea0003800000 */
.L_x_1743:
        /* <DEDUP_REMOVED lines=15> */
.L_x_1746:
[----:B------:R-:W-:Y:S05]  /*a6d0*/  BSYNC B0 ;  /* 0x0000000000007941 */ /* 0x000fea0003800000 */
.L_x_1745:
        /* <DEDUP_REMOVED lines=14> */
.L_x_1748:
[----:B------:R-:W-:Y:S05]  /*a7c0*/  BSYNC B0 ;  /* 0x0000000000007941 */ /* 0x000fea0003800000 */
.L_x_1747:
        /* <DEDUP_REMOVED lines=14> */
.L_x_1750:
[----:B------:R-:W-:Y:S05]  /*a8b0*/  BSYNC B0 ;  /* 0x0000000000007941 */ /* 0x000fea0003800000 */
.L_x_1749:
        /* <DEDUP_REMOVED lines=14> */
.L_x_1752:
[----:B------:R-:W-:Y:S05]  /*a9a0*/  BSYNC B0 ;  /* 0x0000000000007941 */ /* 0x000fea0003800000 */
.L_x_1751:
        /* <DEDUP_REMOVED lines=14> */
.L_x_1754:
[----:B------:R-:W-:Y:S05]  /*aa90*/  BSYNC B0 ;  /* 0x0000000000007941 */ /* 0x000fea0003800000 */
.L_x_1753:
        /* <DEDUP_REMOVED lines=14> */
.L_x_1755:
        /* <DEDUP_REMOVED lines=16> */
.L_x_2332:


//--------------------- .text._ZN7cutlass13device_kernelIN5flash19enable_sm80_to_sm89INS1_16FlashAttnBwdSm80INS1_25CollectiveMainloopBwdSm80ILi2ELi2EN4cute5tupleIJNS5_1CILi64EEENS7_ILi128EEES9_EEENS_10bfloat16_tEfNS_4arch4Sm80ELb0ELb1ELb0ELb1ELb0ELb0ELb0ELb0ELi2ELi2ELi2ELi2ELb0EEENS1_24CollectiveEpilogueBwdGQAISA_fSD_Li256ELb1ELb0EEENS1_19SingleTileSchedulerILb1ELb0ELb0ELi128EEEEEEEEEvNT_6ParamsE --------------------------
	.section	.text._ZN7cutlass13device_kernelIN5flash19enable_sm80_to_sm89INS1_16FlashAttnBwdSm80INS1_25CollectiveMainloopBwdSm80ILi2ELi2EN4cute5tupleIJNS5_1CILi64EEENS7_ILi128EEES9_EEENS_10bfloat16_tEfNS_4arch4Sm80ELb0ELb1ELb0ELb1ELb0ELb0ELb0ELb0ELi2ELi2ELi2ELi2ELb0EEENS1_24CollectiveEpilogueBwdGQAISA_fSD_Li256ELb1ELb0EEENS1_19SingleTileSchedulerILb1ELb0ELb0ELi128EEEEEEEEEvNT_6ParamsE,"ax",@progbits
	.sectioninfo	@"SHI_REGISTERS=255"
	.align	128
.text._ZN7cutlass13device_kernelIN5flash19enable_sm80_to_sm89INS1_16FlashAttnBwdSm80INS1_25CollectiveMainloopBwdSm80ILi2ELi2EN4cute5tupleIJNS5_1CILi64EEENS7_ILi128EEES9_EEENS_10bfloat16_tEfNS_4arch4Sm80ELb0ELb1ELb0ELb1ELb0ELb0ELb0ELb0ELi2ELi2ELi2ELi2ELb0EEENS1_24CollectiveEpilogueBwdGQAISA_fSD_Li256ELb1ELb0EEENS1_19SingleTileSchedulerILb1ELb0ELb0ELi128EEEEEEEEEvNT_6ParamsE:
        .type           _ZN7cutlass13device_kernelIN5flash19enable_sm80_to_sm89INS1_16FlashAttnBwdSm80INS1_25CollectiveMainloopBwdSm80ILi2ELi2EN4cute5tupleIJNS5_1CILi64EEENS7_ILi128EEES9_EEENS_10bfloat16_tEfNS_4arch4Sm80ELb0ELb1ELb0ELb1ELb0ELb0ELb0ELb0ELi2ELi2ELi2ELi2ELb0EEENS1_24CollectiveEpilogueBwdGQAISA_fSD_Li256ELb1ELb0EEENS1_19SingleTileSchedulerILb1ELb0ELb0ELi128EEEEEEEEEvNT_6ParamsE,@function
        .size           _ZN7cutlass13device_kernelIN5flash19enable_sm80_to_sm89INS1_16FlashAttnBwdSm80INS1_25CollectiveMainloopBwdSm80ILi2ELi2EN4cute5tupleIJNS5_1CILi64EEENS7_ILi128EEES9_EEENS_10bfloat16_tEfNS_4arch4Sm80ELb0ELb1ELb0ELb1ELb0ELb0ELb0ELb0ELi2ELi2ELi2ELi2ELb0EEENS1_24CollectiveEpilogueBwdGQAISA_fSD_Li256ELb1ELb0EEENS1_19SingleTileSchedulerILb1ELb0ELb0ELi128EEEEEEEEEvNT_6ParamsE,(.L_x_2333 - _ZN7cutlass13device_kernelIN5flash19enable_sm80_to_sm89INS1_16FlashAttnBwdSm80INS1_25CollectiveMainloopBwdSm80ILi2ELi2EN4cute5tupleIJNS5_1CILi64EEENS7_ILi128EEES9_EEENS_10bfloat16_tEfNS_4arch4Sm80ELb0ELb1ELb0ELb1ELb0ELb0ELb0ELb0ELi2ELi2ELi2ELi2ELb0EEENS1_24CollectiveEpilogueBwdGQAISA_fSD_Li256ELb1ELb0EEENS1_19SingleTileSchedulerILb1ELb0ELb0ELi128EEEEEEEEEvNT_6ParamsE)
        .other          _ZN7cutlass13device_kernelIN5flash19enable_sm80_to_sm89INS1_16FlashAttnBwdSm80INS1_25CollectiveMainloopBwdSm80ILi2ELi2EN4cute5tupleIJNS5_1CILi64EEENS7_ILi128EEES9_EEENS_10bfloat16_tEfNS_4arch4Sm80ELb0ELb1ELb0ELb1ELb0ELb0ELb0ELb0ELi2ELi2ELi2ELi2ELb0EEENS1_24CollectiveEpilogueBwdGQAISA_fSD_Li256ELb1ELb0EEENS1_19SingleTileSchedulerILb1ELb0ELb0ELi128EEEEEEEEEvNT_6ParamsE,@"STO_CUDA_ENTRY STV_DEFAULT"
_ZN7cutlass13device_kernelIN5flash19enable_sm80_to_sm89INS1_16FlashAttnBwdSm80INS1_25CollectiveMainloopBwdSm80ILi2ELi2EN4cute5tupleIJNS5_1CILi64EEENS7_ILi128EEES9_EEENS_10bfloat16_tEfNS_4arch4Sm80ELb0ELb1ELb0ELb1ELb0ELb0ELb0ELb0ELi2ELi2ELi2ELi2ELb0EEENS1_24CollectiveEpilogueBwdGQAISA_fSD_Li256ELb1ELb0EEENS1_19SingleTileSchedulerILb1ELb0ELb0ELi128EEEEEEEEEvNT_6ParamsE:
        /* <DEDUP_REMOVED lines=18> */
.L_x_1757:
        /* <DEDUP_REMOVED lines=8> */
.L_x_1759:
[----:B------:R-:W-:Y:S02]  /*01a0*/  MOV R0, c[0x0][0x3ac] ;  /* 0x0000eb0000007a02 */ /* 0x000fe40000000f00 */
.L_x_1758:
[----:B------:R-:W-:-:S06]  /*01b0*/  USHF.L.U32 UR12, UR8, 0x7, URZ ;  /* 0x00000007080c7899 */ /* 0x000fcc000800063f */
[----:B-----5:R-:W-:-:S04]  /*01c0*/  ISETP.LE.AND P0, PT, R0, UR12, PT ;  /* 0x0000000c00007c0c */ /* 0x020fc8000bf03270 */
[----:B------:R-:W-:-:S05]  /*01d0*/  SEL R0, R5, 0xffffffff, !P0 ;  /* 0xffffffff05007807 */ /* 0x000fca0004000000 */
[----:B------:R2:W-:Y:S01]  /*01e0*/  STL [R1+0x68], R0 ;  /* 0x0000680001007387 */ /* 0x0005e20000100800 */
[----:B------:R-:W-:Y:S05]  /*01f0*/  BRA `(.L_x_1760) ;  /* 0x0000012000007947 */ /* 0x000fea0003800000 */
.L_x_1756:
[----:B--2-4-:R-:W-:-:S04]  /*0200*/  ISETP.NE.U32.AND P0, PT, RZ, c[0x0][0x3c8], PT ;  /* 0x0000f200ff007a0c */ /* 0x014fc80003f05070 */
[----:B------:R-:W-:-:S13]  /*0210*/  ISETP.NE.AND.EX P0, PT, RZ, c[0x0][0x3cc], PT, P0 ;  /* 0x0000f300ff007a0c */ /* 0x000fda0003f05300 */
[----:B------:R-:W-:Y:S05]  /*0220*/  @!P0 BRA `(.L_x_1761) ;  /* 0x0000002000008947 */ /* 0x000fea0003800000 */
[----:B------:R1:W5:Y:S01]  /*0230*/  LDG.E R0, [R2.64] ;  /* 0x0000000e02007981 */ /* 0x000362000c1e1900 */
[----:B------:R-:W-:Y:S05]  /*0240*/  BRA `(.L_x_1762) ;  /* 0x0000009000007947 */ /* 0x000fea0003800000 */
.L_x_1761:
        /* <DEDUP_REMOVED lines=8> */
.L_x_1763:
[----:B------:R-:W-:Y:S02]  /*02d0*/  MOV R0, c[0x0][0x3ac] ;  /* 0x0000eb0000007a02 */ /* 0x000fe40000000f00 */
.L_x_1762:
[----:B------:R-:W-:-:S06]  /*02e0*/  USHF.L.U32 UR12, UR8, 0x7, URZ ;  /* 0x00000007080c7899 */ /* 0x000fcc000800063f */
[----:B-----5:R-:W-:-:S04]  /*02f0*/  ISETP.LE.AND P0, PT, R0, UR12, PT ;  /* 0x0000000c00007c0c */ /* 0x020fc8000bf03270 */
[----:B------:R-:W-:-:S05]  /*0300*/  SEL R0, R5, 0xffffffff, !P0 ;  /* 0xffffffff05007807 */ /* 0x000fca0004000000 */
[----:B------:R2:W-:Y:S04]  /*0310*/  STL [R1+0x68], R0 ;  /* 0x0000680001007387 */ /* 0x0005e80000100800 */
.L_x_1760:
        /* <DEDUP_REMOVED lines=8> */
[----:B------:R-:W-:Y:S01]  /*03a0*/  ISETP.NE.U32.AND P3, PT, RZ, c[0x0][0x2d0], PT ;  /* 0x0000b400ff007a0c */ /* 0x000fe20003f65070 */
[----:B------:R-:W-:Y:S01]  /*03b0*/  ULDC UR11, c[0x0][0x168] ;  /* 0x00005a00000b7ab9 */ /* 0x000fe20000000800 */
[----:B------:R-:W-:Y:S01]  /*03c0*/  CS2R R10, SRZ ;  /* 0x00000000000a7805 */ /* 0x000fe2000001ff00 */
[----:B------:R-:W-:Y:S01]  /*03d0*/  ULDC UR10, c[0x0][0x198] ;  /* 0x00006600000a7ab9 */ /* 0x000fe20000000800 */
[----:B------:R-:W-:Y:S01]  /*03e0*/  ISETP.NE.AND.EX P3, PT, RZ, c[0x0][0x2d4], PT, P3 ;  /* 0x0000b500ff007a0c */ /* 0x000fe20003f65330 */
[----:B------:R-:W-:Y:S01]  /*03f0*/  IMAD.MOV.U32 R20, RZ, RZ, RZ ;  /* 0x000000ffff147224 */ /* 0x000fe200078e00ff */
[----:B------:R-:W-:-:S03]  /*0400*/  P2R R28, PR, RZ, 0x4 ;  /* 0x00000004ff1c7803 */ /* 0x000fc60000000000 */
[CC--:B-1----:R-:W-:Y:S02]  /*0410*/  @P0 IMAD.WIDE R2, R40.reuse, R12.reuse, c[0x0][0x2d8] ;  /* 0x0000b60028020625 */ /* 0x0c2fe400078e020c */
[----:B--2---:R-:W2:Y:S04]  /*0420*/  @P2 LDG.E R0, [R4.64] ;  /* 0x0000000e04002981 */ /* 0x004ea8000c1e1900 */
[----:B------:R1:W3:Y:S04]  /*0430*/  @P0 LDG.E R8, [R2.64] ;  /* 0x0000000e02080981 */ /* 0x0002e8000c1e1900 */
[----:B------:R-:W4:Y:S01]  /*0440*/  @P2 LDG.E R7, [R4.64] ;  /* 0x0000000e04072981 */ /* 0x000f22000c1e1900 */
[----:B-1----:R-:W-:-:S05]  /*0450*/  IMAD.WIDE R2, R40, R12, c[0x0][0x2d0] ;  /* 0x0000b40028027625 */ /* 0x002fca00078e020c */
[----:B------:R-:W5:Y:S01]  /*0460*/  @P3 LDG.E R6, [R2.64] ;  /* 0x0000000e02063981 */ /* 0x000f62000c1e1900 */
[----:B--2---:R-:W-:Y:S01]  /*0470*/  @P2 IMAD R0, R40, 0x40, R0 ;  /* 0x0000004028002824 */ /* 0x004fe200078e0200 */
[----:B---3--:R1:W2:Y:S04]  /*0480*/  @P0 R2UR UR11, R8 ;  /* 0x00000000080b03c2 */ /* 0x0082a800000e0000 */
[----:B-1----:R-:W-:-:S04]  /*0490*/  @P2 SHF.R.S32.HI R8, RZ, 0x1f, R0 ;  /* 0x0000001fff082819 */ /* 0x002fc80000011400 */
[----:B------:R-:W-:Y:S02]  /*04a0*/  @P2 LEA.HI R0, R8, R0, RZ, 0x6 ;  /* 0x0000000008002211 */ /* 0x000fe400078f30ff */
[----:B------:R-:W-:Y:S01]  /*04b0*/  CS2R R8, SRZ ;  /* 0x0000000000087805 */ /* 0x000fe2000001ff00 */
[--C-:B-----5:R-:W-:Y:S01]  /*04c0*/  @P3 SHF.R.S32.HI R11, RZ, 0x1f, R6.reuse ;  /* 0x0000001fff0b3819 */ /* 0x120fe20000011406 */
[--C-:B----4-:R-:W-:Y:S01]  /*04d0*/  @P2 IMAD.MOV.U32 R8, RZ, RZ, R7.reuse ;  /* 0x000000ffff082224 */ /* 0x110fe200078e0007 */
[----:B------:R-:W-:Y:S01]  /*04e0*/  @P2 SHF.R.S32.HI R9, RZ, 0x1f, R7 ;  /* 0x0000001fff092819 */ /* 0x000fe20000011407 */
        /* <DEDUP_REMOVED lines=9> */
.L_x_1764:
[----:B--2---:R-:W-:-:S04]  /*0580*/  ISETP.NE.U32.AND P0, PT, RZ, c[0x0][0x2e0], PT ;  /* 0x0000b800ff007a0c */ /* 0x004fc80003f05070 */
[----:B------:R-:W-:-:S13]  /*0590*/  ISETP.NE.AND.EX P0, PT, RZ, c[0x0][0x2e4], PT, P0 ;  /* 0x0000b900ff007a0c */ /* 0x000fda0003f05300 */
[----:B------:R-:W-:Y:S05]  /*05a0*/  @!P0 BRA `(.L_x_1765) ;  /* 0x0000004000008947 */ /* 0x000fea0003800000 */
[----:B------:R-:W-:-:S05]  /*05b0*/  IMAD.WIDE R2, R40, R12, c[0x0][0x2e0] ;  /* 0x0000b80028027625 */ /* 0x000fca00078e020c */
[----:B------:R-:W2:Y:S02]  /*05c0*/  LDG.E R0, [R2.64] ;  /* 0x0000000e02007981 */ /* 0x000ea4000c1e1900 */
[----:B--2---:R1:W2:Y:S01]  /*05d0*/  R2UR UR10, R0 ;  /* 0x00000000000a73c2 */ /* 0x0042a200000e0000 */
[----:B------:R-:W-:Y:S05]  /*05e0*/  BRA `(.L_x_1766) ;  /* 0x0000006000007947 */ /* 0x000fea0003800000 */
.L_x_1765:
[----:B------:R-:W-:Y:S05]  /*05f0*/  @!P3 BRA `(.L_x_1766) ;  /* 0x000000500000b947 */ /* 0x000fea0003800000 */
[----:B------:R1:W2:Y:S04]  /*0600*/  LDG.E R0, [R2.64] ;  /* 0x0000000e02007981 */ /* 0x0002a8000c1e1900 */
[----:B-1----:R-:W3:Y:S01]  /*0610*/  LDG.E R2, [R2.64+0x4] ;  /* 0x0000040e02027981 */ /* 0x002ee2000c1e1900 */
[----:B--2---:R-:W1:Y:S08]  /*0620*/  R2UR UR10, R0 ;  /* 0x00000000000a73c2 */ /* 0x004e7000000e0000 */
[----:B---3--:R-:W1:Y:S02]  /*0630*/  R2UR UR4, R2 ;  /* 0x00000000020473c2 */ /* 0x008e6400000e0000 */
[----:B-1----:R-:W-:-:S06]  /*0640*/  UIADD3 UR10, -UR10, UR4, URZ ;  /* 0x000000040a0a7290 */ /* 0x002fcc000fffe13f */
.L_x_1766:
        /* <DEDUP_REMOVED lines=15> */
.L_x_1767:
[----:B--2---:R-:W-:Y:S01]  /*0740*/  UIADD3 UR4, UR12, UR11, -UR10 ;  /* 0x0000000b0c047290 */ /* 0x004fe2000fffe80a */
[----:B------:R-:W-:Y:S01]  /*0750*/  PLOP3.LUT P0, PT, PT, PT, PT, 0x80, 0x0 ;  /* 0x000000000000781c */ /* 0x000fe20003f0f070 */
[----:B------:R-:W-:Y:S01]  /*0760*/  ULDC UR5, c[0x0][0x2a4] ;  /* 0x0000a90000057ab9 */ /* 0x000fe20000000800 */
        /* <DEDUP_REMOVED lines=74> */
[----:B-1----:R-:W-:Y:S01]  /*0c10*/  IMAD.MOV.U32 R0, RZ, RZ, c[0x0][0x248] ;  /* 0x00009200ff007624 */ /* 0x002fe200078e00ff */
[----:B------:R-:W-:Y:S01]  /*0c20*/  SHF.R.S32.HI R12, RZ, 0x1f, R36 ;  /* 0x0000001fff0c7819 */ /* 0x000fe20000011424 */
[----:B------:R-:W-:Y:S01]  /*0c30*/  IMAD.SHL.U32 R5, R20, 0x80, RZ ;  /* 0x0000008014057824 */ /* 0x000fe200078e00ff */
[-C--:B------:R-:W-:Y:S01]  /*0c40*/  LEA.HI R33, R37, R36.reuse, RZ, 0x3 ;  /* 0x0000002425217211 */ /* 0x080fe200078f18ff */
[----:B------:R-:W-:Y:S01]  /*0c50*/  IMAD.U32 R16, RZ, RZ, UR8 ;  /* 0x00000008ff107e24 */ /* 0x000fe2000f8e00ff */
[----:B------:R-:W-:Y:S01]  /*0c60*/  ISETP.NE.AND P0, PT, R0, 0x1, PT ;  /* 0x000000010000780c */ /* 0x000fe20003f05270 */
[----:B------:R-:W-:Y:S01]  /*0c70*/  IMAD.MOV.U32 R0, RZ, RZ, R38 ;  /* 0x000000ffff007224 */ /* 0x000fe200078e0026 */
[----:B------:R-:W-:Y:S01]  /*0c80*/  SHF.R.S32.HI R42, RZ, 0x3, R33 ;  /* 0x00000003ff2a7819 */ /* 0x000fe20000011421 */
[C---:B------:R-:W-:Y:S01]  /*0c90*/  IMAD.SHL.U32 R23, R36.reuse, 0x4, RZ ;  /* 0x0000000424177824 */ /* 0x040fe200078e00ff */
[----:B------:R-:W-:Y:S01]  /*0ca0*/  LOP3.LUT R2, R33, 0xfffffff8, RZ, 0xc0, !PT ;  /* 0xfffffff821027812 */ /* 0x000fe200078ec0ff */
[----:B------:R-:W-:Y:S01]  /*0cb0*/  ULDC.64 UR4, c[0x0][0x1d8] ;  /* 0x0000760000047ab9 */ /* 0x000fe20000000a00 */
[C---:B------:R-:W-:Y:S01]  /*0cc0*/  IADD3 R26, P1, R5.reuse, R36, RZ ;  /* 0x00000024051a7210 */ /* 0x040fe20007f3e0ff */
[----:B------:R-:W-:Y:S01]  /*0cd0*/  STL [R1+0x38], R42 ;  /* 0x0000382a01007387 */ /* 0x000fe20000100800 */
[----:B------:R-:W-:Y:S01]  /*0ce0*/  SHF.R.S32.HI R29, RZ, 0x1f, R40 ;  /* 0x0000001fff1d7819 */ /* 0x000fe20000011428 */
[----:B------:R-:W-:Y:S01]  /*0cf0*/  IMAD.IADD R32, R36, 0x1, -R2 ;  /* 0x0000000124207824 */ /* 0x000fe200078e0a02 */
[----:B------:R-:W-:Y:S01]  /*0d00*/  LEA.HI.X.SX32 R27, R5, R12, 0x1, P1 ;  /* 0x0000000c051b7211 */ /* 0x000fe200008f0eff */
[----:B------:R-:W2:Y:S01]  /*0d10*/  LDL.LU R39, [R1+0x4] ;  /* 0x0000040001277983 */ /* 0x000ea20000300800 */
[----:B------:R-:W-:Y:S01]  /*0d20*/  SEL R12, R29, RZ, !P3 ;  /* 0x000000ff1d0c7207 */ /* 0x000fe20005800000 */
[----:B------:R-:W-:Y:S01]  /*0d30*/  @P0 IMAD.HI.U32 R3, R38, c[0x0][0x24c], RZ ;  /* 0x0000930026030a27 */ /* 0x000fe200078e00ff */
[----:B------:R-:W-:Y:S01]  /*0d40*/  SHF.R.S32.HI R7, RZ, 0x1f, R42 ;  /* 0x0000001fff077819 */ /* 0x000fe2000001142a */
[----:B------:R-:W-:Y:S01]  /*0d50*/  USHF.L.U32 UR6, UR4, 0x6, URZ ;  /* 0x0000000604067899 */ /* 0x000fe2000800063f */
[----:B------:R-:W-:Y:S01]  /*0d60*/  IADD3 R17, P2, R42, R8, RZ ;  /* 0x000000082a117210 */ /* 0x000fe20007f5e0ff */
[----:B------:R-:W-:Y:S01]  /*0d70*/  IMAD.SHL.U32 R18, R32, 0x8, RZ ;  /* 0x0000000820127824 */ /* 0x000fe200078e00ff */
[----:B------:R-:W-:Y:S01]  /*0d80*/  @P0 SHF.R.U32.HI R0, RZ, c[0x0][0x250], R3 ;  /* 0x00009400ff000a19 */ /* 0x000fe20000011603 */
[----:B------:R-:W-:Y:S01]  /*0d90*/  IMAD R5, R12, c[0x0][0x1e8], RZ ;  /* 0x00007a000c057a24 */ /* 0x000fe200078e02ff */
[----:B------:R-:W-:Y:S01]  /*0da0*/  SEL R13, R40, RZ, !P3 ;  /* 0x000000ff280d7207 */ /* 0x000fe20005800000 */
[----:B------:R-:W-:Y:S01]  /*0db0*/  IMAD.X R24, R7, 0x1, R9, P2 ;  /* 0x0000000107187824 */ /* 0x000fe200010e0609 */
[----:B------:R-:W-:Y:S01]  /*0dc0*/  SHF.R.S32.HI R6, RZ, 0x1f, R0 ;  /* 0x0000001fff067819 */ /* 0x000fe20000011400 */
[C---:B------:R-:W-:Y:S01]  /*0dd0*/  IMAD.SHL.U32 R8, R42.reuse, 0x40, RZ ;  /* 0x000000402a087824 */ /* 0x040fe200078e00ff */
[----:B------:R-:W-:Y:S01]  /*0de0*/  SHF.R.S32.HI R19, RZ, 0x1f, R18 ;  /* 0x0000001fff137819 */ /* 0x000fe20000011412 */
[----:B------:R-:W-:Y:S01]  /*0df0*/  IMAD R14, R13, c[0x0][0x1ec], R5 ;  /* 0x00007b000d0e7a24 */ /* 0x000fe200078e0205 */
[----:B------:R-:W-:Y:S01]  /*0e00*/  IADD3 R10, P0, R42, R10, RZ ;  /* 0x0000000a2a0a7210 */ /* 0x000fe20007f1e0ff */
[----:B------:R-:W-:Y:S01]  /*0e10*/  IMAD R2, R6, c[0x0][0x1e0], RZ ;  /* 0x0000780006027a24 */ /* 0x000fe200078e02ff */
[----:B------:R-:W-:Y:S01]  /*0e20*/  LOP3.LUT R8, R8, 0x1c0, RZ, 0xc0, !PT ;  /* 0x000001c008087812 */ /* 0x000fe200078ec0ff */
[----:B------:R-:W-:Y:S01]  /*0e30*/  UIADD3 UR20, -UR12, UR10, URZ ;  /* 0x0000000a0c147290 */ /* 0x000fe2000fffe13f */
[----:B------:R-:W-:Y:S01]  /*0e40*/  SHF.R.S32.HI R31, RZ, 0x1f, R38 ;  /* 0x0000001fff1f7819 */ /* 0x000fe20000011426 */
[----:B------:R-:W-:Y:S01]  /*0e50*/  IMAD R4, R0, c[0x0][0x1e4], R2 ;  /* 0x0000790000047a24 */ /* 0x000fe200078e0202 */
[--C-:B------:R-:W-:Y:S01]  /*0e60*/  LOP3.LUT R15, R8, 0x38, R18.reuse, 0xf8, !PT ;  /* 0x00000038080f7812 */ /* 0x100fe200078ef812 */
[----:B------:R-:W-:Y:S01]  /*0e70*/  IMAD.WIDE.U32 R2, R0, c[0x0][0x1e0], R18 ;  /* 0x0000780000027a25 */ /* 0x000fe200078e0012 */
[----:B------:R-:W-:Y:S01]  /*0e80*/  SHF.R.U32.HI R8, RZ, 0x3, R8 ;  /* 0x00000003ff087819 */ /* 0x000fe20000011608 */
[----:B------:R-:W-:-:S02]  /*0e90*/  UMOV UR21, 0x6 ;  /* 0x0000000600157882 */ /* 0x000fc40000000000 */
[----:B------:R-:W-:Y:S01]  /*0ea0*/  IMAD.IADD R3, R3, 0x1, R4 ;  /* 0x0000000103037824 */ /* 0x000fe200078e0204 */
[----:B------:R-:W-:Y:S01]  /*0eb0*/  LEA.HI R4, R37, R36, RZ, 0x6 ;  /* 0x0000002425047211 */ /* 0x000fe200078f30ff */
[----:B------:R-:W-:-:S03]  /*0ec0*/  IMAD.X R11, R7, 0x1, R11, P0 ;  /* 0x00000001070b7824 */ /* 0x000fc600000e060b */
[----:B------:R-:W-:Y:S01]  /*0ed0*/  SHF.R.S32.HI R30, RZ, 0x6, R4 ;  /* 0x00000006ff1e7819 */ /* 0x000fe20000011404 */
[----:B------:R-:W-:Y:S02]  /*0ee0*/  IMAD R4, R6, c[0x0][0x1b0], RZ ;  /* 0x00006c0006047a24 */ /* 0x000fe400078e02ff */
[----:B------:R-:W-:-:S04]  /*0ef0*/  IMAD.WIDE.U32 R6, R13, c[0x0][0x1e8], R2 ;  /* 0x00007a000d067a25 */ /* 0x000fc800078e0002 */
[C---:B------:R-:W-:Y:S02]  /*0f00*/  IMAD R9, R0.reuse, c[0x0][0x1b4], R4 ;  /* 0x00006d0000097a24 */ /* 0x040fe400078e0204 */
[----:B------:R-:W-:-:S04]  /*0f10*/  IMAD.WIDE.U32 R4, R0, c[0x0][0x1b0], R18 ;  /* 0x00006c0000047a25 */ /* 0x000fc800078e0012 */
[----:B------:R-:W-:Y:S02]  /*0f20*/  IMAD R0, R12, c[0x0][0x1b8], RZ ;  /* 0x00006e000c007a24 */ /* 0x000fe400078e02ff */
[----:B------:R-:W-:Y:S02]  /*0f30*/  IMAD.IADD R3, R5, 0x1, R9 ;  /* 0x0000000105037824 */ /* 0x000fe400078e0209 */
[----:B------:R-:W-:Y:S02]  /*0f40*/  IMAD.MOV.U32 R2, RZ, RZ, R4 ;  /* 0x000000ffff027224 */ /* 0x000fe400078e0004 */
[----:B------:R-:W-:-:S04]  /*0f50*/  IMAD.WIDE R10, R16, 0x80, R10 ;  /* 0x00000080100a7825 */ /* 0x000fc800078e020a */
[C---:B------:R-:W-:Y:S01]  /*0f60*/  IMAD R16, R13.reuse, c[0x0][0x1bc], R0 ;  /* 0x00006f000d107a24 */ /* 0x040fe200078e0200 */
[----:B------:R-:W-:Y:S01]  /*0f70*/  SHF.R.S32.HI R0, RZ, 0x1f, R20 ;  /* 0x0000001fff007819 */ /* 0x000fe20000011414 */
[----:B------:R-:W-:Y:S01]  /*0f80*/  IMAD.WIDE.U32 R12, R13, c[0x0][0x1b8], R2 ;  /* 0x00006e000d0c7a25 */ /* 0x000fe200078e0002 */
[----:B------:R-:W-:-:S03]  /*0f90*/  IADD3 R20, P0, R23, R20, RZ ;  /* 0x0000001417147210 */ /* 0x000fc60007f1e0ff */
[----:B------:R-:W-:Y:S01]  /*0fa0*/  IMAD.IADD R5, R7, 0x1, R14 ;  /* 0x0000000107057824 */ /* 0x000fe200078e020e */
[----:B------:R-:W-:Y:S01]  /*0fb0*/  LEA.HI.X.SX32 R21, R23, R0, 0x1, P0 ;  /* 0x0000000017157211 */ /* 0x000fe200000f0eff */
[----:B------:R-:W-:Y:S02]  /*0fc0*/  IMAD.MOV.U32 R4, RZ, RZ, R6 ;  /* 0x000000ffff047224 */ /* 0x000fe400078e0006 */
[----:B------:R-:W-:Y:S02]  /*0fd0*/  IMAD R2, R11, c[0x0][0x1d8], RZ ;  /* 0x000076000b027a24 */ /* 0x000fe400078e02ff */
[----:B------:R-:W-:Y:S02]  /*0fe0*/  IMAD.SHL.U32 R35, R30, 0x200, RZ ;  /* 0x000002001e237824 */ /* 0x000fe400078e00ff */
[C---:B------:R-:W-:Y:S02]  /*0ff0*/  IMAD R0, R10.reuse, c[0x0][0x1dc], R2 ;  /* 0x000077000a007a24 */ /* 0x040fe400078e0202 */
[----:B------:R-:W-:Y:S01]  /*1000*/  IMAD.WIDE.U32 R4, R10, c[0x0][0x1d8], R4 ;  /* 0x000076000a047a25 */ /* 0x000fe200078e0004 */
[----:B------:R-:W-:-:S02]  /*1010*/  IADD3 R34, R18, 0x40, RZ ;  /* 0x0000004012227810 */ /* 0x000fc40007ffe0ff */
[----:B------:R-:W-:Y:S01]  /*1020*/  LOP3.LUT R14, R35, R15, R8, 0xf6, !PT ;  /* 0x0000000f230e7212 */ /* 0x000fe200078ef608 */
[----:B------:R-:W-:Y:S01]  /*1030*/  IMAD.IADD R0, R5, 0x1, R0 ;  /* 0x0000000105007824 */ /* 0x000fe200078e0200 */
[----:B------:R-:W-:Y:S01]  /*1040*/  LEA R2, P0, R4, c[0x0][0x1c0], 0x1 ;  /* 0x0000700004027a11 */ /* 0x000fe200078008ff */
[----:B------:R-:W-:Y:S01]  /*1050*/  IMAD R7, R31, c[0x0][0x270], RZ ;  /* 0x00009c001f077a24 */ /* 0x000fe200078e02ff */
[----:B------:R-:W-:Y:S01]  /*1060*/  IADD3 R15, -R42, UR20, RZ ;  /* 0x000000142a0f7c10 */ /* 0x000fe2000fffe1ff */
[----:B------:R-:W-:Y:S01]  /*1070*/  IMAD.U32 R6, RZ, RZ, UR6 ;  /* 0x00000006ff067e24 */ /* 0x000fe2000f8e00ff */
[----:B------:R-:W-:Y:S01]  /*1080*/  ISETP.GE.AND P3, PT, R18, c[0x0][0x1cc], PT ;  /* 0x0000730012007a0c */ /* 0x000fe20003f66270 */
[----:B------:R-:W-:Y:S01]  /*1090*/  USHF.L.U64.HI UR5, UR4, UR21, UR5 ;  /* 0x0000001504057299 */ /* 0x000fe20008010205 */
[----:B------:R-:W-:Y:S01]  /*10a0*/  ISETP.GE.AND P4, PT, R34, c[0x0][0x1cc], PT ;  /* 0x0000730022007a0c */ /* 0x000fe20003f86270 */
[----:B------:R-:W-:Y:S01]  /*10b0*/  IMAD R7, R38, c[0x0][0x274], R7 ;  /* 0x00009d0026077a24 */ /* 0x000fe200078e0207 */
        /* <DEDUP_REMOVED lines=36> */
[----:B------:R-:W-:Y:S01]  /*1300*/  IMAD R11, R10, c[0x0][0x1ac], R0 ;  /* 0x00006b000a0b7a24 */ /* 0x000fe200078e0200 */
[----:B------:R-:W-:Y:S01]  /*1310*/  ISETP.GE.AND P1, PT, R34, c[0x0][0x19c], PT ;  /* 0x0000670022007a0c */ /* 0x000fe20003f26270 */
[----:B------:R-:W-:Y:S01]  /*1320*/  ULDC.64 UR4, c[0x0][0x1a8] ;  /* 0x00006a0000047ab9 */ /* 0x000fe20000000a00 */
[----:B------:R4:W-:Y:S01]  /*1330*/  LDGSTS.E.BYPASS.LTC128B.128 [R14+0xb080], [R4.64], !P2 ;  /* 0x0b080000040e7fae */ /* 0x0009e2000d101d4e */
[----:B------:R-:W-:Y:S01]  /*1340*/  IMAD R0, R24, c[0x0][0x208], RZ ;  /* 0x0000820018007a24 */ /* 0x000fe200078e02ff */
[----:B------:R-:W-:Y:S01]  /*1350*/  ISETP.GE.AND P2, PT, R18, c[0x0][0x19c], PT ;  /* 0x0000670012007a0c */ /* 0x000fe20003f46270 */
[----:B------:R-:W-:Y:S01]  /*1360*/  IMAD.WIDE.U32 R12, R10, c[0x0][0x1a8], R8 ;  /* 0x00006a000a0c7a25 */ /* 0x000fe200078e0008 */
[C---:B------:R-:W-:Y:S01]  /*1370*/  ISETP.LT.OR P3, PT, R15.reuse, 0x61, P4 ;  /* 0x000000610f00780c */ /* 0x040fe20002761670 */
[----:B------:R-:W-:Y:S01]  /*1380*/  USHF.L.U32 UR6, UR4, 0x6, URZ ;  /* 0x0000000604067899 */ /* 0x000fe2000800063f */
[----:B------:R-:W-:Y:S01]  /*1390*/  ISETP.LT.OR P5, PT, R15, 0x1, P2 ;  /* 0x000000010f00780c */ /* 0x000fe200017a1670 */
[----:B------:R-:W-:Y:S01]  /*13a0*/  IMAD R25, R17, c[0x0][0x20c], R0 ;  /* 0x0000830011197a24 */ /* 0x000fe200078e0200 */
[----:B------:R-:W-:Y:S01]  /*13b0*/  ISETP.LT.OR P4, PT, R15, 0x1, P1 ;  /* 0x000000010f00780c */ /* 0x000fe20000f81670 */
        /* <DEDUP_REMOVED lines=57> */
[----:B------:R-:W-:Y:S01]  /*1750*/  IMAD.IADD R11, R11, 0x1, R25 ;  /* 0x000000010b0b7824 */ /* 0x000fe200078e0219 */
[----:B--2---:R-:W-:-:S04]  /*1760*/  LOP3.LUT R39, R39, 0xfffffffd, RZ, 0xc0, !PT ;  /* 0xfffffffd27277812 */ /* 0x004fc800078ec0ff */
[----:B------:R-:W-:Y:S02]  /*1770*/  @P0 LOP3.LUT R39, R39, 0x2, RZ, 0xfc, !PT ;  /* 0x0000000227270812 */ /* 0x000fe400078efcff */
[----:B------:R-:W-:-:S04]  /*1780*/  IADD3 R2, P0, R6, UR6, RZ ;  /* 0x0000000606027c10 */ /* 0x000fc8000ff1e0ff */
[----:B------:R-:W-:Y:S02]  /*1790*/  IADD3.X R3, R7, UR16, RZ, P0, !PT ;  /* 0x0000001007037c10 */ /* 0x000fe400087fe4ff */
[----:B------:R-:W-:-:S03]  /*17a0*/  IADD3 R8, P0, R6, UR19, RZ ;  /* 0x0000001306087c10 */ /* 0x000fc6000ff1e0ff */
[----:B------:R2:W-:Y:S01]  /*17b0*/  LDGSTS.E.BYPASS.LTC128B.128 [R14+0x2080], [R2.64], !P5 ;  /* 0x02080000020e7fae */ /* 0x0005e2000e901d4e */
[----:B------:R-:W-:Y:S02]  /*17c0*/  IADD3.X R9, R7, UR18, RZ, P0, !PT ;  /* 0x0000001207097c10 */ /* 0x000fe400087fe4ff */
[----:B------:R-:W-:-:S03]  /*17d0*/  LEA R0, P0, R4, R40, 0x6 ;  /* 0x0000002804007211 */ /* 0x000fc600078030ff */
[----:B------:R3:W-:Y:S01]  /*17e0*/  LDGSTS.E.BYPASS.LTC128B.128 [R14+0x6080], [R8.64], !P4 ;  /* 0x06080000080e7fae */ /* 0x0007e2000e101d4e */
[----:B----4-:R-:W-:Y:S02]  /*17f0*/  LEA.HI.X R7, R4, R16, R5, 0x6, P0 ;  /* 0x0000001004077211 */ /* 0x010fe400000f3405 */
[----:B------:R-:W-:-:S04]  /*1800*/  LEA R6, P0, R0, c[0x0][0x160], 0x1 ;  /* 0x0000580000067a11 */ /* 0x000fc800078008ff */
[----:B------:R-:W-:Y:S01]  /*1810*/  LEA.HI.X R7, R0, c[0x0][0x164], R7, 0x1, P0 ;  /* 0x0000590000077a11 */ /* 0x000fe200000f0c07 */
[----:B------:R-:W-:Y:S02]  /*1820*/  IMAD.U32 R0, RZ, RZ, UR4 ;  /* 0x00000004ff007e24 */ /* 0x000fe4000f8e00ff */
[----:B------:R-:W-:-:S04]  /*1830*/  IMAD.WIDE.U32 R4, R38, c[0x0][0x210], R10 ;  /* 0x0000840026047a25 */ /* 0x000fc800078e000a */
[----:B------:R-:W-:Y:S01]  /*1840*/  IMAD.U32 R11, RZ, RZ, UR5 ;  /* 0x00000005ff0b7e24 */ /* 0x000fe2000f8e00ff */
[----:B------:R-:W-:Y:S02]  /*1850*/  ISETP.NE.AND P5, PT, R28, RZ, PT ;  /* 0x000000ff1c00720c */ /* 0x000fe40003fa5270 */
[C---:B---3--:R-:W-:Y:S01]  /*1860*/  IADD3 R8, P1, R2.reuse, UR6, RZ ;  /* 0x0000000602087c10 */ /* 0x048fe2000ff3e0ff */
[----:B------:R-:W-:Y:S01]  /*1870*/  IMAD.WIDE.U32 R22, R15, c[0x0][0x278], R22 ;  /* 0x00009e000f167a25 */ /* 0x000fe200078e0016 */
[----:B--2---:R-:W-:Y:S01]  /*1880*/  IADD3 R2, P0, R2, UR19, RZ ;  /* 0x0000001302027c10 */ /* 0x004fe2000ff1e0ff */
[----:B------:R-:W-:Y:S01]  /*1890*/  USHF.L.U32 UR19, UR17, 0x6, URZ ;  /* 0x0000000611137899 */ /* 0x000fe2000800063f */
[----:B------:R-:W-:Y:S01]  /*18a0*/  IADD3.X R9, R3, UR16, RZ, P1, !PT ;  /* 0x0000001003097c10 */ /* 0x000fe20008ffe4ff */
[----:B-1----:R-:W-:Y:S01]  /*18b0*/  IMAD R12, R31, c[0x0][0x210], RZ ;  /* 0x000084001f0c7a24 */ /* 0x002fe200078e02ff */
[----:B------:R-:W-:Y:S01]  /*18c0*/  IADD3.X R3, R3, UR18, RZ, P0, !PT ;  /* 0x0000001203037c10 */ /* 0x000fe200087fe4ff */
[----:B------:R-:W-:Y:S01]  /*18d0*/  ULDC.64 UR6, c[0x0][0x208] ;  /* 0x0000820000067ab9 */ /* 0x000fe20000000a00 */
[----:B------:R-:W-:-:S03]  /*18e0*/  LEA R10, P0, R0, R6, 0x6 ;  /* 0x00000006000a7211 */ /* 0x000fc600078030ff */
[----:B------:R1:W-:Y:S01]  /*18f0*/  LDGSTS.E.BYPASS.LTC128B.128 [R14+0x3080], [R8.64], !P5 ;  /* 0x03080000080e7fae */ /* 0x0003e2000e901d4e */
[----:B------:R-:W-:Y:S01]  /*1900*/  LEA.HI.X R11, R0, R7, R11, 0x6, P0 ;  /* 0x00000007000b7211 */ /* 0x000fe200000f340b */
[----:B------:R-:W-:Y:S01]  /*1910*/  IMAD.U32 R0, RZ, RZ, UR19 ;  /* 0x00000013ff007e24 */ /* 0x000fe2000f8e00ff */
[----:B------:R-:W-:Y:S01]  /*1920*/  LOP3.LUT P2, RZ, R29, 0x1, RZ, 0xc0, !PT ;  /* 0x000000011dff7812 */ /* 0x000fe2000784c0ff */
[----:B------:R2:W-:Y:S03]  /*1930*/  LDGSTS.E.BYPASS.LTC128B.128 [R14+0x7080], [R2.64], !P6 ;  /* 0x07080000020e7fae */ /* 0x0005e6000f101d4e */
[----:B------:R-:W-:Y:S02]  /*1940*/  IADD3 R0, -R42, UR11, -R0 ;  /* 0x0000000b2a007c10 */ /* 0x000fe4000fffe900 */
[----:B------:R-:W-:Y:S02]  /*1950*/  ISETP.GT.AND P4, PT, R36, 0xf, PT ;  /* 0x0000000f2400780c */ /* 0x000fe40003f84270 */
[----:B------:R-:W-:Y:S01]  /*1960*/  LOP3.LUT R39, R39, 0xfffffffe, RZ, 0xc0, !PT ;  /* 0xfffffffe27277812 */ /* 0x000fe200078ec0ff */
[----:B------:R-:W-:Y:S01]  /*1970*/  USHF.R.S32.HI UR18, URZ, 0x1f, UR19 ;  /* 0x0000001f3f127899 */ /* 0x000fe20008011413 */
[----:B------:R-:W-:Y:S01]  /*1980*/  ISETP.LT.OR P0, PT, R0, 0x1, !P2 ;  /* 0x000000010000780c */ /* 0x000fe20005701670 */
[----:B------:R-:W0:Y:S01]  /*1990*/  LDGDEPBAR ;  /* 0x00000000000079af */ /* 0x000e220000000000 */
[----:B------:R-:W-:Y:S01]  /*19a0*/  @P3 LOP3.LUT R39, R39, 0x1, RZ, 0xfc, !PT ;  /* 0x0000000127273812 */ /* 0x000fe200078efcff */
[----:B------:R-:W-:-:S04]  /*19b0*/  IMAD R12, R38, c[0x0][0x214], R12 ;  /* 0x00008500260c7a24 */ /* 0x000fc800078e020c */
[----:B------:R-:W-:Y:S01]  /*19c0*/  STL [R1+0x4], R39 ;  /* 0x0000042701007387 */ /* 0x000fe20000100800 */
[----:B--2---:R-:W-:-:S05]  /*19d0*/  IMAD R2, R24, c[0x0][0x278], RZ ;  /* 0x00009e0018027a24 */ /* 0x004fca00078e02ff */
[----:B------:R2:W-:Y:S01]  /*19e0*/  LDGSTS.E.BYPASS.LTC128B.128 [R14+0x10080], [R6.64], !P0 ;  /* 0x10080000060e7fae */ /* 0x0005e2000c101d4e */
[----:B------:R-:W-:-:S03]  /*19f0*/  IMAD R2, R15, c[0x0][0x27c], R2 ;  /* 0x00009f000f027a24 */ /* 0x000fc600078e0202 */
[----:B------:R-:W-:Y:S01]  /*1a00*/  STL.64 [R1+0x28], R40 ;  /* 0x0000282801007387 */ /* 0x000fe20000100a00 */
[----:B-1----:R-:W-:Y:S01]  /*1a10*/  @!P4 IADD3 R9, P0, R22, UR19, RZ ;  /* 0x000000131609cc10 */ /* 0x002fe2000ff1e0ff */
[----:B------:R-:W-:Y:S02]  /*1a20*/  IMAD.IADD R13, R23, 0x1, R2 ;  /* 0x00000001170d7824 */ /* 0x000fe400078e0202 */
[----:B------:R-:W-:Y:S01]  /*1a30*/  STL [R1+0x34], R16 ;  /* 0x0000341001007387 */ /* 0x000fe20000100800 */
[----:B------:R-:W-:-:S03]  /*1a40*/  IMAD.IADD R5, R5, 0x1, R12 ;  /* 0x0000000105057824 */ /* 0x000fc600078e020c */
[----:B------:R-:W-:Y:S01]  /*1a50*/  STL.64 [R1+0x48], R22 ;  /* 0x0000481601007387 */ /* 0x000fe20000100a00 */
[----:B------:R-:W-:Y:S01]  /*1a60*/  LOP3.LUT P3, RZ, R29, 0x2, RZ, 0xc0, !PT ;  /* 0x000000021dff7812 */ /* 0x000fe2000786c0ff */
[----:B------:R-:W-:Y:S02]  /*1a70*/  IMAD R3, R24, c[0x0][0x218], RZ ;  /* 0x0000860018037a24 */ /* 0x000fe400078e02ff */
[----:B------:R1:W-:Y:S01]  /*1a80*/  STL [R1+0x58], R13 ;  /* 0x0000580d01007387 */ /* 0x0003e20000100800 */
[----:B------:R-:W-:Y:S01]  /*1a90*/  USHF.L.U32 UR22, UR6, 0x6, URZ ;  /* 0x0000000606167899 */ /* 0x000fe2000800063f */
[----:B------:R-:W-:Y:S01]  /*1aa0*/  ISETP.GE.AND P1, PT, R18, c[0x0][0x1fc], PT ;  /* 0x00007f0012007a0c */ /* 0x000fe20003f26270 */
[----:B------:R-:W-:Y:S01]  /*1ab0*/  USHF.L.U64.HI UR21, UR6, UR21, UR7 ;  /* 0x0000001506157299 */ /* 0x000fe20008010207 */
[----:B------:R-:W-:Y:S01]  /*1ac0*/  IMAD R2, R15, c[0x0][0x21c], R3 ;  /* 0x000087000f027a24 */ /* 0x000fe200078e0203 */
[C---:B------:R-:W-:Y:S02]  /*1ad0*/  ISETP.LT.OR P5, PT, R0.reuse, 0x1, !P3 ;  /* 0x000000010000780c */ /* 0x040fe40005fa1670 */
[----:B------:R-:W-:Y:S01]  /*1ae0*/  SEL R3, RZ, 0x1, P1 ;  /* 0x00000001ff037807 */ /* 0x000fe20000800000 */
[----:B------:R-:W-:Y:S01]  /*1af0*/  UIMAD UR16, UR21, UR17, URZ ;  /* 0x00000011151072a4 */ /* 0x000fe2000f8e023f */
[C---:B------:R-:W-:Y:S01]  /*1b00*/  ISETP.LT.OR P2, PT, R0.reuse, 0x21, !P2 ;  /* 0x000000210000780c */ /* 0x040fe20005741670 */
[----:B------:R-:W-:Y:S01]  /*1b10*/  IMAD.U32 R28, RZ, RZ, UR22 ;  /* 0x00000016ff1c7e24 */ /* 0x000fe2000f8e00ff */
[----:B------:R-:W-:Y:S01]  /*1b20*/  ISETP.LT.OR P1, PT, R0, 0x21, !P3 ;  /* 0x000000210000780c */ /* 0x000fe20005f21670 */
[----:B------:R-:W-:-:S06]  /*1b30*/  UIMAD UR16, UR13, UR22, UR16 ;  /* 0x000000160d1072a4 */ /* 0x000fcc000f8e0210 */
[----:B------:R2:W-:Y:S04]  /*1b40*/  LDGSTS.E.BYPASS.LTC128B.128 [R14+0x12080], [R6.64+0x80], !P5 ;  /* 0x12080080060e7fae */ /* 0x0005e8000e901d4e */
[----:B------:R3:W-:Y:S01]  /*1b50*/  LDGSTS.E.BYPASS.LTC128B.128 [R14+0x11080], [R10.64], !P2 ;  /* 0x110800000a0e7fae */ /* 0x0007e2000d101d4e */
[----:B-1----:R-:W-:Y:S01]  /*1b60*/  @!P4 IADD3.X R13, R13, UR18, RZ, P0, !PT ;  /* 0x000000120d0dcc10 */ /* 0x002fe200087fe4ff */
[----:B------:R-:W-:Y:S01]  /*1b70*/  IMAD.WIDE.U32 R22, R15, c[0x0][0x218], R4 ;  /* 0x000086000f167a25 */ /* 0x000fe200078e0004 */
[----:B------:R-:W-:Y:S01]  /*1b80*/  ISETP.GE.AND P0, PT, R34, c[0x0][0x1fc], PT ;  /* 0x00007f0022007a0c */ /* 0x000fe20003f06270 */
[----:B------:R3:W-:Y:S03]  /*1b90*/  LDGSTS.E.BYPASS.LTC128B.128 [R14+0x13080], [R10.64+0x80], !P1 ;  /* 0x130800800a0e7fae */ /* 0x0007e6000c901d4e */
[----:B------:R-:W-:Y:S01]  /*1ba0*/  SEL R4, RZ, 0xffffffff, P0 ;  /* 0xffffffffff047807 */ /* 0x000fe20000000000 */
[----:B------:R-:W-:-:S02]  /*1bb0*/  IMAD.IADD R45, R23, 0x1, R2 ;  /* 0x00000001172d7824 */ /* 0x000fc400078e0202 */
[----:B------:R-:W-:Y:S02]  /*1bc0*/  IMAD.MOV.U32 R44, RZ, RZ, R22 ;  /* 0x000000ffff2c7224 */ /* 0x000fe400078e0016 */
[----:B------:R-:W-:Y:S01]  /*1bd0*/  IMAD.SHL.U32 R2, R4, 0x2, RZ ;  /* 0x0000000204027824 */ /* 0x000fe200078e00ff */
[----:B------:R-:W-:Y:S01]  /*1be0*/  @!P4 LEA R8, P0, R9, c[0x0][0x258], 0x2 ;  /* 0x000096000908ca11 */ /* 0x000fe200078010ff */
[----:B------:R-:W-:-:S03]  /*1bf0*/  IMAD.WIDE.U32 R4, R28, UR17, R44 ;  /* 0x000000111c047c25 */ /* 0x000fc6000f8e002c */
[----:B------:R-:W-:Y:S02]  /*1c00*/  LOP3.LUT R3, R2, 0x2, R3, 0xe2, !PT ;  /* 0x0000000202037812 */ /* 0x000fe400078ee203 */
[----:B------:R-:W-:Y:S02]  /*1c10*/  @!P4 LEA.HI.X R9, R9, c[0x0][0x25c], R13, 0x2, P0 ;  /* 0x000097000909ca11 */ /* 0x000fe400000f140d */
[----:B------:R-:W-:Y:S02]  /*1c20*/  IADD3 R5, R5, UR16, RZ ;  /* 0x0000001005057c10 */ /* 0x000fe4000fffe0ff */
[----:B------:R-:W-:Y:S02]  /*1c30*/  LEA R2, P0, R4, c[0x0][0x1f0], 0x1 ;  /* 0x00007c0004027a11 */ /* 0x000fe400078008ff */
[C---:B------:R-:W-:Y:S02]  /*1c40*/  LOP3.LUT P5, RZ, R3.reuse, 0x1, RZ, 0xc0, !PT ;  /* 0x0000000103ff7812 */ /* 0x040fe400078ac0ff */
[----:B------:R-:W-:-:S02]  /*1c50*/  LOP3.LUT P6, RZ, R3, 0x2, RZ, 0xc0, !PT ;  /* 0x0000000203ff7812 */ /* 0x000fc400078cc0ff */
[----:B------:R-:W-:Y:S02]  /*1c60*/  LEA.HI.X R3, R4, c[0x0][0x1f4], R5, 0x1, P0 ;  /* 0x00007d0004037a11 */ /* 0x000fe400000f0c05 */
[C---:B------:R-:W-:Y:S02]  /*1c70*/  ISETP.LT.OR P1, PT, R0.reuse, 0x1, !P5 ;  /* 0x000000010000780c */ /* 0x040fe40006f21670 */
[----:B------:R-:W-:Y:S01]  /*1c80*/  ISETP.LT.OR P0, PT, R0, 0x1, !P6 ;  /* 0x000000010000780c */ /* 0x000fe20007701670 */
[----:B------:R-:W-:Y:S01]  /*1c90*/  IMAD R25, R31, c[0x0][0x288], RZ ;  /* 0x0000a2001f197a24 */ /* 0x000fe200078e02ff */
[----:B------:R-:W-:Y:S01]  /*1ca0*/  USHF.L.U32 UR16, UR6, 0x5, URZ ;  /* 0x0000000506107899 */ /* 0x000fe2000800063f */
[----:B--2---:R-:W-:Y:S01]  /*1cb0*/  @!P4 IMAD.SHL.U32 R6, R36, 0x10, RZ ;  /* 0x000000102406c824 */ /* 0x004fe200078e00ff */
[----:B------:R-:W-:Y:S01]  /*1cc0*/  UMOV UR13, 0x5 ;  /* 0x00000005000d7882 */ /* 0x000fe20000000000 */
[C---:B------:R-:W-:Y:S01]  /*1cd0*/  IMAD R25, R38.reuse, c[0x0][0x28c], R25 ;  /* 0x0000a30026197a24 */ /* 0x040fe200078e0219 */
[CC--:B------:R-:W-:Y:S01]  /*1ce0*/  LEA.HI R29, R37.reuse, R36.reuse, RZ, 0x5 ;  /* 0x00000024251d7211 */ /* 0x0c0fe200078f28ff */
[----:B------:R-:W-:Y:S01]  /*1cf0*/  IMAD.WIDE.U32 R16, R38, c[0x0][0x288], R20 ;  /* 0x0000a20026107a25 */ /* 0x000fe200078e0014 */
[----:B------:R-:W-:Y:S01]  /*1d00*/  USHF.L.U64.HI UR13, UR6, UR13, UR7 ;  /* 0x0000000d060d7299 */ /* 0x000fe20008010207 */
[----:B------:R-:W-:Y:S01]  /*1d10*/  LEA.HI R7, R37, R36, RZ, 0x4 ;  /* 0x0000002425077211 */ /* 0x000fe200078f20ff */
[----:B------:R-:W-:Y:S01]  /*1d20*/  USHF.L.U32 UR7, UR16, 0x1, URZ ;  /* 0x0000000110077899 */ /* 0x000fe2000800063f */
[----:B------:R1:W-:Y:S01]  /*1d30*/  @!P4 LDGSTS.E.BYPASS.LTC128B.128 [R6+0x20080], [R8.64] ;  /* 0x200800000806cfae */ /* 0x0003e2000b901d4e */
[----:B------:R-:W-:Y:S01]  /*1d40*/  SHF.R.S32.HI R20, RZ, 0x5, R29 ;  /* 0x00000005ff147819 */ /* 0x000fe2000001141d */
[----:B------:R-:W-:Y:S01]  /*1d50*/  IMAD.IADD R5, R17, 0x1, R25 ;  /* 0x0000000111057824 */ /* 0x000fe200078e0219 */
[----:B---3--:R-:W-:Y:S01]  /*1d60*/  SHF.R.S32.HI R10, RZ, 0x4, R7 ;  /* 0x00000004ff0a7819 */ /* 0x008fe20000011407 */
[----:B------:R-:W-:Y:S01]  /*1d70*/  IMAD.MOV.U32 R4, RZ, RZ, R16 ;  /* 0x000000ffff047224 */ /* 0x000fe200078e0010 */
[----:B------:R-:W0:Y:S01]  /*1d80*/  LDGDEPBAR ;  /* 0x00000000000079af */ /* 0x000e220000000000 */
[----:B------:R-:W-:Y:S01]  /*1d90*/  USHF.L.U64.HI UR6, UR16, 0x1, UR13 ;  /* 0x0000000110067899 */ /* 0x000fe2000801020d */
[----:B------:R-:W-:-:S02]  /*1da0*/  IMAD R31, R31, c[0x0][0x238], RZ ;  /* 0x00008e001f1f7a24 */ /* 0x000fc400078e02ff */
[----:B------:R2:W-:Y:S01]  /*1db0*/  LDGSTS.E.BYPASS.LTC128B.128 [R14+0x18080], [R2.64], !P1 ;  /* 0x18080000020e7fae */ /* 0x0005e2000c901d4e */
[----:B------:R-:W-:Y:S01]  /*1dc0*/  LEA.HI R12, R29, R20, RZ, 0x1 ;  /* 0x000000141d0c7211 */ /* 0x000fe200078f08ff */
[----:B------:R-:W-:Y:S02]  /*1dd0*/  IMAD.WIDE.U32 R40, R15, c[0x0][0x290], R4 ;  /* 0x0000a4000f287a25 */ /* 0x000fe400078e0004 */
[----:B------:R2:W-:Y:S01]  /*1de0*/  LDGSTS.E.BYPASS.LTC128B.128 [R14+0x1a080], [R2.64+0x80], !P0 ;  /* 0x1a080080020e7fae */ /* 0x0005e2000c101d4e */
[----:B------:R-:W-:Y:S02]  /*1df0*/  ISETP.LT.OR P2, PT, R0, 0x21, !P5 ;  /* 0x000000210000780c */ /* 0x000fe40006f41670 */
[----:B------:R-:W-:Y:S01]  /*1e00*/  LEA.HI R4, R7, R10, RZ, 0x1 ;  /* 0x0000000a07047211 */ /* 0x000fe200078f08ff */
[----:B------:R-:W-:Y:S01]  /*1e10*/  IMAD R31, R38, c[0x0][0x23c], R31 ;  /* 0x00008f00261f7a24 */ /* 0x000fe200078e021f */
[----:B------:R-:W-:Y:S01]  /*1e20*/  ISETP.LT.OR P1, PT, R0, 0x21, !P6 ;  /* 0x000000210000780c */ /* 0x000fe20007721670 */
[----:B------:R-:W-:Y:S01]  /*1e30*/  IMAD.WIDE.U32 R26, R38, c[0x0][0x238], R26 ;  /* 0x00008e00261a7a25 */ /* 0x000fe200078e001a */
[----:B------:R-:W-:-:S03]  /*1e40*/  LEA.HI R11, R37, R36, RZ, 0x2 ;  /* 0x00000024250b7211 */ /* 0x000fc600078f10ff */
[----:B-1----:R-:W-:-:S04]  /*1e50*/  IMAD R6, R24, c[0x0][0x290], RZ ;  /* 0x0000a40018067a24 */ /* 0x002fc800078e02ff */
[----:B------:R-:W-:Y:S01]  /*1e60*/  IMAD R6, R15, c[0x0][0x294], R6 ;  /* 0x0000a5000f067a24 */ /* 0x000fe200078e0206 */
[----:B------:R-:W-:Y:S02]  /*1e70*/  LOP3.LUT R12, R12, 0xfffffffe, RZ, 0xc0, !PT ;  /* 0xfffffffe0c0c7812 */ /* 0x000fe400078ec0ff */
[----:B------:R-:W-:Y:S01]  /*1e80*/  LOP3.LUT R4, R4, 0xfffffffe, RZ, 0xc0, !PT ;  /* 0xfffffffe04047812 */ /* 0x000fe200078ec0ff */
[----:B------:R-:W-:Y:S01]  /*1e90*/  IMAD.IADD R38, R41, 0x1, R6 ;  /* 0x0000000129267824 */ /* 0x000fe200078e0206 */
[----:B--2---:R-:W-:-:S04]  /*1ea0*/  IADD3 R2, P0, R2, UR7, RZ ;  /* 0x0000000702027c10 */ /* 0x004fc8000ff1e0ff */
[----:B------:R-:W-:Y:S02]  /*1eb0*/  IADD3.X R3, R3, UR6, RZ, P0, !PT ;  /* 0x0000000603037c10 */ /* 0x000fe400087fe4ff */
[----:B------:R-:W-:Y:S01]  /*1ec0*/  IADD3 R0, P0, R40, UR19, RZ ;  /* 0x0000001328007c10 */ /* 0x000fe2000ff1e0ff */
[----:B------:R1:W-:Y:S01]  /*1ed0*/  STL.64 [R1+0x20], R22 ;  /* 0x0000201601007387 */ /* 0x0003e20000100a00 */
[--C-:B------:R-:W-:Y:S02]  /*1ee0*/  SHF.R.S32.HI R8, RZ, 0x2, R11.reuse ;  /* 0x00000002ff087819 */ /* 0x100fe4000001140b */
[----:B------:R-:W-:Y:S02]  /*1ef0*/  SHF.R.S32.HI R6, RZ, 0x1f, R11 ;  /* 0x0000001fff067819 */ /* 0x000fe4000001140b */
[----:B------:R-:W-:Y:S01]  /*1f00*/  LOP3.LUT R7, R7, 0xfffffff0, RZ, 0xc0, !PT ;  /* 0xfffffff007077812 */ /* 0x000fe200078ec0ff */
[----:B------:R-:W-:Y:S01]  /*1f10*/  IMAD.IADD R10, R10, 0x1, -R4 ;  /* 0x000000010a0a7824 */ /* 0x000fe200078e0a04 */
[----:B------:R-:W-:Y:S01]  /*1f20*/  IADD3.X R5, R38, UR18, RZ, P0, !PT ;  /* 0x0000001226057c10 */ /* 0x000fe200087fe4ff */
[----:B------:R2:W-:Y:S01]  /*1f30*/  LDGSTS.E.BYPASS.LTC128B.128 [R14+0x19080], [R2.64], !P2 ;  /* 0x19080000020e7fae */ /* 0x0005e2000d101d4e */
[----:B------:R-:W-:Y:S01]  /*1f40*/  LEA.HI R4, R6, R8, RZ, 0x3 ;  /* 0x0000000806047211 */ /* 0x000fe200078f18ff */
[----:B------:R-:W-:-:S02]  /*1f50*/  IMAD.IADD R7, R36, 0x1, -R7 ;  /* 0x0000000124077824 */ /* 0x000fc400078e0a07 */
[----:B------:R2:W-:Y:S01]  /*1f60*/  LDGSTS.E.BYPASS.LTC128B.128 [R14+0x1b080], [R2.64+0x80], !P1 ;  /* 0x1b080080020e7fae */ /* 0x0005e2000c901d4e */
[----:B-1----:R-:W-:Y:S01]  /*1f70*/  IMAD.IADD R22, R20, 0x1, -R12 ;  /* 0x0000000114167824 */ /* 0x002fe200078e0a0c */
[----:B------:R-:W-:-:S04]  /*1f80*/  LEA R20, P0, R0, c[0x0][0x280], 0x2 ;  /* 0x0000a00000147a11 */ /* 0x000fc800078010ff */
[----:B------:R-:W-:Y:S02]  /*1f90*/  LEA.HI.X R21, R0, c[0x0][0x284], R5, 0x2, P0 ;  /* 0x0000a10000157a11 */ /* 0x000fe400000f1405 */
[----:B------:R-:W-:Y:S02]  /*1fa0*/  LOP3.LUT R0, R4, 0xfffffff8, RZ, 0xc0, !PT ;  /* 0xfffffff804007812 */ /* 0x000fe400078ec0ff */
[----:B------:R-:W-:Y:S01]  /*1fb0*/  SHF.R.S32.HI R4, RZ, 0x1f, R7 ;  /* 0x0000001fff047819 */ /* 0x000fe20000011407 */
[----:B--2---:R-:W-:Y:S02]  /*1fc0*/  IMAD.SHL.U32 R2, R32, 0x40, RZ ;  /* 0x0000004020027824 */ /* 0x004fe400078e00ff */
[----:B------:R-:W-:Y:S01]  /*1fd0*/  IMAD.IADD R17, R8, 0x1, -R0 ;  /* 0x0000000108117824 */ /* 0x000fe200078e0a00 */
[----:B------:R-:W-:Y:S01]  /*1fe0*/  LEA.HI R13, R4, R7, RZ, 0x3 ;  /* 0x00000007040d7211 */ /* 0x000fe200078f18ff */
[----:B------:R-:W-:Y:S01]  /*1ff0*/  IMAD.IADD R3, R27, 0x1, R31 ;  /* 0x000000011b037824 */ /* 0x000fe200078e021f */
[----:B------:R-:W-:Y:S01]  /*2000*/  LOP3.LUT R0, R2, 0x1c0, RZ, 0xc0, !PT ;  /* 0x000001c002007812 */ /* 0x000fe200078ec0ff */
[----:B------:R-:W-:-:S02]  /*2010*/  IMAD.SHL.U32 R16, R22, 0x10, RZ ;  /* 0x0000001016107824 */ /* 0x000fc400078e00ff */
[----:B------:R-:W-:Y:S01]  /*2020*/  IMAD.MOV.U32 R2, RZ, RZ, R26 ;  /* 0x000000ffff027224 */ /* 0x000fe200078e001a */
[----:B------:R-:W-:Y:S01]  /*2030*/  LOP3.LUT R5, R13, 0xfffffff8, RZ, 0xc0, !PT ;  /* 0xfffffff80d057812 */ /* 0x000fe200078ec0ff */
[----:B------:R-:W-:Y:S01]  /*2040*/  IMAD R4, R24, c[0x0][0x240], RZ ;  /* 0x0000900018047a24 */ /* 0x000fe200078e02ff */
        /* <DEDUP_REMOVED lines=98> */
.L_x_1770:
[----:B------:R-:W-:Y:S05]  /*2670*/  BSYNC B0 ;  /* 0x0000000000007941 */ /* 0x000fea0003800000 */
.L_x_1769:
        /* <DEDUP_REMOVED lines=119> */
.L_x_1789:
        /* <DEDUP_REMOVED lines=148> */
.L_x_1773:
[----:B------:R-:W-:Y:S11]  /*3730*/  ISETP.NE.AND P0, PT, R226, c[0x0][0x2a8], PT ;  /* 0x0000aa00e2007a0c */ /* 0x000ff60003f05270 */
[----:B------:R-:W-:Y:S02]  /*3740*/  @!UPT UIADD3 URZ, URZ, URZ, URZ ;  /* 0x0000003f3f3ff290 */ /* 0x000fe4000fffe03f */
[----:B------:R-:W-:Y:S05]  /*3750*/  @P0 IMAD.HI.U32 R36, R2, c[0x0][0x2ac], RZ ;  /* 0x0000ab0002240a27 */ /* 0x000fea00078e00ff */
[----:B------:R-:W-:Y:S02]  /*3760*/  @P0 SHF.R.U32.HI R2, RZ, c[0x0][0x2b0], R36 ;  /* 0x0000ac00ff020a19 */ /* 0x000fe40000011624 */
.L_x_1774:
[----:B------:R-:W-:Y:S05]  /*3770*/  BSYNC B0 ;  /* 0x0000000000007941 */ /* 0x000fea0003800000 */
.L_x_1772:
        /* <DEDUP_REMOVED lines=8> */
.L_x_1771:
        /* <DEDUP_REMOVED lines=16> */
.L_x_1777:
[----:B------:R-:W-:Y:S11]  /*3900*/  ISETP.NE.AND P0, PT, R226, c[0x0][0x2a8], PT ;  /* 0x0000aa00e2007a0c */ /* 0x000ff60003f05270 */
[----:B------:R-:W-:Y:S02]  /*3910*/  @!UPT UIADD3 URZ, URZ, URZ, URZ ;  /* 0x0000003f3f3ff290 */ /* 0x000fe4000fffe03f */
[----:B------:R-:W-:Y:S05]  /*3920*/  @P0 IMAD.HI.U32 R36, R2, c[0x0][0x2ac], RZ ;  /* 0x0000ab0002240a27 */ /* 0x000fea00078e00ff */
[----:B------:R-:W-:Y:S02]  /*3930*/  @P0 SHF.R.U32.HI R2, RZ, c[0x0][0x2b0], R36 ;  /* 0x0000ac00ff020a19 */ /* 0x000fe40000011624 */
.L_x_1778:
[----:B------:R-:W-:Y:S05]  /*3940*/  BSYNC B0 ;  /* 0x0000000000007941 */ /* 0x000fea0003800000 */
.L_x_1776:
[----:B------:R-:W2:Y:S01]  /*3950*/  LDL R37, [R1+0x10] ;  /* 0x0000100001257983 */ /* 0x000ea20000100800 */
[----:B------:R-:W-:Y:S04]  /*3960*/  IMAD.MOV.U32 R36, RZ, RZ, c[0x0][0x2a8] ;  /* 0x0000aa00ff247624 */ /* 0x000fe800078e00ff */
[----:B------:R-:W-:Y:S04]  /*3970*/  IMAD R2, R2, R36, -UR12 ;  /* 0x8000000c02027e24 */ /* 0x000fe8000f8e0224 */
[----:B--2---:R-:W-:Y:S05]  /*3980*/  IMAD.IADD R2, R2, 0x1, -R37 ;  /* 0x0000000102027824 */ /* 0x004fea00078e0a25 */
[----:B------:R-:W-:Y:S02]  /*3990*/  IADD3 R36, R2, c[0x0][0x2a8], RZ ;  /* 0x0000aa0002247a10 */ /* 0x000fe40007ffe0ff */
[----:B------:R-:W-:Y:S02]  /*39a0*/  IMNMX R43, R43, R2, !PT ;  /* 0x000000022b2b7217 */ /* 0x000fe40007800200 */
[----:B------:R-:W-:Y:S02]  /*39b0*/  IMNMX R200, R200, R36, PT ;  /* 0x00000024c8c87217 */ /* 0x000fe40003800200 */
.L_x_1775:
        /* <DEDUP_REMOVED lines=16> */
.L_x_1781:
[----:B------:R-:W-:Y:S11]  /*3ac0*/  ISETP.NE.AND P0, PT, R226, c[0x0][0x2a8], PT ;  /* 0x0000aa00e2007a0c */ /* 0x000ff60003f05270 */
[----:B------:R-:W-:Y:S02]  /*3ad0*/  @!UPT UIADD3 URZ, URZ, URZ, URZ ;  /* 0x0000003f3f3ff290 */ /* 0x000fe4000fffe03f */
[----:B------:R-:W-:Y:S05]  /*3ae0*/  @P0 IMAD.HI.U32 R36, R2, c[0x0][0x2ac], RZ ;  /* 0x0000ab0002240a27 */ /* 0x000fea00078e00ff */
[----:B------:R-:W-:Y:S02]  /*3af0*/  @P0 SHF.R.U32.HI R2, RZ, c[0x0][0x2b0], R36 ;  /* 0x0000ac00ff020a19 */ /* 0x000fe40000011624 */
.L_x_1782:
[----:B------:R-:W-:Y:S05]  /*3b00*/  BSYNC B0 ;  /* 0x0000000000007941 */ /* 0x000fea0003800000 */
.L_x_1780:
[----:B------:R-:W2:Y:S01]  /*3b10*/  LDL R37, [R1+0x10] ;  /* 0x0000100001257983 */ /* 0x000ea20000100800 */
[----:B------:R-:W-:Y:S04]  /*3b20*/  IMAD.MOV.U32 R36, RZ, RZ, c[0x0][0x2a8] ;  /* 0x0000aa00ff247624 */ /* 0x000fe800078e00ff */
[----:B------:R-:W-:Y:S04]  /*3b30*/  IMAD R2, R2, R36, -UR12 ;  /* 0x8000000c02027e24 */ /* 0x000fe8000f8e0224 */
[----:B--2---:R-:W-:Y:S05]  /*3b40*/  IMAD.IADD R2, R2, 0x1, -R37 ;  /* 0x0000000102027824 */ /* 0x004fea00078e0a25 */
[----:B------:R-:W-:Y:S02]  /*3b50*/  IADD3 R36, R2, c[0x0][0x2a8], RZ ;  /* 0x0000aa0002247a10 */ /* 0x000fe40007ffe0ff */
[----:B------:R-:W-:Y:S02]  /*3b60*/  IMNMX R41, R41, R2, !PT ;  /* 0x0000000229297217 */ /* 0x000fe40007800200 */
[----:B------:R-:W-:Y:S02]  /*3b70*/  IMNMX R42, R42, R36, PT ;  /* 0x000000242a2a7217 */ /* 0x000fe40003800200 */
.L_x_1779:
        /* <DEDUP_REMOVED lines=16> */
.L_x_1785:
[----:B------:R-:W-:Y:S11]  /*3c80*/  ISETP.NE.AND P0, PT, R226, c[0x0][0x2a8], PT ;  /* 0x0000aa00e2007a0c */ /* 0x000ff60003f05270 */
[----:B------:R-:W-:Y:S02]  /*3c90*/  @!UPT UIADD3 URZ, URZ, URZ, URZ ;  /* 0x0000003f3f3ff290 */ /* 0x000fe4000fffe03f */
[----:B------:R-:W-:Y:S05]  /*3ca0*/  @P0 IMAD.HI.U32 R36, R0, c[0x0][0x2ac], RZ ;  /* 0x0000ab0000240a27 */ /* 0x000fea00078e00ff */
[----:B------:R-:W-:Y:S02]  /*3cb0*/  @P0 SHF.R.U32.HI R0, RZ, c[0x0][0x2b0], R36 ;  /* 0x0000ac00ff000a19 */ /* 0x000fe40000011624 */
.L_x_1786:
[----:B------:R-:W-:Y:S05]  /*3cc0*/  BSYNC B0 ;  /* 0x0000000000007941 */ /* 0x000fea0003800000 */
.L_x_1784:
[----:B------:R-:W2:Y:S01]  /*3cd0*/  LDL R37, [R1+0x10] ;  /* 0x0000100001257983 */ /* 0x000ea20000100800 */
[----:B------:R-:W-:Y:S04]  /*3ce0*/  IMAD.MOV.U32 R36, RZ, RZ, c[0x0][0x2a8] ;  /* 0x0000aa00ff247624 */ /* 0x000fe800078e00ff */
[----:B------:R-:W-:Y:S04]  /*3cf0*/  IMAD R0, R0, R36, -UR12 ;  /* 0x8000000c00007e24 */ /* 0x000fe8000f8e0224 */
[----:B--2---:R-:W-:Y:S05]  /*3d00*/  IMAD.IADD R0, R0, 0x1, -R37 ;  /* 0x0000000100007824 */ /* 0x004fea00078e0a25 */
[----:B------:R-:W-:Y:S02]  /*3d10*/  IADD3 R36, R0, c[0x0][0x2a8], RZ ;  /* 0x0000aa0000247a10 */ /* 0x000fe40007ffe0ff */
[----:B------:R-:W-:Y:S02]  /*3d20*/  IMNMX R2, R2, R0, !PT ;  /* 0x0000000002027217 */ /* 0x000fe40007800200 */
[----:B------:R-:W-:Y:S02]  /*3d30*/  IMNMX R40, R40, R36, PT ;  /* 0x0000002428287217 */ /* 0x000fe40003800200 */
.L_x_1783:
        /* <DEDUP_REMOVED lines=78> */
.L_x_1787:
        /* <DEDUP_REMOVED lines=579> */
.L_x_1788:
        /* <DEDUP_REMOVED lines=298> */
.L_x_1768:
[----:B------:R-:W-:Y:S05]  /*78f0*/  @P0 EXIT ;  /* 0x000000000000094d */ /* 0x000fea0003800000 */
[----:B------:R-:W2:Y:S01]  /*7900*/  LDL.LU R9, [R1+0x68] ;  /* 0x0000680001097983 */ /* 0x000ea20000300800 */
[----:B------:R-:W-:-:S04]  /*7910*/  ISETP.NE.U32.AND P0, PT, RZ, c[0x0][0x360], PT ;  /* 0x0000d800ff007a0c */ /* 0x000fc80003f05070 */
[----:B------:R-:W-:-:S13]  /*7920*/  ISETP.NE.AND.EX P0, PT, RZ, c[0x0][0x364], PT, P0 ;  /* 0x0000d900ff007a0c */ /* 0x000fda0003f05300 */
[----:B------:R-:W-:-:S04]  /*7930*/  @P0 IMAD.MOV.U32 R2, RZ, RZ, 0x4 ;  /* 0x00000004ff020424 */ /* 0x000fc800078e00ff */
[----:B--2---:R-:W-:-:S05]  /*7940*/  @P0 IMAD.WIDE R2, R9, R2, c[0x0][0x360] ;  /* 0x0000d80009020625 */ /* 0x004fca00078e0202 */
[----:B-1----:R1:W2:Y:S01]  /*7950*/  @P0 LDG.E R0, [R2.64] ;  /* 0x0000000e02000981 */ /* 0x0022a2000c1e1900 */
[----:B------:R-:W-:Y:S01]  /*7960*/  IMAD.MOV.U32 R4, RZ, RZ, 0x1 ;  /* 0x00000001ff047424 */ /* 0x000fe200078e00ff */
[----:B------:R-:W-:Y:S02]  /*7970*/  USHF.L.U32 UR5, UR8, 0xe, URZ ;  /* 0x0000000e08057899 */ /* 0x000fe4000800063f */
[----:B------:R-:W3:Y:S04]  /*7980*/  S2R R5, SR_TID.X ;  /* 0x0000000000057919 */ /* 0x000ee80000002100 */
[----:B------:R-:W-:Y:S01]  /*7990*/  BAR.SYNC.DEFER_BLOCKING 0x1, 0x100 ;  /* 0x0044000000007b1d */ /* 0x000fe20000010000 */
[----:B------:R-:W-:Y:S01]  /*79a0*/  ISETP.NE.AND P1, PT, R4, c[0x0][0x338], PT ;  /* 0x0000ce0004007a0c */ /* 0x000fe20003f25270 */
[----:B------:R-:W-:-:S04]  /*79b0*/  USHF.R.S32.HI UR4, URZ, 0x1f, UR5 ;  /* 0x0000001f3f047899 */ /* 0x000fc80008011405 */
[----:B-1----:R-:W1:Y:S01]  /*79c0*/  S2R R3, SR_CTAID.Y ;  /* 0x0000000000037919 */ /* 0x002e620000002600 */
[----:B---3--:R-:W-:-:S07]  /*79d0*/  SHF.R.S32.HI R6, RZ, 0x1f, R5 ;  /* 0x0000001fff067819 */ /* 0x008fce0000011405 */
        /* <DEDUP_REMOVED lines=165> */
.L_x_1790:
        /* <DEDUP_REMOVED lines=13> */
.L_x_2333:


//--------------------- .text._ZN7cutlass13device_kernelIN5flash19enable_sm80_to_sm89INS1_16FlashAttnBwdSm80INS1_25CollectiveMainloopBwdSm80ILi2ELi2EN4cute5tupleIJNS5_1CILi64EEENS7_ILi128EEES9_EEENS_10bfloat16_tEfNS_4arch4Sm80ELb0ELb1ELb0ELb1ELb1ELb0ELb0ELb0ELi2ELi2ELi2ELi2ELb0EEENS1_24CollectiveEpilogueBwdGQAISA_fSD_Li256ELb1ELb1EEENS1_19SingleTileSchedulerILb1ELb0ELb0ELi128EEEEEEEEEvNT_6ParamsE --------------------------
	.section	.text._ZN7cutlass13device_kernelIN5flash19enable_sm80_to_sm89INS1_16FlashAttnBwdSm80INS1_25CollectiveMainloopBwdSm80ILi2ELi2EN4cute5tupleIJNS5_1CILi64EEENS7_ILi128EEES9_EEENS_10bfloat16_tEfNS_4arch4Sm80ELb0ELb1ELb0ELb1ELb1ELb0ELb0ELb0ELi2ELi2ELi2ELi2ELb0EEENS1_24CollectiveEpilogueBwdGQAISA_fSD_Li256ELb1ELb1EEENS1_19SingleTileSchedulerILb1ELb0ELb0ELi128EEEEEEEEEvNT_6ParamsE,"ax",@progbits
	.sectioninfo	@"SHI_REGISTERS=255"
	.align	128
.text._ZN7cutlass13device_kernelIN5flash19enable_sm80_to_sm89INS1_16FlashAttnBwdSm80INS1_25CollectiveMainloopBwdSm80ILi2ELi2EN4cute5tupleIJNS5_1CILi64EEENS7_ILi128EEES9_EEENS_10bfloat16_tEfNS_4arch4Sm80ELb0ELb1ELb0ELb1ELb1ELb0ELb0ELb0ELi2ELi2ELi2ELi2ELb0EEENS1_24CollectiveEpilogueBwdGQAISA_fSD_Li256ELb1ELb1EEENS1_19SingleTileSchedulerILb1ELb0ELb0ELi128EEEEEEEEEvNT_6ParamsE:
        .type           _ZN7cutlass13device_kernelIN5flash19enable_sm80_to_sm89INS1_16FlashAttnBwdSm80INS1_25CollectiveMainloopBwdSm80ILi2ELi2EN4cute5tupleIJNS5_1CILi64EEENS7_ILi128EEES9_EEENS_10bfloat16_tEfNS_4arch4Sm80ELb0ELb1ELb0ELb1ELb1ELb0ELb0ELb0ELi2ELi2ELi2ELi2ELb0EEENS1_24CollectiveEpilogueBwdGQAISA_fSD_Li256ELb1ELb1EEENS1_19SingleTileSchedulerILb1ELb0ELb0ELi128EEEEEEEEEvNT_6ParamsE,@function
        .size           _ZN7cutlass13device_kernelIN5flash19enable_sm80_to_sm89INS1_16FlashAttnBwdSm80INS1_25CollectiveMainloopBwdSm80ILi2ELi2EN4cute5tupleIJNS5_1CILi64EEENS7_ILi128EEES9_EEENS_10bfloat16_tEfNS_4arch4Sm80ELb0ELb1ELb0ELb1ELb1ELb0ELb0ELb0ELi2ELi2ELi2ELi2ELb0EEENS1_24CollectiveEpilogueBwdGQAISA_fSD_Li256ELb1ELb1EEENS1_19SingleTileSchedulerILb1ELb0ELb0ELi128EEEEEEEEEvNT_6ParamsE,(.L_x_2334 - _ZN7cutlass13device_kernelIN5flash19enable_sm80_to_sm89INS1_16FlashAttnBwdSm80INS1_25CollectiveMainloopBwdSm80ILi2ELi2EN4cute5tupleIJNS5_1CILi64EEENS7_ILi128EEES9_EEENS_10bfloat16_tEfNS_4arch4Sm80ELb0ELb1ELb0ELb1ELb1ELb0ELb0ELb0ELi2ELi2ELi2ELi2ELb0EEENS1_24CollectiveEpilogueBwdGQAISA_fSD_Li256ELb1ELb1EEENS1_19SingleTileSchedulerILb1ELb0ELb0ELi128EEEEEEEEEvNT_6ParamsE)
        .other          _ZN7cutlass13device_kernelIN5flash19enable_sm80_to_sm89INS1_16FlashAttnBwdSm80INS1_25CollectiveMainloopBwdSm80ILi2ELi2EN4cute5tupleIJNS5_1CILi64EEENS7_ILi128EEES9_EEENS_10bfloat16_tEfNS_4arch4Sm80ELb0ELb1ELb0ELb1ELb1ELb0ELb0ELb0ELi2ELi2ELi2ELi2ELb0EEENS1_24CollectiveEpilogueBwdGQAISA_fSD_Li256ELb1ELb1EEENS1_19SingleTileSchedulerILb1ELb0ELb0ELi128EEEEEEEEEvNT_6ParamsE,@"STO_CUDA_ENTRY STV_DEFAULT"
_ZN7cutlass13device_kernelIN5flash19enable_sm80_to_sm89INS1_16FlashAttnBwdSm80INS1_25CollectiveMainloopBwdSm80ILi2ELi2EN4cute5tupleIJNS5_1CILi64EEENS7_ILi128EEES9_EEENS_10bfloat16_tEfNS_4arch4Sm80ELb0ELb1ELb0ELb1ELb1ELb0ELb0ELb0ELi2ELi2ELi2ELi2ELb0EEENS1_24CollectiveEpilogueBwdGQAISA_fSD_Li256ELb1ELb1EEENS1_19SingleTileSchedulerILb1ELb0ELb0ELi128EEEEEEEEEvNT_6ParamsE:
        /* <DEDUP_REMOVED lines=18> */
.L_x_1792:
        /* <DEDUP_REMOVED lines=8> */
.L_x_1794:
[----:B------:R-:W-:Y:S02]  /*01a0*/  MOV R0, c[0x0][0x3ac] ;  /* 0x0000eb0000007a02 */ /* 0x000fe40000000f00 */
.L_x_1793:
[----:B------:R-:W-:-:S06]  /*01b0*/  USHF.L.U32 UR12, UR8, 0x7, URZ ;  /* 0x00000007080c7899 */ /* 0x000fcc000800063f */
[----:B-----5:R-:W-:-:S04]  /*01c0*/  ISETP.LE.AND P0, PT, R0, UR12, PT ;  /* 0x0000000c00007c0c */ /* 0x020fc8000bf03270 */
[----:B------:R-:W-:-:S05]  /*01d0*/  SEL R0, R5, 0xffffffff, !P0 ;  /* 0xffffffff05007807 */ /* 0x000fca0004000000 */
[----:B------:R2:W-:Y:S01]  /*01e0*/  STL [R1+0x68], R0 ;  /* 0x0000680001007387 */ /* 0x0005e20000100800 */
[----:B------:R-:W-:Y:S05]  /*01f0*/  BRA `(.L_x_1795) ;  /* 0x0000012000007947 */ /* 0x000fea0003800000 */
.L_x_1791:
[----:B--2-4-:R-:W-:-:S04]  /*0200*/  ISETP.NE.U32.AND P0, PT, RZ, c[0x0][0x3c8], PT ;  /* 0x0000f200ff007a0c */ /* 0x014fc80003f05070 */
[----:B------:R-:W-:-:S13]  /*0210*/  ISETP.NE.AND.EX P0, PT, RZ, c[0x0][0x3cc], PT, P0 ;  /* 0x0000f300ff007a0c */ /* 0x000fda0003f05300 */
[----:B------:R-:W-:Y:S05]  /*0220*/  @!P0 BRA `(.L_x_1796) ;  /* 0x0000002000008947 */ /* 0x000fea0003800000 */
[----:B------:R1:W5:Y:S01]  /*0230*/  LDG.E R0, [R2.64] ;  /* 0x0000000e02007981 */ /* 0x000362000c1e1900 */
[----:B------:R-:W-:Y:S05]  /*0240*/  BRA `(.L_x_1797) ;  /* 0x0000009000007947 */ /* 0x000fea0003800000 */
.L_x_1796:
        /* <DEDUP_REMOVED lines=8> */
.L_x_1798:
[----:B------:R-:W-:Y:S02]  /*02d0*/  MOV R0, c[0x0][0x3ac] ;  /* 0x0000eb0000007a02 */ /* 0x000fe40000000f00 */
.L_x_1797:
[----:B------:R-:W-:-:S06]  /*02e0*/  USHF.L.U32 UR12, UR8, 0x7, URZ ;  /* 0x00000007080c7899 */ /* 0x000fcc000800063f */
[----:B-----5:R-:W-:-:S04]  /*02f0*/  ISETP.LE.AND P0, PT, R0, UR12, PT ;  /* 0x0000000c00007c0c */ /* 0x020fc8000bf03270 */
[----:B------:R-:W-:-:S05]  /*0300*/  SEL R0, R5, 0xffffffff, !P0 ;  /* 0xffffffff05007807 */ /* 0x000fca0004000000 */
[----:B------:R2:W-:Y:S04]  /*0310*/  STL [R1+0x68], R0 ;  /* 0x0000680001007387 */ /* 0x0005e80000100800 */
.L_x_1795:
        /* <DEDUP_REMOVED lines=38> */
.L_x_1799:
[----:B--2---:R-:W-:-:S04]  /*0580*/  ISETP.NE.U32.AND P0, PT, RZ, c[0x0][0x2e0], PT ;  /* 0x0000b800ff007a0c */ /* 0x004fc80003f05070 */
[----:B------:R-:W-:-:S13]  /*0590*/  ISETP.NE.AND.EX P0, PT, RZ, c[0x0][0x2e4], PT, P0 ;  /* 0x0000b900ff007a0c */ /* 0x000fda0003f05300 */
[----:B------:R-:W-:Y:S05]  /*05a0*/  @!P0 BRA `(.L_x_1800) ;  /* 0x0000004000008947 */ /* 0x000fea0003800000 */
[----:B------:R-:W-:-:S05]  /*05b0*/  IMAD.WIDE R2, R40, R12, c[0x0][0x2e0] ;  /* 0x0000b80028027625 */ /* 0x000fca00078e020c */
[----:B------:R-:W2:Y:S02]  /*05c0*/  LDG.E R0, [R2.64] ;  /* 0x0000000e02007981 */ /* 0x000ea4000c1e1900 */
[----:B--2---:R1:W2:Y:S01]  /*05d0*/  R2UR UR10, R0 ;  /* 0x00000000000a73c2 */ /* 0x0042a200000e0000 */
[----:B------:R-:W-:Y:S05]  /*05e0*/  BRA `(.L_x_1801) ;  /* 0x0000006000007947 */ /* 0x000fea0003800000 */
.L_x_1800:
[----:B------:R-:W-:Y:S05]  /*05f0*/  @!P3 BRA `(.L_x_1801) ;  /* 0x000000500000b947 */ /* 0x000fea0003800000 */
[----:B------:R1:W2:Y:S04]  /*0600*/  LDG.E R0, [R2.64] ;  /* 0x0000000e02007981 */ /* 0x0002a8000c1e1900 */
[----:B-1----:R-:W3:Y:S01]  /*0610*/  LDG.E R2, [R2.64+0x4] ;  /* 0x0000040e02027981 */ /* 0x002ee2000c1e1900 */
[----:B--2---:R-:W1:Y:S08]  /*0620*/  R2UR UR10, R0 ;  /* 0x00000000000a73c2 */ /* 0x004e7000000e0000 */
[----:B---3--:R-:W1:Y:S02]  /*0630*/  R2UR UR4, R2 ;  /* 0x00000000020473c2 */ /* 0x008e6400000e0000 */
[----:B-1----:R-:W-:-:S06]  /*0640*/  UIADD3 UR10, -UR10, UR4, URZ ;  /* 0x000000040a0a7290 */ /* 0x002fcc000fffe13f */
.L_x_1801:
        /* <DEDUP_REMOVED lines=15> */
.L_x_1802:
        /* <DEDUP_REMOVED lines=90> */
[----:B------:R-:W-:Y:S01]  /*0ce0*/  IADD3 R26, P1, R6, R36, RZ ;  /* 0x00000024061a7210 */ /* 0x000fe20007f3e0ff */
[----:B------:R-:W-:Y:S01]  /*0cf0*/  IMAD.IADD R32, R36, 0x1, -R2 ;  /* 0x0000000124207824 */ /* 0x000fe200078e0a02 */
[----:B------:R-:W-:Y:S01]  /*0d00*/  SHF.R.S32.HI R12, RZ, 0x1f, R42 ;  /* 0x0000001fff0c7819 */ /* 0x000fe2000001142a */
[----:B------:R-:W2:Y:S01]  /*0d10*/  LDL.LU R39, [R1+0x4] ;  /* 0x0000040001277983 */ /* 0x000ea20000300800 */
[----:B------:R-:W-:Y:S01]  /*0d20*/  IADD3 R17, P2, R42, R8, RZ ;  /* 0x000000082a117210 */ /* 0x000fe20007f5e0ff */
[----:B------:R-:W-:Y:S01]  /*0d30*/  @P0 IMAD.HI.U32 R3, R38, c[0x0][0x24c], RZ ;  /* 0x0000930026030a27 */ /* 0x000fe200078e00ff */
[----:B------:R-:W-:Y:S01]  /*0d40*/  SEL R8, R29, RZ, !P3 ;  /* 0x000000ff1d087207 */ /* 0x000fe20005800000 */
[----:B------:R-:W-:Y:S01]  /*0d50*/  USHF.L.U32 UR6, UR4, 0x6, URZ ;  /* 0x0000000604067899 */ /* 0x000fe2000800063f */
[----:B------:R-:W-:Y:S01]  /*0d60*/  LEA.HI.X.SX32 R27, R6, R13, 0x1, P1 ;  /* 0x0000000d061b7211 */ /* 0x000fe200008f0eff */
[----:B------:R-:W-:Y:S01]  /*0d70*/  IMAD.SHL.U32 R18, R32, 0x8, RZ ;  /* 0x0000000820127824 */ /* 0x000fe200078e00ff */
[----:B------:R-:W-:Y:S01]  /*0d80*/  @P0 SHF.R.U32.HI R0, RZ, c[0x0][0x250], R3 ;  /* 0x00009400ff000a19 */ /* 0x000fe20000011603 */
[----:B------:R-:W-:Y:S01]  /*0d90*/  IMAD.X R24, R12, 0x1, R9, P2 ;  /* 0x000000010c187824 */ /* 0x000fe200010e0609 */
[C---:B------:R-:W-:Y:S01]  /*0da0*/  IADD3 R10, P0, R42.reuse, R10, RZ ;  /* 0x0000000a2a0a7210 */ /* 0x040fe20007f1e0ff */
[----:B------:R-:W-:Y:S01]  /*0db0*/  IMAD.SHL.U32 R6, R42, 0x40, RZ ;  /* 0x000000402a067824 */ /* 0x000fe200078e00ff */
[----:B------:R-:W-:Y:S01]  /*0dc0*/  SHF.R.S32.HI R7, RZ, 0x1f, R0 ;  /* 0x0000001fff077819 */ /* 0x000fe20000011400 */
[----:B------:R-:W-:Y:S01]  /*0dd0*/  UIADD3 UR20, -UR12, UR10, URZ ;  /* 0x0000000a0c147290 */ /* 0x000fe2000fffe13f */
[----:B------:R-:W-:Y:S01]  /*0de0*/  SHF.R.S32.HI R19, RZ, 0x1f, R18 ;  /* 0x0000001fff137819 */ /* 0x000fe20000011412 */
[----:B------:R-:W-:Y:S01]  /*0df0*/  IMAD.X R11, R12, 0x1, R11, P0 ;  /* 0x000000010c0b7824 */ /* 0x000fe200000e060b */
[----:B------:R-:W-:Y:S01]  /*0e00*/  SEL R12, R40, RZ, !P3 ;  /* 0x000000ff280c7207 */ /* 0x000fe20005800000 */
[----:B------:R-:W-:Y:S01]  /*0e10*/  IMAD R2, R7, c[0x0][0x1e0], RZ ;  /* 0x0000780007027a24 */ /* 0x000fe200078e02ff */
[----:B------:R-:W-:Y:S01]  /*0e20*/  LOP3.LUT R6, R6, 0x1c0, RZ, 0xc0, !PT ;  /* 0x000001c006067812 */ /* 0x000fe200078ec0ff */
[----:B------:R-:W-:Y:S01]  /*0e30*/  IMAD.WIDE R10, R14, 0x80, R10 ;  /* 0x000000800e0a7825 */ /* 0x000fe200078e020a */
[----:B------:R-:W-:Y:S01]  /*0e40*/  SHF.R.S32.HI R31, RZ, 0x1f, R38 ;  /* 0x0000001fff1f7819 */ /* 0x000fe20000011426 */
[----:B------:R-:W-:Y:S01]  /*0e50*/  UMOV UR21, 0x6 ;  /* 0x0000000600157882 */ /* 0x000fe20000000000 */
[----:B------:R-:W-:Y:S01]  /*0e60*/  LOP3.LUT R13, R6, 0x38, R18, 0xf8, !PT ;  /* 0x00000038060d7812 */ /* 0x000fe200078ef812 */
[C---:B------:R-:W-:Y:S01]  /*0e70*/  IMAD R4, R0.reuse, c[0x0][0x1e4], R2 ;  /* 0x0000790000047a24 */ /* 0x040fe200078e0202 */
[----:B------:R-:W-:Y:S01]  /*0e80*/  SHF.R.U32.HI R6, RZ, 0x3, R6 ;  /* 0x00000003ff067819 */ /* 0x000fe20000011606 */
[----:B------:R-:W-:-:S04]  /*0e90*/  IMAD.WIDE.U32 R2, R0, c[0x0][0x1e0], R18 ;  /* 0x0000780000027a25 */ /* 0x000fc800078e0012 */
[----:B------:R-:W-:Y:S02]  /*0ea0*/  IMAD.IADD R5, R3, 0x1, R4 ;  /* 0x0000000103057824 */ /* 0x000fe400078e0204 */
[----:B------:R-:W-:Y:S01]  /*0eb0*/  IMAD.MOV.U32 R4, RZ, RZ, R2 ;  /* 0x000000ffff047224 */ /* 0x000fe200078e0002 */
[----:B------:R-:W-:Y:S01]  /*0ec0*/  LEA.HI R2, R37, R36, RZ, 0x6 ;  /* 0x0000002425027211 */ /* 0x000fe200078f30ff */
[----:B------:R-:W-:Y:S02]  /*0ed0*/  IMAD R3, R8, c[0x0][0x1e8], RZ ;  /* 0x00007a0008037a24 */ /* 0x000fe400078e02ff */
        /* <DEDUP_REMOVED lines=8> */
[----:B------:R-:W-:Y:S01]  /*0f60*/  IMAD.IADD R3, R3, 0x1, R7 ;  /* 0x0000000103037824 */ /* 0x000fe200078e0207 */
[----:B------:R-:W-:Y:S01]  /*0f70*/  LOP3.LUT R14, R35, R13, R6, 0xf6, !PT ;  /* 0x0000000d230e7212 */ /* 0x000fe200078ef606 */
        /* <DEDUP_REMOVED lines=127> */
[----:B-1----:R-:W-:-:S04]  /*1770*/  IMAD.WIDE.U32 R10, R38, c[0x0][0x210], R8 ;  /* 0x00008400260a7a25 */ /* 0x002fc800078e0008 */
[----:B------:R-:W-:Y:S01]  /*1780*/  IMAD R12, R38, c[0x0][0x214], R12 ;  /* 0x00008500260c7a24 */ /* 0x000fe200078e020c */
[----:B--2---:R-:W-:-:S04]  /*1790*/  LOP3.LUT R39, R39, 0xfffffffd, RZ, 0xc0, !PT ;  /* 0xfffffffd27277812 */ /* 0x004fc800078ec0ff */
[----:B------:R-:W-:Y:S02]  /*17a0*/  @P0 LOP3.LUT R39, R39, 0x2, RZ, 0xfc, !PT ;  /* 0x0000000227270812 */ /* 0x000fe400078efcff */
[----:B------:R-:W-:-:S04]  /*17b0*/  IADD3 R2, P0, R6, UR6, RZ ;  /* 0x0000000606027c10 */ /* 0x000fc8000ff1e0ff */
[C---:B------:R-:W-:Y:S02]  /*17c0*/  IADD3.X R3, R7.reuse, UR16, RZ, P0, !PT ;  /* 0x0000001007037c10 */ /* 0x040fe400087fe4ff */
[----:B----4-:R-:W-:Y:S02]  /*17d0*/  IADD3 R6, P0, R6, UR19, RZ ;  /* 0x0000001306067c10 */ /* 0x010fe4000ff1e0ff */
        /* <DEDUP_REMOVED lines=30> */
[----:B------:R-:W-:-:S05]  /*19c0*/  @P3 LOP3.LUT R39, R39, 0x1, RZ, 0xfc, !PT ;  /* 0x0000000127273812 */ /* 0x000fca00078efcff */
[----:B------:R-:W-:Y:S01]  /*19d0*/  STL [R1+0x4], R39 ;  /* 0x0000042701007387 */ /* 0x000fe20000100800 */
[----:B--2---:R-:W-:-:S03]  /*19e0*/  IMAD R2, R24, c[0x0][0x278], RZ ;  /* 0x00009e0018027a24 */ /* 0x004fc600078e02ff */
[----:B------:R2:W-:Y:S01]  /*19f0*/  STL.64 [R1+0x28], R40 ;  /* 0x0000282801007387 */ /* 0x0005e20000100a00 */
[----:B------:R-:W-:-:S03]  /*1a00*/  IMAD R2, R15, c[0x0][0x27c], R2 ;  /* 0x00009f000f027a24 */ /* 0x000fc600078e0202 */
[----:B------:R3:W-:Y:S01]  /*1a10*/  LDGSTS.E.BYPASS.LTC128B.128 [R14+0x10080], [R4.64], !P0 ;  /* 0x10080000040e7fae */ /* 0x0007e2000c101d4e */
[----:B-1----:R-:W-:Y:S01]  /*1a20*/  @!P4 IADD3 R9, P0, R22, UR19, RZ ;  /* 0x000000131609cc10 */ /* 0x002fe2000ff1e0ff */
[----:B------:R-:W-:Y:S01]  /*1a30*/  IMAD.MOV.U32 R6, RZ, RZ, R10 ;  /* 0x000000ffff067224 */ /* 0x000fe200078e000a */
[----:B------:R-:W-:Y:S01]  /*1a40*/  LOP3.LUT P3, RZ, R29, 0x2, RZ, 0xc0, !PT ;  /* 0x000000021dff7812 */ /* 0x000fe2000786c0ff */
[----:B------:R-:W-:Y:S01]  /*1a50*/  IMAD R3, R24, c[0x0][0x218], RZ ;  /* 0x0000860018037a24 */ /* 0x000fe200078e02ff */
[----:B------:R-:W-:Y:S01]  /*1a60*/  STL [R1+0x34], R16 ;  /* 0x0000341001007387 */ /* 0x000fe20000100800 */
[----:B------:R-:W-:Y:S01]  /*1a70*/  USHF.L.U32 UR22, UR6, 0x6, URZ ;  /* 0x0000000606167899 */ /* 0x000fe2000800063f */
[----:B------:R-:W-:Y:S02]  /*1a80*/  ISETP.GE.AND P1, PT, R18, c[0x0][0x1fc], PT ;  /* 0x00007f0012007a0c */ /* 0x000fe40003f26270 */
[----:B------:R1:W-:Y:S01]  /*1a90*/  STL.64 [R1+0x48], R22 ;  /* 0x0000481601007387 */ /* 0x0003e20000100a00 */
[----:B------:R-:W-:Y:S01]  /*1aa0*/  USHF.L.U64.HI UR21, UR6, UR21, UR7 ;  /* 0x0000001506157299 */ /* 0x000fe20008010207 */
[C---:B------:R-:W-:Y:S01]  /*1ab0*/  ISETP.LT.OR P5, PT, R0.reuse, 0x1, !P3 ;  /* 0x000000010000780c */ /* 0x040fe20005fa1670 */
[----:B--2---:R-:W-:Y:S01]  /*1ac0*/  IMAD.IADD R40, R23, 0x1, R2 ;  /* 0x0000000117287824 */ /* 0x004fe200078e0202 */
[----:B------:R-:W-:Y:S01]  /*1ad0*/  ISETP.LT.OR P2, PT, R0, 0x21, !P2 ;  /* 0x000000210000780c */ /* 0x000fe20005741670 */
[----:B------:R-:W-:Y:S01]  /*1ae0*/  UIMAD UR16, UR21, UR17, URZ ;  /* 0x00000011151072a4 */ /* 0x000fe2000f8e023f */
[----:B------:R-:W-:Y:S01]  /*1af0*/  IMAD.U32 R28, RZ, RZ, UR22 ;  /* 0x00000016ff1c7e24 */ /* 0x000fe2000f8e00ff */
[----:B------:R-:W-:-:S08]  /*1b00*/  LEA.HI R29, R37, R36, RZ, 0x5 ;  /* 0x00000024251d7211 */ /* 0x000fd000078f28ff */
[----:B------:R3:W-:Y:S01]  /*1b10*/  LDGSTS.E.BYPASS.LTC128B.128 [R14+0x12080], [R4.64+0x80], !P5 ;  /* 0x12080080040e7fae */ /* 0x0007e2000e901d4e */
[----:B------:R-:W-:Y:S02]  /*1b20*/  @!P4 IADD3.X R11, R40, UR18, RZ, P0, !PT ;  /* 0x00000012280bcc10 */ /* 0x000fe400087fe4ff */
[----:B------:R-:W-:Y:S01]  /*1b30*/  ISETP.GE.AND P0, PT, R34, c[0x0][0x1fc], PT ;  /* 0x00007f0022007a0c */ /* 0x000fe20003f06270 */
[C---:B------:R-:W-:Y:S02]  /*1b40*/  IMAD R2, R15.reuse, c[0x0][0x21c], R3 ;  /* 0x000087000f027a24 */ /* 0x040fe400078e0203 */
[----:B-1----:R-:W-:Y:S01]  /*1b50*/  IMAD.WIDE.U32 R22, R15, c[0x0][0x218], R6 ;  /* 0x000086000f167a25 */ /* 0x002fe200078e0006 */
[----:B------:R-:W-:Y:S01]  /*1b60*/  SEL R6, RZ, 0xffffffff, P0 ;  /* 0xffffffffff067807 */ /* 0x000fe20000000000 */
[----:B------:R-:W-:Y:S01]  /*1b70*/  UIMAD UR16, UR13, UR22, UR16 ;  /* 0x000000160d1072a4 */ /* 0x000fe2000f8e0210 */
[----:B------:R-:W-:Y:S01]  /*1b80*/  SEL R3, RZ, 0x1, P1 ;  /* 0x00000001ff037807 */ /* 0x000fe20000800000 */
[----:B------:R-:W-:Y:S01]  /*1b90*/  IMAD.IADD R45, R23, 0x1, R2 ;  /* 0x00000001172d7824 */ /* 0x000fe200078e0202 */
[----:B------:R-:W-:Y:S01]  /*1ba0*/  ISETP.LT.OR P1, PT, R0, 0x21, !P3 ;  /* 0x000000210000780c */ /* 0x000fe20005f21670 */
[----:B------:R-:W-:Y:S01]  /*1bb0*/  IMAD.SHL.U32 R2, R6, 0x2, RZ ;  /* 0x0000000206027824 */ /* 0x000fe200078e00ff */
[----:B------:R1:W-:Y:S01]  /*1bc0*/  LDGSTS.E.BYPASS.LTC128B.128 [R14+0x11080], [R12.64], !P2 ;  /* 0x110800000c0e7fae */ /* 0x0003e2000d101d4e */
[----:B------:R-:W-:Y:S01]  /*1bd0*/  IMAD.MOV.U32 R44, RZ, RZ, R22 ;  /* 0x000000ffff2c7224 */ /* 0x000fe200078e0016 */
[----:B------:R-:W-:-:S02]  /*1be0*/  @!P4 LEA R8, P0, R9, c[0x0][0x258], 0x2 ;  /* 0x000096000908ca11 */ /* 0x000fc400078010ff */
[----:B------:R-:W-:Y:S01]  /*1bf0*/  LOP3.LUT R3, R2, 0x2, R3, 0xe2, !PT ;  /* 0x0000000202037812 */ /* 0x000fe200078ee203 */
[----:B------:R-:W-:Y:S01]  /*1c00*/  IMAD.WIDE.U32 R6, R28, UR17, R44 ;  /* 0x000000111c067c25 */ /* 0x000fe2000f8e002c */
[----:B------:R-:W-:Y:S02]  /*1c10*/  @!P4 LEA.HI.X R9, R9, c[0x0][0x25c], R11, 0x2, P0 ;  /* 0x000097000909ca11 */ /* 0x000fe400000f140b */
[----:B------:R-:W-:Y:S01]  /*1c20*/  LOP3.LUT P5, RZ, R3, 0x1, RZ, 0xc0, !PT ;  /* 0x0000000103ff7812 */ /* 0x000fe200078ac0ff */
[----:B------:R-:W-:Y:S01]  /*1c30*/  IMAD.WIDE.U32 R16, R38, c[0x0][0x288], R20 ;  /* 0x0000a20026107a25 */ /* 0x000fe200078e0014 */
[----:B------:R-:W-:Y:S01]  /*1c40*/  LEA R2, P0, R6, c[0x0][0x1f0], 0x1 ;  /* 0x00007c0006027a11 */ /* 0x000fe200078008ff */
[----:B------:R1:W-:Y:S01]  /*1c50*/  LDGSTS.E.BYPASS.LTC128B.128 [R14+0x13080], [R12.64+0x80], !P1 ;  /* 0x130800800c0e7fae */ /* 0x0003e2000c901d4e */
[----:B---3--:R-:W-:Y:S02]  /*1c60*/  IADD3 R4, R7, UR16, RZ ;  /* 0x0000001007047c10 */ /* 0x008fe4000fffe0ff */
[----:B------:R-:W-:-:S02]  /*1c70*/  LOP3.LUT P6, RZ, R3, 0x2, RZ, 0xc0, !PT ;  /* 0x0000000203ff7812 */ /* 0x000fc400078cc0ff */
[----:B------:R-:W-:Y:S02]  /*1c80*/  SHF.R.S32.HI R20, RZ, 0x5, R29 ;  /* 0x00000005ff147819 */ /* 0x000fe4000001141d */
[----:B------:R-:W-:Y:S02]  /*1c90*/  LEA.HI.X R3, R6, c[0x0][0x1f4], R4, 0x1, P0 ;  /* 0x00007d0006037a11 */ /* 0x000fe400000f0c04 */
        /* <DEDUP_REMOVED lines=11> */
[----:B------:R2:W-:Y:S01]  /*1d50*/  STL [R1+0x58], R40 ;  /* 0x0000582801007387 */ /* 0x0005e20000100800 */
[----:B------:R-:W-:Y:S01]  /*1d60*/  USHF.L.U32 UR7, UR16, 0x1, URZ ;  /* 0x0000000110077899 */ /* 0x000fe2000800063f */
[----:B------:R-:W-:-:S02]  /*1d70*/  IMAD.IADD R5, R17, 0x1, R25 ;  /* 0x0000000111057824 */ /* 0x000fc400078e0219 */
[----:B------:R3:W-:Y:S01]  /*1d80*/  STL.64 [R1+0x20], R22 ;  /* 0x0000201601007387 */ /* 0x0007e20000100a00 */
[----:B------:R-:W-:-:S03]  /*1d90*/  IMAD.MOV.U32 R4, RZ, RZ, R16 ;  /* 0x000000ffff047224 */ /* 0x000fc600078e0010 */
[----:B------:R4:W-:Y:S01]  /*1da0*/  @!P4 LDGSTS.E.BYPASS.LTC128B.128 [R6+0x20080], [R8.64] ;  /* 0x200800000806cfae */ /* 0x0009e2000b901d4e */
[----:B------:R-:W-:Y:S01]  /*1db0*/  USHF.L.U64.HI UR6, UR16, 0x1, UR13 ;  /* 0x0000000110067899 */ /* 0x000fe2000801020d */
[----:B------:R-:W-:Y:S02]  /*1dc0*/  IMAD R31, R31, c[0x0][0x238], RZ ;  /* 0x00008e001f1f7a24 */ /* 0x000fe400078e02ff */
[----:B------:R-:W0:Y:S01]  /*1dd0*/  LDGDEPBAR ;  /* 0x00000000000079af */ /* 0x000e220000000000 */
[----:B------:R-:W-:-:S03]  /*1de0*/  ISETP.LT.OR P2, PT, R0, 0x21, !P5 ;  /* 0x000000210000780c */ /* 0x000fc60006f41670 */
[----:B------:R5:W-:Y:S01]  /*1df0*/  LDGSTS.E.BYPASS.LTC128B.128 [R14+0x18080], [R2.64], !P1 ;  /* 0x18080000020e7fae */ /* 0x000be2000c901d4e */
[----:B------:R-:W-:-:S03]  /*1e00*/  ISETP.LT.OR P1, PT, R0, 0x21, !P6 ;  /* 0x000000210000780c */ /* 0x000fc60007721670 */
[----:B------:R5:W-:Y:S01]  /*1e10*/  LDGSTS.E.BYPASS.LTC128B.128 [R14+0x1a080], [R2.64+0x80], !P0 ;  /* 0x1a080080020e7fae */ /* 0x000be2000c101d4e */
[----:B------:R-:W-:Y:S01]  /*1e20*/  IMAD R31, R38, c[0x0][0x23c], R31 ;  /* 0x00008f00261f7a24 */ /* 0x000fe200078e021f */
[----:B------:R-:W-:Y:S01]  /*1e30*/  LEA.HI R11, R37, R36, RZ, 0x2 ;  /* 0x00000024250b7211 */ /* 0x000fe200078f10ff */
[----:B--2---:R-:W-:-:S04]  /*1e40*/  IMAD.WIDE.U32 R40, R15, c[0x0][0x290], R4 ;  /* 0x0000a4000f287a25 */ /* 0x004fc800078e0004 */
[----:B---3--:R-:W-:Y:S01]  /*1e50*/  IMAD.IADD R22, R20, 0x1, -R10 ;  /* 0x0000000114167824 */ /* 0x008fe200078e0a0a */
[----:B------:R-:W-:Y:S01]  /*1e60*/  SHF.R.S32.HI R10, RZ, 0x4, R7 ;  /* 0x00000004ff0a7819 */ /* 0x000fe20000011407 */
[----:B----4-:R-:W-:-:S03]  /*1e70*/  IMAD R6, R24, c[0x0][0x290], RZ ;  /* 0x0000a40018067a24 */ /* 0x010fc600078e02ff */
[----:B------:R-:W-:Y:S01]  /*1e80*/  LEA.HI R4, R7, R10, RZ, 0x1 ;  /* 0x0000000a07047211 */ /* 0x000fe200078f08ff */
[----:B------:R-:W-:Y:S02]  /*1e90*/  IMAD R6, R15, c[0x0][0x294], R6 ;  /* 0x0000a5000f067a24 */ /* 0x000fe400078e0206 */
[----:B------:R-:W-:Y:S01]  /*1ea0*/  IMAD.WIDE.U32 R26, R38, c[0x0][0x238], R26 ;  /* 0x00008e00261a7a25 */ /* 0x000fe200078e001a */
[----:B------:R-:W-:Y:S02]  /*1eb0*/  LOP3.LUT R4, R4, 0xfffffffe, RZ, 0xc0, !PT ;  /* 0xfffffffe04047812 */ /* 0x000fe400078ec0ff */
[----:B-----5:R-:W-:Y:S01]  /*1ec0*/  IADD3 R2, P0, R2, UR7, RZ ;  /* 0x0000000702027c10 */ /* 0x020fe2000ff1e0ff */
[----:B------:R-:W-:-:S03]  /*1ed0*/  IMAD.IADD R38, R41, 0x1, R6 ;  /* 0x0000000129267824 */ /* 0x000fc600078e0206 */
[----:B------:R-:W-:Y:S02]  /*1ee0*/  IADD3.X R3, R3, UR6, RZ, P0, !PT ;  /* 0x0000000603037c10 */ /* 0x000fe400087fe4ff */
[----:B------:R-:W-:Y:S02]  /*1ef0*/  IADD3 R0, P0, R40, UR19, RZ ;  /* 0x0000001328007c10 */ /* 0x000fe4000ff1e0ff */
[--C-:B------:R-:W-:Y:S02]  /*1f00*/  SHF.R.S32.HI R8, RZ, 0x2, R11.reuse ;  /* 0x00000002ff087819 */ /* 0x100fe4000001140b */
[----:B------:R-:W-:Y:S01]  /*1f10*/  LOP3.LUT R7, R7, 0xfffffff0, RZ, 0xc0, !PT ;  /* 0xfffffff007077812 */ /* 0x000fe200078ec0ff */
[----:B------:R-:W-:Y:S01]  /*1f20*/  IMAD.IADD R10, R10, 0x1, -R4 ;  /* 0x000000010a0a7824 */ /* 0x000fe200078e0a04 */
[----:B------:R-:W-:Y:S01]  /*1f30*/  SHF.R.S32.HI R6, RZ, 0x1f, R11 ;  /* 0x0000001fff067819 */ /* 0x000fe2000001140b */
[----:B------:R2:W-:Y:S01]  /*1f40*/  LDGSTS.E.BYPASS.LTC128B.128 [R14+0x19080], [R2.64], !P2 ;  /* 0x19080000020e7fae */ /* 0x0005e2000d101d4e */
[----:B------:R-:W-:-:S02]  /*1f50*/  IADD3.X R5, R38, UR18, RZ, P0, !PT ;  /* 0x0000001226057c10 */ /* 0x000fc400087fe4ff */
[----:B------:R-:W-:Y:S01]  /*1f60*/  LEA R20, P0, R0, c[0x0][0x280], 0x2 ;  /* 0x0000a00000147a11 */ /* 0x000fe200078010ff */
[----:B------:R-:W-:Y:S01]  /*1f70*/  IMAD.IADD R7, R36, 0x1, -R7 ;  /* 0x0000000124077824 */ /* 0x000fe200078e0a07 */
[----:B------:R-:W-:Y:S01]  /*1f80*/  LEA.HI R4, R6, R8, RZ, 0x3 ;  /* 0x0000000806047211 */ /* 0x000fe200078f18ff */
[----:B------:R2:W-:Y:S01]  /*1f90*/  LDGSTS.E.BYPASS.LTC128B.128 [R14+0x1b080], [R2.64+0x80], !P1 ;  /* 0x1b080080020e7fae */ /* 0x0005e2000c901d4e */
[----:B------:R-:W-:Y:S02]  /*1fa0*/  LEA.HI.X R21, R0, c[0x0][0x284], R5, 0x2, P0 ;  /* 0x0000a10000157a11 */ /* 0x000fe400000f1405 */
[----:B------:R-:W-:Y:S02]  /*1fb0*/  LOP3.LUT R0, R4, 0xfffffff8, RZ, 0xc0, !PT ;  /* 0xfffffff804007812 */ /* 0x000fe400078ec0ff */
[----:B------:R-:W-:Y:S01]  /*1fc0*/  SHF.R.S32.HI R4, RZ, 0x1f, R7 ;  /* 0x0000001fff047819 */ /* 0x000fe20000011407 */
[----:B------:R-:W-:Y:S02]  /*1fd0*/  IMAD.SHL.U32 R16, R22, 0x10, RZ ;  /* 0x0000001016107824 */ /* 0x000fe400078e00ff */
[----:B------:R-:W-:Y:S01]  /*1fe0*/  IMAD.IADD R17, R8, 0x1, -R0 ;  /* 0x0000000108117824 */ /* 0x000fe200078e0a00 */
[----:B-1----:R-:W-:Y:S01]  /*1ff0*/  LEA.HI R13, R4, R7, RZ, 0x3 ;  /* 0x00000007040d7211 */ /* 0x002fe200078f18ff */
[----:B------:R-:W-:-:S03]  /*2000*/  IMAD R4, R24, c[0x0][0x240], RZ ;  /* 0x0000900018047a24 */ /* 0x000fc600078e02ff */
[----:B------:R-:W-:Y:S01]  /*2010*/  LOP3.LUT R5, R13, 0xfffffff8, RZ, 0xc0, !PT ;  /* 0xfffffff80d057812 */ /* 0x000fe200078ec0ff */
[----:B--2---:R-:W-:Y:S02]  /*2020*/  IMAD.SHL.U32 R2, R32, 0x40, RZ ;  /* 0x0000004020027824 */ /* 0x004fe400078e00ff */
        /* <DEDUP_REMOVED lines=101> */
.L_x_1805:
[----:B------:R-:W-:Y:S05]  /*2680*/  BSYNC B0 ;  /* 0x0000000000007941 */ /* 0x000fea0003800000 */
.L_x_1804:
        /* <DEDUP_REMOVED lines=119> */
.L_x_1824:
        /* <DEDUP_REMOVED lines=148> */
.L_x_1808:
[----:B------:R-:W-:Y:S11]  /*3740*/  ISETP.NE.AND P0, PT, R226, c[0x0][0x2a8], PT ;  /* 0x0000aa00e2007a0c */ /* 0x000ff60003f05270 */
[----:B------:R-:W-:Y:S02]  /*3750*/  @!UPT UIADD3 URZ, URZ, URZ, URZ ;  /* 0x0000003f3f3ff290 */ /* 0x000fe4000fffe03f */
[----:B------:R-:W-:Y:S05]  /*3760*/  @P0 IMAD.HI.U32 R36, R2, c[0x0][0x2ac], RZ ;  /* 0x0000ab0002240a27 */ /* 0x000fea00078e00ff */
[----:B------:R-:W-:Y:S02]  /*3770*/  @P0 SHF.R.U32.HI R2, RZ, c[0x0][0x2b0], R36 ;  /* 0x0000ac00ff020a19 */ /* 0x000fe40000011624 */
.L_x_1809:
[----:B------:R-:W-:Y:S05]  /*3780*/  BSYNC B0 ;  /* 0x0000000000007941 */ /* 0x000fea0003800000 */
.L_x_1807:
        /* <DEDUP_REMOVED lines=8> */
.L_x_1806:
        /* <DEDUP_REMOVED lines=16> */
.L_x_1812:
[----:B------:R-:W-:Y:S11]  /*3910*/  ISETP.NE.AND P0, PT, R226, c[0x0][0x2a8], PT ;  /* 0x0000aa00e2007a0c */ /* 0x000ff60003f05270 */
[----:B------:R-:W-:Y:S02]  /*3920*/  @!UPT UIADD3 URZ, URZ, URZ, URZ ;  /* 0x0000003f3f3ff290 */ /* 0x000fe4000fffe03f */
[----:B------:R-:W-:Y:S05]  /*3930*/  @P0 IMAD.HI.U32 R36, R2, c[0x0][0x2ac], RZ ;  /* 0x0000ab0002240a27 */ /* 0x000fea00078e00ff */
[----:B------:R-:W-:Y:S02]  /*3940*/  @P0 SHF.R.U32.HI R2, RZ, c[0x0][0x2b0], R36 ;  /* 0x0000ac00ff020a19 */ /* 0x000fe40000011624 */
.L_x_1813:
[----:B------:R-:W-:Y:S05]  /*3950*/  BSYNC B0 ;  /* 0x0000000000007941 */ /* 0x000fea0003800000 */
.L_x_1811:
[----:B------:R-:W2:Y:S01]  /*3960*/  LDL R37, [R1+0x10] ;  /* 0x0000100001257983 */ /* 0x000ea20000100800 */
[----:B------:R-:W-:Y:S04]  /*3970*/  IMAD.MOV.U32 R36, RZ, RZ, c[0x0][0x2a8] ;  /* 0x0000aa00ff247624 */ /* 0x000fe800078e00ff */
[----:B------:R-:W-:Y:S04]  /*3980*/  IMAD R2, R2, R36, -UR12 ;  /* 0x8000000c02027e24 */ /* 0x000fe8000f8e0224 */
[----:B--2---:R-:W-:Y:S05]  /*3990*/  IMAD.IADD R2, R2, 0x1, -R37 ;  /* 0x0000000102027824 */ /* 0x004fea00078e0a25 */
[----:B------:R-:W-:Y:S02]  /*39a0*/  IADD3 R36, R2, c[0x0][0x2a8], RZ ;  /* 0x0000aa0002247a10 */ /* 0x000fe40007ffe0ff */
[----:B------:R-:W-:Y:S02]  /*39b0*/  IMNMX R43, R43, R2, !PT ;  /* 0x000000022b2b7217 */ /* 0x000fe40007800200 */
[----:B------:R-:W-:Y:S02]  /*39c0*/  IMNMX R200, R200, R36, PT ;  /* 0x00000024c8c87217 */ /* 0x000fe40003800200 */
.L_x_1810:
        /* <DEDUP_REMOVED lines=16> */
.L_x_1816:
[----:B------:R-:W-:Y:S11]  /*3ad0*/  ISETP.NE.AND P0, PT, R226, c[0x0][0x2a8], PT ;  /* 0x0000aa00e2007a0c */ /* 0x000ff60003f05270 */
[----:B------:R-:W-:Y:S02]  /*3ae0*/  @!UPT UIADD3 URZ, URZ, URZ, URZ ;  /* 0x0000003f3f3ff290 */ /* 0x000fe4000fffe03f */
[----:B------:R-:W-:Y:S05]  /*3af0*/  @P0 IMAD.HI.U32 R36, R2, c[0x0][0x2ac], RZ ;  /* 0x0000ab0002240a27 */ /* 0x000fea00078e00ff */
[----:B------:R-:W-:Y:S02]  /*3b00*/  @P0 SHF.R.U32.HI R2, RZ, c[0x0][0x2b0], R36 ;  /* 0x0000ac00ff020a19 */ /* 0x000fe40000011624 */
.L_x_1817:
[----:B------:R-:W-:Y:S05]  /*3b10*/  BSYNC B0 ;  /* 0x0000000000007941 */ /* 0x000fea0003800000 */
.L_x_1815:
[----:B------:R-:W2:Y:S01]  /*3b20*/  LDL R37, [R1+0x10] ;  /* 0x0000100001257983 */ /* 0x000ea20000100800 */
[----:B------:R-:W-:Y:S04]  /*3b30*/  IMAD.MOV.U32 R36, RZ, RZ, c[0x0][0x2a8] ;  /* 0x0000aa00ff247624 */ /* 0x000fe800078e00ff */
[----:B------:R-:W-:Y:S04]  /*3b40*/  IMAD R2, R2, R36, -UR12 ;  /* 0x8000000c02027e24 */ /* 0x000fe8000f8e0224 */
[----:B--2---:R-:W-:Y:S05]  /*3b50*/  IMAD.IADD R2, R2, 0x1, -R37 ;  /* 0x0000000102027824 */ /* 0x004fea00078e0a25 */
[----:B------:R-:W-:Y:S02]  /*3b60*/  IADD3 R36, R2, c[0x0][0x2a8], RZ ;  /* 0x0000aa0002247a10 */ /* 0x000fe40007ffe0ff */
[----:B------:R-:W-:Y:S02]  /*3b70*/  IMNMX R41, R41, R2, !PT ;  /* 0x0000000229297217 */ /* 0x000fe40007800200 */
[----:B------:R-:W-:Y:S02]  /*3b80*/  IMNMX R42, R42, R36, PT ;  /* 0x000000242a2a7217 */ /* 0x000fe40003800200 */
.L_x_1814:
        /* <DEDUP_REMOVED lines=16> */
.L_x_1820:
[----:B------:R-:W-:Y:S11]  /*3c90*/  ISETP.NE.AND P0, PT, R226, c[0x0][0x2a8], PT ;  /* 0x0000aa00e2007a0c */ /* 0x000ff60003f05270 */
[----:B------:R-:W-:Y:S02]  /*3ca0*/  @!UPT UIADD3 URZ, URZ, URZ, URZ ;  /* 0x0000003f3f3ff290 */ /* 0x000fe4000fffe03f */
[----:B------:R-:W-:Y:S05]  /*3cb0*/  @P0 IMAD.HI.U32 R36, R0, c[0x0][0x2ac], RZ ;  /* 0x0000ab0000240a27 */ /* 0x000fea00078e00ff */
[----:B------:R-:W-:Y:S02]  /*3cc0*/  @P0 SHF.R.U32.HI R0, RZ, c[0x0][0x2b0], R36 ;  /* 0x0000ac00ff000a19 */ /* 0x000fe40000011624 */
.L_x_1821:
[----:B------:R-:W-:Y:S05]  /*3cd0*/  BSYNC B0 ;  /* 0x0000000000007941 */ /* 0x000fea0003800000 */
.L_x_1819:
[----:B------:R-:W2:Y:S01]  /*3ce0*/  LDL R37, [R1+0x10] ;  /* 0x0000100001257983 */ /* 0x000ea20000100800 */
[----:B------:R-:W-:Y:S04]  /*3cf0*/  IMAD.MOV.U32 R36, RZ, RZ, c[0x0][0x2a8] ;  /* 0x0000aa00ff247624 */ /* 0x000fe800078e00ff */
[----:B------:R-:W-:Y:S04]  /*3d00*/  IMAD R0, R0, R36, -UR12 ;  /* 0x8000000c00007e24 */ /* 0x000fe8000f8e0224 */
[----:B--2---:R-:W-:Y:S05]  /*3d10*/  IMAD.IADD R0, R0, 0x1, -R37 ;  /* 0x0000000100007824 */ /* 0x004fea00078e0a25 */
[----:B------:R-:W-:Y:S02]  /*3d20*/  IADD3 R36, R0, c[0x0][0x2a8], RZ ;  /* 0x0000aa0000247a10 */ /* 0x000fe40007ffe0ff */
[----:B------:R-:W-:Y:S02]  /*3d30*/  IMNMX R2, R2, R0, !PT ;  /* 0x0000000002027217 */ /* 0x000fe40007800200 */
[----:B------:R-:W-:Y:S02]  /*3d40*/  IMNMX R40, R40, R36, PT ;  /* 0x0000002428287217 */ /* 0x000fe40003800200 */
.L_x_1818:
        /* <DEDUP_REMOVED lines=78> */
.L_x_1822:
        /* <DEDUP_REMOVED lines=579> */
.L_x_1823:
        /* <DEDUP_REMOVED lines=298> */
.L_x_1803:
[----:B------:R-:W-:Y:S05]  /*7900*/  @P0 EXIT ;  /* 0x000000000000094d */ /* 0x000fea0003800000 */
[----:B------:R-:W2:Y:S01]  /*7910*/  LDL.LU R11, [R1+0x68] ;  /* 0x00006800010b7983 */ /* 0x000ea20000300800 */
[----:B------:R-:W-:-:S04]  /*7920*/  ISETP.NE.U32.AND P0, PT, RZ, c[0x0][0x360], PT ;  /* 0x0000d800ff007a0c */ /* 0x000fc80003f05070 */
[----:B------:R-:W-:-:S13]  /*7930*/  ISETP.NE.AND.EX P0, PT, RZ, c[0x0][0x364], PT, P0 ;  /* 0x0000d900ff007a0c */ /* 0x000fda0003f05300 */
[----:B------:R-:W-:Y:S01]  /*7940*/  @P0 IMAD.MOV.U32 R2, RZ, RZ, 0x4 ;  /* 0x00000004ff020424 */ /* 0x000fe200078e00ff */
[----:B------:R-:W3:Y:S03]  /*7950*/  S2R R5, SR_CTAID.Y ;  /* 0x0000000000057919 */ /* 0x000ee60000002600 */
[----:B--2---:R-:W-:-:S06]  /*7960*/  @P0 IMAD.WIDE R2, R11, R2, c[0x0][0x360] ;  /* 0x0000d8000b020625 */ /* 0x004fcc00078e0202 */
[----:B------:R2:W4:Y:S01]  /*7970*/  @P0 LDG.E R2, [R2.64] ;  /* 0x0000000e02020981 */ /* 0x000522000c1e1900 */
[----:B-1----:R-:W-:Y:S01]  /*7980*/  IMAD.MOV.U32 R0, RZ, RZ, 0x1 ;  /* 0x00000001ff007424 */ /* 0x002fe200078e00ff */
[----:B------:R-:W-:Y:S01]  /*7990*/  ULDC UR5, c[0x0][0x358] ;  /* 0x0000d60000057ab9 */ /* 0x000fe20000000800 */
[----:B---3--:R-:W-:Y:S01]  /*79a0*/  IMAD.MOV.U32 R7, RZ, RZ, R5 ;  /* 0x000000ffff077224 */ /* 0x008fe200078e0005 */
[----:B------:R-:W1:Y:S01]  /*79b0*/  S2R R10, SR_TID.X ;  /* 0x00000000000a7919 */ /* 0x000e620000002100 */
[----:B------:R-:W-:-:S03]  /*79c0*/  UIMAD UR5, UR8, UR5, URZ ;  /* 0x00000005080572a4 */ /* 0x000fc6000f8e023f */
[----:B------:R-:W-:Y:S01]  /*79d0*/  BAR.SYNC.DEFER_BLOCKING 0x1, 0x100 ;  /* 0x0044000000007b1d */ /* 0x000fe20000010000 */
[----:B------:R-:W-:Y:S01]  /*79e0*/  ISETP.NE.AND P1, PT, R0, c[0x0][0x338], PT ;  /* 0x0000ce0000007a0c */ /* 0x000fe20003f25270 */
        /* <DEDUP_REMOVED lines=17> */
[----:B-1----:R-:W-:Y:S02]  /*7b00*/  ISETP.NE.AND P2, PT, R10, RZ, PT ;  /* 0x000000ff0a00720c */ /* 0x002fe40003f45270 */
        /* <DEDUP_REMOVED lines=11> */
.L_x_1827:
[----:B------:R-:W2:Y:S01]  /*7bc0*/  LDG.E.STRONG.GPU R0, [R4.64] ;  /* 0x0000000e04007981 */ /* 0x000ea2000c1ef900 */
[----:B------:R-:W-:Y:S01]  /*7bd0*/  YIELD ;  /* 0x0000000000007946 */ /* 0x000fe20003800000 */
[----:B--2---:R-:W-:Y:S01]  /*7be0*/  ISETP.NE.AND P0, PT, R0, R6, PT ;  /* 0x000000060000720c */ /* 0x004fe20003f05270 */
[----:B------:R-:W-:-:S12]  /*7bf0*/  CCTL.IVALL ;  /* 0x00000000ff00798f */ /* 0x000fd80002000000 */
[----:B------:R-:W-:Y:S05]  /*7c00*/  @P0 BRA `(.L_x_1827) ;  /* 0xffffffb000000947 */ /* 0x000fea000383ffff */
.L_x_1826:
[----:B------:R-:W-:Y:S05]  /*7c10*/  BSYNC B0 ;  /* 0x0000000000007941 */ /* 0x000fea0003800000 */
.L_x_1825:
[----:B------:R-:W-:Y:S01]  /*7c20*/  MOV R17, 0xffffffff ;  /* 0xffffffff00117802 */ /* 0x000fe20000000f00 */
[----:B------:R-:W-:Y:S05]  /*7c30*/  BRA.CONV ~URZ, `(.L_x_1828) ;  /* 0x000000237f007947 */ /* 0x000fea000b800000 */
[----:B------:R-:W-:Y:S02]  /*7c40*/  MOV R2, 0x7c60 ;  /* 0x00007c6000027802 */ /* 0x000fe40000000f00 */
[----:B------:R-:W-:Y:S05]  /*7c50*/  CALL.REL.NOINC `($__internal_9_$__cuda_sm70_warpsync) ;  /* 0x00000c9000007944 */ /* 0x000fea0003c00000 */
.L_x_1828:
        /* <DEDUP_REMOVED lines=82> */
[----:B------:R-:W-:Y:S05]  /*8180*/  CALL.REL.NOINC `($__internal_9_$__cuda_sm70_warpsync) ;  /* 0x0000076000007944 */ /* 0x000fea0003c00000 */
.L_x_1829:
        /* <DEDUP_REMOVED lines=12> */
.L_x_1831:
[----:B------:R-:W-:Y:S05]  /*8250*/  BSYNC B0 ;  /* 0x0000000000007941 */ /* 0x000fea0003800000 */
.L_x_1830:
[----:B--2---:R-:W-:Y:S01]  /*8260*/  IADD3 R4, P0, R14, c[0x0][0x348], RZ ;  /* 0x0000d2000e047a10 */ /* 0x004fe20007f1e0ff */
[----:B------:R-:W-:Y:S03]  /*8270*/  BSSY B0, `(.L_x_1832) ;  /* 0x0000008000007945 */ /* 0x000fe60003800000 */
[----:B------:R-:W-:Y:S01]  /*8280*/  IADD3.X R5, R15, c[0x0][0x34c], RZ, P0, !PT ;  /* 0x0000d3000f057a10 */ /* 0x000fe200007fe4ff */
[----:B------:R-:W-:Y:S05]  /*8290*/  @P2 BRA `(.L_x_1833) ;  /* 0x0000005000002947 */ /* 0x000fea0003800000 */
.L_x_1834:
[----:B------:R-:W2:Y:S01]  /*82a0*/  LDG.E.STRONG.GPU R0, [R4.64] ;  /* 0x0000000e04007981 */ /* 0x000ea2000c1ef900 */
[----:B------:R-:W-:Y:S01]  /*82b0*/  YIELD ;  /* 0x0000000000007946 */ /* 0x000fe20003800000 */
[----:B--2---:R-:W-:Y:S01]  /*82c0*/  ISETP.NE.AND P0, PT, R0, R6, PT ;  /* 0x000000060000720c */ /* 0x004fe20003f05270 */
[----:B------:R-:W-:-:S12]  /*82d0*/  CCTL.IVALL ;  /* 0x00000000ff00798f */ /* 0x000fd80002000000 */
[----:B------:R-:W-:Y:S05]  /*82e0*/  @P0 BRA `(.L_x_1834) ;  /* 0xffffffb000000947 */ /* 0x000fea000383ffff */
.L_x_1833:
[----:B------:R-:W-:Y:S05]  /*82f0*/  BSYNC B0 ;  /* 0x0000000000007941 */ /* 0x000fea0003800000 */
.L_x_1832:
[----:B------:R-:W-:Y:S05]  /*8300*/  BRA.CONV ~URZ, `(.L_x_1835) ;  /* 0x000000237f007947 */ /* 0x000fea000b800000 */
[----:B-1----:R-:W-:Y:S02]  /*8310*/  MOV R2, 0x8330 ;  /* 0x0000833000027802 */ /* 0x002fe40000000f00 */
[----:B------:R-:W-:Y:S05]  /*8320*/  CALL.REL.NOINC `($__internal_9_$__cuda_sm70_warpsync) ;  /* 0x000005c000007944 */ /* 0x000fea0003c00000 */
.L_x_1835:
        /* <DEDUP_REMOVED lines=80> */
.L_x_1836:
        /* <DEDUP_REMOVED lines=12> */
        .weak           $__internal_9_$__cuda_sm70_warpsync
        .type           $__internal_9_$__cuda_sm70_warpsync,@function
        .size           $__internal_9_$__cuda_sm70_warpsync,(.L_x_2334 - $__internal_9_$__cuda_sm70_warpsync)
$__internal_9_$__cuda_sm70_warpsync:
[----:B------:R-:W-:Y:S01]  /*88f0*/  MOV R3, 0x0 ;  /* 0x0000000000037802 */ /* 0x000fe20000000f00 */
[----:B------:R-:W-:Y:S04]  /*8900*/  WARPSYNC R17 ;  /* 0x0000001100007348 */ /* 0x000fe80003800000 */
[----:B------:R-:W-:Y:S05]  /*8910*/  RET.REL.NODEC R2 `(_ZN7cutlass13device_kernelIN5flash19enable_sm80_to_sm89INS1_16FlashAttnBwdSm80INS1_25CollectiveMainloopBwdSm80ILi2ELi2EN4cute5tupleIJNS5_1CILi64EEENS7_ILi128EEES9_EEENS_10bfloat16_tEfNS_4arch4Sm80ELb0ELb1ELb0ELb1ELb1ELb0ELb0ELb0ELi2ELi2ELi2ELi2ELb0EEENS1_24CollectiveEpilogueBwdGQAISA_fSD_Li256ELb1ELb1EEENS1_19SingleTileSchedulerILb1ELb0ELb0ELi128EEEEEEEEEvNT_6ParamsE) ;  /* 0xffff76e002007950 */ /* 0x000fea0003c3ffff */
.L_x_1837:
        /* <DEDUP_REMOVED lines=14> */
.L_x_2334:


//--------------------- .text._ZN7cutlass13device_kernelIN5flash19enable_sm80_to_sm89INS1_16FlashAttnBwdSm80INS1_25CollectiveMainloopBwdSm80ILi2ELi2EN4cute5tupleIJNS5_1CILi64EEENS7_ILi128EEES9_EEENS_10bfloat16_tEfNS_4arch4Sm80ELb1ELb0ELb0ELb0ELb0ELb0ELb0ELb0ELi2ELi2ELi2ELi2ELb0EEENS1_21CollectiveEpilogueBwdISA_SB_SD_Li256ELb0ELb0ELi4EEENS1_25SingleTileBwdLPTSchedulerILb0ELi128ELb0EEEEEEEEEvNT_6ParamsE --------------------------
	.section	.text._ZN7cutlass13device_kernelIN5flash19enable_sm80_to_sm89INS1_16FlashAttnBwdSm80INS1_25CollectiveMainloopBwdSm80ILi2ELi2EN4cute5tupleIJNS5_1CILi64EEENS7_ILi128EEES9_EEENS_10bfloat16_tEfNS_4arch4Sm80ELb1ELb0ELb0ELb0ELb0ELb0ELb0ELb0ELi2ELi2ELi2ELi2ELb0EEENS1_21CollectiveEpilogueBwdISA_SB_SD_Li256ELb0ELb0ELi4EEENS1_25SingleTileBwdLPTSchedulerILb0ELi128ELb0EEEEEEEEEvNT_6ParamsE,"ax",@progbits
	.sectioninfo	@"SHI_REGISTERS=255"
	.align	128
.text._ZN7cutlass13device_kernelIN5flash19enable_sm80_to_sm89INS1_16FlashAttnBwdSm80INS1_25CollectiveMainloopBwdSm80ILi2ELi2EN4cute5tupleIJNS5_1CILi64EEENS7_ILi128EEES9_EEENS_10bfloat16_tEfNS_4arch4Sm80ELb1ELb0ELb0ELb0ELb0ELb0ELb0ELb0ELi2ELi2ELi2ELi2ELb0EEENS1_21CollectiveEpilogueBwdISA_SB_SD_Li256ELb0ELb0ELi4EEENS1_25SingleTileBwdLPTSchedulerILb0ELi128ELb0EEEEEEEEEvNT_6ParamsE:
        .type           _ZN7cutlass13device_kernelIN5flash19enable_sm80_to_sm89INS1_16FlashAttnBwdSm80INS1_25CollectiveMainloopBwdSm80ILi2ELi2EN4cute5tupleIJNS5_1CILi64EEENS7_ILi128EEES9_EEENS_10bfloat16_tEfNS_4arch4Sm80ELb1ELb0ELb0ELb0ELb0ELb0ELb0ELb0ELi2ELi2ELi2ELi2ELb0EEENS1_21CollectiveEpilogueBwdISA_SB_SD_Li256ELb0ELb0ELi4EEENS1_25SingleTileBwdLPTSchedulerILb0ELi128ELb0EEEEEEEEEvNT_6ParamsE,@function
        .size           _ZN7cutlass13device_kernelIN5flash19enable_sm80_to_sm89INS1_16FlashAttnBwdSm80INS1_25CollectiveMainloopBwdSm80ILi2ELi2EN4cute5tupleIJNS5_1CILi64EEENS7_ILi128EEES9_EEENS_10bfloat16_tEfNS_4arch4Sm80ELb1ELb0ELb0ELb0ELb0ELb0ELb0ELb0ELi2ELi2ELi2ELi2ELb0EEENS1_21CollectiveEpilogueBwdISA_SB_SD_Li256ELb0ELb0ELi4EEENS1_25SingleTileBwdLPTSchedulerILb0ELi128ELb0EEEEEEEEEvNT_6ParamsE,(.L_x_2336 - _ZN7cutlass13device_kernelIN5flash19enable_sm80_to_sm89INS1_16FlashAttnBwdSm80INS1_25CollectiveMainloopBwdSm80ILi2ELi2EN4cute5tupleIJNS5_1CILi64EEENS7_ILi128EEES9_EEENS_10bfloat16_tEfNS_4arch4Sm80ELb1ELb0ELb0ELb0ELb0ELb0ELb0ELb0ELi2ELi2ELi2ELi2ELb0EEENS1_21CollectiveEpilogueBwdISA_SB_SD_Li256ELb0ELb0ELi4EEENS1_25SingleTileBwdLPTSchedulerILb0ELi128ELb0EEEEEEEEEvNT_6ParamsE)
        .other          _ZN7cutlass13device_kernelIN5flash19enable_sm80_to_sm89INS1_16FlashAttnBwdSm80INS1_25CollectiveMainloopBwdSm80ILi2ELi2EN4cute5tupleIJNS5_1CILi64EEENS7_ILi128EEES9_EEENS_10bfloat16_tEfNS_4arch4Sm80ELb1ELb0ELb0ELb0ELb0ELb0ELb0ELb0ELi2ELi2ELi2ELi2ELb0EEENS1_21CollectiveEpilogueBwdISA_SB_SD_Li256ELb0ELb0ELi4EEENS1_25SingleTileBwdLPTSchedulerILb0ELi128ELb0EEEEEEEEEvNT_6ParamsE,@"STO_CUDA_ENTRY STV_DEFAULT"
_ZN7cutlass13device_kernelIN5flash19enable_sm80_to_sm89INS1_16FlashAttnBwdSm80INS1_25CollectiveMainloopBwdSm80ILi2ELi2EN4cute5tupleIJNS5_1CILi64EEENS7_ILi128EEES9_EEENS_10bfloat16_tEfNS_4arch4Sm80ELb1ELb0ELb0ELb0ELb0ELb0ELb0ELb0ELi2ELi2ELi2ELi2ELb0EEENS1_21CollectiveEpilogueBwdISA_SB_SD_Li256ELb0ELb0ELi4EEENS1_25SingleTileBwdLPTSchedulerILb0ELi128ELb0EEEEEEEEEvNT_6ParamsE:
        /* <DEDUP_REMOVED lines=11> */
[----:B------:R-:W-:Y:S02]  /*00b0*/  ULDC UR5, c[0x0][0x3c0] ;  /* 0x0000f00000057ab9 */ /* 0x000fe40000000800 */
[----:B------:R-:W-:-:S05]  /*00c0*/  UMOV UR8, UR4 ;  /* 0x0000000400087c82 */ /* 0x000fca0008000000 */
        /* <DEDUP_REMOVED lines=15> */
.L_x_1839:
[----:B------:R-:W-:Y:S02]  /*01c0*/  ULDC UR7, c[0x0][0x3ac] ;  /* 0x0000eb0000077ab9 */ /* 0x000fe40000000800 */
[----:B------:R-:W-:Y:S02]  /*01d0*/  UISETP.NE.AND UP0, UPT, UR7, 0x1, UPT ;  /* 0x000000010700788c */ /* 0x000fe4000bf05270 */
[----:B------:R-:W-:Y:S02]  /*01e0*/  ULDC.64 UR4, c[0x0][0x3b0] ;  /* 0x0000ec0000047ab9 */ /* 0x000fe40000000a00 */
[----:B------:R-:W-:Y:S02]  /*01f0*/  UIMAD.WIDE.U32 UR10, UR6, UR4, URZ ;  /* 0x00000004060a72a5 */ /* 0x000fe4000f8e003f */
[----:B------:R-:W-:-:S05]  /*0200*/  UMOV UR21, UR6 ;  /* 0x0000000600157c82 */ /* 0x000fca0008000000 */
[----:B------:R-:W-:-:S04]  /*0210*/  @UP0 USHF.R.U32.HI UR21, URZ, UR5, UR11 ;  /* 0x000000053f150299 */ /* 0x000fc8000801160b */
[----:B------:R-:W-:-:S04]  /*0220*/  UIMAD UR7, UR21, UR7, URZ ;  /* 0x00000007150772a4 */ /* 0x000fc8000f8e023f */
.L_x_1840:
[----:B------:R-:W-:Y:S02]  /*0230*/  UIADD3 UR9, UR6, -UR7, URZ ;  /* 0x8000000706097290 */ /* 0x000fe4000fffe03f */
[----:B------:R-:W-:Y:S02]  /*0240*/  ULDC.64 UR4, c[0x0][0x3a8] ;  /* 0x0000ea0000047ab9 */ /* 0x000fe40000000a00 */
[----:B------:R-:W-:Y:S02]  /*0250*/  ULDC.64 UR6, c[0x0][0x3a0] ;  /* 0x0000e80000067ab9 */ /* 0x000fe40000000a00 */
[----:B------:R-:W-:Y:S02]  /*0260*/  UISETP.NE.AND UP0, UPT, UR6, 0x1, UPT ;  /* 0x000000010600788c */ /* 0x000fe4000bf05270 */
[----:B------:R-:W-:-:S04]  /*0270*/  UIMAD UR5, UR8, UR5, UR9 ;  /* 0x00000005080572a4 */ /* 0x000fc8000f8e0209 */
[----:B------:R-:W-:-:S03]  /*0280*/  UIMAD.WIDE.U32 UR8, UR5, UR7, URZ ;  /* 0x00000007050872a5 */ /* 0x000fc6000f8e003f */
[----:B------:R-:W-:Y:S02]  /*0290*/  UMOV UR20, UR5 ;  /* 0x0000000500147c82 */ /* 0x000fe40008000000 */
[----:B------:R-:W-:-:S04]  /*02a0*/  @UP0 USHF.R.U32.HI UR20, URZ, UR4, UR9 ;  /* 0x000000043f140299 */ /* 0x000fc80008011609 */
[----:B------:R-:W-:-:S04]  /*02b0*/  UIADD3 UR19, -UR20, URZ, URZ ;  /* 0x0000003f14137290 */ /* 0x000fc8000fffe13f */
[----:B------:R-:W-:Y:S01]  /*02c0*/  UIMAD UR19, UR19, UR6, UR5 ;  /* 0x00000006131372a4 */ /* 0x000fe2000f8e0205 */
[----:B------:R-:W-:Y:S05]  /*02d0*/  BRA `(.L_x_1841) ;  /* 0x0000025000007947 */ /* 0x000fea0003800000 */
.L_x_1838:
        /* <DEDUP_REMOVED lines=20> */
.L_x_1842:
[----:B------:R-:W-:Y:S02]  /*0420*/  ULDC UR7, c[0x0][0x3ac] ;  /* 0x0000eb0000077ab9 */ /* 0x000fe40000000800 */
[----:B------:R-:W-:Y:S02]  /*0430*/  UISETP.NE.AND UP0, UPT, UR7, 0x1, UPT ;  /* 0x000000010700788c */ /* 0x000fe4000bf05270 */
[----:B------:R-:W-:Y:S02]  /*0440*/  ULDC.64 UR4, c[0x0][0x3b0] ;  /* 0x0000ec0000047ab9 */ /* 0x000fe40000000a00 */
[----:B------:R-:W-:Y:S02]  /*0450*/  UIMAD.WIDE.U32 UR10, UR6, UR4, URZ ;  /* 0x00000004060a72a5 */ /* 0x000fe4000f8e003f */
[----:B------:R-:W-:-:S05]  /*0460*/  UMOV UR21, UR6 ;  /* 0x0000000600157c82 */ /* 0x000fca0008000000 */
[----:B------:R-:W-:-:S04]  /*0470*/  @UP0 USHF.R.U32.HI UR21, URZ, UR5, UR11 ;  /* 0x000000053f150299 */ /* 0x000fc8000801160b */
[----:B------:R-:W-:-:S04]  /*0480*/  UIMAD UR7, UR21, UR7, URZ ;  /* 0x00000007150772a4 */ /* 0x000fc8000f8e023f */
.L_x_1843:
        /* <DEDUP_REMOVED lines=9> */
[----:B------:R-:W-:Y:S02]  /*0520*/  UIMAD UR19, UR19, UR6, UR5 ;  /* 0x00000006131372a4 */ /* 0x000fe4000f8e0205 */
.L_x_1841:
[----:B------:R-:W-:-:S13]  /*0530*/  ISETP.LE.AND P0, PT, RZ, UR20, PT ;  /* 0x00000014ff007c0c */ /* 0x000fda000bf03270 */
[----:B------:R-:W-:Y:S05]  /*0540*/  @!P0 EXIT ;  /* 0x000000000000894d */ /* 0x000fea0003800000 */
        /* <DEDUP_REMOVED lines=9> */
[----:B------:R-:W-:Y:S01]  /*05e0*/  IMAD.MOV.U32 R186, RZ, RZ, RZ ;  /* 0x000000ffffba7224 */ /* 0x000fe200078e00ff */
[----:B------:R-:W-:Y:S01]  /*05f0*/  ULDC UR4, c[0x0][0x2a4] ;  /* 0x0000a90000047ab9 */ /* 0x000fe20000000800 */
[----:B------:R-:W-:Y:S01]  /*0600*/  MOV R11, RZ ;  /* 0x000000ff000b7202 */ /* 0x000fe20000000f00 */
[----:B------:R-:W-:Y:S01]  /*0610*/  UIADD3 UR5, UR5, -UR4, URZ ;  /* 0x8000000405057290 */ /* 0x000fe2000fffe03f */
[----:B------:R-:W-:Y:S01]  /*0620*/  IMAD.MOV.U32 R184, RZ, RZ, RZ ;  /* 0x000000ffffb87224 */ /* 0x000fe200078e00ff */
[----:B------:R-:W-:Y:S01]  /*0630*/  UIADD3 UR6, UR6, 0x3f, URZ ;  /* 0x0000003f06067890 */ /* 0x000fe2000fffe03f */
[----:B------:R-:W-:Y:S01]  /*0640*/  CS2R R12, SRZ ;  /* 0x00000000000c7805 */ /* 0x000fe2000001ff00 */
[----:B------:R-:W-:Y:S01]  /*0650*/  USHF.R.S32.HI UR4, URZ, 0x1f, UR5 ;  /* 0x0000001f3f047899 */ /* 0x000fe20008011405 */
[----:B------:R-:W-:Y:S01]  /*0660*/  MOV R190, RZ ;  /* 0x000000ff00be7202 */ /* 0x000fe20000000f00 */
[----:B------:R-:W-:Y:S01]  /*0670*/  ULDC.64 UR22, c[0x0][0x118] ;  /* 0x0000460000167ab9 */ /* 0x000fe20000000a00 */
[----:B------:R-:W-:Y:S01]  /*0680*/  IMAD.MOV.U32 R188, RZ, RZ, RZ ;  /* 0x000000ffffbc7224 */ /* 0x000fe200078e00ff */
[----:B------:R-:W-:Y:S01]  /*0690*/  ULEA.HI UR24, UR4, UR5, URZ, 0x6 ;  /* 0x0000000504187291 */ /* 0x000fe2000f8f303f */
[----:B------:R-:W-:Y:S01]  /*06a0*/  CS2R R14, SRZ ;  /* 0x00000000000e7805 */ /* 0x000fe2000001ff00 */
[----:B------:R-:W-:Y:S01]  /*06b0*/  USHF.R.S32.HI UR4, URZ, 0x1f, UR6 ;  /* 0x0000001f3f047899 */ /* 0x000fe20008011406 */
[----:B------:R-:W-:Y:S01]  /*06c0*/  MOV R194, RZ ;  /* 0x000000ff00c27202 */ /* 0x000fe20000000f00 */
[----:B------:R-:W-:Y:S01]  /*06d0*/  USHF.R.S32.HI UR24, URZ, 0x6, UR24 ;  /* 0x000000063f187899 */ /* 0x000fe20008011418 */
[----:B------:R-:W-:Y:S01]  /*06e0*/  IMAD.MOV.U32 R192, RZ, RZ, RZ ;  /* 0x000000ffffc07224 */ /* 0x000fe200078e00ff */
[----:B------:R-:W-:Y:S01]  /*06f0*/  ULEA.HI UR4, UR4, UR6, URZ, 0x6 ;  /* 0x0000000604047291 */ /* 0x000fe2000f8f303f */
[----:B------:R-:W-:Y:S01]  /*0700*/  CS2R R16, SRZ ;  /* 0x0000000000107805 */ /* 0x000fe2000001ff00 */
[----:B------:R-:W-:Y:S01]  /*0710*/  UISETP.LT.AND UP0, UPT, URZ, UR24, UPT ;  /* 0x000000183f00728c */ /* 0x000fe2000bf01270 */
[----:B------:R-:W-:Y:S01]  /*0720*/  MOV R178, RZ ;  /* 0x000000ff00b27202 */ /* 0x000fe20000000f00 */
[----:B------:R-:W-:Y:S01]  /*0730*/  USHF.R.S32.HI UR18, URZ, 0x6, UR4 ;  /* 0x000000063f127899 */ /* 0x000fe20008011404 */
[----:B------:R-:W-:Y:S01]  /*0740*/  IMAD.MOV.U32 R176, RZ, RZ, RZ ;  /* 0x000000ffffb07224 */ /* 0x000fe200078e00ff */
[----:B------:R-:W-:Y:S01]  /*0750*/  USEL UR24, URZ, UR24, !UP0 ;  /* 0x000000183f187287 */ /* 0x000fe2000c000000 */
[----:B------:R-:W-:Y:S01]  /*0760*/  CS2R R18, SRZ ;  /* 0x0000000000127805 */ /* 0x000fe2000001ff00 */
[----:B------:R-:W-:Y:S01]  /*0770*/  MOV R174, RZ ;  /* 0x000000ff00ae7202 */ /* 0x000fe20000000f00 */
[----:B------:R-:W-:Y:S01]  /*0780*/  IMAD.MOV.U32 R172, RZ, RZ, RZ ;  /* 0x000000ffffac7224 */ /* 0x000fe200078e00ff */
[----:B------:R-:W-:Y:S01]  /*0790*/  UISETP.GT.AND UP0, UPT, UR18, UR24, UPT ;  /* 0x000000181200728c */ /* 0x000fe2000bf04270 */
[----:B------:R-:W-:Y:S01]  /*07a0*/  CS2R R20, SRZ ;  /* 0x0000000000147805 */ /* 0x000fe2000001ff00 */
        /* <DEDUP_REMOVED lines=63> */
[----:B------:R-:W-:Y:S01]  /*0ba0*/  ULDC.64 UR6, c[0x0][0x248] ;  /* 0x0000920000067ab9 */ /* 0x000fe20000000a00 */
[----:B------:R-:W-:Y:S01]  /*0bb0*/  IMAD.SHL.U32 R8, R248, 0x4, RZ ;  /* 0x00000004f8087824 */ /* 0x000fe200078e00ff */
[----:B------:R-:W-:Y:S01]  /*0bc0*/  UISETP.NE.AND UP0, UPT, UR6, 0x1, UPT ;  /* 0x000000010600788c */ /* 0x000fe2000bf05270 */
[----:B------:R-:W-:Y:S01]  /*0bd0*/  IMAD.U32 R2, RZ, RZ, UR19 ;  /* 0x00000013ff027e24 */ /* 0x000fe2000f8e00ff */
[----:B------:R-:W-:Y:S01]  /*0be0*/  USHF.R.S32.HI UR12, URZ, 0x1f, UR19 ;  /* 0x0000001f3f0c7899 */ /* 0x000fe20008011413 */
[----:B------:R-:W-:Y:S01]  /*0bf0*/  SHF.R.S32.HI R29, RZ, 0x1f, R248 ;  /* 0x0000001fff1d7819 */ /* 0x000fe200000114f8 */
[----:B------:R-:W-:Y:S01]  /*0c00*/  UIMAD.WIDE.U32 UR14, UR19, UR7, URZ ;  /* 0x00000007130e72a5 */ /* 0x000fe2000f8e003f */
[--C-:B------:R-:W-:Y:S01]  /*0c10*/  SHF.R.S32.HI R9, RZ, 0x1f, R8.reuse ;  /* 0x0000001fff097819 */ /* 0x100fe20000011408 */
[----:B------:R-:W-:Y:S01]  /*0c20*/  ULDC.64 UR4, c[0x0][0x270] ;  /* 0x00009c0000047ab9 */ /* 0x000fe20000000a00 */
[CC--:B------:R-:W-:Y:S01]  /*0c30*/  LEA.HI R27, R29.reuse, R248.reuse, RZ, 0x3 ;  /* 0x000000f81d1b7211 */ /* 0x0c0fe200078f18ff */
[----:B------:R-:W-:Y:S01]  /*0c40*/  ULDC UR6, c[0x0][0x250] ;  /* 0x0000940000067ab9 */ /* 0x000fe20000000800 */
[----:B------:R-:W-:Y:S01]  /*0c50*/  LEA.HI R0, R29, R248, RZ, 0x6 ;  /* 0x000000f81d007211 */ /* 0x000fe200078f30ff */
[----:B------:R-:W-:Y:S01]  /*0c60*/  UIMAD UR4, UR12, UR4, URZ ;  /* 0x000000040c0472a4 */ /* 0x000fe2000f8e023f */
[----:B------:R-:W-:Y:S01]  /*0c70*/  IMAD.WIDE.U32 R2, R2, c[0x0][0x270], R8 ;  /* 0x00009c0002027a25 */ /* 0x000fe200078e0008 */
[----:B------:R-:W-:Y:S01]  /*0c80*/  UMOV UR10, UR19 ;  /* 0x00000013000a7c82 */ /* 0x000fe20008000000 */
[----:B------:R-:W-:Y:S01]  /*0c90*/  SHF.R.S32.HI R246, RZ, 0x3, R27 ;  /* 0x00000003fff67819 */ /* 0x000fe2000001141b */
[----:B------:R-:W-:Y:S01]  /*0ca0*/  @UP0 USHF.R.U32.HI UR10, URZ, UR6, UR15 ;  /* 0x000000063f0a0299 */ /* 0x000fe2000801160f */
[----:B------:R-:W-:Y:S01]  /*0cb0*/  IMAD.MOV.U32 R6, RZ, RZ, R2 ;  /* 0x000000ffff067224 */ /* 0x000fe200078e0002 */
[----:B------:R-:W-:Y:S01]  /*0cc0*/  UIMAD UR11, UR19, UR5, UR4 ;  /* 0x00000005130b72a4 */ /* 0x000fe2000f8e0204 */
[----:B------:R-:W-:Y:S01]  /*0cd0*/  LOP3.LUT R2, R27, 0xfffffff8, RZ, 0xc0, !PT ;  /* 0xfffffff81b027812 */ /* 0x000fe200078ec0ff */
[----:B------:R-:W-:Y:S01]  /*0ce0*/  USHF.R.S32.HI UR9, URZ, 0x1f, UR10 ;  /* 0x0000001f3f097899 */ /* 0x000fe2000801140a */
[----:B------:R-:W-:Y:S01]  /*0cf0*/  IMAD.U32 R4, RZ, RZ, UR19 ;  /* 0x00000013ff047e24 */ /* 0x000fe2000f8e00ff */
[----:B------:R-:W-:Y:S01]  /*0d00*/  ULDC.64 UR4, c[0x0][0x1e0] ;  /* 0x0000780000047ab9 */ /* 0x000fe20000000a00 */
[----:B------:R-:W-:Y:S01]  /*0d10*/  SHF.R.S32.HI R25, RZ, 0x6, R0 ;  /* 0x00000006ff197819 */ /* 0x000fe20000011400 */
[----:B------:R-:W-:Y:S01]  /*0d20*/  ULDC.64 UR6, c[0x0][0x288] ;  /* 0x0000a20000067ab9 */ /* 0x000fe20000000a00 */
[----:B------:R-:W-:Y:S01]  /*0d30*/  IMAD.IADD R24, R248, 0x1, -R2 ;  /* 0x00000001f8187824 */ /* 0x000fe200078e0a02 */
[----:B------:R-:W-:Y:S01]  /*0d40*/  UIMAD UR4, UR9, UR4, URZ ;  /* 0x00000004090472a4 */ /* 0x000fe2000f8e023f */
[----:B------:R-:W-:Y:S01]  /*0d50*/  IMAD.SHL.U32 R0, R246, 0x40, RZ ;  /* 0x00000040f6007824 */ /* 0x000fe200078e00ff */
[----:B------:R-:W-:Y:S01]  /*0d60*/  UIMAD UR6, UR12, UR6, URZ ;  /* 0x000000060c0672a4 */ /* 0x000fe2000f8e023f */
[----:B------:R-:W-:Y:S01]  /*0d70*/  IMAD.SHL.U32 R18, R24, 0x8, RZ ;  /* 0x0000000818127824 */ /* 0x000fe200078e00ff */
[----:B------:R1:W-:Y:S01]  /*0d80*/  STL.64 [R1], R8 ;  /* 0x0000000801007387 */ /* 0x0003e20000100a00 */
[----:B------:R-:W-:Y:S01]  /*0d90*/  IMAD.WIDE.U32 R4, R4, c[0x0][0x288], R8 ;  /* 0x0000a20004047a25 */ /* 0x000fe200078e0008 */
[----:B------:R-:W-:Y:S01]  /*0da0*/  UIMAD UR7, UR19, UR7, UR6 ;  /* 0x00000007130772a4 */ /* 0x000fe2000f8e0206 */
[----:B------:R-:W-:Y:S01]  /*0db0*/  IADD3 R7, R3, UR11, RZ ;  /* 0x0000000b03077c10 */ /* 0x000fe2000fffe0ff */
[----:B------:R-:W-:Y:S01]  /*0dc0*/  UIMAD UR6, UR10, UR5, UR4 ;  /* 0x000000050a0672a4 */ /* 0x000fe2000f8e0204 */
[--C-:B------:R-:W-:Y:S01]  /*0dd0*/  SHF.R.S32.HI R19, RZ, 0x1f, R18.reuse ;  /* 0x0000001fff137819 */ /* 0x100fe20000011412 */
[----:B------:R-:W-:Y:S01]  /*0de0*/  IMAD.SHL.U32 R28, R25, 0x200, RZ ;  /* 0x00000200191c7824 */ /* 0x000fe200078e00ff */
[----:B------:R-:W-:Y:S01]  /*0df0*/  ULDC.64 UR4, c[0x0][0x1b0] ;  /* 0x00006c0000047ab9 */ /* 0x000fe20000000a00 */
[----:B------:R-:W-:Y:S01]  /*0e00*/  LOP3.LUT R0, R0, 0x1c0, RZ, 0xc0, !PT ;  /* 0x000001c000007812 */ /* 0x000fe200078ec0ff */
[----:B------:R-:W-:Y:S01]  /*0e10*/  UIMAD UR4, UR9, UR4, URZ ;  /* 0x00000004090472a4 */ /* 0x000fe2000f8e023f */
[----:B------:R-:W-:Y:S01]  /*0e20*/  IADD3 R21, R5, UR7, RZ ;  /* 0x0000000705157c10 */ /* 0x000fe2000fffe0ff */
[----:B------:R-:W-:Y:S01]  /*0e30*/  USHF.R.S32.HI UR9, URZ, 0x1f, UR20 ;  /* 0x0000001f3f097899 */ /* 0x000fe20008011414 */
[----:B------:R-:W-:Y:S01]  /*0e40*/  LOP3.LUT R5, R0, 0x38, R18, 0xf8, !PT ;  /* 0x0000003800057812 */ /* 0x000fe200078ef812 */
[----:B------:R-:W-:Y:S01]  /*0e50*/  UIMAD UR11, UR10, UR5, UR4 ;  /* 0x000000050a0b72a4 */ /* 0x000fe2000f8e0204 */
[----:B------:R-:W-:Y:S01]  /*0e60*/  SHF.R.U32.HI R0, RZ, 0x3, R0 ;  /* 0x00000003ff007819 */ /* 0x000fe20000011600 */
[----:B------:R-:W-:Y:S01]  /*0e70*/  IMAD.MOV.U32 R20, RZ, RZ, R4 ;  /* 0x000000ffff147224 */ /* 0x000fe200078e0004 */
[----:B------:R-:W-:Y:S01]  /*0e80*/  ULDC.64 UR4, c[0x0][0x1e8] ;  /* 0x00007a0000047ab9 */ /* 0x000fe20000000a00 */
[----:B------:R-:W-:Y:S01]  /*0e90*/  SHF.R.S32.HI R247, RZ, 0x1f, R246 ;  /* 0x0000001ffff77819 */ /* 0x000fe200000114f6 */
[----:B------:R-:W-:Y:S01]  /*0ea0*/  UIMAD UR4, UR9, UR4, URZ ;  /* 0x00000004090472a4 */ /* 0x000fe2000f8e023f */
[----:B------:R-:W-:Y:S01]  /*0eb0*/  LOP3.LUT R13, R28, R5, R0, 0xf6, !PT ;  /* 0x000000051c0d7212 */ /* 0x000fe200078ef600 */
[----:B------:R-:W-:Y:S01]  /*0ec0*/  IMAD.U32 R0, RZ, RZ, UR20 ;  /* 0x00000014ff007e24 */ /* 0x000fe2000f8e00ff */
[C---:B------:R-:W-:Y:S01]  /*0ed0*/  IADD3 R30, R18.reuse, 0x40, RZ ;  /* 0x00000040121e7810 */ /* 0x040fe20007ffe0ff */
[----:B------:R-:W-:Y:S01]  /*0ee0*/  IMAD.U32 R10, RZ, RZ, UR21 ;  /* 0x00000015ff0a7e24 */ /* 0x000fe2000f8e00ff */
[----:B------:R-:W-:Y:S01]  /*0ef0*/  ISETP.GE.AND P4, PT, R18, c[0x0][0x1cc], PT ;  /* 0x0000730012007a0c */ /* 0x000fe20003f86270 */
[----:B------:R-:W-:Y:S01]  /*0f00*/  UMOV UR14, 0x6 ;  /* 0x00000006000e7882 */ /* 0x000fe20000000000 */
[----:B------:R-:W-:Y:S01]  /*0f10*/  ISETP.GE.AND P2, PT, R30, c[0x0][0x1cc], PT ;  /* 0x000073001e007a0c */ /* 0x000fe20003f46270 */
[----:B------:R-:W-:-:S04]  /*0f20*/  IMAD.WIDE R10, R10, 0x80, R246 ;  /* 0x000000800a0a7825 */ /* 0x000fc800078e02f6 */
[----:B-1----:R-:W-:Y:S02]  /*0f30*/  IMAD.U32 R8, RZ, RZ, UR10 ;  /* 0x0000000aff087e24 */ /* 0x002fe4000f8e00ff */
[----:B------:R-:W-:Y:S02]  /*0f40*/  IMAD.U32 R14, RZ, RZ, UR19 ;  /* 0x00000013ff0e7e24 */ /* 0x000fe4000f8e00ff */
[----:B------:R-:W-:-:S04]  /*0f50*/  IMAD.WIDE.U32 R2, R8, c[0x0][0x1e0], R18 ;  /* 0x0000780008027a25 */ /* 0x000fc800078e0012 */
[----:B------:R-:W-:Y:S01]  /*0f60*/  IMAD.WIDE.U32 R4, R8, c[0x0][0x1b0], R18 ;  /* 0x00006c0008047a25 */ /* 0x000fe200078e0012 */
[----:B------:R-:W-:Y:S01]  /*0f70*/  IADD3 R3, R3, UR6, RZ ;  /* 0x0000000603037c10 */ /* 0x000fe2000fffe0ff */
[----:B------:R-:W-:Y:S02]  /*0f80*/  UIMAD UR6, UR20, UR5, UR4 ;  /* 0x00000005140672a4 */ /* 0x000fe4000f8e0204 */
[----:B------:R-:W-:Y:S01]  /*0f90*/  IMAD.U32 R8, RZ, RZ, UR20 ;  /* 0x00000014ff087e24 */ /* 0x000fe2000f8e00ff */
[----:B------:R-:W-:Y:S01]  /*0fa0*/  ULDC.64 UR4, c[0x0][0x1b8] ;  /* 0x00006e0000047ab9 */ /* 0x000fe20000000a00 */
[----:B------:R-:W-:Y:S01]  /*0fb0*/  IADD3 R5, R5, UR11, RZ ;  /* 0x0000000b05057c10 */ /* 0x000fe2000fffe0ff */
[----:B------:R-:W-:Y:S01]  /*0fc0*/  UIMAD UR4, UR9, UR4, URZ ;  /* 0x00000004090472a4 */ /* 0x000fe2000f8e023f */
[----:B------:R-:W-:-:S03]  /*0fd0*/  IMAD.WIDE.U32 R2, R0, c[0x0][0x1e8], R2 ;  /* 0x00007a0000027a25 */ /* 0x000fc600078e0002 */
[----:B------:R-:W-:Y:S01]  /*0fe0*/  UIMAD UR5, UR20, UR5, UR4 ;  /* 0x00000005140572a4 */ /* 0x000fe2000f8e0204 */
[C---:B------:R-:W-:Y:S01]  /*0ff0*/  IMAD.WIDE.U32 R22, R8.reuse, c[0x0][0x278], R6 ;  /* 0x00009e0008167a25 */ /* 0x040fe200078e0006 */
[----:B------:R-:W-:Y:S01]  /*1000*/  IADD3 R3, R3, UR6, RZ ;  /* 0x0000000603037c10 */ /* 0x000fe2000fffe0ff */
[----:B------:R-:W-:Y:S02]  /*1010*/  ULDC UR4, c[0x0][0x198] ;  /* 0x0000660000047ab9 */ /* 0x000fe40000000800 */
[----:B------:R-:W-:Y:S01]  /*1020*/  IMAD.WIDE.U32 R8, R8, c[0x0][0x1b8], R4 ;  /* 0x00006e0008087a25 */ /* 0x000fe200078e0004 */
[----:B------:R-:W-:Y:S01]  /*1030*/  UIADD3 UR8, -UR8, UR4, URZ ;  /* 0x0000000408087290 */ /* 0x000fe2000fffe13f */
[----:B------:R-:W-:Y:S02]  /*1040*/  STL.64 [R1+0x30], R22 ;  /* 0x0000301601007387 */ /* 0x000fe40000100a00 */
[----:B------:R-:W-:Y:S01]  /*1050*/  IMAD R4, R247, c[0x0][0x178], RZ ;  /* 0x00005e00f7047a24 */ /* 0x000fe200078e02ff */
[----:B------:R-:W-:Y:S01]  /*1060*/  IADD3 R9, R9, UR5, RZ ;  /* 0x0000000509097c10 */ /* 0x000fe2000fffe0ff */
[----:B------:R-:W-:Y:S01]  /*1070*/  IMAD R0, R11, c[0x0][0x1d8], RZ ;  /* 0x000076000b007a24 */ /* 0x000fe200078e02ff */
[C---:B------:R-:W-:Y:S01]  /*1080*/  IADD3 R16, -R246.reuse, UR8, RZ ;  /* 0x00000008f6107c10 */ /* 0x040fe2000fffe1ff */
[----:B------:R-:W-:Y:S01]  /*1090*/  IMAD R12, R246, c[0x0][0x17c], R4 ;  /* 0x00005f00f60c7a24 */ /* 0x000fe200078e0204 */
[----:B------:R-:W-:Y:S01]  /*10a0*/  ULDC.64 UR4, c[0x0][0x1d8] ;  /* 0x0000760000047ab9 */ /* 0x000fe20000000a00 */
[----:B------:R-:W-:Y:S01]  /*10b0*/  IMAD R0, R10, c[0x0][0x1dc], R0 ;  /* 0x000077000a007a24 */ /* 0x000fe200078e0200 */
[----:B------:R-:W-:Y:S01]  /*10c0*/  ISETP.LT.OR P1, PT, R16, 0x1, P4 ;  /* 0x000000011000780c */ /* 0x000fe20002721670 */
[----:B------:R-:W-:Y:S01]  /*10d0*/  IMAD.WIDE.U32 R4, R10, c[0x0][0x1d8], R2 ;  /* 0x000076000a047a25 */ /* 0x000fe200078e0002 */
[----:B------:R-:W-:Y:S01]  /*10e0*/  USHF.L.U32 UR6, UR4, 0x6, URZ ;  /* 0x0000000604067899 */ /* 0x000fe2000800063f */
[----:B------:R-:W-:Y:S01]  /*10f0*/  ISETP.LT.OR P5, PT, R16, 0x1, P2 ;  /* 0x000000011000780c */ /* 0x000fe200017a1670 */
[----:B------:R-:W-:Y:S01]  /*1100*/  USHF.L.U64.HI UR7, UR4, UR14, UR5 ;  /* 0x0000000e04077299 */ /* 0x000fe20008010205 */
[----:B------:R-:W-:Y:S01]  /*1110*/  IMAD.WIDE.U32 R6, R246, c[0x0][0x178], R18 ;  /* 0x00005e00f6067a25 */ /* 0x000fe200078e0012 */
[----:B------:R-:W-:Y:S01]  /*1120*/  LEA R2, P0, R4, c[0x0][0x1c0], 0x1 ;  /* 0x0000700004027a11 */ /* 0x000fe200078008ff */
[----:B------:R-:W-:Y:S01]  /*1130*/  UIADD3 UR11, UP0, UR6, 0x80, URZ ;  /* 0x00000080060b7890 */ /* 0x000fe2000ff1e03f */
[C---:B------:R-:W-:Y:S01]  /*1140*/  ISETP.LT.OR P3, PT, R16.reuse, 0x21, P4 ;  /* 0x000000211000780c */ /* 0x040fe20002761670 */
[----:B------:R-:W-:Y:S01]  /*1150*/  IMAD.IADD R0, R5, 0x1, R0 ;  /* 0x0000000105007824 */ /* 0x000fe200078e0200 */
[----:B------:R-:W-:Y:S01]  /*1160*/  ISETP.LT.OR P6, PT, R16, 0x21, P2 ;  /* 0x000000211000780c */ /* 0x000fe200017c1670 */
[----:B------:R-:W-:Y:S01]  /*1170*/  IMAD.IADD R7, R7, 0x1, R12 ;  /* 0x0000000107077824 */ /* 0x000fe200078e020c */
[----:B------:R-:W-:Y:S01]  /*1180*/  UIADD3.X UR10, URZ, UR7, URZ, UP0, !UPT ;  /* 0x000000073f0a7290 */ /* 0x000fe200087fe43f */
[----:B------:R-:W-:Y:S01]  /*1190*/  IMAD.SHL.U32 R12, R13, 0x2, RZ ;  /* 0x000000020d0c7824 */ /* 0x000fe200078e00ff */
[----:B------:R-:W-:Y:S01]  /*11a0*/  LEA.HI.X R3, R4, c[0x0][0x1c4], R0, 0x1, P0 ;  /* 0x0000710004037a11 */ /* 0x000fe200000f0c00 */
[----:B------:R-:W-:Y:S01]  /*11b0*/  IMAD.WIDE.U32 R14, R14, c[0x0][0x180], R6 ;  /* 0x000060000e0e7a25 */ /* 0x000fe200078e0006 */
[----:B------:R-:W-:Y:S01]  /*11c0*/  IADD3 R4, P0, R2, UR6, RZ ;  /* 0x0000000602047c10 */ /* 0x000fe2000ff1e0ff */
[----:B------:R-:W-:-:S02]  /*11d0*/  ULDC.64 UR4, c[0x0][0x180] ;  /* 0x0000600000047ab9 */ /* 0x000fc40000000a00 */
[----:B------:R-:W-:Y:S01]  /*11e0*/  IMAD.U32 R6, RZ, RZ, UR6 ;  /* 0x00000006ff067e24 */ /* 0x000fe2000f8e00ff */
[----:B------:R-:W-:Y:S01]  /*11f0*/  IADD3.X R5, R3, UR7, RZ, P0, !PT ;  /* 0x0000000703057c10 */ /* 0x000fe200087fe4ff */
[----:B------:R-:W-:Y:S01]  /*1200*/  @!PT LDS RZ, [RZ] ;  /* 0x00000000fffff984 */ /* 0x000fe20000000800 */
[----:B------:R-:W-:Y:S01]  /*1210*/  @!PT LDS RZ, [RZ] ;  /* 0x00000000fffff984 */ /* 0x000fe20000000800 */
[----:B------:R-:W-:Y:S01]  /*1220*/  @!PT LDS RZ, [RZ] ;  /* 0x00000000fffff984 */ /* 0x000fe20000000800 */
[----:B------:R1:W-:Y:S01]  /*1230*/  LDGSTS.E.BYPASS.LTC128B.128 [R12+0x8080], [R2.64], !P1 ;  /* 0x08080000020c7fae */ /* 0x0003e2000c901d56 */
[----:B------:R-:W-:Y:S01]  /*1240*/  IMAD R0, R11, c[0x0][0x1a8], RZ ;  /* 0x00006a000b007a24 */ /* 0x000fe200078e02ff */
[----:B------:R-:W-:Y:S01]  /*1250*/  UIMAD UR4, UR12, UR4, URZ ;  /* 0x000000040c0472a4 */ /* 0x000fe2000f8e023f */
[----:B------:R-:W-:Y:S01]  /*1260*/  IADD3 R6, P1, P0, R6, 0x80, R2 ;  /* 0x0000008006067810 */ /* 0x000fe2000783e002 */
[----:B------:R1:W-:Y:S01]  /*1270*/  LDGSTS.E.BYPASS.LTC128B.128 [R12+0xc080], [R2.64+0x80], !P5 ;  /* 0x0c080080020c7fae */ /* 0x0003e2000e901d56 */
[----:B------:R-:W-:Y:S01]  /*1280*/  ISETP.LT.OR P5, PT, R16, 0x41, P4 ;  /* 0x000000411000780c */ /* 0x000fe200027a1670 */
[----:B------:R-:W-:Y:S01]  /*1290*/  IMAD R0, R10, c[0x0][0x1ac], R0 ;  /* 0x00006b000a007a24 */ /* 0x000fe200078e0200 */
[----:B------:R-:W-:Y:S01]  /*12a0*/  IADD3.X R7, RZ, UR7, R3, P1, P0 ;  /* 0x00000007ff077c10 */ /* 0x000fe20008fe0403 */
[----:B------:R2:W-:Y:S01]  /*12b0*/  LDGSTS.E.BYPASS.LTC128B.128 [R12+0x9080], [R4.64], !P3 ;  /* 0x09080000040c7fae */ /* 0x0005e2000d901d56 */
[----:B------:R-:W-:Y:S01]  /*12c0*/  ISETP.LT.OR P3, PT, R16, 0x41, P2 ;  /* 0x000000411000780c */ /* 0x000fe20001761670 */
[----:B------:R-:W-:Y:S01]  /*12d0*/  IMAD.WIDE.U32 R10, R10, c[0x0][0x1a8], R8 ;  /* 0x00006a000a0a7a25 */ /* 0x000fe200078e0008 */
[----:B------:R-:W-:Y:S01]  /*12e0*/  ISETP.LT.OR P4, PT, R16, 0x61, P4 ;  /* 0x000000611000780c */ /* 0x000fe20002781670 */
[----:B------:R3:W-:Y:S01]  /*12f0*/  LDGSTS.E.BYPASS.LTC128B.128 [R12+0xd080], [R6.64], !P6 ;  /* 0x0d080000060c7fae */ /* 0x0007e2000f101d56 */
[----:B------:R-:W-:Y:S01]  /*1300*/  ISETP.GE.AND P6, PT, R18, c[0x0][0x19c], PT ;  /* 0x0000670012007a0c */ /* 0x000fe20003fc6270 */
[----:B------:R-:W-:Y:S01]  /*1310*/  IMAD.IADD R0, R11, 0x1, R0 ;  /* 0x000000010b007824 */ /* 0x000fe200078e0200 */
[----:B------:R-:W-:Y:S01]  /*1320*/  ISETP.LT.OR P2, PT, R16, 0x61, P2 ;  /* 0x000000611000780c */ /* 0x000fe20001741670 */
[----:B------:R-:W-:Y:S01]  /*1330*/  UIMAD UR13, UR19, UR5, UR4 ;  /* 0x00000005130d72a4 */ /* 0x000fe2000f8e0204 */
[----:B------:R-:W-:-:S02]  /*1340*/  IMAD.MOV.U32 R8, RZ, RZ, R14 ;  /* 0x000000ffff087224 */ /* 0x000fc400078e000e */
[----:B------:R-:W-:Y:S01]  /*1350*/  ULDC.64 UR4, c[0x0][0x1a8] ;  /* 0x00006a0000047ab9 */ /* 0x000fe20000000a00 */
[----:B------:R-:W-:Y:S01]  /*1360*/  IMAD.MOV.U32 R222, RZ, RZ, 0x10 ;  /* 0x00000010ffde7424 */ /* 0x000fe200078e00ff */
[----:B------:R-:W-:Y:S01]  /*1370*/  USHF.L.U32 UR16, UR4, 0x6, URZ ;  /* 0x0000000604107899 */ /* 0x000fe2000800063f */
[----:B------:R-:W-:Y:S01]  /*1380*/  IADD3 R9, R15, UR13, RZ ;  /* 0x0000000d0f097c10 */ /* 0x000fe2000fffe0ff */
[----:B------:R-:W-:Y:S01]  /*1390*/  USHF.L.U64.HI UR13, UR4, UR14, UR5 ;  /* 0x0000000e040d7299 */ /* 0x000fe20008010205 */
[----:B------:R-:W-:Y:S01]  /*13a0*/  IMAD.MOV.U32 R223, RZ, RZ, 0x20 ;  /* 0x00000020ffdf7424 */ /* 0x000fe200078e00ff */
[----:B------:R-:W-:Y:S02]  /*13b0*/  UIADD3 UR17, UP0, UR16, 0x80, URZ ;  /* 0x0000008010117890 */ /* 0x000fe4000ff1e03f */
[----:B------:R-:W-:Y:S02]  /*13c0*/  ULDC.64 UR4, c[0x0][0x178] ;  /* 0x00005e0000047ab9 */ /* 0x000fe40000000a00 */
[----:B------:R-:W-:Y:S01]  /*13d0*/  UIMAD.WIDE.U32 UR26, UR24, UR4, URZ ;  /* 0x00000004181a72a5 */ /* 0x000fe2000f8e003f */
[----:B------:R-:W-:Y:S01]  /*13e0*/  IMAD.U32 R15, RZ, RZ, UR4 ;  /* 0x00000004ff0f7e24 */ /* 0x000fe2000f8e00ff */
[C---:B-1----:R-:W-:Y:S01]  /*13f0*/  IADD3 R2, P1, R4.reuse, UR6, RZ ;  /* 0x0000000604027c10 */ /* 0x042fe2000ff3e0ff */
[----:B------:R-:W-:Y:S01]  /*1400*/  UIADD3.X UR25, URZ, UR13, URZ, UP0, !UPT ;  /* 0x0000000d3f197290 */ /* 0x000fe200087fe43f */
[----:B--2---:R-:W-:-:S02]  /*1410*/  IADD3 R4, P0, R4, UR11, RZ ;  /* 0x0000000b04047c10 */ /* 0x004fc4000ff1e0ff */
[C---:B------:R-:W-:Y:S02]  /*1420*/  IADD3.X R3, R5.reuse, UR7, RZ, P1, !PT ;  /* 0x0000000705037c10 */ /* 0x040fe40008ffe4ff */
[----:B------:R-:W-:Y:S02]  /*1430*/  IADD3.X R5, R5, UR10, RZ, P0, !PT ;  /* 0x0000000a05057c10 */ /* 0x000fe400087fe4ff */
[----:B---3--:R-:W-:Y:S01]  /*1440*/  IADD3 R6, P0, R2, UR6, RZ ;  /* 0x0000000602067c10 */ /* 0x008fe2000ff1e0ff */
[----:B------:R1:W-:Y:S01]  /*1450*/  LDGSTS.E.BYPASS.LTC128B.128 [R12+0xa080], [R2.64], !P5 ;  /* 0x0a080000020c7fae */ /* 0x0003e2000e901d56 */
[----:B------:R-:W-:Y:S02]  /*1460*/  ISETP.GE.AND P5, PT, R30, c[0x0][0x19c], PT ;  /* 0x000067001e007a0c */ /* 0x000fe40003fa6270 */
[----:B------:R-:W-:Y:S01]  /*1470*/  IADD3.X R7, R3, UR7, RZ, P0, !PT ;  /* 0x0000000703077c10 */ /* 0x000fe200087fe4ff */
[----:B------:R2:W-:Y:S01]  /*1480*/  LDGSTS.E.BYPASS.LTC128B.128 [R12+0xe080], [R4.64], !P3 ;  /* 0x0e080000040c7fae */ /* 0x0005e2000d901d56 */
[----:B------:R-:W-:Y:S01]  /*1490*/  ISETP.LT.OR P3, PT, R16, 0x1, P6 ;  /* 0x000000011000780c */ /* 0x000fe20003761670 */
[----:B------:R-:W-:-:S02]  /*14a0*/  ULDC.64 UR6, c[0x0][0x188] ;  /* 0x0000620000067ab9 */ /* 0x000fc40000000a00 */
[----:B------:R3:W-:Y:S01]  /*14b0*/  LDGSTS.E.BYPASS.LTC128B.128 [R12+0xb080], [R6.64], !P4 ;  /* 0x0b080000060c7fae */ /* 0x0007e2000e101d56 */
[----:B------:R-:W-:Y:S02]  /*14c0*/  ISETP.LT.OR P4, PT, R16, 0x21, P6 ;  /* 0x000000211000780c */ /* 0x000fe40003781670 */
[----:B------:R-:W-:-:S04]  /*14d0*/  ISETP.GE.AND P6, PT, R18, c[0x0][0x16c], PT ;  /* 0x00005b0012007a0c */ /* 0x000fc80003fc6270 */
[----:B------:R-:W-:Y:S02]  /*14e0*/  SEL R13, RZ, 0x1, P6 ;  /* 0x00000001ff0d7807 */ /* 0x000fe40003000000 */
[----:B--2---:R-:W-:Y:S01]  /*14f0*/  IADD3 R4, P1, R2, UR11, RZ ;  /* 0x0000000b02047c10 */ /* 0x004fe2000ff3e0ff */
[----:B------:R-:W-:Y:S01]  /*1500*/  USHF.R.S32.HI UR11, URZ, 0x1f, UR24 ;  /* 0x0000001f3f0b7899 */ /* 0x000fe20008011418 */
[----:B-1----:R-:W-:Y:S02]  /*1510*/  LEA R2, P0, R10, c[0x0][0x190], 0x1 ;  /* 0x000064000a027a11 */ /* 0x002fe400078008ff */
[----:B------:R-:W-:Y:S01]  /*1520*/  IADD3.X R5, R3, UR10, RZ, P1, !PT ;  /* 0x0000000a03057c10 */ /* 0x000fe20008ffe4ff */
[----:B------:R-:W-:Y:S01]  /*1530*/  UIMAD UR10, UR9, UR6, URZ ;  /* 0x00000006090a72a4 */ /* 0x000fe2000f8e023f */
[----:B------:R-:W-:Y:S01]  /*1540*/  ISETP.LT.OR P1, PT, R16, 0x1, P5 ;  /* 0x000000011000780c */ /* 0x000fe20002f21670 */
[----:B------:R-:W-:Y:S01]  /*1550*/  UIMAD UR6, UR11, UR4, URZ ;  /* 0x000000040b0672a4 */ /* 0x000fe2000f8e023f */
[----:B------:R-:W-:Y:S01]  /*1560*/  LEA.HI.X R3, R10, c[0x0][0x194], R0, 0x1, P0 ;  /* 0x000065000a037a11 */ /* 0x000fe200000f0c00 */
[----:B------:R1:W-:Y:S01]  /*1570*/  LDGSTS.E.BYPASS.LTC128B.128 [R12+0xf080], [R4.64], !P2 ;  /* 0x0f080000040c7fae */ /* 0x0003e2000d101d56 */
[----:B------:R-:W-:Y:S01]  /*1580*/  IMAD.U32 R0, RZ, RZ, UR20 ;  /* 0x00000014ff007e24 */ /* 0x000fe2000f8e00ff */
[----:B------:R-:W-:Y:S01]  /*1590*/  UIMAD UR6, UR24, UR5, UR6 ;  /* 0x00000005180672a4 */ /* 0x000fe2000f8e0206 */
[----:B---3--:R-:W-:Y:S01]  /*15a0*/  IMAD.WIDE.U32 R6, R246, c[0x0][0x208], R18 ;  /* 0x00008200f6067a25 */ /* 0x008fe200078e0012 */
[----:B------:R2:W-:Y:S01]  /*15b0*/  LDGSTS.E.BYPASS.LTC128B.128 [R12+0x80], [R2.64], !P3 ;  /* 0x00080000020c7fae */ /* 0x0005e2000d901d56 */
[----:B------:R-:W-:Y:S01]  /*15c0*/  ISETP.LT.OR P3, PT, R16, 0x21, P5 ;  /* 0x000000211000780c */ /* 0x000fe20002f61670 */
[----:B------:R-:W-:Y:S01]  /*15d0*/  UIADD3 UR6, UR27, UR6, URZ ;  /* 0x000000061b067290 */ /* 0x000fe2000fffe03f */
[----:B------:R-:W-:Y:S01]  /*15e0*/  IMAD.WIDE.U32 R32, R0, c[0x0][0x188], R8 ;  /* 0x0000620000207a25 */ /* 0x000fe200078e0008 */
[----:B------:R-:W-:-:S02]  /*15f0*/  UIMAD UR7, UR20, UR7, UR10 ;  /* 0x00000007140772a4 */ /* 0x000fc4000f8e020a */
[----:B------:R2:W-:Y:S01]  /*1600*/  LDGSTS.E.BYPASS.LTC128B.128 [R12+0x4080], [R2.64+0x80], !P1 ;  /* 0x04080080020c7fae */ /* 0x0005e2000c901d56 */
[----:B------:R-:W-:Y:S01]  /*1610*/  IMAD R0, R247, c[0x0][0x208], RZ ;  /* 0x00008200f7007a24 */ /* 0x000fe200078e02ff */
[----:B------:R-:W-:Y:S01]  /*1620*/  USHF.L.U32 UR10, UR24, 0x6, URZ ;  /* 0x00000006180a7899 */ /* 0x000fe2000800063f */
[----:B------:R-:W-:Y:S01]  /*1630*/  IMAD.U32 R8, RZ, RZ, UR26 ;  /* 0x0000001aff087e24 */ /* 0x000fe2000f8e00ff */
[----:B------:R-:W-:Y:S01]  /*1640*/  STL.64 [R1+0x10], R32 ;  /* 0x0000102001007387 */ /* 0x000fe20000100a00 */
[----:B------:R-:W-:Y:S01]  /*1650*/  IMAD R0, R246, c[0x0][0x20c], R0 ;  /* 0x00008300f6007a24 */ /* 0x000fe200078e0200 */
[----:B------:R-:W-:Y:S01]  /*1660*/  IADD3 R14, R33, UR7, RZ ;  /* 0x00000007210e7c10 */ /* 0x000fe2000fffe0ff */
[----:B------:R-:W-:Y:S01]  /*1670*/  IMAD.U32 R9, RZ, RZ, UR27 ;  /* 0x0000001bff097e24 */ /* 0x000fe2000f8e00ff */
[----:B------:R-:W-:Y:S01]  /*1680*/  USHF.R.S32.HI UR15, URZ, 0x1f, UR10 ;  /* 0x0000001f3f0f7899 */ /* 0x000fe2000801140a */
[----:B------:R-:W-:Y:S01]  /*1690*/  IMAD.U32 R9, RZ, RZ, UR6 ;  /* 0x00000006ff097e24 */ /* 0x000fe2000f8e00ff */
[----:B------:R-:W-:Y:S01]  /*16a0*/  ULDC.64 UR6, c[0x0][0x278] ;  /* 0x00009e0000067ab9 */ /* 0x000fe20000000a00 */
[----:B------:R-:W-:Y:S01]  /*16b0*/  IMAD.IADD R7, R7, 0x1, R0 ;  /* 0x0000000107077824 */ /* 0x000fe200078e0200 */
[----:B------:R-:W-:-:S04]  /*16c0*/  UIMAD UR6, UR9, UR6, URZ ;  /* 0x00000006090672a4 */ /* 0x000fc8000f8e023f */
[----:B------:R-:W-:Y:S01]  /*16d0*/  UIMAD UR26, UR20, UR7, UR6 ;  /* 0x00000007141a72a4 */ /* 0x000fe2000f8e0206 */
[----:B-1----:R-:W-:Y:S01]  /*16e0*/  IMAD.U32 R5, RZ, RZ, UR16 ;  /* 0x00000010ff057e24 */ /* 0x002fe2000f8e00ff */
[----:B------:R-:W-:Y:S01]  /*16f0*/  IADD3 R4, P2, R2, UR16, RZ ;  /* 0x0000001002047c10 */ /* 0x000fe2000ff5e0ff */
[----:B------:R-:W-:Y:S02]  /*1700*/  ULDC.64 UR6, c[0x0][0x210] ;  /* 0x0000840000067ab9 */ /* 0x000fe40000000a00 */
[----:B------:R-:W-:-:S04]  /*1710*/  UIMAD UR6, UR12, UR6, URZ ;  /* 0x000000060c0672a4 */ /* 0x000fc8000f8e023f */
[----:B------:R-:W-:Y:S01]  /*1720*/  UIMAD UR6, UR19, UR7, UR6 ;  /* 0x00000007130672a4 */ /* 0x000fe2000f8e0206 */
[----:B--2---:R-:W-:Y:S02]  /*1730*/  IADD3 R2, P1, P0, R5, 0x80, R2 ;  /* 0x0000008005027810 */ /* 0x004fe4000783e002 */
[----:B------:R-:W-:Y:S02]  /*1740*/  IADD3.X R5, R3, UR13, RZ, P2, !PT ;  /* 0x0000000d03057c10 */ /* 0x000fe400097fe4ff */
[----:B------:R-:W-:Y:S02]  /*1750*/  IADD3.X R3, RZ, UR13, R3, P1, P0 ;  /* 0x0000000dff037c10 */ /* 0x000fe40008fe0403 */
[----:B------:R-:W-:Y:S01]  /*1760*/  ISETP.GE.AND P0, PT, R18, c[0x0][0x19c], PT ;  /* 0x0000670012007a0c */ /* 0x000fe20003f06270 */
[----:B------:R1:W-:Y:S01]  /*1770*/  LDGSTS.E.BYPASS.LTC128B.128 [R12+0x1080], [R4.64], !P4 ;  /* 0x01080000040c7fae */ /* 0x0003e2000e101d56 */
[C---:B------:R-:W-:Y:S02]  /*1780*/  ISETP.LT.OR P1, PT, R16.reuse, 0x41, P5 ;  /* 0x000000411000780c */ /* 0x040fe40002f21670 */
[----:B------:R-:W-:Y:S01]  /*1790*/  ISETP.LT.OR P2, PT, R16, 0x41, P0 ;  /* 0x000000411000780c */ /* 0x000fe20000741670 */
[----:B------:R2:W-:Y:S01]  /*17a0*/  LDGSTS.E.BYPASS.LTC128B.128 [R12+0x5080], [R2.64], !P3 ;  /* 0x05080000020c7fae */ /* 0x0005e2000d901d56 */
[----:B------:R-:W-:-:S02]  /*17b0*/  ISETP.GE.AND P3, PT, R30, c[0x0][0x16c], PT ;  /* 0x00005b001e007a0c */ /* 0x000fc40003f66270 */
[C---:B------:R-:W-:Y:S02]  /*17c0*/  ISETP.LT.OR P4, PT, R16.reuse, 0x61, P0 ;  /* 0x000000611000780c */ /* 0x040fe40000781670 */
[----:B------:R-:W-:Y:S02]  /*17d0*/  P2R R10, PR, RZ, 0x8 ;  /* 0x00000008ff0a7803 */ /* 0x000fe40000000000 */
[----:B------:R-:W-:Y:S02]  /*17e0*/  ISETP.LT.OR P5, PT, R16, 0x61, P5 ;  /* 0x000000611000780c */ /* 0x000fe40002fa1670 */
[----:B------:R-:W-:Y:S01]  /*17f0*/  IADD3 R16, R23, UR26, RZ ;  /* 0x0000001a17107c10 */ /* 0x000fe2000fffe0ff */
[----:B------:R3:W-:Y:S04]  /*1800*/  STL [R1+0x40], R10 ;  /* 0x0000400a01007387 */ /* 0x0007e80000100800 */
[----:B------:R4:W-:Y:S04]  /*1810*/  STL [R1+0x18], R14 ;  /* 0x0000180e01007387 */ /* 0x0009e80000100800 */
[----:B------:R5:W-:Y:S01]  /*1820*/  STL [R1+0x2c], R16 ;  /* 0x00002c1001007387 */ /* 0x000be20000100800 */
[----:B--2---:R-:W-:-:S04]  /*1830*/  IADD3 R2, P0, R4, UR16, RZ ;  /* 0x0000001004027c10 */ /* 0x004fc8000ff1e0ff */
[----:B------:R-:W-:Y:S02]  /*1840*/  IADD3.X R3, R5, UR13, RZ, P0, !PT ;  /* 0x0000000d05037c10 */ /* 0x000fe400087fe4ff */
[----:B---3--:R-:W-:-:S03]  /*1850*/  IADD3 R10, P0, R4, UR17, RZ ;  /* 0x00000011040a7c10 */ /* 0x008fc6000ff1e0ff */
[----:B------:R2:W-:Y:S01]  /*1860*/  LDGSTS.E.BYPASS.LTC128B.128 [R12+0x2080], [R2.64], !P2 ;  /* 0x02080000020c7fae */ /* 0x0005e2000d101d56 */
[----:B-1----:R-:W-:Y:S02]  /*1870*/  SEL R4, RZ, 0x2, P3 ;  /* 0x00000002ff047807 */ /* 0x002fe40001800000 */
[----:B------:R-:W-:Y:S02]  /*1880*/  IADD3.X R11, R5, UR25, RZ, P0, !PT ;  /* 0x00000019050b7c10 */ /* 0x000fe400087fe4ff */
[----:B------:R-:W-:Y:S01]  /*1890*/  LEA R0, P0, R8, R32, 0x6 ;  /* 0x0000002008007211 */ /* 0x000fe200078030ff */
[----:B------:R-:W-:Y:S02]  /*18a0*/  IMAD.IADD R13, R4, 0x1, R13 ;  /* 0x00000001040d7824 */ /* 0x000fe400078e020d */
[----:B------:R1:W-:Y:S01]  /*18b0*/  LDGSTS.E.BYPASS.LTC128B.128 [R12+0x6080], [R10.64], !P1 ;  /* 0x060800000a0c7fae */ /* 0x0003e2000c901d56 */
[----:B------:R-:W-:Y:S01]  /*18c0*/  LEA.HI.X R8, R8, R14, R9, 0x6, P0 ;  /* 0x0000000e08087211 */ /* 0x000fe200000f3409 */
[----:B------:R-:W-:Y:S01]  /*18d0*/  IMAD.U32 R9, RZ, RZ, UR19 ;  /* 0x00000013ff097e24 */ /* 0x000fe2000f8e00ff */
[----:B------:R-:W-:-:S02]  /*18e0*/  LEA R4, P0, R0, c[0x0][0x160], 0x1 ;  /* 0x0000580000047a11 */ /* 0x000fc400078008ff */
[----:B------:R-:W-:Y:S02]  /*18f0*/  LOP3.LUT P3, RZ, R13, 0x1, RZ, 0xc0, !PT ;  /* 0x000000010dff7812 */ /* 0x000fe4000786c0ff */
[----:B------:R-:W-:Y:S01]  /*1900*/  LEA.HI.X R5, R0, c[0x0][0x164], R8, 0x1, P0 ;  /* 0x0000590000057a11 */ /* 0x000fe200000f0c08 */
[----:B------:R-:W-:Y:S01]  /*1910*/  IMAD.U32 R0, RZ, RZ, UR5 ;  /* 0x00000005ff007e24 */ /* 0x000fe2000f8e00ff */
[----:B----4-:R-:W-:Y:S01]  /*1920*/  LEA R14, P0, R15, R4, 0x6 ;  /* 0x000000040f0e7211 */ /* 0x010fe200078030ff */
[----:B------:R-:W-:Y:S01]  /*1930*/  IMAD.WIDE.U32 R8, R9, c[0x0][0x210], R6 ;  /* 0x0000840009087a25 */ /* 0x000fe200078e0006 */
[----:B------:R-:W-:Y:S02]  /*1940*/  IADD3 R6, P2, R2, UR17, RZ ;  /* 0x0000001102067c10 */ /* 0x000fe4000ff5e0ff */
[----:B------:R-:W-:Y:S02]  /*1950*/  LEA.HI.X R15, R15, R5, R0, 0x6, P0 ;  /* 0x000000050f0f7211 */ /* 0x000fe400000f3400 */
[----:B------:R-:W-:-:S02]  /*1960*/  IADD3 R0, P0, R22, UR10, RZ ;  /* 0x0000000a16007c10 */ /* 0x000fc4000ff1e0ff */
[----:B------:R-:W-:Y:S02]  /*1970*/  IADD3.X R7, R3, UR25, RZ, P2, !PT ;  /* 0x0000001903077c10 */ /* 0x000fe400097fe4ff */
[----:B------:R-:W-:Y:S02]  /*1980*/  LOP3.LUT P2, RZ, R13, 0x2, RZ, 0xc0, !PT ;  /* 0x000000020dff7812 */ /* 0x000fe4000784c0ff */
[----:B-1----:R-:W-:Y:S02]  /*1990*/  IADD3 R10, P1, R2, UR16, RZ ;  /* 0x00000010020a7c10 */ /* 0x002fe4000ff3e0ff */
[----:B--2---:R-:W-:Y:S02]  /*19a0*/  IADD3.X R2, R16, UR15, RZ, P0, !PT ;  /* 0x0000000f10027c10 */ /* 0x004fe400087fe4ff */
[C---:B-----5:R-:W-:Y:S02]  /*19b0*/  LEA R16, P0, R0.reuse, c[0x0][0x258], 0x2 ;  /* 0x0000960000107a11 */ /* 0x060fe400078010ff */
[----:B------:R-:W-:Y:S01]  /*19c0*/  IADD3.X R11, R3, UR13, RZ, P1, !PT ;  /* 0x0000000d030b7c10 */ /* 0x000fe20008ffe4ff */
[----:B------:R-:W-:Y:S01]  /*19d0*/  ULDC.64 UR12, c[0x0][0x208] ;  /* 0x00008200000c7ab9 */ /* 0x000fe20000000a00 */
[----:B------:R-:W-:Y:S01]  /*19e0*/  LEA.HI.X R17, R0, c[0x0][0x25c], R2, 0x2, P0 ;  /* 0x0000970000117a11 */ /* 0x000fe200000f1402 */
[----:B------:R-:W-:Y:S01]  /*19f0*/  IMAD.U32 R0, RZ, RZ, UR10 ;  /* 0x0000000aff007e24 */ /* 0x000fe2000f8e00ff */
[----:B------:R-:W-:Y:S01]  /*1a00*/  IADD3 R3, R9, UR6, RZ ;  /* 0x0000000609037c10 */ /* 0x000fe2000fffe0ff */
[----:B------:R-:W-:Y:S01]  /*1a10*/  IMAD.U32 R9, RZ, RZ, UR20 ;  /* 0x00000014ff097e24 */ /* 0x000fe2000f8e00ff */
[----:B------:R-:W-:Y:S01]  /*1a20*/  ISETP.GE.AND P1, PT, R18, c[0x0][0x1fc], PT ;  /* 0x00007f0012007a0c */ /* 0x000fe20003f26270 */
[----:B------:R-:W-:Y:S01]  /*1a30*/  IMAD.MOV.U32 R2, RZ, RZ, R8 ;  /* 0x000000ffff027224 */ /* 0x000fe200078e0008 */
[----:B------:R-:W-:Y:S01]  /*1a40*/  ISETP.GE.AND P0, PT, R30, c[0x0][0x1fc], PT ;  /* 0x00007f001e007a0c */ /* 0x000fe20003f06270 */
[----:B------:R-:W-:Y:S01]  /*1a50*/  ULDC.64 UR6, c[0x0][0x218] ;  /* 0x0000860000067ab9 */ /* 0x000fe20000000a00 */
[----:B------:R-:W-:Y:S01]  /*1a60*/  IADD3 R8, -R246, c[0x0][0x168], -R0 ;  /* 0x00005a00f6087a10 */ /* 0x000fe20007ffe900 */
[----:B------:R-:W-:Y:S01]  /*1a70*/  IMAD.WIDE.U32 R22, R9, c[0x0][0x218], R2 ;  /* 0x0000860009167a25 */ /* 0x000fe200078e0002 */
[----:B------:R-:W-:Y:S01]  /*1a80*/  SEL R0, RZ, 0x1, P1 ;  /* 0x00000001ff007807 */ /* 0x000fe20000800000 */
[----:B------:R-:W-:Y:S01]  /*1a90*/  UIMAD UR6, UR9, UR6, URZ ;  /* 0x00000006090672a4 */ /* 0x000fe2000f8e023f */
[----:B------:R-:W-:Y:S01]  /*1aa0*/  SEL R2, RZ, 0xffffffff, P0 ;  /* 0xffffffffff027807 */ /* 0x000fe20000000000 */
[----:B------:R-:W-:Y:S01]  /*1ab0*/  USHF.L.U64.HI UR13, UR12, UR14, UR13 ;  /* 0x0000000e0c0d7299 */ /* 0x000fe2000801020d */
[C---:B------:R-:W-:Y:S01]  /*1ac0*/  ISETP.LT.OR P1, PT, R8.reuse, 0x1, !P3 ;  /* 0x000000010800780c */ /* 0x040fe20005f21670 */
[----:B------:R-:W-:Y:S01]  /*1ad0*/  UIMAD UR7, UR20, UR7, UR6 ;  /* 0x00000007140772a4 */ /* 0x000fe2000f8e0206 */
[C---:B------:R-:W-:Y:S01]  /*1ae0*/  ISETP.LT.OR P0, PT, R8.reuse, 0x1, !P2 ;  /* 0x000000010800780c */ /* 0x040fe20005701670 */
[----:B------:R-:W-:Y:S01]  /*1af0*/  USHF.L.U32 UR14, UR12, 0x6, URZ ;  /* 0x000000060c0e7899 */ /* 0x000fe2000800063f */
[----:B------:R-:W-:Y:S01]  /*1b00*/  ISETP.LT.OR P3, PT, R8, 0x21, !P3 ;  /* 0x000000210800780c */ /* 0x000fe20005f61670 */
[----:B------:R-:W-:Y:S01]  /*1b10*/  IMAD.SHL.U32 R2, R2, 0x2, RZ ;  /* 0x0000000202027824 */ /* 0x000fe200078e00ff */
[----:B------:R1:W-:Y:S01]  /*1b20*/  LDGSTS.E.BYPASS.LTC128B.128 [R12+0x3080], [R10.64], !P4 ;  /* 0x030800000a0c7fae */ /* 0x0003e2000e101d56 */
[----:B------:R-:W-:Y:S01]  /*1b30*/  IADD3 R251, R23, UR7, RZ ;  /* 0x0000000717fb7c10 */ /* 0x000fe2000fffe0ff */
[----:B------:R-:W-:Y:S01]  /*1b40*/  UIMAD UR6, UR13, UR24, URZ ;  /* 0x000000180d0672a4 */ /* 0x000fe2000f8e023f */
[----:B------:R-:W-:Y:S01]  /*1b50*/  IMAD.U32 R26, RZ, RZ, UR14 ;  /* 0x0000000eff1a7e24 */ /* 0x000fe2000f8e00ff */
[----:B------:R2:W-:Y:S01]  /*1b60*/  STL.64 [R1+0x8], R22 ;  /* 0x0000081601007387 */ /* 0x0005e20000100a00 */
[----:B------:R-:W-:Y:S01]  /*1b70*/  LOP3.LUT R0, R2, 0x2, R0, 0xe2, !PT ;  /* 0x0000000202007812 */ /* 0x000fe200078ee200 */
[----:B------:R-:W-:Y:S01]  /*1b80*/  IMAD.MOV.U32 R250, RZ, RZ, R22 ;  /* 0x000000fffffa7224 */ /* 0x000fe200078e0016 */
[----:B------:R-:W-:Y:S01]  /*1b90*/  UIMAD UR6, UR11, UR14, UR6 ;  /* 0x0000000e0b0672a4 */ /* 0x000fe2000f8e0206 */
[----:B------:R3:W-:Y:S01]  /*1ba0*/  LDGSTS.E.BYPASS.LTC128B.128 [R12+0x7080], [R6.64], !P5 ;  /* 0x07080000060c7fae */ /* 0x0007e2000e901d56 */
[C---:B------:R-:W-:Y:S01]  /*1bb0*/  LOP3.LUT P4, RZ, R0.reuse, 0x1, RZ, 0xc0, !PT ;  /* 0x0000000100ff7812 */ /* 0x040fe2000788c0ff */
[----:B------:R-:W-:Y:S01]  /*1bc0*/  ULDC UR11, c[0x0][0x20c] ;  /* 0x00008300000b7ab9 */ /* 0x000fe20000000800 */
[----:B------:R-:W-:Y:S01]  /*1bd0*/  LOP3.LUT P5, RZ, R0, 0x2, RZ, 0xc0, !PT ;  /* 0x0000000200ff7812 */ /* 0x000fe200078ac0ff */
[----:B------:R-:W0:Y:S01]  /*1be0*/  LDGDEPBAR ;  /* 0x00000000000079af */ /* 0x000e220000000000 */
[----:B------:R-:W-:-:S03]  /*1bf0*/  ISETP.LT.OR P2, PT, R8, 0x21, !P2 ;  /* 0x000000210800780c */ /* 0x000fc60005741670 */
[----:B------:R4:W-:Y:S01]  /*1c00*/  LDGSTS.E.BYPASS.LTC128B.128 [R12+0x10080], [R4.64], !P1 ;  /* 0x10080000040c7fae */ /* 0x0009e2000c901d56 */
[----:B------:R-:W-:-:S03]  /*1c10*/  ISETP.LT.OR P1, PT, R8, 0x1, !P4 ;  /* 0x000000010800780c */ /* 0x000fc60006721670 */
[----:B------:R4:W-:Y:S04]  /*1c20*/  LDGSTS.E.BYPASS.LTC128B.128 [R12+0x12080], [R4.64+0x80], !P0 ;  /* 0x12080080040c7fae */ /* 0x0009e8000c101d56 */
[----:B------:R5:W-:Y:S01]  /*1c30*/  LDGSTS.E.BYPASS.LTC128B.128 [R12+0x11080], [R14.64], !P3 ;  /* 0x110800000e0c7fae */ /* 0x000be2000d901d56 */
[----:B------:R-:W-:-:S03]  /*1c40*/  ISETP.GT.AND P3, PT, R248, 0xf, PT ;  /* 0x0000000ff800780c */ /* 0x000fc60003f64270 */
[----:B------:R5:W-:Y:S01]  /*1c50*/  LDGSTS.E.BYPASS.LTC128B.128 [R12+0x13080], [R14.64+0x80], !P2 ;  /* 0x130800800e0c7fae */ /* 0x000be2000d101d56 */
[----:B------:R-:W-:Y:S02]  /*1c60*/  ISETP.LT.OR P2, PT, R8, 0x21, !P5 ;  /* 0x000000210800780c */ /* 0x000fe40006f41670 */
[----:B--2---:R-:W-:Y:S01]  /*1c70*/  LEA.HI R23, R29, R248, RZ, 0x5 ;  /* 0x000000f81d177211 */ /* 0x004fe200078f28ff */
[----:B---3--:R-:W-:-:S05]  /*1c80*/  IMAD.WIDE.U32 R6, R26, UR24, R250 ;  /* 0x000000181a067c25 */ /* 0x008fca000f8e00fa */
[----:B------:R-:W-:Y:S01]  /*1c90*/  IADD3 R3, R7, UR6, RZ ;  /* 0x0000000607037c10 */ /* 0x000fe2000fffe0ff */
[----:B------:R-:W-:Y:S01]  /*1ca0*/  UMOV UR6, 0x5 ;  /* 0x0000000500067882 */ /* 0x000fe20000000000 */
[C---:B------:R-:W-:Y:S01]  /*1cb0*/  LEA R2, P0, R6.reuse, c[0x0][0x1f0], 0x1 ;  /* 0x00007c0006027a11 */ /* 0x040fe200078008ff */
[----:B------:R-:W-:Y:S02]  /*1cc0*/  USHF.L.U64.HI UR11, UR12, UR6, UR11 ;  /* 0x000000060c0b7299 */ /* 0x000fe4000801020b */
[----:B------:R-:W-:Y:S01]  /*1cd0*/  USHF.L.U32 UR12, UR12, 0x5, URZ ;  /* 0x000000050c0c7899 */ /* 0x000fe2000800063f */
[----:B------:R-:W-:Y:S01]  /*1ce0*/  LEA.HI.X R3, R6, c[0x0][0x1f4], R3, 0x1, P0 ;  /* 0x00007d0006037a11 */ /* 0x000fe200000f0c03 */
[----:B------:R-:W-:Y:S01]  /*1cf0*/  ULDC.64 UR6, c[0x0][0x290] ;  /* 0x0000a40000067ab9 */ /* 0x000fe20000000a00 */
[----:B----4-:R-:W-:Y:S01]  /*1d00*/  SHF.R.S32.HI R4, RZ, 0x5, R23 ;  /* 0x00000005ff047819 */ /* 0x010fe20000011417 */
[----:B------:R-:W-:Y:S01]  /*1d10*/  USHF.L.U32 UR16, UR12, 0x1, URZ ;  /* 0x000000010c107899 */ /* 0x000fe2000800063f */
[----:B------:R-:W-:Y:S01]  /*1d20*/  ISETP.LT.OR P0, PT, R8, 0x1, !P5 ;  /* 0x000000010800780c */ /* 0x000fe20006f01670 */
[----:B------:R-:W-:Y:S01]  /*1d30*/  UIMAD UR6, UR9, UR6, URZ ;  /* 0x00000006090672a4 */ /* 0x000fe2000f8e023f */
[----:B------:R-:W-:Y:S01]  /*1d40*/  LEA.HI R0, R23, R4, RZ, 0x1 ;  /* 0x0000000417007211 */ /* 0x000fe200078f08ff */
[----:B------:R-:W-:Y:S01]  /*1d50*/  IMAD.U32 R5, RZ, RZ, UR20 ;  /* 0x00000014ff057e24 */ /* 0x000fe2000f8e00ff */
[----:B------:R-:W-:Y:S01]  /*1d60*/  USHF.L.U64.HI UR9, UR12, 0x1, UR11 ;  /* 0x000000010c097899 */ /* 0x000fe2000801020b */
[----:B-----5:R-:W-:Y:S01]  /*1d70*/  LEA.HI R14, R29, R248, RZ, 0x2 ;  /* 0x000000f81d0e7211 */ /* 0x020fe200078f10ff */
[----:B------:R-:W-:Y:S01]  /*1d80*/  UIMAD UR6, UR20, UR7, UR6 ;  /* 0x00000007140672a4 */ /* 0x000fe2000f8e0206 */
[----:B------:R-:W-:Y:S01]  /*1d90*/  LOP3.LUT R0, R0, 0xfffffffe, RZ, 0xc0, !PT ;  /* 0xfffffffe00007812 */ /* 0x000fe200078ec0ff */
[----:B------:R-:W-:Y:S01]  /*1da0*/  IMAD.WIDE.U32 R32, R5, c[0x0][0x290], R20 ;  /* 0x0000a40005207a25 */ /* 0x000fe200078e0014 */
[----:B-1----:R-:W-:-:S03]  /*1db0*/  SHF.R.S32.HI R10, RZ, 0x1f, R14 ;  /* 0x0000001fff0a7819 */ /* 0x002fc6000001140e */
[----:B------:R-:W-:Y:S01]  /*1dc0*/  IMAD.IADD R22, R4, 0x1, -R0 ;  /* 0x0000000104167824 */ /* 0x000fe200078e0a00 */
[----:B------:R-:W-:Y:S01]  /*1dd0*/  IADD3 R31, R33, UR6, RZ ;  /* 0x00000006211f7c10 */ /* 0x000fe2000fffe0ff */
[----:B------:R-:W-:Y:S01]  /*1de0*/  @!P3 IMAD.SHL.U32 R0, R248, 0x10, RZ ;  /* 0x00000010f800b824 */ /* 0x000fe200078e00ff */
[----:B------:R-:W-:Y:S01]  /*1df0*/  UIADD3 UR6, UR24, 0x1, URZ ;  /* 0x0000000118067890 */ /* 0x000fe2000fffe03f */
[----:B------:R1:W-:Y:S03]  /*1e00*/  STL.64 [R1+0x20], R32 ;  /* 0x0000202001007387 */ /* 0x0003e60000100a00 */
[----:B------:R-:W-:Y:S01]  /*1e10*/  UISETP.GE.AND UP0, UPT, UR6, UR18, UPT ;  /* 0x000000120600728c */ /* 0x000fe2000bf06270 */
[----:B------:R2:W-:Y:S04]  /*1e20*/  @!P3 LDGSTS.E.BYPASS.LTC128B.128 [R0+0x20080], [R16.64] ;  /* 0x200800001000bfae */ /* 0x0005e8000b901d56 */
[----:B------:R-:W0:Y:S04]  /*1e30*/  LDGDEPBAR ;  /* 0x00000000000079af */ /* 0x000e280000000000 */
[----:B------:R3:W-:Y:S01]  /*1e40*/  LDGSTS.E.BYPASS.LTC128B.128 [R12+0x18080], [R2.64], !P1 ;  /* 0x18080000020c7fae */ /* 0x0007e2000c901d56 */
[----:B------:R-:W-:-:S02]  /*1e50*/  ISETP.LT.OR P1, PT, R8, 0x21, !P4 ;  /* 0x000000210800780c */ /* 0x000fc40006721670 */
[----:B------:R-:W-:Y:S01]  /*1e60*/  SHF.R.S32.HI R8, RZ, 0x2, R14 ;  /* 0x00000002ff087819 */ /* 0x000fe2000001140e */
[----:B------:R3:W-:Y:S04]  /*1e70*/  LDGSTS.E.BYPASS.LTC128B.128 [R12+0x1a080], [R2.64+0x80], !P0 ;  /* 0x1a080080020c7fae */ /* 0x0007e8000c101d56 */
[----:B------:R1:W-:Y:S01]  /*1e80*/  STL [R1+0x1c], R31 ;  /* 0x00001c1f01007387 */ /* 0x0003e20000100800 */
[----:B--2---:R-:W-:Y:S01]  /*1e90*/  LEA.HI R0, R29, R248, RZ, 0x4 ;  /* 0x000000f81d007211 */ /* 0x004fe200078f20ff */
[----:B------:R-:W-:-:S03]  /*1ea0*/  IMAD.SHL.U32 R17, R22, 0x10, RZ ;  /* 0x0000001016117824 */ /* 0x000fc600078e00ff */
[----:B------:R-:W-:Y:S02]  /*1eb0*/  SHF.R.S32.HI R9, RZ, 0x4, R0 ;  /* 0x00000004ff097819 */ /* 0x000fe40000011400 */
[C---:B------:R-:W-:Y:S02]  /*1ec0*/  LOP3.LUT R5, R0.reuse, 0xfffffff0, RZ, 0xc0, !PT ;  /* 0xfffffff000057812 */ /* 0x040fe400078ec0ff */
[----:B------:R-:W-:-:S03]  /*1ed0*/  LEA.HI R4, R0, R9, RZ, 0x1 ;  /* 0x0000000900047211 */ /* 0x000fc600078f08ff */
[----:B------:R-:W-:Y:S01]  /*1ee0*/  IMAD.IADD R5, R248, 0x1, -R5 ;  /* 0x00000001f8057824 */ /* 0x000fe200078e0a05 */
[----:B---3--:R-:W-:Y:S02]  /*1ef0*/  IADD3 R2, P0, R2, UR16, RZ ;  /* 0x0000001002027c10 */ /* 0x008fe4000ff1e0ff */
[----:B------:R-:W-:Y:S02]  /*1f00*/  LOP3.LUT R4, R4, 0xfffffffe, RZ, 0xc0, !PT ;  /* 0xfffffffe04047812 */ /* 0x000fe400078ec0ff */
[----:B------:R-:W-:Y:S02]  /*1f10*/  IADD3.X R3, R3, UR9, RZ, P0, !PT ;  /* 0x0000000903037c10 */ /* 0x000fe400087fe4ff */
[----:B------:R-:W-:Y:S01]  /*1f20*/  IADD3 R0, P0, R32, UR10, RZ ;  /* 0x0000000a20007c10 */ /* 0x000fe2000ff1e0ff */
[----:B------:R-:W-:Y:S01]  /*1f30*/  IMAD.IADD R11, R9, 0x1, -R4 ;  /* 0x00000001090b7824 */ /* 0x000fe200078e0a04 */
[----:B------:R-:W-:Y:S01]  /*1f40*/  LEA.HI R4, R10, R8, RZ, 0x3 ;  /* 0x000000080a047211 */ /* 0x000fe200078f18ff */
[----:B------:R2:W-:Y:S01]  /*1f50*/  LDGSTS.E.BYPASS.LTC128B.128 [R12+0x19080], [R2.64], !P1 ;  /* 0x19080000020c7fae */ /* 0x0005e2000c901d56 */
[----:B------:R-:W-:Y:S01]  /*1f60*/  IADD3.X R6, R31, UR15, RZ, P0, !PT ;  /* 0x0000000f1f067c10 */ /* 0x000fe200087fe4ff */
[----:B------:R-:W-:Y:S01]  /*1f70*/  IMAD R10, R11, 0x800, R28 ;  /* 0x000008000b0a7824 */ /* 0x000fe200078e021c */
[----:B------:R-:W-:Y:S01]  /*1f80*/  LEA R20, P0, R0, c[0x0][0x280], 0x2 ;  /* 0x0000a00000147a11 */ /* 0x000fe200078010ff */
[----:B------:R2:W-:Y:S01]  /*1f90*/  LDGSTS.E.BYPASS.LTC128B.128 [R12+0x1b080], [R2.64+0x80], !P2 ;  /* 0x1b080080020c7fae */ /* 0x0005e2000d101d56 */
[----:B------:R-:W-:-:S02]  /*1fa0*/  SHF.R.S32.HI R7, RZ, 0x1f, R5 ;  /* 0x0000001fff077819 */ /* 0x000fc40000011405 */
[----:B------:R-:W-:Y:S02]  /*1fb0*/  LEA.HI.X R21, R0, c[0x0][0x284], R6, 0x2, P0 ;  /* 0x0000a10000157a11 */ /* 0x000fe400000f1406 */
[----:B------:R-:W-:Y:S01]  /*1fc0*/  LOP3.LUT R0, R4, 0xfffffff8, RZ, 0xc0, !PT ;  /* 0xfffffff804007812 */ /* 0x000fe200078ec0ff */
[----:B------:R-:W-:Y:S01]  /*1fd0*/  IMAD.SHL.U32 R4, R11, 0x20, RZ ;  /* 0x000000200b047824 */ /* 0x000fe200078e00ff */
[----:B------:R-:W-:Y:S02]  /*1fe0*/  R2P PR, R24, 0x6 ;  /* 0x0000000618007804 */ /* 0x000fe40000000000 */
[----:B------:R-:W-:Y:S02]  /*1ff0*/  LEA.HI R13, R7, R5, RZ, 0x3 ;  /* 0x00000005070d7211 */ /* 0x000fe400078f18ff */
[----:B------:R-:W-:Y:S02]  /*2000*/  PLOP3.LUT P0, PT, PT, PT, UP0, 0x80, 0x0 ;  /* 0x000000000000781c */ /* 0x000fe40003f0f008 */
[----:B------:R-:W-:-:S02]  /*2010*/  LOP3.LUT R7, R13, 0xfffffff8, RZ, 0xc0, !PT ;  /* 0xfffffff80d077812 */ /* 0x000fc400078ec0ff */
[----:B------:R-:W-:Y:S02]  /*2020*/  SEL R222, R222, 0xfffffff0, !P1 ;  /* 0xfffffff0dede7807 */ /* 0x000fe40004800000 */
[----:B------:R-:W-:Y:S01]  /*2030*/  SEL R223, R223, 0xffffffe0, !P2 ;  /* 0xffffffe0dfdf7807 */ /* 0x000fe20005000000 */
[----:B------:R-:W-:Y:S02]  /*2040*/  IMAD.IADD R7, R5, 0x1, -R7 ;  /* 0x0000000105077824 */ /* 0x000fe400078e0a07 */
        /* <DEDUP_REMOVED lines=43> */
[----:B------:R-:W-:Y:S01]  /*2300*/  SHF.R.S32.HI R2, RZ, 0x1f, R6 ;  /* 0x0000001fff027819 */ /* 0x000fe20000011406 */
[----:B------:R1:W-:Y:S03]  /*2310*/  STL [R1+0x3c], R3 ;  /* 0x00003c0301007387 */ /* 0x0003e60000100800 */
[----:B--2---:R-:W-:-:S02]  /*2320*/  LEA.HI R10, R2, R6, RZ, 0x2 ;  /* 0x00000006020a7211 */ /* 0x004fc400078f10ff */
[----:B------:R-:W-:Y:S02]  /*2330*/  IADD3 R2, R12, 0x18080, RZ ;  /* 0x000180800c027810 */ /* 0x000fe40007ffe0ff */
[----:B------:R-:W-:-:S03]  /*2340*/  LEA.HI.SX32 R252, R10, R17, 0x1e ;  /* 0x000000110afc7211 */ /* 0x000fc600078ff2ff */
[----:B------:R1:W-:Y:S01]  /*2350*/  STL [R1+0x38], R2 ;  /* 0x0000380201007387 */ /* 0x0003e20000100800 */
[----:B------:R-:W-:Y:S05]  /*2360*/  @P0 BRA `(.L_x_1845) ;  /* 0x000001f000000947 */ /* 0x000fea0003800000 */
[----:B------:R-:W-:Y:S01]  /*2370*/  USHF.R.S32.HI UR7, URZ, 0x1f, UR6 ;  /* 0x0000001f3f077899 */ /* 0x000fe20008011406 */
[----:B------:R-:W-:Y:S01]  /*2380*/  IMAD.WIDE.U32 R8, R26, UR6, R250 ;  /* 0x000000061a087c25 */ /* 0x000fe2000f8e00fa */
[----:B------:R-:W-:Y:S01]  /*2390*/  UIMAD UR13, UR13, UR6, URZ ;  /* 0x000000060d0d72a4 */ /* 0x000fe2000f8e023f */
[----:B------:R-:W-:Y:S01]  /*23a0*/  ISETP.GE.AND P1, PT, R18, c[0x0][0x1fc], PT ;  /* 0x00007f0012007a0c */ /* 0x000fe20003f26270 */
[----:B------:R-:W-:Y:S01]  /*23b0*/  USHF.L.U32 UR10, UR6, 0x6, URZ ;  /* 0x00000006060a7899 */ /* 0x000fe2000800063f */
[----:B------:R-:W-:Y:S01]  /*23c0*/  BSSY B0, `(.L_x_1845) ;  /* 0x0000019000007945 */ /* 0x000fe20003800000 */
[----:B------:R-:W-:Y:S01]  /*23d0*/  UIMAD UR7, UR7, UR14, UR13 ;  /* 0x0000000e070772a4 */ /* 0x000fe2000f8e020d */
[----:B-1----:R-:W-:-:S03]  /*23e0*/  LEA R2, P0, R8, c[0x0][0x1f0], 0x1 ;  /* 0x00007c0008027a11 */ /* 0x002fc600078008ff */
[----:B------:R-:W-:Y:S02]  /*23f0*/  IMAD.U32 R11, RZ, RZ, UR10 ;  /* 0x0000000aff0b7e24 */ /* 0x000fe4000f8e00ff */
        /* <DEDUP_REMOVED lines=8> */
[----:B------:R-:W-:-:S04]  /*2480*/  ISETP.GE.AND P0, PT, R30, c[0x0][0x1fc], PT ;  /* 0x00007f001e007a0c */ /* 0x000fc80003f06270 */
[C---:B------:R-:W-:Y:S02]  /*2490*/  ISETP.LT.OR P2, PT, R4.reuse, 0x1, P0 ;  /* 0x000000010400780c */ /* 0x040fe40000741670 */
[----:B------:R-:W-:-:S11]  /*24a0*/  ISETP.LT.OR P0, PT, R4, 0x21, P0 ;  /* 0x000000210400780c */ /* 0x000fd60000701670 */
[----:B------:R1:W-:Y:S04]  /*24b0*/  LDGSTS.E.BYPASS.LTC128B.128 [R12+0x1e080], [R2.64+0x80], !P2 ;  /* 0x1e080080020c7fae */ /* 0x0003e8000d101d56 */
[----:B------:R2:W-:Y:S04]  /*24c0*/  LDGSTS.E.BYPASS.LTC128B.128 [R12+0x1d080], [R8.64], !P1 ;  /* 0x1d080000080c7fae */ /* 0x0005e8000c901d56 */
[----:B------:R2:W-:Y:S01]  /*24d0*/  LDGSTS.E.BYPASS.LTC128B.128 [R12+0x1f080], [R8.64+0x80], !P0 ;  /* 0x1f080080080c7fae */ /* 0x0005e2000c101d56 */
[----:B-1----:R-:W-:-:S04]  /*24e0*/  IADD3 R3, P1, R32, UR10, RZ ;  /* 0x0000000a20037c10 */ /* 0x002fc8000ff3e0ff */
[----:B------:R-:W-:Y:S02]  /*24f0*/  LEA R2, P0, R3, c[0x0][0x280], 0x2 ;  /* 0x0000a00003027a11 */ /* 0x000fe400078010ff */
[----:B------:R-:W-:-:S04]  /*2500*/  LEA.HI.X.SX32 R4, R11, R31, 0x1, P1 ;  /* 0x0000001f0b047211 */ /* 0x000fc800008f0eff */
[----:B------:R-:W-:Y:S01]  /*2510*/  LEA.HI.X R3, R3, c[0x0][0x284], R4, 0x2, P0 ;  /* 0x0000a10003037a11 */ /* 0x000fe200000f1404 */
[----:B------:R-:W-:Y:S05]  /*2520*/  @P3 BRA `(.L_x_1846) ;  /* 0x0000002000003947 */ /* 0x000fea0003800000 */
[----:B--2---:R-:W-:-:S05]  /*2530*/  SHF.L.U32 R4, R248, 0x4, RZ ;  /* 0x00000004f8047819 */ /* 0x004fca00000006ff */
[----:B------:R1:W-:Y:S02]  /*2540*/  LDGSTS.E.BYPASS.LTC128B.128 [R4+0x20380], [R2.64] ;  /* 0x2038000002047fae */ /* 0x0003e4000b901d56 */
.L_x_1846:
[----:B--2---:R-:W-:Y:S05]  /*2550*/  BSYNC B0 ;  /* 0x0000000000007941 */ /* 0x004fea0003800000 */
.L_x_1845:
[----:B-1----:R-:W-:Y:S01]  /*2560*/  SHF.R.S32.HI R2, RZ, 0x1f, R25 ;  /* 0x0000001fff027819 */ /* 0x002fe20000011419 */
[----:B------:R-:W0:Y:S01]  /*2570*/  LDGDEPBAR ;  /* 0x00000000000079af */ /* 0x000e220000000000 */
[----:B------:R-:W-:Y:S01]  /*2580*/  LOP3.LUT R3, R10, 0x7ffffffc, RZ, 0xc0, !PT ;  /* 0x7ffffffc0a037812 */ /* 0x000fe200078ec0ff */
[----:B------:R-:W-:Y:S01]  /*2590*/  IMAD.MOV.U32 R232, RZ, RZ, 0x20 ;  /* 0x00000020ffe87424 */ /* 0x000fe200078e00ff */
[----:B------:R-:W-:Y:S01]  /*25a0*/  LEA.HI R2, R2, R25, RZ, 0x2 ;  /* 0x0000001902027211 */ /* 0x000fe200078f10ff */
[----:B------:R-:W-:Y:S01]  /*25b0*/  IMAD.MOV.U32 R228, RZ, RZ, 0x10 ;  /* 0x00000010ffe47424 */ /* 0x000fe200078e00ff */
[----:B------:R-:W-:Y:S01]  /*25c0*/  LOP3.LUT P0, RZ, R24, 0x4, RZ, 0xc0, !PT ;  /* 0x0000000418ff7812 */ /* 0x000fe2000780c0ff */
[----:B------:R-:W-:Y:S01]  /*25d0*/  IMAD.IADD R3, R6, 0x1, -R3 ;  /* 0x0000000106037824 */ /* 0x000fe200078e0a03 */
[----:B------:R-:W-:Y:S01]  /*25e0*/  LOP3.LUT R2, R2, 0x1ffffffc, RZ, 0xc0, !PT ;  /* 0x1ffffffc02027812 */ /* 0x000fe200078ec0ff */
[----:B------:R-:W-:Y:S01]  /*25f0*/  IMAD.SHL.U32 R221, R5, 0x2, RZ ;  /* 0x0000000205dd7824 */ /* 0x000fe200078e00ff */
[----:B------:R-:W-:Y:S01]  /*2600*/  LOP3.LUT P1, RZ, R7, 0x4, RZ, 0xc0, !PT ;  /* 0x0000000407ff7812 */ /* 0x000fe2000782c0ff */
[----:B------:R-:W-:Y:S01]  /*2610*/  IMAD.MOV.U32 R225, RZ, RZ, -0x40 ;  /* 0xffffffc0ffe17424 */ /* 0x000fe200078e00ff */
[----:B------:R-:W-:Y:S01]  /*2620*/  IADD3 R237, R238, 0x204c0, RZ ;  /* 0x000204c0eeed7810 */ /* 0x000fe20007ffe0ff */
[----:B------:R-:W-:Y:S01]  /*2630*/  IMAD.IADD R2, R25, 0x1, -R2 ;  /* 0x0000000119027824 */ /* 0x000fe200078e0a02 */
[----:B------:R-:W-:Y:S01]  /*2640*/  SEL R226, R232, 0xffffffe0, !P1 ;  /* 0xffffffe0e8e27807 */ /* 0x000fe20004800000 */
[----:B------:R-:W-:Y:S01]  /*2650*/  IMAD R222, R222, 0x2, R221 ;  /* 0x00000002dede7824 */ /* 0x000fe200078e02dd */
[C---:B------:R-:W-:Y:S01]  /*2660*/  IADD3 R216, R223.reuse, R0, RZ ;  /* 0x00000000dfd87210 */ /* 0x040fe20007ffe0ff */
[----:B------:R-:W-:Y:S01]  /*2670*/  IMAD R2, R2, 0x4, R3 ;  /* 0x0000000402027824 */ /* 0x000fe200078e0203 */
[----:B------:R-:W-:Y:S01]  /*2680*/  IADD3 R229, R220, R226, RZ ;  /* 0x000000e2dce57210 */ /* 0x000fe20007ffe0ff */
[----:B------:R-:W-:Y:S01]  /*2690*/  IMAD R224, R223, 0x2, R221 ;  /* 0x00000002dfe07824 */ /* 0x000fe200078e02dd */
[----:B------:R-:W-:Y:S01]  /*26a0*/  @P0 IADD3 R237, R13, -0x40, RZ ;  /* 0xffffffc00ded0810 */ /* 0x000fe20007ffe0ff */
[----:B------:R-:W-:Y:S01]  /*26b0*/  IMAD.SHL.U32 R4, R2, 0x2, RZ ;  /* 0x0000000202047824 */ /* 0x000fe200078e00ff */
[----:B------:R-:W-:Y:S01]  /*26c0*/  LOP3.LUT P0, RZ, R7, 0x2, RZ, 0xc0, !PT ;  /* 0x0000000207ff7812 */ /* 0x000fe2000780c0ff */
[----:B------:R-:W-:Y:S01]  /*26d0*/  IMAD.SHL.U32 R217, R0, 0x2, RZ ;  /* 0x0000000200d97824 */ /* 0x000fe200078e00ff */
[----:B------:R-:W-:Y:S01]  /*26e0*/  CS2R R194, SRZ ;  /* 0x0000000000c27805 */ /* 0x000fe2000001ff00 */
[----:B------:R-:W-:Y:S01]  /*26f0*/  CS2R R192, SRZ ;  /* 0x0000000000c07805 */ /* 0x000fe2000001ff00 */
[----:B------:R1:W-:Y:S01]  /*2700*/  STL [R1+0x28], R4 ;  /* 0x0000280401007387 */ /* 0x0003e20000100800 */
        /* <DEDUP_REMOVED lines=64> */
[----:B------:R-:W-:Y:S01]  /*2b10*/  LEA R223, R223, R222, 0x1 ;  /* 0x000000dedfdf7211 */ /* 0x000fe200078e08ff */
[----:B------:R-:W-:Y:S01]  /*2b20*/  IMAD.IADD R230, R220, 0x1, R228 ;  /* 0x00000001dce67824 */ /* 0x000fe200078e02e4 */
[----:B------:R-:W-:Y:S01]  /*2b30*/  SHF.R.S32.HI R249, RZ, 0x1f, R248 ;  /* 0x0000001ffff97819 */ /* 0x000fe200000114f8 */
[----:B------:R-:W-:Y:S01]  /*2b40*/  IMAD.IADD R231, R228, 0x1, R229 ;  /* 0x00000001e4e77824 */ /* 0x000fe200078e02e5 */
[----:B------:R-:W-:Y:S01]  /*2b50*/  SEL R225, R225, 0x40, P1 ;  /* 0x00000040e1e17807 */ /* 0x000fe20000800000 */
[----:B------:R-:W-:Y:S01]  /*2b60*/  USHF.L.U64.HI UR13, UR4, 0x5, UR5 ;  /* 0x00000005040d7899 */ /* 0x000fe20008010205 */
[----:B------:R-:W-:Y:S01]  /*2b70*/  IADD3 R245, -R4, UR8, RZ ;  /* 0x0000000804f57c10 */ /* 0x000fe2000fffe1ff */
[----:B------:R-:W-:-:S02]  /*2b80*/  USHF.L.U32 UR14, UR4, 0x5, URZ ;  /* 0x00000005040e7899 */ /* 0x000fc4000800063f */
[----:B------:R-:W-:Y:S02]  /*2b90*/  UMOV UR5, URZ ;  /* 0x0000003f00057c82 */ /* 0x000fe40008000000 */
[----:B------:R-:W-:Y:S02]  /*2ba0*/  UMOV UR17, 0x1 ;  /* 0x0000000100117882 */ /* 0x000fe40000000000 */
[----:B------:R-:W-:Y:S02]  /*2bb0*/  UMOV UR16, URZ ;  /* 0x0000003f00107c82 */ /* 0x000fe40008000000 */
[----:B------:R-:W-:Y:S02]  /*2bc0*/  UMOV UR10, 0xffffffc0 ;  /* 0xffffffc0000a7882 */ /* 0x000fe40000000000 */
[----:B------:R-:W-:Y:S02]  /*2bd0*/  ULDC UR9, c[0x0][0x168] ;  /* 0x00005a0000097ab9 */ /* 0x000fe40000000800 */
[----:B-1----:R-:W-:-:S02]  /*2be0*/  ULDC UR8, c[0x0][0x198] ;  /* 0x0000660000087ab9 */ /* 0x002fc40000000800 */
.L_x_1849:
        /* <DEDUP_REMOVED lines=9> */
[----:B------:R-:W-:Y:S02]  /*2c80*/  MOV R0, UR5 ;  /* 0x0000000500007c02 */ /* 0x000fe40008000f00 */
[----:B------:R-:W-:Y:S02]  /*2c90*/  SHF.L.U32 R204, R204, 0x1, RZ ;  /* 0x00000001cccc7819 */ /* 0x000fe400000006ff */
[----:B------:R-:W-:Y:S01]  /*2ca0*/  PLOP3.LUT P1, PT, PT, PT, UP0, 0x80, 0x0 ;  /* 0x000000000000781c */ /* 0x000fe20003f2f008 */
[----:B------:R-:W-:Y:S05]  /*2cb0*/  IMAD R3, R0, 0x2000, R228 ;  /* 0x0000200000037824 */ /* 0x000fea00078e02e4 */
[CC--:B------:R-:W-:Y:S01]  /*2cc0*/  IADD3 R0, R220.reuse, R3.reuse, RZ ;  /* 0x00000003dc007210 */ /* 0x0c0fe20007ffe0ff */
[----:B------:R-:W-:Y:S01]  /*2cd0*/  LDSM.16.M88.4 R16, [R221+0x80] ;  /* 0x00008000dd10783b */ /* 0x000fe20000000200 */
[--C-:B------:R-:W-:Y:S03]  /*2ce0*/  IADD3 R3, R220, R3, R226.reuse ;  /* 0x00000003dc037210 */ /* 0x100fe60007ffe0e2 */
[----:B------:R-:W-:Y:S01]  /*2cf0*/  IMAD.SHL.U32 R208, R0, 0x2, RZ ;  /* 0x0000000200d07824 */ /* 0x000fe200078e00ff */
[----:B------:R-:W-:Y:S01]  /*2d00*/  MOV R0, UR5 ;  /* 0x0000000500007c02 */ /* 0x000fe20008000f00 */
[----:B------:R-:W1:Y:S01]  /*2d10*/  LDSM.16.M88.4 R32, [R2+0x10080] ;  /* 0x010080000220783b */ /* 0x000e620000000200 */
[----:B------:R-:W-:Y:S04]  /*2d20*/  SHF.L.U32 R219, R3, 0x1, RZ ;  /* 0x0000000103db7819 */ /* 0x000fe800000006ff */
        /* <DEDUP_REMOVED lines=10> */
[C---:B--2---:R-:W-:Y:S08]  /*2dd0*/  HMMA.16816.F32.BF16 R8, R28.reuse, R16, RZ ;  /* 0x000000101c08723c */ /* 0x044ff000000418ff */
[-C--:B------:R-:W-:Y:S08]  /*2de0*/  HMMA.16816.F32.BF16 R12, R28, R18.reuse, RZ ;  /* 0x000000121c0c723c */ /* 0x080ff000000418ff */
[C---:B------:R-:W-:Y:S08]  /*2df0*/  HMMA.16816.F32.BF16 R16, R32.reuse, R18, RZ ;  /* 0x000000122010723c */ /* 0x040ff000000418ff */
[-C--:B---3--:R-:W-:Y:S08]  /*2e00*/  HMMA.16816.F32.BF16 R20, R32, R36.reuse, RZ ;  /* 0x000000242014723c */ /* 0x088ff000000418ff */
[C---:B------:R-:W-:Y:S07]  /*2e10*/  HMMA.16816.F32.BF16 R24, R28.reuse, R36, RZ ;  /* 0x000000241c18723c */ /* 0x040fee00000418ff */
[C---:B------:R-:W-:Y:S01]  /*2e20*/  IMAD R36, R0.reuse, 0x2000, R226 ;  /* 0x0000200000247824 */ /* 0x040fe200078e02e2 */
[-C--:B------:R-:W-:Y:S01]  /*2e30*/  HMMA.16816.F32.BF16 R28, R28, R38.reuse, RZ ;  /* 0x000000261c1c723c */ /* 0x080fe200000418ff */
[----:B------:R-:W-:Y:S03]  /*2e40*/  IMAD R0, R0, 0x2000, R229 ;  /* 0x0000200000007824 */ /* 0x000fe600078e02e5 */
[----:B------:R-:W-:Y:S01]  /*2e50*/  IADD3 R36, R220, R36, RZ ;  /* 0x00000024dc247210 */ /* 0x000fe20007ffe0ff */
[----:B------:R-:W-:Y:S03]  /*2e60*/  IMAD.SHL.U32 R0, R0, 0x2, RZ ;  /* 0x0000000200007824 */ /* 0x000fe600078e00ff */
[----:B------:R-:W-:Y:S02]  /*2e70*/  HMMA.16816.F32.BF16 R32, R32, R38, RZ ;  /* 0x000000262020723c */ /* 0x000fe400000418ff */
[----:B------:R-:W-:Y:S02]  /*2e80*/  LDSM.16.M88.4 R56, [R0+0x11080] ;  /* 0x011080000038783b */ /* 0x000fe40000000200 */
[----:B------:R-:W-:Y:S04]  /*2e90*/  SHF.L.U32 R218, R36, 0x1, RZ ;  /* 0x0000000124da7819 */ /* 0x000fe800000006ff */
[-C--:B----4-:R-:W-:Y:S01]  /*2ea0*/  HMMA.16816.F32.BF16 R4, R40, R44.reuse, R4 ;  /* 0x0000002c2804723c */ /* 0x090fe20000041804 */
[----:B------:R-:W-:Y:S07]  /*2eb0*/  LDSM.16.M88.4 R36, [R218+0x10080] ;  /* 0x01008000da24783b */ /* 0x000fee0000000200 */
[C---:B-----5:R-:W-:Y:S08]  /*2ec0*/  HMMA.16816.F32.BF16 R8, R48.reuse, R44, R8 ;  /* 0x0000002c3008723c */ /* 0x060ff00000041808 */
[-C--:B------:R-:W-:Y:S08]  /*2ed0*/  HMMA.16816.F32.BF16 R12, R48, R46.reuse, R12 ;  /* 0x0000002e300c723c */ /* 0x080ff0000004180c */
[C---:B------:R-:W-:Y:S01]  /*2ee0*/  HMMA.16816.F32.BF16 R16, R40.reuse, R46, R16 ;  /* 0x0000002e2810723c */ /* 0x040fe20000041810 */
[----:B------:R-:W1:Y:S07]  /*2ef0*/  LDSM.16.M88.4 R44, [R224+0x80] ;  /* 0x00008000e02c783b */ /* 0x000e6e0000000200 */
[-C--:B------:R-:W-:Y:S08]  /*2f00*/  HMMA.16816.F32.BF16 R20, R40, R52.reuse, R20 ;  /* 0x000000342814723c */ /* 0x080ff00000041814 */
[C---:B------:R-:W-:Y:S07]  /*2f10*/  HMMA.16816.F32.BF16 R24, R48.reuse, R52, R24 ;  /* 0x000000343018723c */ /* 0x040fee0000041818 */
[----:B------:R-:W-:Y:S01]  /*2f20*/  MOV R52, UR5 ;  /* 0x0000000500347c02 */ /* 0x000fe20008000f00 */
[-C--:B------:R-:W-:Y:S01]  /*2f30*/  HMMA.16816.F32.BF16 R28, R48, R54.reuse, R28 ;  /* 0x00000036301c723c */ /* 0x080fe2000004181c */
[----:B------:R-:W2:Y:S03]  /*2f40*/  LDSM.16.M88.4 R48, [R219+0x10080] ;  /* 0x01008000db30783b */ /* 0x000ea60000000200 */
[----:B------:R-:W-:Y:S04]  /*2f50*/  IMAD R52, R52, 0x2000, R231 ;  /* 0x0000200034347824 */ /* 0x000fe800078e02e7 */
[----:B------:R-:W-:Y:S01]  /*2f60*/  HMMA.16816.F32.BF16 R32, R40, R54, R32 ;  /* 0x000000362820723c */ /* 0x000fe20000041820 */
[----:B------:R-:W-:Y:S03]  /*2f70*/  LDSM.16.M88.4 R40, [R223+0x2080] ;  /* 0x00208000df28783b */ /* 0x000fe60000000200 */
[----:B------:R-:W-:Y:S02]  /*2f80*/  IMAD.SHL.U32 R3, R52, 0x2, RZ ;  /* 0x0000000234037824 */ /* 0x000fe400078e00ff */
[----:B------:R-:W-:Y:S02]  /*2f90*/  LDSM.16.M88.4 R52, [R2+0x13080] ;  /* 0x013080000234783b */ /* 0x000fe40000000200 */
[-C--:B-1----:R-:W-:Y:S03]  /*2fa0*/  HMMA.16816.F32.BF16 R4, R36, R44.reuse, R4 ;  /* 0x0000002c2404723c */ /* 0x082fe60000041804 */
        /* <DEDUP_REMOVED lines=10> */
[----:B------:R-:W3:Y:S05]  /*3050*/  LDSM.16.M88.4 R36, [R2+0x12080] ;  /* 0x012080000224783b */ /* 0x000eea0000000200 */
[----:B------:R-:W4:Y:S02]  /*3060*/  LDSM.16.M88.4 R60, [R204+0x12080] ;  /* 0x01208000cc3c783b */ /* 0x000f240000000200 */
[-C--:B--2---:R-:W-:Y:S03]  /*3070*/  HMMA.16816.F32.BF16 R4, R48, R64.reuse, R4 ;  /* 0x000000403004723c */ /* 0x084fe60000041804 */
[----:B------:R-:W2:Y:S05]  /*3080*/  LDSM.16.M88.4 R204, [R204+0x13080] ;  /* 0x01308000cccc783b */ /* 0x000eaa0000000200 */
[C---:B-1----:R-:W-:Y:S08]  /*3090*/  HMMA.16816.F32.BF16 R8, R196.reuse, R64, R8 ;  /* 0x00000040c408723c */ /* 0x042ff00000041808 */
        /* <DEDUP_REMOVED lines=8> */
[----:B------:R-:W1:Y:S05]  /*3120*/  LDSM.16.M88.4 R40, [R222+0x6080] ;  /* 0x00608000de28783b */ /* 0x000e6a0000000200 */
[----:B------:R5:W1:Y:S02]  /*3130*/  LDSM.16.M88.4 R48, [R0+0x12080] ;  /* 0x012080000030783b */ /* 0x000a640000000200 */
[-C--:B---3--:R-:W-:Y:S08]  /*3140*/  HMMA.16816.F32.BF16 R4, R36, R44.reuse, R4 ;  /* 0x0000002c2404723c */ /* 0x088ff00000041804 */
[C---:B------:R-:W-:Y:S08]  /*3150*/  HMMA.16816.F32.BF16 R8, R52.reuse, R44, R8 ;  /* 0x0000002c3408723c */ /* 0x040ff00000041808 */
[-C--:B------:R-:W-:Y:S01]  /*3160*/  HMMA.16816.F32.BF16 R12, R52, R46.reuse, R12 ;  /* 0x0000002e340c723c */ /* 0x080fe2000004180c */
[----:B-----5:R-:W-:Y:S07]  /*3170*/  IMAD.U32 R0, RZ, RZ, UR5 ;  /* 0x00000005ff007e24 */ /* 0x020fee000f8e00ff */
[C---:B------:R-:W-:Y:S01]  /*3180*/  HMMA.16816.F32.BF16 R16, R36.reuse, R46, R16 ;  /* 0x0000002e2410723c */ /* 0x040fe20000041810 */
[----:B------:R-:W-:Y:S03]  /*3190*/  LDSM.16.M88.4 R44, [R3+0x12080] ;  /* 0x01208000032c783b */ /* 0x000fe60000000200 */
[----:B------:R-:W-:Y:S04]  /*31a0*/  LEA R0, R0, R252, 0x6 ;  /* 0x000000fc00007211 */ /* 0x000fe800078e30ff */
[-C--:B------:R-:W-:Y:S04]  /*31b0*/  HMMA.16816.F32.BF16 R20, R36, R56.reuse, R20 ;  /* 0x000000382414723c */ /* 0x080fe80000041814 */
[----:B------:R-:W-:Y:S04]  /*31c0*/  IMAD.SHL.U32 R236, R0, 0x4, RZ ;  /* 0x0000000400ec7824 */ /* 0x000fe800078e00ff */
[C---:B------:R-:W-:Y:S01]  /*31d0*/  HMMA.16816.F32.BF16 R24, R52.reuse, R56, R24 ;  /* 0x000000383418723c */ /* 0x040fe20000041818 */
[----:B------:R-:W-:Y:S05]  /*31e0*/  LDS R233, [R236+0x200a0] ;  /* 0x0200a000ece97984 */ /* 0x000fea0000000800 */
[----:B------:R-:W-:Y:S02]  /*31f0*/  LDS R234, [R236+0x20100] ;  /* 0x02010000ecea7984 */ /* 0x000fe40000000800 */
[-C--:B------:R-:W-:Y:S03]  /*3200*/  HMMA.16816.F32.BF16 R28, R52, R58.reuse, R28 ;  /* 0x0000003a341c723c */ /* 0x080fe6000004181c */
[----:B------:R-:W-:Y:S05]  /*3210*/  LDSM.16.M88.4 R52, [R223+0x4080] ;  /* 0x00408000df34783b */ /* 0x000fea0000000200 */
[----:B------:R-:W-:Y:S01]  /*3220*/  HMMA.16816.F32.BF16 R32, R36, R58, R32 ;  /* 0x0000003a2420723c */ /* 0x000fe20000041820 */
[----:B------:R-:W3:Y:S05]  /*3230*/  LDSM.16.M88.4 R36, [R224+0x6080] ;  /* 0x00608000e024783b */ /* 0x000eea0000000200 */
[----:B------:R-:W5:Y:S02]  /*3240*/  LDSM.16.M88.4 R56, [R3+0x13080] ;  /* 0x013080000338783b */ /* 0x000f640000000200 */
[-C--:B----4-:R-:W-:Y:S03]  /*3250*/  HMMA.16816.F32.BF16 R4, R60, R200.reuse, R4 ;  /* 0x000000c83c04723c */ /* 0x090fe60000041804 */
[----:B------:R-:W-:Y:S05]  /*3260*/  LDS R3, [R236+0x20080] ;  /* 0x02008000ec037984 */ /* 0x000fea0000000800 */
[C---:B--2---:R-:W-:Y:S01]  /*3270*/  HMMA.16816.F32.BF16 R8, R204.reuse, R200, R8 ;  /* 0x000000c8cc08723c */ /* 0x044fe20000041808 */
[----:B------:R-:W-:Y:S07]  /*3280*/  LDS R235, [R236+0x20120] ;  /* 0x02012000eceb7984 */ /* 0x000fee0000000800 */
[-C--:B------:R-:W-:Y:S08]  /*3290*/  HMMA.16816.F32.BF16 R12, R204, R202.reuse, R12 ;  /* 0x000000cacc0c723c */ /* 0x080ff0000004180c */
[C---:B------:R-:W-:Y:S08]  /*32a0*/  HMMA.16816.F32.BF16 R16, R60.reuse, R202, R16 ;  /* 0x000000ca3c10723c */ /* 0x040ff00000041810 */
[-C--:B-1----:R-:W-:Y:S08]  /*32b0*/  HMMA.16816.F32.BF16 R20, R60, R40.reuse, R20 ;  /* 0x000000283c14723c */ /* 0x082ff00000041814 */
[C---:B------:R-:W-:Y:S08]  /*32c0*/  HMMA.16816.F32.BF16 R24, R204.reuse, R40, R24 ;  /* 0x00000028cc18723c */ /* 0x040ff00000041818 */
[-C--:B------:R-:W-:Y:S08]  /*32d0*/  HMMA.16816.F32.BF16 R28, R204, R42.reuse, R28 ;  /* 0x0000002acc1c723c */ /* 0x080ff0000004181c */
[----:B------:R-:W-:Y:S01]  /*32e0*/  HMMA.16816.F32.BF16 R32, R60, R42, R32 ;  /* 0x0000002a3c20723c */ /* 0x000fe20000041820 */
[----:B------:R-:W1:Y:S01]  /*32f0*/  LDSM.16.M88.4 R40, [R223+0x6080] ;  /* 0x00608000df28783b */ /* 0x000e620000000200 */
[----:B------:R-:W-:Y:S04]  /*3300*/  DEPBAR.LE SB0, 0x1 ;  /* 0x000080400000791a */ /* 0x000fe80000000000 */
[----:B------:R-:W-:Y:S02]  /*3310*/  BAR.SYNC.DEFER_BLOCKING 0x0 ;  /* 0x0000000000007b1d */ /* 0x000fe40000010000 */
[-C--:B------:R-:W-:Y:S08]  /*3320*/  HMMA.16816.F32.BF16 R4, R48, R64.reuse, R4 ;  /* 0x000000403004723c */ /* 0x080ff00000041804 */
[C---:B------:R-:W-:Y:S08]  /*3330*/  HMMA.16816.F32.BF16 R8, R196.reuse, R64, R8 ;  /* 0x00000040c408723c */ /* 0x040ff00000041808 */
[-C--:B------:R-:W-:Y:S01]  /*3340*/  HMMA.16816.F32.BF16 R12, R196, R66.reuse, R12 ;  /* 0x00000042c40c723c */ /* 0x080fe2000004180c */
[----:B------:R2:W4:Y:S07]  /*3350*/  LDSM.16.M88.4 R60, [R2+0x19080] ;  /* 0x01908000023c783b */ /* 0x00052e0000000200 */
[C---:B------:R-:W-:Y:S01]  /*3360*/  HMMA.16816.F32.BF16 R16, R48.reuse, R66, R16 ;  /* 0x000000423010723c */ /* 0x040fe20000041810 */
[----:B------:R2:W1:Y:S07]  /*3370*/  LDSM.16.M88.4 R64, [R2+0x18080] ;  /* 0x018080000240783b */ /* 0x00046e0000000200 */
[-C--:B---3--:R-:W-:Y:S01]  /*3380*/  HMMA.16816.F32.BF16 R20, R48, R36.reuse, R20 ;  /* 0x000000243014723c */ /* 0x088fe20000041814 */
[----:B------:R2:W3:Y:S05]  /*3390*/  LDSM.16.M88.4 R200, [R208+0x18080] ;  /* 0x01808000d0c8783b */ /* 0x0004ea0000000200 */
[----:B------:R-:W1:Y:S02]  /*33a0*/  LDSM.16.M88.4 R208, [R208+0x19080] ;  /* 0x01908000d0d0783b */ /* 0x000e640000000200 */
[C---:B------:R-:W-:Y:S03]  /*33b0*/  HMMA.16816.F32.BF16 R24, R196.reuse, R36, R24 ;  /* 0x00000024c418723c */ /* 0x040fe60000041818 */
[----:B------:R2:W1:Y:S05]  /*33c0*/  LDSM.16.M88.4 R204, [R222+0x8080] ;  /* 0x00808000decc783b */ /* 0x00046a0000000200 */
[-C--:B------:R-:W-:Y:S01]  /*33d0*/  HMMA.16816.F32.BF16 R28, R196, R38.reuse, R28 ;  /* 0x00000026c41c723c */ /* 0x080fe2000004181c */
[----:B------:R2:W1:Y:S05]  /*33e0*/  LDSM.16.M88.4 R196, [R221+0xa080] ;  /* 0x00a08000ddc4783b */ /* 0x00046a0000000200 */
[----:B------:R2:W1:Y:S02]  /*33f0*/  LDSM.16.M88.4 R212, [R222+0xa080] ;  /* 0x00a08000ded4783b */ /* 0x0004640000000200 */
[----:B------:R-:W-:Y:S03]  /*3400*/  HMMA.16816.F32.BF16 R32, R48, R38, R32 ;  /* 0x000000263020723c */ /* 0x000fe60000041820 */
[----:B------:R2:W2:Y:S05]  /*3410*/  LDSM.16.M88.4 R48, [R221+0x8080] ;  /* 0x00808000dd30783b */ /* 0x0004aa0000000200 */
[-C--:B------:R-:W-:Y:S08]  /*3420*/  HMMA.16816.F32.BF16 R4, R44, R52.reuse, R4 ;  /* 0x000000342c04723c */ /* 0x080ff00000041804 */
[C---:B-----5:R-:W-:Y:S08]  /*3430*/  HMMA.16816.F32.BF16 R8, R56.reuse, R52, R8 ;  /* 0x000000343808723c */ /* 0x060ff00000041808 */
[-C--:B------:R-:W-:Y:S08]  /*3440*/  HMMA.16816.F32.BF16 R12, R56, R54.reuse, R12 ;  /* 0x00000036380c723c */ /* 0x080ff0000004180c */
[C---:B------:R-:W-:Y:S08]  /*3450*/  HMMA.16816.F32.BF16 R16, R44.reuse, R54, R16 ;  /* 0x000000362c10723c */ /* 0x040ff00000041810 */
[-C--:B-1----:R-:W-:Y:S08]  /*3460*/  HMMA.16816.F32.BF16 R20, R44, R40.reuse, R20 ;  /* 0x000000282c14723c */ /* 0x082ff00000041814 */
        /* <DEDUP_REMOVED lines=8> */
[----:B------:R-:W3:Y:S01]  /*34f0*/  LDL.64 R52, [R1+0x30] ;  /* 0x0000300001347983 */ /* 0x000ee20000100a00 */
[----:B------:R-:W-:Y:S01]  /*3500*/  IMAD.U32 R42, RZ, RZ, UR13 ;  /* 0x0000000dff2a7e24 */ /* 0x000fe2000f8e00ff */
[----:B------:R-:W-:Y:S01]  /*3510*/  USHF.R.S32.HI UR4, URZ, 0x1f, UR15 ;  /* 0x0000001f3f047899 */ /* 0x000fe2000801140f */
[----:B------:R-:W-:Y:S01]  /*3520*/  IMAD.U32 R2, RZ, RZ, UR24 ;  /* 0x00000018ff027e24 */ /* 0x000fe2000f8e00ff */
[----:B------:R-:W4:Y:S02]  /*3530*/  LDL R242, [R1+0x18] ;  /* 0x0000180001f27983 */ /* 0x000f240000100800 */
[----:B------:R-:W-:Y:S02]  /*3540*/  UIMAD UR4, UR4, UR6, URZ ;  /* 0x00000006040472a4 */ /* 0x000fe4000f8e023f */
[----:B------:R-:W-:Y:S01]  /*3550*/  @!P3 LEA R2, R2, 0x40, 0x6 ;  /* 0x000000400202b811 */ /* 0x000fe200078e30ff */
[----:B------:R-:W5:Y:S01]  /*3560*/  LDL R243, [R1+0x2c] ;  /* 0x00002c0001f37983 */ /* 0x000f620000100800 */
[----:B------:R-:W-:Y:S02]  /*3570*/  UIMAD UR4, UR15, UR7, UR4 ;  /* 0x000000070f0472a4 */ /* 0x000fe4000f8e0204 */
[----:B------:R-:W-:Y:S01]  /*3580*/  USHF.L.U32 UR6, UR26, 0x6, URZ ;  /* 0x000000061a067899 */ /* 0x000fe2000800063f */
[----:B------:R-:W5:Y:S01]  /*3590*/  LDL R239, [R1+0x3c] ;  /* 0x00003c0001ef7983 */ /* 0x000f620000100800 */
[----:B------:R-:W-:Y:S03]  /*35a0*/  UIADD3 UR4, UR27, UR4, URZ ;  /* 0x000000041b047290 */ /* 0x000fe6000fffe03f */
[----:B------:R-:W5:Y:S01]  /*35b0*/  LDL R244, [R1+0x40] ;  /* 0x0000400001f47983 */ /* 0x000f620000100800 */
[----:B------:R-:W-:Y:S03]  /*35c0*/  USHF.L.U64.HI UR4, UR26, 0x6, UR4 ;  /* 0x000000061a047899 */ /* 0x000fe60008010204 */
[----:B------:R-:W5:Y:S01]  /*35d0*/  LDL.64 R240, [R1] ;  /* 0x0000000001f07983 */ /* 0x000f620000100a00 */
[----:B--2---:R-:W-:Y:S04]  /*35e0*/  IADD3 R37, P2, P1, R38, UR6, R37 ;  /* 0x0000000626257c10 */ /* 0x004fe8000f95e025 */
[----:B----4-:R-:W-:Y:S02]  /*35f0*/  IADD3.X R42, R242, UR4, R42, P2, P1 ;  /* 0x00000004f22a7c10 */ /* 0x010fe400097e242a */
[C---:B---3--:R-:W-:Y:S04]  /*3600*/  @!P3 IADD3 R0, P1, R2.reuse, R52, RZ ;  /* 0x000000340200b210 */ /* 0x048fe80007f3e0ff */
[----:B-----5:R-:W-:Y:S02]  /*3610*/  @!P3 LEA.HI.X.SX32 R2, R2, R243, 0x1, P1 ;  /* 0x000000f30202b211 */ /* 0x020fe400008f0eff */
[C---:B------:R-:W-:Y:S04]  /*3620*/  @!P3 LEA R40, P1, R0.reuse, c[0x0][0x258], 0x2 ;  /* 0x000096000028ba11 */ /* 0x040fe800078210ff */
[----:B------:R-:W-:Y:S02]  /*3630*/  @!P3 LEA.HI.X R41, R0, c[0x0][0x25c], R2, 0x2, P1 ;  /* 0x000097000029ba11 */ /* 0x000fe400008f1402 */
[----:B------:R-:W-:Y:S01]  /*3640*/  IADD3 R0, P1, R38, UR6, RZ ;  /* 0x0000000626007c10 */ /* 0x000fe2000ff3e0ff */
[----:B------:R-:W-:Y:S01]  /*3650*/  UIMAD UR6, UR15, UR10, UR9 ;  /* 0x0000000a0f0672a4 */ /* 0x000fe2000f8e0209 */
[----:B------:R-:W-:Y:S02]  /*3660*/  ISETP.NE.AND P2, PT, R244, RZ, PT ;  /* 0x000000fff400720c */ /* 0x000fe40003f45270 */
[----:B------:R-:W-:Y:S02]  /*3670*/  IADD3.X R2, R242, UR4, RZ, P1, !PT ;  /* 0x00000004f2027c10 */ /* 0x000fe40008ffe4ff */
[C---:B------:R-:W-:Y:S04]  /*3680*/  LEA R38, P1, R0.reuse, c[0x0][0x160], 0x1 ;  /* 0x0000580000267a11 */ /* 0x040fe800078208ff */
[----:B------:R-:W-:Y:S01]  /*3690*/  LEA.HI.X R39, R0, c[0x0][0x164], R2, 0x1, P1 ;  /* 0x0000590000277a11 */ /* 0x000fe200008f0c02 */
[----:B------:R-:W-:Y:S01]  /*36a0*/  IMAD.U32 R0, RZ, RZ, UR17 ;  /* 0x00000011ff007e24 */ /* 0x000fe2000f8e00ff */
[C---:B------:R-:W-:Y:S02]  /*36b0*/  LEA R36, P1, R37.reuse, c[0x0][0x160], 0x1 ;  /* 0x0000580025247a11 */ /* 0x040fe400078208ff */
[----:B------:R-:W-:Y:S01]  /*36c0*/  IADD3 R2, -R246, UR6, RZ ;  /* 0x00000006f6027c10 */ /* 0x000fe2000fffe1ff */
[----:B------:R-:W-:Y:S01]  /*36d0*/  IMAD R0, R0, 0x4000, R239 ;  /* 0x0000400000007824 */ /* 0x000fe200078e02ef */
[----:B------:R-:W-:Y:S02]  /*36e0*/  LEA.HI.X R37, R37, c[0x0][0x164], R42, 0x1, P1 ;  /* 0x0000590025257a11 */ /* 0x000fe400008f0c2a */
        /* <DEDUP_REMOVED lines=13> */
[----:B------:R-:W-:Y:S04]  /*37c0*/  IMAD.U32 R2, RZ, RZ, UR17 ;  /* 0x00000011ff027e24 */ /* 0x000fe8000f8e00ff */
[----:B------:R-:W-:Y:S04]  /*37d0*/  @!P3 IMAD R2, R2, 0x40, R240 ;  /* 0x000000400202b824 */ /* 0x000fe800078e02f0 */
[----:B------:R-:W-:Y:S04]  /*37e0*/  @!P3 IMAD.SHL.U32 R2, R2, 0x4, RZ ;  /* 0x000000040202b824 */ /* 0x000fe800078e00ff */
[----:B------:R1:W-:Y:S04]  /*37f0*/  LDGSTS.E.BYPASS.LTC128B.128 [R0+0x3000], [R36.64+0x80], !P1 ;  /* 0x0300008024007fae */ /* 0x0003e8000c901d56 */
[----:B------:R1:W-:Y:S02]  /*3800*/  @!P3 LDGSTS.E.BYPASS.LTC128B.128 [R2+0x20080], [R40.64] ;  /* 0x200800002802bfae */ /* 0x0003e4000b901d56 */
.L_x_1847:
[-C--:B-1234-:R-:W-:Y:S01]  /*3810*/  HMMA.16816.F32.BF16 R36, R64, R48.reuse, RZ ;  /* 0x000000304024723c */ /* 0x09efe200000418ff */
[----:B------:R-:W2:Y:S01]  /*3820*/  LDL R239, [R1+0x28] ;  /* 0x0000280001ef7983 */ /* 0x000ea20000100800 */
[----:B------:R-:W-:Y:S02]  /*3830*/  USHF.L.U32 UR4, UR5, 0xd, URZ ;  /* 0x0000000d05047899 */ /* 0x000fe4000800063f */
[----:B------:R-:W-:Y:S01]  /*3840*/  ULEA UR7, UR24, 0x1, 0x6 ;  /* 0x0000000118077891 */ /* 0x000fe2000f8e303f */
[----:B------:R-:W0:Y:S01]  /*3850*/  LDGDEPBAR ;  /* 0x00000000000079af */ /* 0x000e220000000000 */
[----:B------:R-:W-:Y:S02]  /*3860*/  UIADD3 UR6, UR4, 0x10, URZ ;  /* 0x0000001004067890 */ /* 0x000fe4000fffe03f */
[C---:B------:R-:W-:Y:S01]  /*3870*/  HMMA.16816.F32.BF16 R40, R60.reuse, R48, RZ ;  /* 0x000000303c28723c */ /* 0x040fe200000418ff */
[----:B------:R-:W-:Y:S01]  /*3880*/  IMAD.U32 R2, RZ, RZ, UR4 ;  /* 0x00000004ff027e24 */ /* 0x000fe2000f8e00ff */
[----:B------:R-:W-:Y:S02]  /*3890*/  UIADD3 UR25, UR24, 0x2, URZ ;  /* 0x0000000218197890 */ /* 0x000fe4000fffe03f */
[----:B------:R-:W-:Y:S02]  /*38a0*/  IADD3 R0, R220, UR4, RZ ;  /* 0x00000004dc007c10 */ /* 0x000fe4000fffe0ff */
[----:B------:R-:W-:Y:S02]  /*38b0*/  UISETP.GE.AND UP0, UPT, UR25, UR18, UPT ;  /* 0x000000121900728c */ /* 0x000fe4000bf06270 */
[-C--:B------:R-:W-:Y:S01]  /*38c0*/  HMMA.16816.F32.BF16 R44, R60, R50.reuse, RZ ;  /* 0x000000323c2c723c */ /* 0x080fe200000418ff */
[----:B------:R-:W-:Y:S07]  /*38d0*/  IMAD.SHL.U32 R0, R0, 0x2, RZ ;  /* 0x0000000200007824 */ /* 0x000fee00078e00ff */
        /* <DEDUP_REMOVED lines=17> */
[-C--:B-1----:R-:W-:Y:S08]  /*39f0*/  HMMA.16816.F32.BF16 R36, R196, R204.reuse, R36 ;  /* 0x000000ccc424723c */ /* 0x082ff00000041824 */
        /* <DEDUP_REMOVED lines=21> */
[----:B------:R3:W4:Y:S08]  /*3b50*/  LDSM.16.M88.4 R200, [R0+0x1b080] ;  /* 0x01b0800000c8783b */ /* 0x0007300000000200 */
[----:B------:R-:W5:Y:S03]  /*3b60*/  LDSM.16.M88.4 R208, [R221+0xe080] ;  /* 0x00e08000ddd0783b */ /* 0x000f660000000200 */
[----:B---3--:R-:W-:Y:S01]  /*3b70*/  IMAD.U32 R0, RZ, RZ, UR6 ;  /* 0x00000006ff007e24 */ /* 0x008fe2000f8e00ff */
[----:B------:R-:W-:Y:S01]  /*3b80*/  @P0 IADD3 R0, R2, -0x10, RZ ;  /* 0xfffffff002000810 */ /* 0x000fe20007ffe0ff */
[----:B------:R-:W-:Y:S04]  /*3b90*/  USHF.L.U32 UR6, UR21, 0x7, URZ ;  /* 0x0000000715067899 */ /* 0x000fe8000800063f */
[----:B------:R-:W-:Y:S01]  /*3ba0*/  IMAD.IADD R0, R220, 0x1, R0 ;  /* 0x00000001dc007824 */ /* 0x000fe200078e0200 */
[----:B------:R-:W-:Y:S01]  /*3bb0*/  UIADD3 UR6, UR7, UR8, -UR6 ;  /* 0x0000000807067290 */ /* 0x000fe2000fffe806 */
[-C--:B-1----:R-:W-:Y:S05]  /*3bc0*/  HMMA.16816.F32.BF16 R36, R196, R204.reuse, R36 ;  /* 0x000000ccc424723c */ /* 0x082fea0000041824 */
[----:B------:R-:W-:Y:S03]  /*3bd0*/  IMAD.SHL.U32 R0, R0, 0x2, RZ ;  /* 0x0000000200007824 */ /* 0x000fe600078e00ff */
[C---:B----4-:R-:W-:Y:S08]  /*3be0*/  HMMA.16816.F32.BF16 R40, R200.reuse, R204, R40 ;  /* 0x000000ccc828723c */ /* 0x050ff00000041828 */
[-C--:B------:R-:W-:Y:S08]  /*3bf0*/  HMMA.16816.F32.BF16 R44, R200, R206.reuse, R44 ;  /* 0x000000cec82c723c */ /* 0x080ff0000004182c */
[C---:B------:R-:W-:Y:S01]  /*3c00*/  HMMA.16816.F32.BF16 R48, R196.reuse, R206, R48 ;  /* 0x000000cec430723c */ /* 0x040fe20000041830 */
[----:B------:R-:W-:Y:S07]  /*3c10*/  LDSM.16.M88.4 R204, [R222+0xc080] ;  /* 0x00c08000decc783b */ /* 0x000fee0000000200 */
[-C--:B-----5:R-:W-:Y:S08]  /*3c20*/  HMMA.16816.F32.BF16 R52, R196, R208.reuse, R52 ;  /* 0x000000d0c434723c */ /* 0x0a0ff00000041834 */
[C---:B------:R-:W-:Y:S08]  /*3c30*/  HMMA.16816.F32.BF16 R56, R200.reuse, R208, R56 ;  /* 0x000000d0c838723c */ /* 0x040ff00000041838 */
[-C--:B------:R-:W-:Y:S01]  /*3c40*/  HMMA.16816.F32.BF16 R60, R200, R210.reuse, R60 ;  /* 0x000000d2c83c723c */ /* 0x080fe2000004183c */
[----:B------:R-:W1:Y:S07]  /*3c50*/  LDSM.16.M88.4 R200, [R0+0x1a080] ;  /* 0x01a0800000c8783b */ /* 0x000e6e0000000200 */
[----:B------:R-:W-:Y:S01]  /*3c60*/  HMMA.16816.F32.BF16 R64, R196, R210, R64 ;  /* 0x000000d2c440723c */ /* 0x000fe20000041840 */
[----:B------:R3:W4:Y:S08]  /*3c70*/  LDSM.16.M88.4 R196, [R0+0x1b080] ;  /* 0x01b0800000c4783b */ /* 0x0007300000000200 */
[----:B------:R-:W5:Y:S03]  /*3c80*/  LDSM.16.M88.4 R208, [R222+0xe080] ;  /* 0x00e08000ded0783b */ /* 0x000f660000000200 */
[----:B---3--:R-:W-:Y:S05]  /*3c90*/  IMAD.U32 R0, RZ, RZ, UR6 ;  /* 0x00000006ff007e24 */ /* 0x008fea000f8e00ff */
[----:B------:R-:W-:Y:S01]  /*3ca0*/  IADD3 R0, R252, -c[0x0][0x168], R0 ;  /* 0x80005a00fc007a10 */ /* 0x000fe20007ffe000 */
[-C--:B-1----:R-:W-:Y:S05]  /*3cb0*/  HMMA.16816.F32.BF16 R36, R200, R204.reuse, R36 ;  /* 0x000000ccc824723c */ /* 0x082fea0000041824 */
[----:B--2---:R-:W-:Y:S03]  /*3cc0*/  IMAD.IADD R212, R0, 0x1, -R239 ;  /* 0x0000000100d47824 */ /* 0x004fe600078e0aef */
[C---:B----4-:R-:W-:Y:S04]  /*3cd0*/  HMMA.16816.F32.BF16 R40, R196.reuse, R204, R40 ;  /* 0x000000ccc428723c */ /* 0x050fe80000041828 */
[----:B------:R-:W-:Y:S04]  /*3ce0*/  IMNMX R0, R245, R212, PT ;  /* 0x000000d4f5007217 */ /* 0x000fe80003800200 */
[-C--:B------:R-:W-:Y:S03]  /*3cf0*/  HMMA.16816.F32.BF16 R44, R196, R206.reuse, R44 ;  /* 0x000000cec42c723c */ /* 0x080fe6000004182c */
[----:B------:R-:W-:Y:S04]  /*3d00*/  ISETP.GT.AND P1, PT, R0, RZ, PT ;  /* 0x000000ff0000720c */ /* 0x000fe80003f24270 */
[----:B------:R-:W-:Y:S01]  /*3d10*/  FSEL R4, R4, -INF , P1 ;  /* 0xff80000004047808 */ /* 0x000fe20000800000 */
[C---:B------:R-:W-:Y:S01]  /*3d20*/  HMMA.16816.F32.BF16 R48, R200.reuse, R206, R48 ;  /* 0x000000cec830723c */ /* 0x040fe20000041830 */
[----:B------:R-:W-:Y:S03]  /*3d30*/  LDSM.16.M88.4 R204, [R218+0x1b080] ;  /* 0x01b08000dacc783b */ /* 0x000fe60000000200 */
[----:B------:R-:W-:Y:S01]  /*3d40*/  ISETP.GT.AND P1, PT, R0, 0x1, PT ;  /* 0x000000010000780c */ /* 0x000fe20003f24270 */
[--C-:B------:R-:W-:Y:S03]  /*3d50*/  FFMA.FTZ R4, R4, c[0x0][0x29c], -R3.reuse ;  /* 0x0000a70004047a23 */ /* 0x100fe60000010803 */
[-C--:B-----5:R-:W-:Y:S01]  /*3d60*/  HMMA.16816.F32.BF16 R52, R200, R208.reuse, R52 ;  /* 0x000000d0c834723c */ /* 0x0a0fe20000041834 */
[----:B------:R-:W-:Y:S03]  /*3d70*/  MUFU.EX2 R242, R4 ;  /* 0x0000000400f27308 */ /* 0x000fe60000000800 */
[----:B------:R-:W-:Y:S02]  /*3d80*/  FSEL R5, R5, -INF , P1 ;  /* 0xff80000005057808 */ /* 0x000fe40000800000 */
[----:B------:R-:W-:Y:S02]  /*3d90*/  ISETP.GT.AND P1, PT, R0, 0x20, PT ;  /* 0x000000200000780c */ /* 0x000fe40003f24270 */
[C---:B------:R-:W-:Y:S04]  /*3da0*/  HMMA.16816.F32.BF16 R56, R196.reuse, R208, R56 ;  /* 0x000000d0c438723c */ /* 0x040fe80000041838 */
[----:B------:R-:W-:Y:S01]  /*3db0*/  FSEL R2, R16, -INF , P1 ;  /* 0xff80000010027808 */ /* 0x000fe20000800000 */
[--C-:B------:R-:W-:Y:S01]  /*3dc0*/  FFMA.FTZ R5, R5, c[0x0][0x29c], -R3.reuse ;  /* 0x0000a70005057a23 */ /* 0x100fe20000010803 */
[----:B------:R-:W-:Y:S02]  /*3dd0*/  ISETP.GT.AND P1, PT, R0, 0x21, PT ;  /* 0x000000210000780c */ /* 0x000fe40003f24270 */
[-C--:B------:R-:W-:Y:S01]  /*3de0*/  HMMA.16816.F32.BF16 R60, R196, R210.reuse, R60 ;  /* 0x000000d2c43c723c */ /* 0x080fe2000004183c */
[----:B------:R-:W-:Y:S01]  /*3df0*/  LDSM.16.M88.4 R196, [R218+0x1a080] ;  /* 0x01a08000dac4783b */ /* 0x000fe20000000200 */
[----:B------:R-:W-:Y:S02]  /*3e00*/  MUFU.EX2 R240, R5 ;  /* 0x0000000500f07308 */ /* 0x000fe40000000800 */
[--C-:B------:R-:W-:Y:S01]  /*3e10*/  FFMA.FTZ R2, R2, c[0x0][0x29c], -R3.reuse ;  /* 0x0000a70002027a23 */ /* 0x100fe20000010803 */
[----:B------:R-:W-:Y:S02]  /*3e20*/  FSEL R17, R17, -INF , P1 ;  /* 0xff80000011117808 */ /* 0x000fe40000800000 */
[----:B------:R-:W-:Y:S01]  /*3e30*/  ISETP.GT.AND P1, PT, R0, 0x40, PT ;  /* 0x000000400000780c */ /* 0x000fe20003f24270 */
[----:B------:R-:W-:Y:S01]  /*3e40*/  HMMA.16816.F32.BF16 R64, R200, R210, R64 ;  /* 0x000000d2c840723c */ /* 0x000fe20000041840 */
[----:B------:R-:W1:Y:S03]  /*3e50*/  LDSM.16.M88.4 R200, [R224+0xc080] ;  /* 0x00c08000e0c8783b */ /* 0x000e660000000200 */
[----:B------:R2:W-:Y:S01]  /*3e60*/  MUFU.EX2 R244, R2 ;  /* 0x0000000200f47308 */ /* 0x0005e20000000800 */
[--C-:B------:R-:W-:Y:S04]  /*3e70*/  FFMA.FTZ R17, R17, c[0x0][0x29c], -R3.reuse ;  /* 0x0000a70011117a23 */ /* 0x100fe80000010803 */
[----:B------:R-:W3:Y:S05]  /*3e80*/  LDSM.16.M88.4 R208, [R224+0xe080] ;  /* 0x00e08000e0d0783b */ /* 0x000eea0000000200 */
[----:B------:R-:W-:Y:S01]  /*3e90*/  MUFU.EX2 R243, R17 ;  /* 0x0000001100f37308 */ /* 0x000fe20000000800 */
[----:B--2---:R-:W-:Y:S02]  /*3ea0*/  FSEL R2, R20, -INF , P1 ;  /* 0xff80000014027808 */ /* 0x004fe40000800000 */
[----:B------:R-:W-:Y:S03]  /*3eb0*/  ISETP.GT.AND P1, PT, R0, 0x41, PT ;  /* 0x000000410000780c */ /* 0x000fe60003f24270 */
[--C-:B------:R-:W-:Y:S01]  /*3ec0*/  FFMA.FTZ R2, R2, c[0x0][0x29c], -R3.reuse ;  /* 0x0000a70002027a23 */ /* 0x100fe20000010803 */
[----:B------:R-:W-:Y:S02]  /*3ed0*/  FSEL R21, R21, -INF , P1 ;  /* 0xff80000015157808 */ /* 0x000fe40000800000 */
[----:B------:R-:W-:Y:S01]  /*3ee0*/  ISETP.GT.AND P1, PT, R0, 0x60, PT ;  /* 0x000000600000780c */ /* 0x000fe20003f24270 */
[----:B------:R2:W-:Y:S02]  /*3ef0*/  MUFU.EX2 R241, R2 ;  /* 0x0000000200f17308 */ /* 0x0005e40000000800 */
[--C-:B------:R-:W-:Y:S01]  /*3f00*/  FFMA.FTZ R21, R21, c[0x0][0x29c], -R3.reuse ;  /* 0x0000a70015157a23 */ /* 0x100fe20000010803 */
[-C--:B-1----:R-:W-:Y:S07]  /*3f10*/  HMMA.16816.F32.BF16 R36, R196, R200.reuse, R36 ;  /* 0x000000c8c424723c */ /* 0x082fee0000041824 */
[----:B------:R-:W-:Y:S01]  /*3f20*/  MUFU.EX2 R239, R21 ;  /* 0x0000001500ef7308 */ /* 0x000fe20000000800 */
[C---:B------:R-:W-:Y:S08]  /*3f30*/  HMMA.16816.F32.BF16 R40, R204.reuse, R200, R40 ;  /* 0x000000c8cc28723c */ /* 0x040ff00000041828 */
[-C--:B------:R-:W-:Y:S04]  /*3f40*/  HMMA.16816.F32.BF16 R44, R204, R202.reuse, R44 ;  /* 0x000000cacc2c723c */ /* 0x080fe8000004182c */
[----:B--2---:R-:W-:Y:S02]  /*3f50*/  FSEL R2, R32, -INF , P1 ;  /* 0xff80000020027808 */ /* 0x004fe40000800000 */
[----:B------:R-:W-:Y:S02]  /*3f60*/  ISETP.GT.AND P1, PT, R0, 0x61, PT ;  /* 0x000000610000780c */ /* 0x000fe40003f24270 */
[C---:B------:R-:W-:Y:S04]  /*3f70*/  HMMA.16816.F32.BF16 R48, R196.reuse, R202, R48 ;  /* 0x000000cac430723c */ /* 0x040fe80000041830 */
[--C-:B------:R-:W-:Y:S01]  /*3f80*/  FFMA.FTZ R2, R2, c[0x0][0x29c], -R3.reuse ;  /* 0x0000a70002027a23 */ /* 0x100fe20000010803 */
[----:B------:R-:W-:Y:S02]  /*3f90*/  IADD3 R0, R212, 0x8, RZ ;  /* 0x00000008d4007810 */ /* 0x000fe40007ffe0ff */
[----:B------:R-:W-:Y:S01]  /*3fa0*/  FSEL R33, R33, -INF , P1 ;  /* 0xff80000021217808 */ /* 0x000fe20000800000 */
[-C--:B---3--:R-:W-:Y:S01]  /*3fb0*/  HMMA.16816.F32.BF16 R52, R196, R208.reuse, R52 ;  /* 0x000000d0c434723c */ /* 0x088fe20000041834 */
[----:B------:R1:W-:Y:S03]  /*3fc0*/  MUFU.EX2 R218, R2 ;  /* 0x0000000200da7308 */ /* 0x0003e60000000800 */
[----:B------:R-:W-:Y:S01]  /*3fd0*/  IMNMX R0, R245, R0, PT ;  /* 0x00000000f5007217 */ /* 0x000fe20003800200 */
[----:B------:R-:W-:Y:S03]  /*3fe0*/  FFMA.FTZ R3, R33, c[0x0][0x29c], -R3 ;  /* 0x0000a70021037a23 */ /* 0x000fe60000010803 */
[C---:B------:R-:W-:Y:S03]  /*3ff0*/  HMMA.16816.F32.BF16 R56, R204.reuse, R208, R56 ;  /* 0x000000d0cc38723c */ /* 0x040fe60000041838 */
[----:B------:R2:W-:Y:S01]  /*4000*/  MUFU.EX2 R215, R3 ;  /* 0x0000000300d77308 */ /* 0x0005e20000000800 */
[----:B------:R-:W-:Y:S04]  /*4010*/  ISETP.GT.AND P1, PT, R0, RZ, PT ;  /* 0x000000ff0000720c */ /* 0x000fe80003f24270 */
[-C--:B------:R-:W-:Y:S04]  /*4020*/  HMMA.16816.F32.BF16 R60, R204, R210.reuse, R60 ;  /* 0x000000d2cc3c723c */ /* 0x080fe8000004183c */
[----:B------:R-:W-:Y:S02]  /*4030*/  FSEL R6, R6, -INF , P1 ;  /* 0xff80000006067808 */ /* 0x000fe40000800000 */
[----:B------:R-:W-:Y:S02]  /*4040*/  ISETP.GT.AND P1, PT, R0, 0x1, PT ;  /* 0x000000010000780c */ /* 0x000fe40003f24270 */
[----:B------:R-:W-:Y:S01]  /*4050*/  HMMA.16816.F32.BF16 R64, R196, R210, R64 ;  /* 0x000000d2c440723c */ /* 0x000fe20000041840 */
[----:B------:R-:W-:Y:S03]  /*4060*/  LDSM.16.M88.4 R196, [R219+0x1b080] ;  /* 0x01b08000dbc4783b */ /* 0x000fe60000000200 */
[----:B-1----:R-:W-:Y:S01]  /*4070*/  FSEL R2, R7, -INF , P1 ;  /* 0xff80000007027808 */ /* 0x002fe20000800000 */
[--C-:B------:R-:W-:Y:S01]  /*4080*/  FFMA.FTZ R6, R6, c[0x0][0x29c], -R233.reuse ;  /* 0x0000a70006067a23 */ /* 0x100fe200000108e9 */
[----:B------:R-:W-:Y:S02]  /*4090*/  ISETP.GT.AND P1, PT, R0, 0x20, PT ;  /* 0x000000200000780c */ /* 0x000fe40003f24270 */
[----:B------:R-:W-:Y:S01]  /*40a0*/  SEL R210, R232, 0xffffffe0, !P0 ;  /* 0xffffffe0e8d27807 */ /* 0x000fe20004000000 */
[--C-:B------:R-:W-:Y:S01]  /*40b0*/  FFMA.FTZ R2, R2, c[0x0][0x29c], -R233.reuse ;  /* 0x0000a70002027a23 */ /* 0x100fe200000108e9 */
[----:B------:R1:W-:Y:S02]  /*40c0*/  MUFU.EX2 R214, R6 ;  /* 0x0000000600d67308 */ /* 0x0003e40000000800 */
[C---:B--2---:R-:W-:Y:S02]  /*40d0*/  IADD3 R3, R212.reuse, 0x20, RZ ;  /* 0x00000020d4037810 */ /* 0x044fe40007ffe0ff */
[----:B------:R-:W-:Y:S06]  /*40e0*/  IADD3 R212, R212, 0x28, RZ ;  /* 0x00000028d4d47810 */ /* 0x000fec0007ffe0ff */
[----:B------:R2:W-:Y:S01]  /*40f0*/  MUFU.EX2 R213, R2 ;  /* 0x0000000200d57308 */ /* 0x0005e20000000800 */
[----:B-1----:R-:W-:Y:S01]  /*4100*/  LDSM.16.M88.4 R4, [R219+0x1a080] ;  /* 0x01a08000db04783b */ /* 0x002fe20000000200 */
[----:B--2---:R-:W-:Y:S02]  /*4110*/  FSEL R2, R18, -INF , P1 ;  /* 0xff80000012027808 */ /* 0x004fe40000800000 */
[----:B------:R-:W-:Y:S03]  /*4120*/  ISETP.GT.AND P1, PT, R0, 0x21, PT ;  /* 0x000000210000780c */ /* 0x000fe60003f24270 */
[--C-:B------:R-:W-:Y:S01]  /*4130*/  FFMA.FTZ R2, R2, c[0x0][0x29c], -R233.reuse ;  /* 0x0000a70002027a23 */ /* 0x100fe200000108e9 */
[----:B------:R-:W-:Y:S02]  /*4140*/  FSEL R19, R19, -INF , P1 ;  /* 0xff80000013137808 */ /* 0x000fe40000800000 */
[----:B------:R-:W-:Y:S01]  /*4150*/  ISETP.GT.AND P1, PT, R0, 0x40, PT ;  /* 0x000000400000780c */ /* 0x000fe20003f24270 */
[----:B------:R1:W-:Y:S02]  /*4160*/  MUFU.EX2 R208, R2 ;  /* 0x0000000200d07308 */ /* 0x0003e40000000800 */
[--C-:B------:R-:W-:Y:S01]  /*4170*/  FFMA.FTZ R19, R19, c[0x0][0x29c], -R233.reuse ;  /* 0x0000a70013137a23 */ /* 0x100fe200000108e9 */
[----:B------:R-:W-:Y:S02]  /*4180*/  FSEL R22, R22, -INF , P1 ;  /* 0xff80000016167808 */ /* 0x000fe40000800000 */
[----:B------:R-:W-:Y:S03]  /*4190*/  ISETP.GT.AND P1, PT, R0, 0x41, PT ;  /* 0x000000410000780c */ /* 0x000fe60003f24270 */
[--C-:B------:R-:W-:Y:S02]  /*41a0*/  FFMA.FTZ R20, R22, c[0x0][0x29c], -R233.reuse ;  /* 0x0000a70016147a23 */ /* 0x100fe400000108e9 */
[----:B------:R2:W-:Y:S10]  /*41b0*/  MUFU.EX2 R203, R19 ;  /* 0x0000001300cb7308 */ /* 0x0005f40000000800 */
[----:B------:R-:W-:Y:S01]  /*41c0*/  MUFU.EX2 R20, R20 ;  /* 0x0000001400147308 */ /* 0x000fe20000000800 */
[----:B-1----:R-:W-:Y:S02]  /*41d0*/  FSEL R2, R23, -INF , P1 ;  /* 0xff80000017027808 */ /* 0x002fe40000800000 */
[----:B------:R-:W-:Y:S03]  /*41e0*/  ISETP.GT.AND P1, PT, R0, 0x60, PT ;  /* 0x000000600000780c */ /* 0x000fe60003f24270 */
[--C-:B------:R-:W-:Y:S01]  /*41f0*/  FFMA.FTZ R2, R2, c[0x0][0x29c], -R233.reuse ;  /* 0x0000a70002027a23 */ /* 0x100fe200000108e9 */
[----:B------:R-:W-:Y:S02]  /*4200*/  FSEL R34, R34, -INF , P1 ;  /* 0xff80000022227808 */ /* 0x000fe40000800000 */
[----:B------:R-:W-:Y:S01]  /*4210*/  ISETP.GT.AND P1, PT, R0, 0x61, PT ;  /* 0x000000610000780c */ /* 0x000fe20003f24270 */
[----:B------:R1:W3:Y:S01]  /*4220*/  MUFU.EX2 R21, R2 ;  /* 0x0000000200157308 */ /* 0x0002e20000000800 */
[----:B--2---:R-:W2:Y:S01]  /*4230*/  LDSM.16.M88.4 R16, [R223+0xc080] ;  /* 0x00c08000df10783b */ /* 0x004ea20000000200 */
[----:B------:R-:W-:Y:S02]  /*4240*/  IMNMX R0, R245, R3, PT ;  /* 0x00000003f5007217 */ /* 0x000fe40003800200 */
[----:B------:R-:W-:Y:S02]  /*4250*/  FSEL R35, R35, -INF , P1 ;  /* 0xff80000023237808 */ /* 0x000fe40000800000 */
[----:B------:R-:W-:Y:S04]  /*4260*/  ISETP.GT.AND P1, PT, R0, RZ, PT ;  /* 0x000000ff0000720c */ /* 0x000fe80003f24270 */
[----:B------:R-:W-:Y:S02]  /*4270*/  FSEL R3, R8, -INF , P1 ;  /* 0xff80000008037808 */ /* 0x000fe40000800000 */
[----:B------:R-:W-:Y:S03]  /*4280*/  ISETP.GT.AND P1, PT, R0, 0x1, PT ;  /* 0x000000010000780c */ /* 0x000fe60003f24270 */
[--C-:B------:R-:W-:Y:S01]  /*4290*/  FFMA.FTZ R3, R3, c[0x0][0x29c], -R234.reuse ;  /* 0x0000a70003037a23 */ /* 0x100fe200000108ea */
[----:B------:R-:W-:Y:S03]  /*42a0*/  FSEL R201, R9, -INF , P1 ;  /* 0xff80000009c97808 */ /* 0x000fe60000800000 */
[----:B------:R4:W-:Y:S02]  /*42b0*/  MUFU.EX2 R202, R3 ;  /* 0x0000000300ca7308 */ /* 0x0009e40000000800 */
[--C-:B------:R-:W-:Y:S02]  /*42c0*/  FFMA.FTZ R201, R201, c[0x0][0x29c], -R234.reuse ;  /* 0x0000a700c9c97a23 */ /* 0x100fe400000108ea */
[--C-:B-1----:R-:W-:Y:S02]  /*42d0*/  FFMA.FTZ R2, R34, c[0x0][0x29c], -R233.reuse ;  /* 0x0000a70022027a23 */ /* 0x102fe400000108e9 */
[----:B------:R-:W-:Y:S04]  /*42e0*/  FFMA.FTZ R233, R35, c[0x0][0x29c], -R233 ;  /* 0x0000a70023e97a23 */ /* 0x000fe800000108e9 */
[----:B------:R1:W-:Y:S10]  /*42f0*/  MUFU.EX2 R22, R2 ;  /* 0x0000000200167308 */ /* 0x0003f40000000800 */
[----:B------:R-:W5:Y:S01]  /*4300*/  MUFU.EX2 R201, R201 ;  /* 0x000000c900c97308 */ /* 0x000f620000000800 */
[-C--:B--2---:R-:W-:Y:S01]  /*4310*/  HMMA.16816.F32.BF16 R36, R4, R16.reuse, R36 ;  /* 0x000000100424723c */ /* 0x084fe20000041824 */
[----:B----4-:R-:W2:Y:S07]  /*4320*/  LDS R3, [R236+0x20280] ;  /* 0x02028000ec037984 */ /* 0x010eae0000000800 */
[C---:B------:R-:W-:Y:S01]  /*4330*/  HMMA.16816.F32.BF16 R40, R196.reuse, R16, R40 ;  /* 0x00000010c428723c */ /* 0x040fe20000041828 */
[----:B------:R-:W4:Y:S03]  /*4340*/  MUFU.EX2 R233, R233 ;  /* 0x000000e900e97308 */ /* 0x000f260000000800 */
[----:B-1----:R-:W-:Y:S03]  /*4350*/  IMNMX R2, R245, R212, PT ;  /* 0x000000d4f5027217 */ /* 0x002fe60003800200 */
[----:B---3--:R-:W-:Y:S01]  /*4360*/  F2FP.BF16.PACK_AB R16, R21, R20 ;  /* 0x000000141510723e */ /* 0x008fe200000010ff */
[-C--:B------:R-:W-:Y:S03]  /*4370*/  HMMA.16816.F32.BF16 R44, R196, R18.reuse, R44 ;  /* 0x00000012c42c723c */ /* 0x080fe6000004182c */
[----:B------:R-:W-:Y:S04]  /*4380*/  ISETP.GT.AND P1, PT, R2, RZ, PT ;  /* 0x000000ff0200720c */ /* 0x000fe80003f24270 */
[----:B------:R-:W-:Y:S01]  /*4390*/  FSEL R34, R10, -INF , P1 ;  /* 0xff8000000a227808 */ /* 0x000fe20000800000 */
[C---:B------:R-:W-:Y:S04]  /*43a0*/  HMMA.16816.F32.BF16 R48, R4.reuse, R18, R48 ;  /* 0x000000120430723c */ /* 0x040fe80000041830 */
[----:B------:R-:W-:Y:S01]  /*43b0*/  ISETP.GT.AND P1, PT, R2, 0x1, PT ;  /* 0x000000010200780c */ /* 0x000fe20003f24270 */
[--C-:B------:R-:W-:Y:S02]  /*43c0*/  FFMA.FTZ R34, R34, c[0x0][0x29c], -R235.reuse ;  /* 0x0000a70022227a23 */ /* 0x100fe400000108eb */
[----:B------:R-:W-:Y:S02]  /*43d0*/  F2FP.BF16.PACK_AB R19, R203, R208 ;  /* 0x000000d0cb13723e */ /* 0x000fe400000010ff */
[----:B------:R-:W-:Y:S02]  /*43e0*/  FSEL R33, R11, -INF , P1 ;  /* 0xff8000000b217808 */ /* 0x000fe40000800000 */
[----:B------:R-:W1:Y:S01]  /*43f0*/  LDSM.16.M88.4 R8, [R223+0xe080] ;  /* 0x00e08000df08783b */ /* 0x000e620000000200 */
[----:B------:R-:W-:Y:S01]  /*4400*/  ISETP.GT.AND P1, PT, R0, 0x20, PT ;  /* 0x000000200000780c */ /* 0x000fe20003f24270 */
[----:B------:R-:W-:Y:S01]  /*4410*/  MUFU.EX2 R34, R34 ;  /* 0x0000002200227308 */ /* 0x000fe20000000800 */
[----:B------:R-:W-:Y:S02]  /*4420*/  FFMA.FTZ R33, R33, c[0x0][0x29c], -R235 ;  /* 0x0000a70021217a23 */ /* 0x000fe400000108eb */
[----:B------:R-:W-:Y:S02]  /*4430*/  FSEL R12, R12, -INF , P1 ;  /* 0xff8000000c0c7808 */ /* 0x000fe40000800000 */
[----:B------:R-:W-:Y:S01]  /*4440*/  ISETP.GT.AND P1, PT, R0, 0x21, PT ;  /* 0x000000210000780c */ /* 0x000fe20003f24270 */
[--C-:B--2---:R-:W-:Y:S02]  /*4450*/  FADD.FTZ R37, R37, -R3.reuse ;  /* 0x8000000325257221 */ /* 0x104fe40000010000 */
[--C-:B------:R-:W-:Y:S01]  /*4460*/  FADD.FTZ R36, R36, -R3.reuse ;  /* 0x8000000324247221 */ /* 0x100fe20000010000 */
[----:B------:R-:W-:Y:S01]  /*4470*/  FSEL R13, R13, -INF , P1 ;  /* 0xff8000000d0d7808 */ /* 0x000fe20000800000 */
[----:B------:R-:W-:Y:S01]  /*4480*/  MUFU.EX2 R33, R33 ;  /* 0x0000002100217308 */ /* 0x000fe20000000800 */
[----:B------:R-:W-:Y:S01]  /*4490*/  ISETP.GT.AND P1, PT, R2, 0x20, PT ;  /* 0x000000200200780c */ /* 0x000fe20003f24270 */
[--C-:B------:R-:W-:Y:S02]  /*44a0*/  FADD.FTZ R49, R49, -R3.reuse ;  /* 0x8000000331317221 */ /* 0x100fe40000010000 */
[----:B------:R-:W-:Y:S01]  /*44b0*/  FMUL.FTZ R36, R242, R36 ;  /* 0x00000024f2247220 */ /* 0x000fe20000410000 */
[----:B------:R-:W-:Y:S01]  /*44c0*/  FSEL R14, R14, -INF , P1 ;  /* 0xff8000000e0e7808 */ /* 0x000fe20000800000 */
[----:B------:R-:W-:Y:S01]  /*44d0*/  FADD.FTZ R48, R48, -R3 ;  /* 0x8000000330307221 */ /* 0x000fe20000010000 */
[----:B------:R-:W-:Y:S01]  /*44e0*/  ISETP.GT.AND P1, PT, R2, 0x21, PT ;  /* 0x000000210200780c */ /* 0x000fe20003f24270 */
[--C-:B------:R-:W-:Y:S02]  /*44f0*/  FFMA.FTZ R200, R12, c[0x0][0x29c], -R234.reuse ;  /* 0x0000a7000cc87a23 */ /* 0x100fe400000108ea */
[----:B------:R-:W-:Y:S01]  /*4500*/  FMUL.FTZ R48, R244, R48 ;  /* 0x00000030f4307220 */ /* 0x000fe20000410000 */
[----:B------:R-:W-:Y:S01]  /*4510*/  FSEL R15, R15, -INF , P1 ;  /* 0xff8000000f0f7808 */ /* 0x000fe20000800000 */
[--C-:B------:R-:W-:Y:S01]  /*4520*/  FFMA.FTZ R13, R13, c[0x0][0x29c], -R234.reuse ;  /* 0x0000a7000d0d7a23 */ /* 0x100fe200000108ea */
[----:B------:R-:W-:Y:S01]  /*4530*/  ISETP.GT.AND P1, PT, R0, 0x40, PT ;  /* 0x000000400000780c */ /* 0x000fe20003f24270 */
[----:B------:R-:W-:Y:S03]  /*4540*/  MUFU.EX2 R200, R200 ;  /* 0x000000c800c87308 */ /* 0x000fe60000000800 */
[----:B------:R-:W-:Y:S02]  /*4550*/  FSEL R24, R24, -INF , P1 ;  /* 0xff80000018187808 */ /* 0x000fe40000800000 */
[----:B------:R-:W-:Y:S03]  /*4560*/  ISETP.GT.AND P1, PT, R0, 0x41, PT ;  /* 0x000000410000780c */ /* 0x000fe60003f24270 */
[--C-:B------:R-:W-:Y:S01]  /*4570*/  FFMA.FTZ R35, R24, c[0x0][0x29c], -R234.reuse ;  /* 0x0000a70018237a23 */ /* 0x100fe200000108ea */
[----:B------:R-:W-:Y:S01]  /*4580*/  F2FP.BF16.PACK_AB R24, R215, R218 ;  /* 0x000000dad718723e */ /* 0x000fe200000010ff */
[----:B------:R-:W2:Y:S01]  /*4590*/  MUFU.EX2 R13, R13 ;  /* 0x0000000d000d7308 */ /* 0x000ea20000000800 */
[----:B------:R-:W-:Y:S02]  /*45a0*/  FSEL R25, R25, -INF , P1 ;  /* 0xff80000019197808 */ /* 0x000fe40000800000 */
[----:B------:R-:W-:Y:S01]  /*45b0*/  ISETP.GT.AND P1, PT, R0, 0x60, PT ;  /* 0x000000600000780c */ /* 0x000fe20003f24270 */
[-C--:B-1----:R-:W-:Y:S03]  /*45c0*/  HMMA.16816.F32.BF16 R52, R4, R8.reuse, R52 ;  /* 0x000000080434723c */ /* 0x082fe60000041834 */
[----:B------:R-:W-:Y:S01]  /*45d0*/  FSEL R28, R28, -INF , P1 ;  /* 0xff8000001c1c7808 */ /* 0x000fe20000800000 */
[--C-:B------:R-:W-:Y:S01]  /*45e0*/  FFMA.FTZ R12, R25, c[0x0][0x29c], -R234.reuse ;  /* 0x0000a700190c7a23 */ /* 0x100fe200000108ea */
[----:B------:R-:W-:Y:S01]  /*45f0*/  ISETP.GT.AND P1, PT, R0, 0x61, PT ;  /* 0x000000610000780c */ /* 0x000fe20003f24270 */
[----:B------:R-:W-:Y:S01]  /*4600*/  MUFU.EX2 R35, R35 ;  /* 0x0000002300237308 */ /* 0x000fe20000000800 */
[----:B------:R-:W1:Y:S01]  /*4610*/  LDS R0, [R236+0x202a0] ;  /* 0x0202a000ec007984 */ /* 0x000e620000000800 */
[C---:B------:R-:W-:Y:S04]  /*4620*/  HMMA.16816.F32.BF16 R56, R196.reuse, R8, R56 ;  /* 0x00000008c438723c */ /* 0x040fe80000041838 */
[----:B------:R-:W-:Y:S01]  /*4630*/  FSEL R29, R29, -INF , P1 ;  /* 0xff8000001d1d7808 */ /* 0x000fe20000800000 */
[----:B------:R-:W-:Y:S01]  /*4640*/  FFMA.FTZ R25, R15, c[0x0][0x29c], -R235 ;  /* 0x0000a7000f197a23 */ /* 0x000fe200000108eb */
[----:B------:R-:W-:Y:S01]  /*4650*/  ISETP.GT.AND P1, PT, R2, 0x40, PT ;  /* 0x000000400200780c */ /* 0x000fe20003f24270 */
[--C-:B------:R-:W-:Y:S01]  /*4660*/  FFMA.FTZ R9, R28, c[0x0][0x29c], -R234.reuse ;  /* 0x0000a7001c097a23 */ /* 0x100fe200000108ea */
[-C--:B------:R-:W-:Y:S01]  /*4670*/  HMMA.16816.F32.BF16 R60, R196, R10.reuse, R60 ;  /* 0x0000000ac43c723c */ /* 0x080fe2000004183c */
[----:B------:R-:W3:Y:S03]  /*4680*/  MUFU.EX2 R12, R12 ;  /* 0x0000000c000c7308 */ /* 0x000ee60000000800 */
[----:B------:R-:W-:Y:S01]  /*4690*/  F2FP.BF16.PACK_AB R28, R239, R241 ;  /* 0x000000f1ef1c723e */ /* 0x000fe200000010ff */
[----:B------:R-:W-:Y:S01]  /*46a0*/  FFMA.FTZ R234, R29, c[0x0][0x29c], -R234 ;  /* 0x0000a7001dea7a23 */ /* 0x000fe200000108ea */
[----:B------:R-:W-:Y:S02]  /*46b0*/  F2FP.BF16.PACK_AB R29, R240, R242 ;  /* 0x000000f2f01d723e */ /* 0x000fe400000010ff */
[----:B------:R-:W-:Y:S03]  /*46c0*/  HMMA.16816.F32.BF16 R64, R4, R10, R64 ;  /* 0x0000000a0440723c */ /* 0x000fe60000041840 */
[----:B------:R-:W-:Y:S01]  /*46d0*/  MUFU.EX2 R25, R25 ;  /* 0x0000001900197308 */ /* 0x000fe20000000800 */
[----:B------:R-:W-:Y:S01]  /*46e0*/  FSEL R26, R26, -INF , P1 ;  /* 0xff8000001a1a7808 */ /* 0x000fe20000800000 */
[--C-:B------:R-:W-:Y:S01]  /*46f0*/  FADD.FTZ R53, R53, -R3.reuse ;  /* 0x8000000335357221 */ /* 0x100fe20000010000 */
[----:B------:R-:W-:Y:S01]  /*4700*/  ISETP.GT.AND P1, PT, R2, 0x41, PT ;  /* 0x000000410200780c */ /* 0x000fe20003f24270 */
[----:B------:R-:W-:Y:S01]  /*4710*/  FADD.FTZ R52, R52, -R3 ;  /* 0x8000000334347221 */ /* 0x000fe20000010000 */
[----:B-----5:R-:W-:Y:S01]  /*4720*/  F2FP.BF16.PACK_AB R10, R201, R202 ;  /* 0x000000cac90a723e */ /* 0x020fe200000010ff */
[--C-:B------:R-:W-:Y:S03]  /*4730*/  FFMA.FTZ R4, R26, c[0x0][0x29c], -R235.reuse ;  /* 0x0000a7001a047a23 */ /* 0x100fe600000108eb */
[----:B------:R-:W-:Y:S01]  /*4740*/  FSEL R8, R27, -INF , P1 ;  /* 0xff8000001b087808 */ /* 0x000fe20000800000 */
[--C-:B------:R-:W-:Y:S01]  /*4750*/  FFMA.FTZ R27, R14, c[0x0][0x29c], -R235.reuse ;  /* 0x0000a7000e1b7a23 */ /* 0x100fe200000108eb */
[----:B------:R-:W-:Y:S01]  /*4760*/  ISETP.GT.AND P1, PT, R2, 0x60, PT ;  /* 0x000000600200780c */ /* 0x000fe20003f24270 */
[----:B------:R-:W-:Y:S01]  /*4770*/  MUFU.EX2 R9, R9 ;  /* 0x0000000900097308 */ /* 0x000fe20000000800 */
[----:B------:R-:W-:Y:S01]  /*4780*/  F2FP.BF16.PACK_AB R26, R243, R244 ;  /* 0x000000f4f31a723e */ /* 0x000fe200000010ff */
[----:B------:R-:W-:Y:S01]  /*4790*/  FFMA.FTZ R8, R8, c[0x0][0x29c], -R235 ;  /* 0x0000a70008087a23 */ /* 0x000fe200000108eb */
[----:B------:R-:W-:Y:S01]  /*47a0*/  FSEL R30, R30, -INF , P1 ;  /* 0xff8000001e1e7808 */ /* 0x000fe20000800000 */
[----:B------:R-:W-:Y:S01]  /*47b0*/  FMUL.FTZ R52, R241, R52 ;  /* 0x00000034f1347220 */ /* 0x000fe20000410000 */
[----:B------:R-:W-:Y:S01]  /*47c0*/  ISETP.GT.AND P1, PT, R2, 0x61, PT ;  /* 0x000000610200780c */ /* 0x000fe20003f24270 */
[----:B------:R-:W-:Y:S01]  /*47d0*/  FMUL.FTZ R32, R239, R53 ;  /* 0x00000035ef207220 */ /* 0x000fe20000410000 */
[----:B------:R-:W5:Y:S01]  /*47e0*/  LDS R2, [R236+0x20300] ;  /* 0x02030000ec027984 */ /* 0x000f620000000800 */
[--C-:B-1----:R-:W-:Y:S01]  /*47f0*/  FADD.FTZ R38, R38, -R0.reuse ;  /* 0x8000000026267221 */ /* 0x102fe20000010000 */
[----:B----4-:R-:W-:Y:S01]  /*4800*/  F2FP.BF16.PACK_AB R14, R233, R22 ;  /* 0x00000016e90e723e */ /* 0x010fe200000010ff */
[--C-:B------:R-:W-:Y:S01]  /*4810*/  FADD.FTZ R39, R39, -R0.reuse ;  /* 0x8000000027277221 */ /* 0x100fe20000010000 */
[----:B------:R-:W1:Y:S01]  /*4820*/  MUFU.EX2 R27, R27 ;  /* 0x0000001b001b7308 */ /* 0x000e620000000800 */
[--C-:B------:R-:W-:Y:S01]  /*4830*/  FADD.FTZ R50, R50, -R0.reuse ;  /* 0x8000000032327221 */ /* 0x100fe20000010000 */
[----:B------:R-:W-:Y:S01]  /*4840*/  FSEL R31, R31, -INF , P1 ;  /* 0xff8000001f1f7808 */ /* 0x000fe20000800000 */
[--C-:B------:R-:W-:Y:S01]  /*4850*/  FADD.FTZ R51, R51, -R0.reuse ;  /* 0x8000000033337221 */ /* 0x100fe20000010000 */
[----:B------:R-:W-:Y:S01]  /*4860*/  F2FP.BF16.PACK_AB R32, R32, R52 ;  /* 0x000000342020723e */ /* 0x000fe200000010ff */
[--C-:B------:R-:W-:Y:S01]  /*4870*/  FADD.FTZ R54, R54, -R0.reuse ;  /* 0x8000000036367221 */ /* 0x100fe20000010000 */
[----:B------:R-:W-:Y:S01]  /*4880*/  PLOP3.LUT P1, PT, PT, PT, UP0, 0x80, 0x0 ;  /* 0x000000000000781c */ /* 0x000fe20003f2f008 */
[--C-:B------:R-:W-:Y:S02]  /*4890*/  FADD.FTZ R55, R55, -R0.reuse ;  /* 0x8000000037377221 */ /* 0x100fe40000010000 */
[--C-:B------:R-:W-:Y:S01]  /*48a0*/  FADD.FTZ R66, R66, -R0.reuse ;  /* 0x8000000042427221 */ /* 0x100fe20000010000 */
[----:B------:R2:W-:Y:S01]  /*48b0*/  MUFU.EX2 R17, R8 ;  /* 0x0000000800117308 */ /* 0x0005e20000000800 */
[----:B------:R-:W-:Y:S02]  /*48c0*/  FADD.FTZ R67, R67, -R0 ;  /* 0x8000000043437221 */ /* 0x000fe40000010000 */
[--C-:B------:R-:W-:Y:S01]  /*48d0*/  FADD.FTZ R65, R65, -R3.reuse ;  /* 0x8000000341417221 */ /* 0x100fe20000010000 */
[----:B------:R-:W4:Y:S01]  /*48e0*/  LDS R0, [R236+0x20320] ;  /* 0x02032000ec007984 */ /* 0x000f220000000800 */
[----:B------:R-:W-:Y:S01]  /*48f0*/  FADD.FTZ R64, R64, -R3 ;  /* 0x8000000340407221 */ /* 0x000fe20000010000 */
[----:B------:R-:W-:Y:S01]  /*4900*/  F2FP.BF16.PACK_AB R3, R213, R214 ;  /* 0x000000d6d503723e */ /* 0x000fe200000010ff */
[----:B------:R-:W-:Y:S01]  /*4910*/  FMUL.FTZ R54, R20, R54 ;  /* 0x0000003614367220 */ /* 0x000fe20000410000 */
[----:B------:R-:W-:Y:S01]  /*4920*/  STS [R238+0x20480], R29 ;  /* 0x0204801dee007388 */ /* 0x000fe20000000800 */
[--C-:B------:R-:W-:Y:S01]  /*4930*/  FFMA.FTZ R5, R30, c[0x0][0x29c], -R235.reuse ;  /* 0x0000a7001e057a23 */ /* 0x100fe200000108eb */
[----:B------:R3:W-:Y:S01]  /*4940*/  MUFU.EX2 R20, R4 ;  /* 0x0000000400147308 */ /* 0x0007e20000000800 */
[----:B------:R-:W-:Y:S01]  /*4950*/  FFMA.FTZ R235, R31, c[0x0][0x29c], -R235 ;  /* 0x0000a7001feb7a23 */ /* 0x000fe200000108eb */
[----:B------:R1:W-:Y:S01]  /*4960*/  STS [R238+0x20880], R3 ;  /* 0x02088003ee007388 */ /* 0x0003e20000000800 */
[----:B------:R-:W-:Y:S02]  /*4970*/  FMUL.FTZ R30, R240, R37 ;  /* 0x00000025f01e7220 */ /* 0x000fe40000410000 */
[----:B------:R-:W-:Y:S01]  /*4980*/  FMUL.FTZ R38, R214, R38 ;  /* 0x00000026d6267220 */ /* 0x000fe20000410000 */
[----:B------:R-:W-:Y:S01]  /*4990*/  STS [R237], R26 ;  /* 0x0000001aed007388 */ /* 0x000fe20000000800 */
[----:B------:R-:W-:Y:S01]  /*49a0*/  FMUL.FTZ R15, R213, R39 ;  /* 0x00000027d50f7220 */ /* 0x000fe20000410000 */
[----:B------:R-:W-:Y:S01]  /*49b0*/  F2FP.BF16.PACK_AB R30, R30, R36 ;  /* 0x000000241e1e723e */ /* 0x000fe200000010ff */
[----:B------:R-:W-:Y:S01]  /*49c0*/  FMUL.FTZ R31, R243, R49 ;  /* 0x00000031f31f7220 */ /* 0x000fe20000410000 */
[----:B------:R-:W-:Y:S01]  /*49d0*/  STS [R237+0x400], R19 ;  /* 0x00040013ed007388 */ /* 0x000fe20000000800 */
[----:B------:R-:W-:Y:S01]  /*49e0*/  MUFU.EX2 R6, R235 ;  /* 0x000000eb00067308 */ /* 0x000fe20000000800 */
[----:B------:R-:W-:Y:S01]  /*49f0*/  FMUL.FTZ R50, R208, R50 ;  /* 0x00000032d0327220 */ /* 0x000fe20000410000 */
[----:B------:R-:W-:Y:S01]  /*4a00*/  F2FP.BF16.PACK_AB R15, R15, R38 ;  /* 0x000000260f0f723e */ /* 0x000fe200000010ff */
[----:B------:R-:W-:Y:S01]  /*4a10*/  STS [R238+0x21480], R10 ;  /* 0x0214800aee007388 */ /* 0x000fe20000000800 */
[----:B--2---:R-:W-:Y:S01]  /*4a20*/  F2FP.BF16.PACK_AB R8, R13, R200 ;  /* 0x000000c80d08723e */ /* 0x004fe200000010ff */
[--C-:B-----5:R-:W-:Y:S01]  /*4a30*/  FADD.FTZ R41, R41, -R2.reuse ;  /* 0x8000000229297221 */ /* 0x120fe20000010000 */
[----:B------:R-:W-:Y:S01]  /*4a40*/  F2FP.BF16.PACK_AB R31, R31, R48 ;  /* 0x000000301f1f723e */ /* 0x000fe200000010ff */
[--C-:B------:R-:W-:Y:S02]  /*4a50*/  FADD.FTZ R57, R57, -R2.reuse ;  /* 0x8000000239397221 */ /* 0x100fe40000010000 */
[--C-:B------:R-:W-:Y:S01]  /*4a60*/  FADD.FTZ R61, R61, -R2.reuse ;  /* 0x800000023d3d7221 */ /* 0x100fe20000010000 */
[----:B------:R-:W2:Y:S01]  /*4a70*/  MUFU.EX2 R234, R234 ;  /* 0x000000ea00ea7308 */ /* 0x000ea20000000800 */
[--C-:B------:R-:W-:Y:S02]  /*4a80*/  FADD.FTZ R40, R40, -R2.reuse ;  /* 0x8000000228287221 */ /* 0x100fe40000010000 */
[--C-:B------:R-:W-:Y:S01]  /*4a90*/  FADD.FTZ R44, R44, -R2.reuse ;  /* 0x800000022c2c7221 */ /* 0x100fe20000010000 */
[----:B---3--:R-:W-:Y:S01]  /*4aa0*/  F2FP.BF16.PACK_AB R4, R12, R35 ;  /* 0x000000230c04723e */ /* 0x008fe200000010ff */
[--C-:B------:R-:W-:Y:S01]  /*4ab0*/  FADD.FTZ R45, R45, -R2.reuse ;  /* 0x800000022d2d7221 */ /* 0x100fe20000010000 */
[----:B-1----:R-:W-:Y:S01]  /*4ac0*/  F2FP.BF16.PACK_AB R3, R33, R34 ;  /* 0x000000222103723e */ /* 0x002fe200000010ff */
[--C-:B------:R-:W-:Y:S02]  /*4ad0*/  FADD.FTZ R56, R56, -R2.reuse ;  /* 0x8000000238387221 */ /* 0x100fe40000010000 */
[----:B------:R-:W-:Y:S01]  /*4ae0*/  FADD.FTZ R60, R60, -R2 ;  /* 0x800000023c3c7221 */ /* 0x000fe20000010000 */
[----:B------:R-:W-:Y:S01]  /*4af0*/  F2FP.BF16.PACK_AB R2, R25, R27 ;  /* 0x0000001b1902723e */ /* 0x000fe200000010ff */
[----:B------:R-:W-:Y:S01]  /*4b00*/  STS [R238+0x21880], R3 ;  /* 0x02188003ee007388 */ /* 0x000fe20000000800 */
[----:B------:R-:W-:Y:S02]  /*4b10*/  FMUL.FTZ R45, R13, R45 ;  /* 0x0000002d0d2d7220 */ /* 0x000fe40000410000 */
[----:B------:R2:W1:Y:S01]  /*4b20*/  MUFU.EX2 R13, R5 ;  /* 0x00000005000d7308 */ /* 0x0004620000000800 */
[----:B------:R3:W-:Y:S01]  /*4b30*/  STS [R237+0x1400], R2 ;  /* 0x00140002ed007388 */ /* 0x0007e20000000800 */
[----:B------:R-:W-:Y:S02]  /*4b40*/  FMUL.FTZ R18, R203, R51 ;  /* 0x00000033cb127220 */ /* 0x000fe40000410000 */
[--C-:B----4-:R-:W-:Y:S01]  /*4b50*/  FADD.FTZ R42, R42, -R0.reuse ;  /* 0x800000002a2a7221 */ /* 0x110fe20000010000 */
[----:B------:R-:W-:Y:S01]  /*4b60*/  STS [R237+0x1000], R8 ;  /* 0x00100008ed007388 */ /* 0x000fe20000000800 */
[--C-:B------:R-:W-:Y:S01]  /*4b70*/  FADD.FTZ R43, R43, -R0.reuse ;  /* 0x800000002b2b7221 */ /* 0x100fe20000010000 */
[----:B------:R-:W-:Y:S01]  /*4b80*/  F2FP.BF16.PACK_AB R18, R18, R50 ;  /* 0x000000321212723e */ /* 0x000fe200000010ff */
[----:B------:R-:W-:Y:S01]  /*4b90*/  FMUL.FTZ R42, R34, R42 ;  /* 0x0000002a222a7220 */ /* 0x000fe20000410000 */
[----:B------:R-:W-:Y:S01]  /*4ba0*/  STS [R238+0x22480], R28 ;  /* 0x0224801cee007388 */ /* 0x000fe20000000800 */
[----:B------:R-:W-:Y:S02]  /*4bb0*/  FMUL.FTZ R43, R33, R43 ;  /* 0x0000002b212b7220 */ /* 0x000fe40000410000 */
[----:B------:R-:W-:Y:S01]  /*4bc0*/  FMUL.FTZ R40, R202, R40 ;  /* 0x00000028ca287220 */ /* 0x000fe20000410000 */
[----:B------:R-:W-:Y:S01]  /*4bd0*/  STS [R238+0x22880], R16 ;  /* 0x02288010ee007388 */ /* 0x000fe20000000800 */
[----:B------:R-:W-:Y:S02]  /*4be0*/  FMUL.FTZ R7, R201, R41 ;  /* 0x00000029c9077220 */ /* 0x000fe40000410000 */
[--C-:B------:R-:W-:Y:S01]  /*4bf0*/  FADD.FTZ R46, R46, -R0.reuse ;  /* 0x800000002e2e7221 */ /* 0x100fe20000010000 */
[----:B------:R-:W-:Y:S01]  /*4c00*/  STS [R237+0x2000], R24 ;  /* 0x00200018ed007388 */ /* 0x000fe20000000800 */
[----:B------:R-:W-:Y:S01]  /*4c10*/  FMUL.FTZ R44, R200, R44 ;  /* 0x0000002cc82c7220 */ /* 0x000fe20000410000 */
[----:B------:R-:W-:Y:S01]  /*4c20*/  F2FP.BF16.PACK_AB R7, R7, R40 ;  /* 0x000000280707723e */ /* 0x000fe200000010ff */
[----:B------:R-:W-:Y:S01]  /*4c30*/  FMUL.FTZ R27, R27, R46 ;  /* 0x0000002e1b1b7220 */ /* 0x000fe20000410000 */
[----:B------:R-:W-:Y:S01]  /*4c40*/  STS [R237+0x2400], R14 ;  /* 0x0024000eed007388 */ /* 0x000fe20000000800 */
[----:B------:R-:W-:Y:S01]  /*4c50*/  FMUL.FTZ R21, R21, R55 ;  /* 0x0000003715157220 */ /* 0x000fe20000410000 */
[----:B--2---:R-:W-:Y:S02]  /*4c60*/  F2FP.BF16.PACK_AB R5, R234, R9 ;  /* 0x00000009ea05723e */ /* 0x004fe400000010ff */
[----:B------:R2:W-:Y:S01]  /*4c70*/  STS [R238+0x23480], R4 ;  /* 0x02348004ee007388 */ /* 0x0005e20000000800 */
[----:B---3--:R-:W-:Y:S01]  /*4c80*/  F2FP.BF16.PACK_AB R2, R17, R20 ;  /* 0x000000141102723e */ /* 0x008fe200000010ff */
[----:B------:R-:W-:Y:S01]  /*4c90*/  FMUL.FTZ R60, R9, R60 ;  /* 0x0000003c093c7220 */ /* 0x000fe20000410000 */
[----:B------:R-:W-:Y:S01]  /*4ca0*/  F2FP.BF16.PACK_AB R9, R45, R44 ;  /* 0x0000002c2d09723e */ /* 0x000fe200000010ff */
[----:B------:R-:W-:Y:S01]  /*4cb0*/  FMUL.FTZ R64, R218, R64 ;  /* 0x00000040da407220 */ /* 0x000fe20000410000 */
[----:B------:R-:W-:Y:S01]  /*4cc0*/  F2FP.BF16.PACK_AB R21, R21, R54 ;  /* 0x000000361515723e */ /* 0x000fe200000010ff */
[----:B------:R1:W-:Y:S01]  /*4cd0*/  STS [R238+0x23880], R2 ;  /* 0x02388002ee007388 */ /* 0x0003e20000000800 */
[----:B------:R-:W-:Y:S02]  /*4ce0*/  FMUL.FTZ R23, R215, R65 ;  /* 0x00000041d7177220 */ /* 0x000fe40000410000 */
[----:B------:R-:W-:Y:S01]  /*4cf0*/  FMUL.FTZ R66, R22, R66 ;  /* 0x0000004216427220 */ /* 0x000fe20000410000 */
[----:B------:R-:W-:Y:S01]  /*4d00*/  STS [R237+0x3000], R5 ;  /* 0x00300005ed007388 */ /* 0x000fe20000000800 */
[----:B------:R-:W-:Y:S01]  /*4d10*/  FMUL.FTZ R22, R233, R67 ;  /* 0x00000043e9167220 */ /* 0x000fe20000410000 */
[----:B------:R-:W-:Y:S01]  /*4d20*/  F2FP.BF16.PACK_AB R23, R23, R64 ;  /* 0x000000401717723e */ /* 0x000fe200000010ff */
[--C-:B------:R-:W-:Y:S02]  /*4d30*/  FADD.FTZ R58, R58, -R0.reuse ;  /* 0x800000003a3a7221 */ /* 0x100fe40000010000 */
[--C-:B------:R-:W-:Y:S01]  /*4d40*/  FADD.FTZ R3, R59, -R0.reuse ;  /* 0x800000003b037221 */ /* 0x100fe20000010000 */
[----:B------:R-:W-:Y:S01]  /*4d50*/  F2FP.BF16.PACK_AB R22, R22, R66 ;  /* 0x000000421616723e */ /* 0x000fe200000010ff */
[----:B------:R-:W-:Y:S02]  /*4d60*/  FMUL.FTZ R56, R35, R56 ;  /* 0x0000003823387220 */ /* 0x000fe40000410000 */
[----:B------:R-:W-:Y:S02]  /*4d70*/  FMUL.FTZ R11, R12, R57 ;  /* 0x000000390c0b7220 */ /* 0x000fe40000410000 */
[--C-:B------:R-:W-:Y:S02]  /*4d80*/  FADD.FTZ R62, R62, -R0.reuse ;  /* 0x800000003e3e7221 */ /* 0x100fe40000010000 */
[----:B------:R-:W-:Y:S01]  /*4d90*/  FMUL.FTZ R20, R20, R58 ;  /* 0x0000003a14147220 */ /* 0x000fe20000410000 */
[----:B------:R-:W-:Y:S01]  /*4da0*/  F2FP.BF16.PACK_AB R11, R11, R56 ;  /* 0x000000380b0b723e */ /* 0x000fe200000010ff */
[--C-:B--2---:R-:W-:Y:S02]  /*4db0*/  FADD.FTZ R4, R47, -R0.reuse ;  /* 0x800000002f047221 */ /* 0x104fe40000010000 */
[----:B------:R-:W-:Y:S02]  /*4dc0*/  FADD.FTZ R0, R63, -R0 ;  /* 0x800000003f007221 */ /* 0x000fe40000010000 */
[----:B------:R-:W-:Y:S01]  /*4dd0*/  FMUL.FTZ R4, R25, R4 ;  /* 0x0000000419047220 */ /* 0x000fe20000410000 */
[----:B-1----:R-:W-:Y:S01]  /*4de0*/  F2FP.BF16.PACK_AB R2, R6, R13 ;  /* 0x0000000d0602723e */ /* 0x002fe200000010ff */
[----:B------:R-:W-:Y:S03]  /*4df0*/  FMUL.FTZ R3, R17, R3 ;  /* 0x0000000311037220 */ /* 0x000fe60000410000 */
[----:B------:R-:W-:Y:S01]  /*4e00*/  F2FP.BF16.PACK_AB R4, R4, R27 ;  /* 0x0000001b0404723e */ /* 0x000fe200000010ff */
[----:B------:R-:W-:Y:S01]  /*4e10*/  FMUL.FTZ R12, R234, R61 ;  /* 0x0000003dea0c7220 */ /* 0x000fe20000410000 */
[----:B------:R1:W-:Y:S01]  /*4e20*/  STS [R237+0x3400], R2 ;  /* 0x00340002ed007388 */ /* 0x0003e20000000800 */
[----:B------:R-:W-:Y:S01]  /*4e30*/  FMUL.FTZ R13, R13, R62 ;  /* 0x0000003e0d0d7220 */ /* 0x000fe20000410000 */
[----:B------:R-:W-:Y:S01]  /*4e40*/  F2FP.BF16.PACK_AB R3, R3, R20 ;  /* 0x000000140303723e */ /* 0x000fe200000010ff */
[----:B------:R-:W-:Y:S01]  /*4e50*/  FMUL.FTZ R0, R6, R0 ;  /* 0x0000000006007220 */ /* 0x000fe20000410000 */
[----:B------:R-:W-:Y:S01]  /*4e60*/  BAR.SYNC.DEFER_BLOCKING 0x0 ;  /* 0x0000000000007b1d */ /* 0x000fe20000010000 */
[----:B------:R-:W-:Y:S03]  /*4e70*/  F2FP.BF16.PACK_AB R12, R12, R60 ;  /* 0x0000003c0c0c723e */ /* 0x000fe600000010ff */
[----:B------:R-:W-:Y:S02]  /*4e80*/  F2FP.BF16.PACK_AB R0, R0, R13 ;  /* 0x0000000d0000723e */ /* 0x000fe400000010ff */
[----:B-1----:R-:W-:Y:S02]  /*4e90*/  F2FP.BF16.PACK_AB R2, R43, R42 ;  /* 0x0000002a2b02723e */ /* 0x002fe400000010ff */
        /* <DEDUP_REMOVED lines=12> */
[----:B------:R-:W-:Y:S02]  /*4f60*/  STS [R237+0x6400], R22 ;  /* 0x00640016ed007388 */ /* 0x000fe40000000800 */
[----:B------:R-:W-:Y:S02]  /*4f70*/  IMAD.SHL.U32 R2, R2, 0x2, RZ ;  /* 0x0000000202027824 */ /* 0x000fe400078e00ff */
[----:B------:R-:W-:Y:S04]  /*4f80*/  STS [R238+0x27480], R11 ;  /* 0x0274800bee007388 */ /* 0x000fe80000000800 */
[----:B------:R1:W-:Y:S04]  /*4f90*/  STS [R238+0x27880], R3 ;  /* 0x02788003ee007388 */ /* 0x0003e80000000800 */
[----:B------:R-:W-:Y:S04]  /*4fa0*/  STS [R237+0x7000], R12 ;  /* 0x0070000ced007388 */ /* 0x000fe80000000800 */
[----:B------:R2:W-:Y:S04]  /*4fb0*/  STS [R237+0x7400], R0 ;  /* 0x00740000ed007388 */ /* 0x0005e80000000800 */
[----:B------:R-:W-:Y:S08]  /*4fc0*/  LDSM.16.MT88.4 R4, [R217+0x20480] ;  /* 0x02048000d904783b */ /* 0x000ff00000004200 */
[----:B------:R-:W3:Y:S01]  /*4fd0*/  LDSM.16.MT88.4 R8, [R2+0x18080] ;  /* 0x018080000208783b */ /* 0x000ee20000004200 */
[C---:B-1----:R-:W-:Y:S07]  /*4fe0*/  IMAD.SHL.U32 R3, R220.reuse, 0x2, RZ ;  /* 0x00000002dc037824 */ /* 0x042fee00078e00ff */
[----:B------:R-:W1:Y:S01]  /*4ff0*/  LDSM.16.MT88.4 R12, [R216+0x20480] ;  /* 0x02048000d80c783b */ /* 0x000e620000004200 */
[----:B--2---:R-:W-:Y:S07]  /*5000*/  IMAD.SHL.U32 R0, R227, 0x2, RZ ;  /* 0x00000002e3007824 */ /* 0x004fee00078e00ff */
        /* <DEDUP_REMOVED lines=71> */
[----:B------:R-:W-:Y:S01]  /*5480*/  IMAD.SHL.U32 R4, R220, 0x2, RZ ;  /* 0x00000002dc047824 */ /* 0x000fe200078e00ff */
[-C--:B--2---:R-:W-:Y:S01]  /*5490*/  HMMA.16816.F32.BF16 R68, R32, R52.reuse, R68 ;  /* 0x000000342044723c */ /* 0x084fe20000041844 */
[----:B------:R1:W2:Y:S04]  /*54a0*/  LDSM.16.M88.4 R28, [R3+0x25480] ;  /* 0x02548000031c783b */ /* 0x0002a80000000200 */
[----:B------:R-:W-:Y:S03]  /*54b0*/  IMAD.IADD R208, R4, 0x1, R210 ;  /* 0x0000000104d07824 */ /* 0x000fe600078e02d2 */
        /* <DEDUP_REMOVED lines=23> */
[----:B------:R-:W-:Y:S01]  /*5630*/  ULDC.64 UR6, c[0x0][0x208] ;  /* 0x0000820000067ab9 */ /* 0x000fe20000000a00 */
[----:B------:R-:W-:Y:S01]  /*5640*/  IMAD.U32 R7, RZ, RZ, UR12 ;  /* 0x0000000cff077e24 */ /* 0x000fe2000f8e00ff */
[----:B------:R-:W-:Y:S01]  /*5650*/  USHF.R.S32.HI UR4, URZ, 0x1f, UR25 ;  /* 0x0000001f3f047899 */ /* 0x000fe20008011419 */
[----:B------:R-:W3:Y:S01]  /*5660*/  LDL.64 R242, [R1+0x20] ;  /* 0x0000200001f27983 */ /* 0x000ee20000100a00 */
[----:B------:R-:W-:Y:S01]  /*5670*/  UIMAD.WIDE.U32 UR26, UR25, UR6, URZ ;  /* 0x00000006191a72a5 */ /* 0x000fe2000f8e003f */
[----:B------:R-:W-:Y:S01]  /*5680*/  IMAD.U32 R12, RZ, RZ, UR11 ;  /* 0x0000000bff0c7e24 */ /* 0x000fe2000f8e00ff */
[----:B------:R-:W-:Y:S01]  /*5690*/  UIMAD UR4, UR4, UR6, URZ ;  /* 0x00000006040472a4 */ /* 0x000fe2000f8e023f */
[----:B------:R-:W4:Y:S01]  /*56a0*/  LDL R211, [R1+0x1c] ;  /* 0x00001c0001d37983 */ /* 0x000f220000100800 */
[----:B------:R-:W-:Y:S02]  /*56b0*/  USHF.L.U32 UR6, UR26, 0x6, URZ ;  /* 0x000000061a067899 */ /* 0x000fe4000800063f */
[----:B------:R-:W-:Y:S01]  /*56c0*/  UIMAD UR4, UR25, UR7, UR4 ;  /* 0x00000007190472a4 */ /* 0x000fe2000f8e0204 */
[----:B------:R-:W5:Y:S01]  /*56d0*/  LDL R209, [R1+0x38] ;  /* 0x0000380001d17983 */ /* 0x000f620000100800 */
[----:B------:R-:W-:Y:S02]  /*56e0*/  USHF.L.U32 UR25, UR25, 0x6, URZ ;  /* 0x0000000619197899 */ /* 0x000fe4000800063f */
[----:B------:R-:W-:Y:S01]  /*56f0*/  UIADD3 UR4, UR27, UR4, URZ ;  /* 0x000000041b047290 */ /* 0x000fe2000fffe03f */
[----:B------:R-:W5:Y:S03]  /*5700*/  LDL.64 R206, [R1] ;  /* 0x0000000001ce7983 */ /* 0x000f660000100a00 */
[----:B------:R-:W-:Y:S01]  /*5710*/  USHF.L.U64.HI UR4, UR26, 0x6, UR4 ;  /* 0x000000061a047899 */ /* 0x000fe20008010204 */
[----:B------:R-:W-:Y:S02]  /*5720*/  IMAD.U32 R5, RZ, RZ, UR25 ;  /* 0x00000019ff057e24 */ /* 0x000fe4000f8e00ff */
[----:B------:R-:W-:Y:S01]  /*5730*/  IMAD.U32 R13, RZ, RZ, UR25 ;  /* 0x00000019ff0d7e24 */ /* 0x000fe2000f8e00ff */
[----:B--2---:R-:W-:Y:S04]  /*5740*/  IADD3 R7, P2, P1, R204, UR6, R7 ;  /* 0x00000006cc077c10 */ /* 0x004fe8000f95e007 */
[----:B------:R-:W-:Y:S02]  /*5750*/  IADD3.X R12, R251, UR4, R12, P2, P1 ;  /* 0x00000004fb0c7c10 */ /* 0x000fe400097e240c */
[----:B---3--:R-:W-:Y:S04]  /*5760*/  IADD3 R4, P1, R242, UR25, RZ ;  /* 0x00000019f2047c10 */ /* 0x008fe8000ff3e0ff */
[----:B----4-:R-:W-:Y:S02]  /*5770*/  LEA.HI.X.SX32 R5, R5, R211, 0x1, P1 ;  /* 0x000000d305057211 */ /* 0x010fe400008f0eff */
[C---:B------:R-:W-:Y:S04]  /*5780*/  LEA R10, P1, R4.reuse, c[0x0][0x280], 0x2 ;  /* 0x0000a000040a7a11 */ /* 0x040fe800078210ff */
[----:B------:R-:W-:Y:S02]  /*5790*/  LEA.HI.X R11, R4, c[0x0][0x284], R5, 0x2, P1 ;  /* 0x0000a100040b7a11 */ /* 0x000fe400008f1405 */
[----:B------:R-:W-:Y:S04]  /*57a0*/  IADD3 R4, P1, R204, UR6, RZ ;  /* 0x00000006cc047c10 */ /* 0x000fe8000ff3e0ff */
[----:B------:R-:W-:Y:S02]  /*57b0*/  IADD3.X R5, R251, UR4, RZ, P1, !PT ;  /* 0x00000004fb057c10 */ /* 0x000fe40008ffe4ff */
[C---:B------:R-:W-:Y:S04]  /*57c0*/  LEA R8, P1, R4.reuse, c[0x0][0x1f0], 0x1 ;  /* 0x00007c0004087a11 */ /* 0x040fe800078208ff */
[----:B------:R-:W-:Y:S01]  /*57d0*/  LEA.HI.X R9, R4, c[0x0][0x1f4], R5, 0x1, P1 ;  /* 0x00007d0004097a11 */ /* 0x000fe200008f0c05 */
[----:B------:R-:W-:Y:S01]  /*57e0*/  IMAD.U32 R4, RZ, RZ, UR16 ;  /* 0x00000010ff047e24 */ /* 0x000fe2000f8e00ff */
[C---:B------:R-:W-:Y:S02]  /*57f0*/  LEA R6, P1, R7.reuse, c[0x0][0x1f0], 0x1 ;  /* 0x00007c0007067a11 */ /* 0x040fe400078208ff */
[----:B------:R-:W-:Y:S01]  /*5800*/  IADD3 R5, -R246, c[0x0][0x168], -R13 ;  /* 0x00005a00f6057a10 */ /* 0x000fe20007ffe90d */
[----:B-----5:R-:W-:Y:S01]  /*5810*/  IMAD R4, R4, 0x4000, R209 ;  /* 0x0000400004047824 */ /* 0x020fe200078e02d1 */
        /* <DEDUP_REMOVED lines=19> */
.L_x_1848:
[-C--:B-12-4-:R-:W-:Y:S01]  /*5950*/  HMMA.16816.F32.BF16 R4, R36, R16.reuse, RZ ;  /* 0x000000102404723c */ /* 0x096fe200000418ff */
[----:B------:R-:W-:Y:S01]  /*5960*/  LDSM.16.MT88.4 R56, [R0+0x1080] ;  /* 0x001080000038783b */ /* 0x000fe20000004200 */
[----:B------:R-:W-:Y:S02]  /*5970*/  ULDC.64 UR6, c[0x0][0x238] ;  /* 0x00008e0000067ab9 */ /* 0x000fe40000000a00 */
[----:B------:R-:W-:Y:S01]  /*5980*/  IMAD.IADD R209, R3, 0x1, R225 ;  /* 0x0000000103d17824 */ /* 0x000fe200078e02e1 */
[----:B------:R-:W-:Y:S01]  /*5990*/  USHF.R.S32.HI UR4, URZ, 0x1f, UR19 ;  /* 0x0000001f3f047899 */ /* 0x000fe20008011413 */
[----:B------:R-:W-:Y:S01]  /*59a0*/  LDSM.16.MT88.4 R64, [R0+0x1880] ;  /* 0x001880000040783b */ /* 0x000fe20000004200 */
[----:B------:R-:W-:Y:S01]  /*59b0*/  USHF.L.U32 UR25, UR24, 0xd, URZ ;  /* 0x0000000d18197899 */ /* 0x000fe2000800063f */
[C---:B------:R-:W-:Y:S01]  /*59c0*/  HMMA.16816.F32.BF16 R8, R28.reuse, R16, RZ ;  /* 0x000000101c08723c */ /* 0x040fe200000418ff */
[----:B------:R-:W-:Y:S02]  /*59d0*/  UIMAD UR4, UR4, UR6, URZ ;  /* 0x00000006040472a4 */ /* 0x000fe4000f8e023f */
[----:B------:R-:W1:Y:S01]  /*59e0*/  LDSM.16.M88.4 R52, [R209+0x24480] ;  /* 0x02448000d134783b */ /* 0x000e620000000200 */
[----:B------:R-:W-:Y:S01]  /*59f0*/  IMAD.IADD R204, R210, 0x1, R209 ;  /* 0x00000001d2cc7824 */ /* 0x000fe200078e02d1 */
[----:B------:R-:W-:Y:S02]  /*5a00*/  UIMAD UR4, UR19, UR7, UR4 ;  /* 0x00000007130472a4 */ /* 0x000fe4000f8e0204 */
[----:B------:R-:W-:Y:S01]  /*5a10*/  USHF.R.S32.HI UR24, URZ, 0x1f, UR20 ;  /* 0x0000001f3f187899 */ /* 0x000fe20008011414 */
[-C--:B------:R-:W-:Y:S01]  /*5a20*/  HMMA.16816.F32.BF16 R12, R28, R18.reuse, RZ ;  /* 0x000000121c0c723c */ /* 0x080fe200000418ff */
[----:B------:R-:W2:Y:S01]  /*5a30*/  LDSM.16.M88.4 R60, [R209+0x25480] ;  /* 0x02548000d13c783b */ /* 0x000ea20000000200 */
[----:B------:R-:W-:Y:S02]  /*5a40*/  ULDC.64 UR6, c[0x0][0x240] ;  /* 0x0000900000067ab9 */ /* 0x000fe40000000a00 */
[----:B------:R-:W-:Y:S02]  /*5a50*/  UIMAD UR6, UR24, UR6, URZ ;  /* 0x00000006180672a4 */ /* 0x000fe4000f8e023f */
[----:B------:R-:W0:Y:S01]  /*5a60*/  LDGDEPBAR ;  /* 0x00000000000079af */ /* 0x000e220000000000 */
[----:B------:R-:W-:Y:S01]  /*5a70*/  UISETP.GE.AND UP0, UPT, UR15, UR18, UPT ;  /* 0x000000120f00728c */ /* 0x000fe2000bf06270 */
[C---:B------:R-:W-:Y:S01]  /*5a80*/  HMMA.16816.F32.BF16 R16, R36.reuse, R18, RZ ;  /* 0x000000122410723c */ /* 0x040fe200000418ff */
[----:B------:R-:W-:Y:S02]  /*5a90*/  UIMAD UR6, UR20, UR7, UR6 ;  /* 0x00000007140672a4 */ /* 0x000fe4000f8e0206 */
[----:B------:R-:W-:Y:S02]  /*5aa0*/  UIADD3 UR7, UR5, 0x1, URZ ;  /* 0x0000000105077890 */ /* 0x000fe4000fffe03f */
[----:B------:R-:W-:Y:S02]  /*5ab0*/  UISETP.GE.AND UP3, UPT, UR5, 0x1, UPT ;  /* 0x000000010500788c */ /* 0x000fe4000bf66270 */
[----:B------:R-:W-:Y:S01]  /*5ac0*/  UISETP.GE.AND UP2, UPT, UR17, 0x1, UPT ;  /* 0x000000011100788c */ /* 0x000fe2000bf46270 */
[-C--:B------:R-:W-:Y:S01]  /*5ad0*/  HMMA.16816.F32.BF16 R20, R36, R40.reuse, RZ ;  /* 0x000000282414723c */ /* 0x080fe200000418ff */
[----:B------:R-:W-:Y:S02]  /*5ae0*/  UISETP.GE.AND UP1, UPT, UR16, 0x1, UPT ;  /* 0x000000011000788c */ /* 0x000fe4000bf26270 */
[----:B------:R-:W-:Y:S02]  /*5af0*/  USEL UR5, UR7, URZ, !UP3 ;  /* 0x0000003f07057287 */ /* 0x000fe4000d800000 */
[----:B------:R-:W-:Y:S03]  /*5b00*/  UMOV UR24, UR15 ;  /* 0x0000000f00187c82 */ /* 0x000fe60008000000 */
        /* <DEDUP_REMOVED lines=10> */
[----:B------:R-:W-:Y:S07]  /*5bb0*/  LDSM.16.MT88.4 R48, [R0+0x2080] ;  /* 0x002080000030783b */ /* 0x000fee0000004200 */
[-C--:B------:R-:W-:Y:S08]  /*5bc0*/  HMMA.16816.F32.BF16 R20, R44, R200.reuse, R20 ;  /* 0x000000c82c14723c */ /* 0x080ff00000041814 */
[C---:B------:R-:W-:Y:S08]  /*5bd0*/  HMMA.16816.F32.BF16 R24, R196.reuse, R200, R24 ;  /* 0x000000c8c418723c */ /* 0x040ff00000041818 */
[-C--:B------:R-:W-:Y:S01]  /*5be0*/  HMMA.16816.F32.BF16 R28, R196, R202.reuse, R28 ;  /* 0x000000cac41c723c */ /* 0x080fe2000004181c */
[----:B------:R-:W-:Y:S07]  /*5bf0*/  LDSM.16.MT88.4 R196, [R0+0x3880] ;  /* 0x0038800000c4783b */ /* 0x000fee0000004200 */
[----:B------:R-:W-:Y:S01]  /*5c00*/  HMMA.16816.F32.BF16 R32, R44, R202, R32 ;  /* 0x000000ca2c20723c */ /* 0x000fe20000041820 */
[----:B------:R-:W4:Y:S07]  /*5c10*/  LDSM.16.MT88.4 R44, [R0+0x5880] ;  /* 0x00588000002c783b */ /* 0x000f2e0000004200 */
        /* <DEDUP_REMOVED lines=10> */
[----:B------:R-:W1:Y:S05]  /*5cc0*/  LDSM.16.M88.4 R36, [R3+0x26480] ;  /* 0x026480000324783b */ /* 0x000e6a0000000200 */
[----:B------:R2:W3:Y:S02]  /*5cd0*/  LDSM.16.M88.4 R52, [R3+0x27480] ;  /* 0x027480000334783b */ /* 0x0004e40000000200 */
[-C--:B----4-:R-:W-:Y:S08]  /*5ce0*/  HMMA.16816.F32.BF16 R4, R40, R64.reuse, R4 ;  /* 0x000000402804723c */ /* 0x090ff00000041804 */
[C---:B-----5:R-:W-:Y:S08]  /*5cf0*/  HMMA.16816.F32.BF16 R8, R204.reuse, R64, R8 ;  /* 0x00000040cc08723c */ /* 0x060ff00000041808 */
[-C--:B------:R-:W-:Y:S04]  /*5d00*/  HMMA.16816.F32.BF16 R12, R204, R66.reuse, R12 ;  /* 0x00000042cc0c723c */ /* 0x080fe8000004180c */
[----:B--2---:R-:W-:Y:S04]  /*5d10*/  IADD3 R3, R225, R3, R210 ;  /* 0x00000003e1037210 */ /* 0x004fe80007ffe0d2 */
[C---:B------:R-:W-:Y:S01]  /*5d20*/  HMMA.16816.F32.BF16 R16, R40.reuse, R66, R16 ;  /* 0x000000422810723c */ /* 0x040fe20000041810 */
[----:B------:R-:W2:Y:S07]  /*5d30*/  LDSM.16.MT88.4 R64, [R0+0x2880] ;  /* 0x002880000040783b */ /* 0x000eae0000004200 */
[-C--:B------:R-:W-:Y:S08]  /*5d40*/  HMMA.16816.F32.BF16 R20, R40, R44.reuse, R20 ;  /* 0x0000002c2814723c */ /* 0x080ff00000041814 */
[C---:B------:R-:W-:Y:S08]  /*5d50*/  HMMA.16816.F32.BF16 R24, R204.reuse, R44, R24 ;  /* 0x0000002ccc18723c */ /* 0x040ff00000041818 */
[-C--:B------:R-:W-:Y:S08]  /*5d60*/  HMMA.16816.F32.BF16 R28, R204, R46.reuse, R28 ;  /* 0x0000002ecc1c723c */ /* 0x080ff0000004181c */
[----:B------:R-:W-:Y:S01]  /*5d70*/  HMMA.16816.F32.BF16 R32, R40, R46, R32 ;  /* 0x0000002e2820723c */ /* 0x000fe20000041820 */
[----:B------:R-:W4:Y:S05]  /*5d80*/  LDSM.16.M88.4 R40, [R208+0x27480] ;  /* 0x02748000d028783b */ /* 0x000f2a0000000200 */
[----:B------:R-:W5:Y:S02]  /*5d90*/  LDSM.16.MT88.4 R44, [R0+0x6880] ;  /* 0x00688000002c783b */ /* 0x000f640000004200 */
[-C--:B-1----:R-:W-:Y:S08]  /*5da0*/  HMMA.16816.F32.BF16 R4, R36, R48.reuse, R4 ;  /* 0x000000302404723c */ /* 0x082ff00000041804 */
[C---:B---3--:R-:W-:Y:S08]  /*5db0*/  HMMA.16816.F32.BF16 R8, R52.reuse, R48, R8 ;  /* 0x000000303408723c */ /* 0x048ff00000041808 */
        /* <DEDUP_REMOVED lines=8> */
[----:B------:R-:W1:Y:S05]  /*5e40*/  LDSM.16.M88.4 R36, [R209+0x26480] ;  /* 0x02648000d124783b */ /* 0x000e6a0000000200 */
[----:B------:R-:W3:Y:S02]  /*5e50*/  LDSM.16.MT88.4 R56, [R0+0x7080] ;  /* 0x007080000038783b */ /* 0x000ee40000004200 */
[-C--:B--2---:R-:W-:Y:S08]  /*5e60*/  HMMA.16816.F32.BF16 R4, R60, R64.reuse, R4 ;  /* 0x000000403c04723c */ /* 0x084ff00000041804 */
[C---:B----4-:R-:W-:Y:S08]  /*5e70*/  HMMA.16816.F32.BF16 R8, R40.reuse, R64, R8 ;  /* 0x000000402808723c */ /* 0x050ff00000041808 */
[-C--:B------:R-:W-:Y:S08]  /*5e80*/  HMMA.16816.F32.BF16 R12, R40, R66.reuse, R12 ;  /* 0x00000042280c723c */ /* 0x080ff0000004180c */
[C---:B------:R-:W-:Y:S01]  /*5e90*/  HMMA.16816.F32.BF16 R16, R60.reuse, R66, R16 ;  /* 0x000000423c10723c */ /* 0x040fe20000041810 */
[----:B------:R-:W2:Y:S07]  /*5ea0*/  LDSM.16.M88.4 R64, [R3+0x26480] ;  /* 0x026480000340783b */ /* 0x000eae0000000200 */
[-C--:B-----5:R-:W-:Y:S08]  /*5eb0*/  HMMA.16816.F32.BF16 R20, R60, R44.reuse, R20 ;  /* 0x0000002c3c14723c */ /* 0x0a0ff00000041814 */
[C---:B------:R-:W-:Y:S08]  /*5ec0*/  HMMA.16816.F32.BF16 R24, R40.reuse, R44, R24 ;  /* 0x0000002c2818723c */ /* 0x040ff00000041818 */
[-C--:B------:R-:W-:Y:S01]  /*5ed0*/  HMMA.16816.F32.BF16 R28, R40, R46.reuse, R28 ;  /* 0x0000002e281c723c */ /* 0x080fe2000004181c */
[----:B------:R-:W4:Y:S07]  /*5ee0*/  LDSM.16.M88.4 R40, [R3+0x27480] ;  /* 0x027480000328783b */ /* 0x000f2e0000000200 */
[----:B------:R-:W-:Y:S01]  /*5ef0*/  HMMA.16816.F32.BF16 R32, R60, R46, R32 ;  /* 0x0000002e3c20723c */ /* 0x000fe20000041820 */
[----:B------:R5:W2:Y:S07]  /*5f00*/  LDSM.16.MT88.4 R44, [R0+0x7880] ;  /* 0x00788000002c783b */ /* 0x000aae0000004200 */
[-C--:B-1----:R-:W-:Y:S08]  /*5f10*/  HMMA.16816.F32.BF16 R4, R36, R48.reuse, R4 ;  /* 0x000000302404723c */ /* 0x082ff00000041804 */
[C---:B------:R-:W-:Y:S08]  /*5f20*/  HMMA.16816.F32.BF16 R8, R52.reuse, R48, R8 ;  /* 0x000000303408723c */ /* 0x040ff00000041808 */
[-C--:B------:R-:W-:Y:S01]  /*5f30*/  HMMA.16816.F32.BF16 R12, R52, R50.reuse, R12 ;  /* 0x00000032340c723c */ /* 0x080fe2000004180c */
[----:B-----5:R-:W-:Y:S07]  /*5f40*/  IMAD.U32 R0, RZ, RZ, UR20 ;  /* 0x00000014ff007e24 */ /* 0x020fee000f8e00ff */
[C---:B------:R-:W-:Y:S08]  /*5f50*/  HMMA.16816.F32.BF16 R16, R36.reuse, R50, R16 ;  /* 0x000000322410723c */ /* 0x040ff00000041810 */
[-C--:B---3--:R-:W-:Y:S08]  /*5f60*/  HMMA.16816.F32.BF16 R20, R36, R56.reuse, R20 ;  /* 0x000000382414723c */ /* 0x088ff00000041814 */
[C---:B------:R-:W-:Y:S08]  /*5f70*/  HMMA.16816.F32.BF16 R24, R52.reuse, R56, R24 ;  /* 0x000000383418723c */ /* 0x040ff00000041818 */
[-C--:B------:R-:W-:Y:S01]  /*5f80*/  HMMA.16816.F32.BF16 R28, R52, R58.reuse, R28 ;  /* 0x0000003a341c723c */ /* 0x080fe2000004181c */
[----:B------:R-:W-:Y:S07]  /*5f90*/  LDSM.16.MT88.4 R52, [R216+0x27c80] ;  /* 0x027c8000d834783b */ /* 0x000fee0000004200 */
[----:B------:R-:W-:Y:S07]  /*5fa0*/  HMMA.16816.F32.BF16 R32, R36, R58, R32 ;  /* 0x0000003a2420723c */ /* 0x000fee0000041820 */
[----:B------:R-:W-:Y:S01]  /*5fb0*/  IMAD.U32 R36, RZ, RZ, UR19 ;  /* 0x00000013ff247e24 */ /* 0x000fe2000f8e00ff */
[-C--:B--2---:R-:W-:Y:S05]  /*5fc0*/  HMMA.16816.F32.BF16 R4, R64, R196.reuse, R4 ;  /* 0x000000c44004723c */ /* 0x084fea0000041804 */
[----:B------:R-:W-:Y:S03]  /*5fd0*/  IMAD.WIDE.U32 R36, R36, c[0x0][0x238], R248 ;  /* 0x00008e0024247a25 */ /* 0x000fe600078e00f8 */
[C---:B----4-:R-:W-:Y:S04]  /*5fe0*/  HMMA.16816.F32.BF16 R8, R40.reuse, R196, R8 ;  /* 0x000000c42808723c */ /* 0x050fe80000041808 */
        /* <DEDUP_REMOVED lines=9> */
[-C--:B------:R-:W-:Y:S04]  /*6080*/  HMMA.16816.F32.BF16 R20, R64, R44.reuse, R20 ;  /* 0x0000002c4014723c */ /* 0x080fe80000041814 */
        /* <DEDUP_REMOVED lines=194> */
.L_x_1844:
[----:B------:R-:W-:Y:S01]  /*6cb0*/  USHF.L.U32 UR7, UR21, 0x7, URZ ;  /* 0x0000000715077899 */ /* 0x000fe2000800063f */
[----:B------:R-:W-:Y:S05]  /*6cc0*/  @P0 BRA `(.L_x_1850) ;  /* 0x00001dd000000947 */ /* 0x000fea0003800000 */
[----:B------:R-:W-:Y:S01]  /*6cd0*/  SHF.R.S32.HI R5, RZ, 0x1f, R248 ;  /* 0x0000001fff057819 */ /* 0x000fe200000114f8 */
[----:B------:R-:W-:Y:S01]  /*6ce0*/  BAR.SYNC.DEFER_BLOCKING 0x1, 0x100 ;  /* 0x0044000000007b1d */ /* 0x000fe20000010000 */
[----:B------:R-:W-:Y:S01]  /*6cf0*/  F2FP.BF16.PACK_AB R68, R69, R68 ;  /* 0x000000444544723e */ /* 0x000fe200000010ff */
[----:B------:R-:W-:Y:S01]  /*6d00*/  USHF.R.S32.HI UR6, URZ, 0x1f, UR19 ;  /* 0x0000001f3f067899 */ /* 0x000fe20008011413 */
[CC--:B------:R-:W-:Y:S02]  /*6d10*/  LEA.HI R3, R5.reuse, R248.reuse, RZ, 0x2 ;  /* 0x000000f805037211 */ /* 0x0c0fe400078f10ff */
[CC--:B------:R-:W-:Y:S01]  /*6d20*/  LEA.HI R10, R5.reuse, R248.reuse, RZ, 0x4 ;  /* 0x000000f8050a7211 */ /* 0x0c0fe200078f20ff */
[----:B------:R-:W-:Y:S01]  /*6d30*/  ULDC UR8, c[0x0][0x2f0] ;  /* 0x0000bc0000087ab9 */ /* 0x000fe20000000800 */
[--C-:B------:R-:W-:Y:S01]  /*6d40*/  SHF.R.S32.HI R4, RZ, 0x2, R3.reuse ;  /* 0x00000002ff047819 */ /* 0x100fe20000011403 */
[----:B------:R-:W-:Y:S01]  /*6d50*/  UIADD3 UR8, -UR7, UR8, URZ ;  /* 0x0000000807087290 */ /* 0x000fe2000fffe13f */
[----:B------:R-:W-:Y:S01]  /*6d60*/  SHF.R.S32.HI R0, RZ, 0x1f, R3 ;  /* 0x0000001fff007819 */ /* 0x000fe20000011403 */
[----:B------:R-:W-:Y:S01]  /*6d70*/  ULDC.64 UR4, c[0x0][0x338] ;  /* 0x0000ce0000047ab9 */ /* 0x000fe20000000a00 */
[----:B------:R-:W-:Y:S01]  /*6d80*/  LEA.HI R40, R5, R248, RZ, 0x7 ;  /* 0x000000f805287211 */ /* 0x000fe200078f38ff */
[----:B------:R-:W-:Y:S01]  /*6d90*/  UISETP.LT.AND UP0, UPT, UR8, 0x80, UPT ;  /* 0x000000800800788c */ /* 0x000fe2000bf01270 */
[----:B------:R-:W-:Y:S01]  /*6da0*/  LEA.HI R0, R0, R4, RZ, 0x3 ;  /* 0x0000000400007211 */ /* 0x000fe200078f18ff */
[----:B------:R-:W-:Y:S01]  /*6db0*/  UIMAD UR4, UR6, UR4, URZ ;  /* 0x00000004060472a4 */ /* 0x000fe2000f8e023f */
[----:B------:R-:W-:Y:S01]  /*6dc0*/  F2FP.BF16.PACK_AB R70, R71, R70 ;  /* 0x000000464746723e */ /* 0x000fe200000010ff */
[----:B------:R-:W-:Y:S01]  /*6dd0*/  USEL UR8, UR8, 0x80, UP0 ;  /* 0x0000008008087887 */ /* 0x000fe20008000000 */
[----:B------:R-:W-:Y:S01]  /*6de0*/  LOP3.LUT R2, R0, 0xfffffff8, RZ, 0xc0, !PT ;  /* 0xfffffff800027812 */ /* 0x000fe200078ec0ff */
[----:B------:R-:W-:Y:S01]  /*6df0*/  UIMAD UR5, UR19, UR5, UR4 ;  /* 0x00000005130572a4 */ /* 0x000fe2000f8e0204 */
[----:B------:R-:W-:Y:S01]  /*6e00*/  LEA.HI R0, R5, R248, RZ, 0x5 ;  /* 0x000000f805007211 */ /* 0x000fe200078f28ff */
[----:B------:R-:W-:Y:S01]  /*6e10*/  USHF.R.S32.HI UR7, URZ, 0x1f, UR20 ;  /* 0x0000001f3f077899 */ /* 0x000fe20008011414 */
[----:B------:R-:W-:Y:S01]  /*6e20*/  F2FP.BF16.PACK_AB R96, R97, R96 ;  /* 0x000000606160723e */ /* 0x000fe200000010ff */
[----:B------:R-:W-:Y:S01]  /*6e30*/  IMAD.IADD R8, R4, 0x1, -R2 ;  /* 0x0000000104087824 */ /* 0x000fe200078e0a02 */
[----:B------:R-:W-:Y:S01]  /*6e40*/  LEA.HI R2, R5, R248, RZ, 0x6 ;  /* 0x000000f805027211 */ /* 0x000fe200078f30ff */
[----:B------:R-:W-:Y:S01]  /*6e50*/  BSSY B0, `(.L_x_1851) ;  /* 0x00000ca000007945 */ /* 0x000fe20003800000 */
[----:B------:R-:W-:-:S02]  /*6e60*/  SHF.R.S32.HI R6, RZ, 0x5, R0 ;  /* 0x00000005ff067819 */ /* 0x000fc40000011400 */
[----:B------:R-:W-:Y:S02]  /*6e70*/  LOP3.LUT R4, R3, 0x3ffffffc, RZ, 0xc0, !PT ;  /* 0x3ffffffc03047812 */ /* 0x000fe400078ec0ff */
[----:B------:R-:W-:Y:S01]  /*6e80*/  SHF.R.U32.HI R5, RZ, 0x3, R2 ;  /* 0x00000003ff057819 */ /* 0x000fe20000011602 */
[----:B------:R-:W-:Y:S01]  /*6e90*/  IMAD.SHL.U32 R2, R8, 0x40, RZ ;  /* 0x0000004008027824 */ /* 0x000fe200078e00ff */
[----:B------:R-:W-:Y:S01]  /*6ea0*/  LEA.HI R0, R0, R6, RZ, 0x1 ;  /* 0x0000000600007211 */ /* 0x000fe200078f08ff */
[----:B------:R-:W-:Y:S01]  /*6eb0*/  IMAD.IADD R7, R248, 0x1, -R4 ;  /* 0x00000001f8077824 */ /* 0x000fe200078e0a04 */
[----:B------:R-:W-:Y:S02]  /*6ec0*/  LOP3.LUT R3, R10, 0xfffffff0, RZ, 0xc0, !PT ;  /* 0xfffffff00a037812 */ /* 0x000fe400078ec0ff */
        /* <DEDUP_REMOVED lines=21> */
[----:B------:R-:W-:Y:S02]  /*7020*/  F2FP.BF16.PACK_AB R98, R99, R98 ;  /* 0x000000626362723e */ /* 0x000fe400000010ff */
[C---:B------:R-:W-:Y:S01]  /*7030*/  IADD3 R2, R0.reuse, 0x40, RZ ;  /* 0x0000004000027810 */ /* 0x040fe20007ffe0ff */
[----:B------:R-:W-:Y:S01]  /*7040*/  STS [R0+0x8080], R68 ;  /* 0x0080804400007388 */ /* 0x000fe20000000800 */
[----:B------:R-:W-:-:S02]  /*7050*/  @P0 IADD3 R2, R0, -0x40, RZ ;  /* 0xffffffc000020810 */ /* 0x000fc40007ffe0ff */
        /* <DEDUP_REMOVED lines=89> */
[----:B------:R-:W-:-:S02]  /*75f0*/  LOP3.LUT R5, R3, 0x7fffe000, RZ, 0xc0, !PT ;  /* 0x7fffe00003057812 */ /* 0x000fc400078ec0ff */
[----:B------:R-:W-:Y:S01]  /*7600*/  F2FP.BF16.PACK_AB R4, R181, R180 ;  /* 0x000000b4b504723e */ /* 0x000fe200000010ff */
[----:B------:R-:W-:Y:S01]  /*7610*/  STS [R2+0xf480], R118 ;  /* 0x00f4807602007388 */ /* 0x000fe20000000800 */
[----:B------:R-:W-:Y:S02]  /*7620*/  F2FP.BF16.PACK_AB R3, R183, R182 ;  /* 0x000000b6b703723e */ /* 0x000fe400000010ff */
[----:B------:R-:W-:Y:S01]  /*7630*/  LOP3.LUT R8, R8, 0x7ffffe00, RZ, 0xc0, !PT ;  /* 0x7ffffe0008087812 */ /* 0x000fe200078ec0ff */
[----:B------:R-:W-:Y:S01]  /*7640*/  STS [R0+0x80], R39 ;  /* 0x0000802700007388 */ /* 0x000fe20000000800 */
[----:B------:R-:W-:Y:S02]  /*7650*/  ISETP.GE.AND P2, PT, R10, UR8, PT ;  /* 0x000000080a007c0c */ /* 0x000fe4000bf46270 */
[----:B------:R-:W-:Y:S01]  /*7660*/  IADD3 R5, R7, R5, R8 ;  /* 0x0000000507057210 */ /* 0x000fe20007ffe008 */
[----:B------:R-:W-:Y:S01]  /*7670*/  STS [R0+0x480], R38 ;  /* 0x0004802600007388 */ /* 0x000fe20000000800 */
[----:B------:R-:W-:-:S02]  /*7680*/  SHF.R.S32.HI R7, RZ, 0x1f, R6 ;  /* 0x0000001fff077819 */ /* 0x000fc40000011406 */
[----:B------:R-:W-:Y:S01]  /*7690*/  ISETP.GE.OR P0, PT, R6, c[0x0][0x324], P2 ;  /* 0x0000c90006007a0c */ /* 0x000fe20001706670 */
        /* <DEDUP_REMOVED lines=29> */
[----:B------:R4:W-:Y:S01]  /*7870*/  STS [R2+0x7480], R3 ;  /* 0x0074800302007388 */ /* 0x0009e20000000800 */
[----:B-1----:R-:W-:Y:S01]  /*7880*/  SHF.R.S32.HI R11, RZ, 0x1f, R10 ;  /* 0x0000001fff0b7819 */ /* 0x002fe2000001140a */
[----:B--2---:R-:W-:-:S02]  /*7890*/  IMAD.SHL.U32 R0, R5, 0x2, RZ ;  /* 0x0000000205007824 */ /* 0x004fc400078e00ff */
[----:B------:R-:W-:Y:S01]  /*78a0*/  BAR.SYNC.DEFER_BLOCKING 0x1, 0x100 ;  /* 0x0044000000007b1d */ /* 0x000fe20000010000 */
[----:B------:R-:W-:Y:S02]  /*78b0*/  IMAD.U32 R5, RZ, RZ, UR21 ;  /* 0x00000015ff057e24 */ /* 0x000fe4000f8e00ff */
[----:B---3--:R-:W-:Y:S02]  /*78c0*/  IMAD.U32 R4, RZ, RZ, UR20 ;  /* 0x00000014ff047e24 */ /* 0x008fe4000f8e00ff */
[----:B----4-:R-:W-:-:S04]  /*78d0*/  IMAD.U32 R2, RZ, RZ, UR19 ;  /* 0x00000013ff027e24 */ /* 0x010fc8000f8e00ff */
[----:B------:R-:W-:-:S05]  /*78e0*/  IMAD.WIDE.U32 R2, R2, c[0x0][0x338], R6 ;  /* 0x0000ce0002027a25 */ /* 0x000fca00078e0006 */
[----:B------:R-:W-:Y:S01]  /*78f0*/  IADD3 R3, R3, UR5, RZ ;  /* 0x0000000503037c10 */ /* 0x000fe2000fffe0ff */
[----:B------:R-:W-:Y:S02]  /*7900*/  ULDC.64 UR4, c[0x0][0x340] ;  /* 0x0000d00000047ab9 */ /* 0x000fe40000000a00 */
[----:B------:R-:W-:Y:S02]  /*7910*/  UIMAD UR4, UR7, UR4, URZ ;  /* 0x00000004070472a4 */ /* 0x000fe4000f8e023f */
[----:B------:R-:W-:Y:S02]  /*7920*/  IMAD.WIDE.U32 R8, R4, c[0x0][0x340], R2 ;  /* 0x0000d00004087a25 */ /* 0x000fe400078e0002 */
[----:B------:R-:W-:Y:S01]  /*7930*/  UIMAD UR4, UR20, UR5, UR4 ;  /* 0x00000005140472a4 */ /* 0x000fe2000f8e0204 */
[----:B------:R1:W2:Y:S01]  /*7940*/  LDS.128 R20, [R0+0x8880] ;  /* 0x0088800000147984 */ /* 0x0002a20000000c00 */
[----:B------:R-:W-:-:S03]  /*7950*/  IMAD.WIDE R2, R5, 0x80, R10 ;  /* 0x0000008005027825 */ /* 0x000fc600078e020a */
[----:B------:R1:W3:Y:S01]  /*7960*/  LDS.128 R24, [R0+0x9080] ;  /* 0x0090800000187984 */ /* 0x0002e20000000c00 */
[----:B------:R-:W-:-:S03]  /*7970*/  IADD3 R5, R9, UR4, RZ ;  /* 0x0000000409057c10 */ /* 0x000fc6000fffe0ff */
        /* <DEDUP_REMOVED lines=23> */
.L_x_1852:
[----:B--234-:R-:W-:Y:S05]  /*7af0*/  BSYNC B0 ;  /* 0x0000000000007941 */ /* 0x01cfea0003800000 */
.L_x_1851:
        /* <DEDUP_REMOVED lines=17> */
.L_x_1854:
[----:B------:R-:W-:Y:S05]  /*7c10*/  BSYNC B0 ;  /* 0x0000000000007941 */ /* 0x000fea0003800000 */
.L_x_1853:
        /* <DEDUP_REMOVED lines=17> */
.L_x_1856:
[----:B------:R-:W-:Y:S05]  /*7d30*/  BSYNC B0 ;  /* 0x0000000000007941 */ /* 0x000fea0003800000 */
.L_x_1855:
        /* <DEDUP_REMOVED lines=16> */
.L_x_1858:
[----:B------:R-:W-:Y:S05]  /*7e40*/  BSYNC B0 ;  /* 0x0000000000007941 */ /* 0x000fea0003800000 */
.L_x_1857:
        /* <DEDUP_REMOVED lines=16> */
.L_x_1860:
[----:B------:R-:W-:Y:S05]  /*7f50*/  BSYNC B0 ;  /* 0x0000000000007941 */ /* 0x000fea0003800000 */
.L_x_1859:
        /* <DEDUP_REMOVED lines=16> */
.L_x_1862:
[----:B------:R-:W-:Y:S05]  /*8060*/  BSYNC B0 ;  /* 0x0000000000007941 */ /* 0x000fea0003800000 */
.L_x_1861:
        /* <DEDUP_REMOVED lines=16> */
.L_x_1864:
[----:B------:R-:W-:Y:S05]  /*8170*/  BSYNC B0 ;  /* 0x0000000000007941 */ /* 0x000fea0003800000 */
.L_x_1863:
        /* <DEDUP_REMOVED lines=15> */
.L_x_1866:
[----:B------:R-:W-:Y:S05]  /*8270*/  BSYNC B0 ;  /* 0x0000000000007941 */ /* 0x000fea0003800000 */
.L_x_1865:
[----:B------:R-:W-:Y:S01]  /*8280*/  ULDC.64 UR4, c[0x0][0x308] ;  /* 0x0000c20000047ab9 */ /* 0x000fe20000000a00 */
[----:B------:R-:W-:Y:S01]  /*8290*/  IMAD.U32 R0, RZ, RZ, UR19 ;  /* 0x00000013ff007e24 */ /* 0x000fe2000f8e00ff */
[----:B------:R-:W-:Y:S01]  /*82a0*/  UIMAD UR4, UR6, UR4, URZ ;  /* 0x00000004060472a4 */ /* 0x000fe2000f8e023f */
[----:B------:R-:W-:Y:S01]  /*82b0*/  ISETP.GE.OR P0, PT, R6, c[0x0][0x2f4], P2 ;  /* 0x0000bd0006007a0c */ /* 0x000fe20001706670 */
[----:B------:R-:W-:Y:S01]  /*82c0*/  BSSY B0, `(.L_x_1867) ;  /* 0x0000013000007945 */ /* 0x000fe20003800000 */
[----:B--2---:R-:W-:Y:S01]  /*82d0*/  IMAD.WIDE.U32 R4, R0, c[0x0][0x308], R6 ;  /* 0x0000c20000047a25 */ /* 0x004fe200078e0006 */
[----:B------:R-:W-:Y:S01]  /*82e0*/  UIMAD UR19, UR19, UR5, UR4 ;  /* 0x00000005131372a4 */ /* 0x000fe2000f8e0204 */
[----:B------:R-:W-:Y:S02]  /*82f0*/  MOV R0, UR20 ;  /* 0x0000001400007c02 */ /* 0x000fe40008000f00 */
[----:B------:R-:W-:Y:S02]  /*8300*/  ULDC.64 UR4, c[0x0][0x310] ;  /* 0x0000c40000047ab9 */ /* 0x000fe40000000a00 */
        /* <DEDUP_REMOVED lines=14> */
.L_x_1868:
[----:B------:R-:W-:Y:S05]  /*83f0*/  BSYNC B0 ;  /* 0x0000000000007941 */ /* 0x000fea0003800000 */
.L_x_1867:
        /* <DEDUP_REMOVED lines=15> */
.L_x_1870:
[----:B------:R-:W-:Y:S05]  /*84f0*/  BSYNC B0 ;  /* 0x0000000000007941 */ /* 0x000fea0003800000 */
.L_x_1869:
        /* <DEDUP_REMOVED lines=15> */
.L_x_1872:
[----:B------:R-:W-:Y:S05]  /*85f0*/  BSYNC B0 ;  /* 0x0000000000007941 */ /* 0x000fea0003800000 */
.L_x_1871:
        /* <DEDUP_REMOVED lines=14> */
.L_x_1874:
[----:B------:R-:W-:Y:S05]  /*86e0*/  BSYNC B0 ;  /* 0x0000000000007941 */ /* 0x000fea0003800000 */
.L_x_1873:
        /* <DEDUP_REMOVED lines=14> */
.L_x_1876:
[----:B------:R-:W-:Y:S05]  /*87d0*/  BSYNC B0 ;  /* 0x0000000000007941 */ /* 0x000fea0003800000 */
.L_x_1875:
        /* <DEDUP_REMOVED lines=14> */
.L_x_1878:
[----:B------:R-:W-:Y:S05]  /*88c0*/  BSYNC B0 ;  /* 0x0000000000007941 */ /* 0x000fea0003800000 */
.L_x_1877:
        /* <DEDUP_REMOVED lines=14> */
.L_x_1880:
[----:B------:R-:W-:Y:S05]  /*89b0*/  BSYNC B0 ;  /* 0x0000000000007941 */ /* 0x000fea0003800000 */
.L_x_1879:
        /* <DEDUP_REMOVED lines=14> */
.L_x_1850:
[----:B------:R-:W-:Y:S01]  /*8aa0*/  SHF.R.S32.HI R0, RZ, 0x1f, R248 ;  /* 0x0000001fff007819 */ /* 0x000fe200000114f8 */
[----:B------:R-:W-:Y:S01]  /*8ab0*/  USHF.R.S32.HI UR6, URZ, 0x1f, UR19 ;  /* 0x0000001f3f067899 */ /* 0x000fe20008011413 */
[----:B------:R-:W-:Y:S01]  /*8ac0*/  IMAD.U32 R10, RZ, RZ, UR19 ;  /* 0x00000013ff0a7e24 */ /* 0x000fe2000f8e00ff */
[----:B------:R-:W-:Y:S01]  /*8ad0*/  ULDC.64 UR4, c[0x0][0x308] ;  /* 0x0000c20000047ab9 */ /* 0x000fe20000000a00 */
[----:B------:R-:W-:Y:S01]  /*8ae0*/  LEA.HI R0, R0, R248, RZ, 0x4 ;  /* 0x000000f800007211 */ /* 0x000fe200078f20ff */
[----:B------:R-:W-:Y:S01]  /*8af0*/  UIMAD UR4, UR6, UR4, URZ ;  /* 0x00000004060472a4 */ /* 0x000fe2000f8e023f */
[----:B------:R-:W-:Y:S01]  /*8b00*/  IMAD.U32 R2, RZ, RZ, UR21 ;  /* 0x00000015ff027e24 */ /* 0x000fe2000f8e00ff */
[----:B------:R-:W-:Y:S01]  /*8b10*/  USHF.R.S32.HI UR8, URZ, 0x1f, UR20 ;  /* 0x0000001f3f087899 */ /* 0x000fe20008011414 */
[----:B------:R-:W-:Y:S01]  /*8b20*/  LOP3.LUT R6, R0, 0x1ffffff0, RZ, 0xc0, !PT ;  /* 0x1ffffff000067812 */ /* 0x000fe200078ec0ff */
[----:B------:R-:W-:Y:S01]  /*8b30*/  UIMAD UR5, UR19, UR5, UR4 ;  /* 0x00000005130572a4 */ /* 0x000fe2000f8e0204 */
[----:B------:R-:W-:Y:S01]  /*8b40*/  SHF.R.S32.HI R4, RZ, 0x4, R0 ;  /* 0x00000004ff047819 */ /* 0x000fe20000011400 */
[----:B------:R-:W-:Y:S01]  /*8b50*/  IMAD.U32 R0, RZ, RZ, UR20 ;  /* 0x00000014ff007e24 */ /* 0x000fe2000f8e00ff */
[----:B------:R-:W-:Y:S01]  /*8b60*/  ULDC UR4, c[0x0][0x2f0] ;  /* 0x0000bc0000047ab9 */ /* 0x000fe20000000800 */
[----:B------:R-:W-:Y:S01]  /*8b70*/  IMAD.IADD R6, R248, 0x1, -R6 ;  /* 0x00000001f8067824 */ /* 0x000fe200078e0a06 */
[----:B------:R-:W-:Y:S01]  /*8b80*/  UIADD3 UR7, -UR7, UR4, URZ ;  /* 0x0000000407077290 */ /* 0x000fe2000fffe13f */
[----:B------:R-:W-:Y:S01]  /*8b90*/  SHF.R.S32.HI R5, RZ, 0x1f, R4 ;  /* 0x0000001fff057819 */ /* 0x000fe20000011404 */
[----:B------:R-:W-:Y:S01]  /*8ba0*/  BSSY B0, `(.L_x_1881) ;  /* 0x0000016000007945 */ /* 0x000fe20003800000 */
[----:B------:R-:W-:-:S03]  /*8bb0*/  IMAD.SHL.U32 R6, R6, 0x8, RZ ;  /* 0x0000000806067824 */ /* 0x000fc600078e00ff */
[----:B------:R-:W-:Y:S01]  /*8bc0*/  ISETP.GE.AND P2, PT, R4, UR7, PT ;  /* 0x0000000704007c0c */ /* 0x000fe2000bf46270 */
[----:B------:R-:W-:Y:S01]  /*8bd0*/  IMAD.WIDE R2, R2, 0x80, R4 ;  /* 0x0000008002027825 */ /* 0x000fe200078e0204 */
[----:B------:R-:W-:Y:S02]  /*8be0*/  SHF.R.S32.HI R7, RZ, 0x1f, R6 ;  /* 0x0000001fff077819 */ /* 0x000fe40000011406 */
[----:B------:R-:W-:-:S03]  /*8bf0*/  ISETP.GE.OR P0, PT, R6, c[0x0][0x2f4], P2 ;  /* 0x0000bd0006007a0c */ /* 0x000fc60001706670 */
[----:B------:R-:W-:-:S05]  /*8c00*/  IMAD.WIDE.U32 R10, R10, c[0x0][0x308], R6 ;  /* 0x0000c2000a0a7a25 */ /* 0x000fca00078e0006 */
[----:B------:R-:W-:Y:S01]  /*8c10*/  IADD3 R11, R11, UR5, RZ ;  /* 0x000000050b0b7c10 */ /* 0x000fe2000fffe0ff */
[----:B------:R-:W-:Y:S02]  /*8c20*/  ULDC.64 UR4, c[0x0][0x310] ;  /* 0x0000c40000047ab9 */ /* 0x000fe40000000a00 */
[----:B------:R-:W-:Y:S02]  /*8c30*/  UIMAD UR4, UR8, UR4, URZ ;  /* 0x00000004080472a4 */ /* 0x000fe4000f8e023f */
[----:B------:R-:W-:Y:S02]  /*8c40*/  IMAD.WIDE.U32 R10, R0, c[0x0][0x310], R10 ;  /* 0x0000c400000a7a25 */ /* 0x000fe400078e000a */
[----:B------:R-:W-:-:S06]  /*8c50*/  UIMAD UR4, UR20, UR5, UR4 ;  /* 0x00000005140472a4 */ /* 0x000fcc000f8e0204 */
        /* <DEDUP_REMOVED lines=10> */
.L_x_1882:
[----:B------:R-:W-:Y:S05]  /*8d00*/  BSYNC B0 ;  /* 0x0000000000007941 */ /* 0x000fea0003800000 */
.L_x_1881:
        /* <DEDUP_REMOVED lines=17> */
.L_x_1884:
[----:B------:R-:W-:Y:S05]  /*8e20*/  BSYNC B0 ;  /* 0x0000000000007941 */ /* 0x000fea0003800000 */
.L_x_1883:
        /* <DEDUP_REMOVED lines=17> */
.L_x_1886:
[----:B------:R-:W-:Y:S05]  /*8f40*/  BSYNC B0 ;  /* 0x0000000000007941 */ /* 0x000fea0003800000 */
.L_x_1885:
        /* <DEDUP_REMOVED lines=16> */
.L_x_1888:
[----:B------:R-:W-:Y:S05]  /*9050*/  BSYNC B0 ;  /* 0x0000000000007941 */ /* 0x000fea0003800000 */
.L_x_1887:
        /* <DEDUP_REMOVED lines=16> */
.L_x_1890:
[----:B------:R-:W-:Y:S05]  /*9160*/  BSYNC B0 ;  /* 0x0000000000007941 */ /* 0x000fea0003800000 */
.L_x_1889:
        /* <DEDUP_REMOVED lines=16> */
.L_x_1892:
[----:B------:R-:W-:Y:S05]  /*9270*/  BSYNC B0 ;  /* 0x0000000000007941 */ /* 0x000fea0003800000 */
.L_x_1891:
        /* <DEDUP_REMOVED lines=16> */
.L_x_1894:
[----:B------:R-:W-:Y:S05]  /*9380*/  BSYNC B0 ;  /* 0x0000000000007941 */ /* 0x000fea0003800000 */
.L_x_1893:
        /* <DEDUP_REMOVED lines=15> */
.L_x_1896:
[----:B------:R-:W-:Y:S05]  /*9480*/  BSYNC B0 ;  /* 0x0000000000007941 */ /* 0x000fea0003800000 */
.L_x_1895:
[----:B------:R-:W-:Y:S01]  /*9490*/  ULDC.64 UR4, c[0x0][0x338] ;  /* 0x0000ce0000047ab9 */ /* 0x000fe20000000a00 */
[----:B------:R-:W-:Y:S01]  /*94a0*/  IMAD.U32 R8, RZ, RZ, UR19 ;  /* 0x00000013ff087e24 */ /* 0x000fe2000f8e00ff */
[----:B------:R-:W-:Y:S01]  /*94b0*/  UIMAD UR4, UR6, UR4, URZ ;  /* 0x00000004060472a4 */ /* 0x000fe2000f8e023f */
[----:B------:R-:W-:Y:S01]  /*94c0*/  ISETP.GE.OR P0, PT, R6, c[0x0][0x324], P2 ;  /* 0x0000c90006007a0c */ /* 0x000fe20001706670 */
[----:B------:R-:W-:Y:S01]  /*94d0*/  BSSY B0, `(.L_x_1897) ;  /* 0x0000013000007945 */ /* 0x000fe20003800000 */
[----:B------:R-:W-:Y:S01]  /*94e0*/  IMAD.WIDE.U32 R8, R8, c[0x0][0x338], R6 ;  /* 0x0000ce0008087a25 */ /* 0x000fe200078e0006 */
[----:B------:R-:W-:Y:S01]  /*94f0*/  UIMAD UR19, UR19, UR5, UR4 ;  /* 0x00000005131372a4 */ /* 0x000fe2000f8e0204 */
[----:B------:R-:W-:Y:S02]  /*9500*/  MOV R0, UR20 ;  /* 0x0000001400007c02 */ /* 0x000fe40008000f00 */
[----:B------:R-:W-:Y:S02]  /*9510*/  ULDC.64 UR4, c[0x0][0x340] ;  /* 0x0000d00000047ab9 */ /* 0x000fe40000000a00 */
[----:B------:R-:W-:Y:S01]  /*9520*/  UIMAD UR4, UR8, UR4, URZ ;  /* 0x00000004080472a4 */ /* 0x000fe2000f8e023f */
[----:B------:R-:W-:-:S03]  /*9530*/  IADD3 R9, R9, UR19, RZ ;  /* 0x0000001309097c10 */ /* 0x000fc6000fffe0ff */
[----:B------:R-:W-:Y:S02]  /*9540*/  UIMAD UR4, UR20, UR5, UR4 ;  /* 0x00000005140472a4 */ /* 0x000fe4000f8e0204 */
[----:B------:R-:W-:-:S05]  /*9550*/  IMAD.WIDE.U32 R8, R0, c[0x0][0x340], R8 ;  /* 0x0000d00000087a25 */ /* 0x000fca00078e0008 */
[----:B--2---:R-:W-:Y:S01]  /*9560*/  IADD3 R5, R9, UR4, RZ ;  /* 0x0000000409057c10 */ /* 0x004fe2000fffe0ff */
        /* <DEDUP_REMOVED lines=9> */
.L_x_1898:
[----:B------:R-:W-:Y:S05]  /*9600*/  BSYNC B0 ;  /* 0x0000000000007941 */ /* 0x000fea0003800000 */
.L_x_1897:
        /* <DEDUP_REMOVED lines=15> */
.L_x_1900:
[----:B------:R-:W-:Y:S05]  /*9700*/  BSYNC B0 ;  /* 0x0000000000007941 */ /* 0x000fea0003800000 */
.L_x_1899:
        /* <DEDUP_REMOVED lines=15> */
.L_x_1902:
[----:B------:R-:W-:Y:S05]  /*9800*/  BSYNC B0 ;  /* 0x0000000000007941 */ /* 0x000fea0003800000 */
.L_x_1901:
        /* <DEDUP_REMOVED lines=14> */
.L_x_1904:
[----:B------:R-:W-:Y:S05]  /*98f0*/  BSYNC B0 ;  /* 0x0000000000007941 */ /* 0x000fea0003800000 */
.L_x_1903:
        /* <DEDUP_REMOVED lines=14> */
.L_x_1906:
[----:B------:R-:W-:Y:S05]  /*99e0*/  BSYNC B0 ;  /* 0x0000000000007941 */ /* 0x000fea0003800000 */
.L_x_1905:
        /* <DEDUP_REMOVED lines=14> */
.L_x_1908:
[----:B------:R-:W-:Y:S05]  /*9ad0*/  BSYNC B0 ;  /* 0x0000000000007941 */ /* 0x000fea0003800000 */
.L_x_1907:
        /* <DEDUP_REMOVED lines=14> */
.L_x_1910:
[----:B------:R-:W-:Y:S05]  /*9bc0*/  BSYNC B0 ;  /* 0x0000000000007941 */ /* 0x000fea0003800000 */
.L_x_1909:
        /* <DEDUP_REMOVED lines=13> */
.L_x_1911:
        /* <DEDUP_REMOVED lines=14> */
.L_x_2336:


//--------------------- .text._ZN7cutlass13device_kernelIN5flash19enable_sm80_to_sm89INS1_16FlashAttnBwdSm80INS1_25CollectiveMainloopBwdSm80ILi2ELi2EN4cute5tupleIJNS5_1CILi64EEENS7_ILi128EEES9_EEENS_10bfloat16_tEfNS_4arch4Sm80ELb1ELb0ELb0ELb0ELb1ELb0ELb0ELb0ELi2ELi2ELi2ELi2ELb0EEENS1_21CollectiveEpilogueBwdISA_SB_SD_Li256ELb0ELb0ELi4EEENS1_25SingleTileBwdLPTSchedulerILb0ELi128ELb1EEEEEEEEEvNT_6ParamsE --------------------------
	.section	.text._ZN7cutlass13device_kernelIN5flash19enable_sm80_to_sm89INS1_16FlashAttnBwdSm80INS1_25CollectiveMainloopBwdSm80ILi2ELi2EN4cute5tupleIJNS5_1CILi64EEENS7_ILi128EEES9_EEENS_10bfloat16_tEfNS_4arch4Sm80ELb1ELb0ELb0ELb0ELb1ELb0ELb0ELb0ELi2ELi2ELi2ELi2ELb0EEENS1_21CollectiveEpilogueBwdISA_SB_SD_Li256ELb0ELb0ELi4EEENS1_25SingleTileBwdLPTSchedulerILb0ELi128ELb1EEEEEEEEEvNT_6ParamsE,"ax",@progbits
	.sectioninfo	@"SHI_REGISTERS=255"
	.align	128
.text._ZN7cutlass13device_kernelIN5flash19enable_sm80_to_sm89INS1_16FlashAttnBwdSm80INS1_25CollectiveMainloopBwdSm80ILi2ELi2EN4cute5tupleIJNS5_1CILi64EEENS7_ILi128EEES9_EEENS_10bfloat16_tEfNS_4arch4Sm80ELb1ELb0ELb0ELb0ELb1ELb0ELb0ELb0ELi2ELi2ELi2ELi2ELb0EEENS1_21CollectiveEpilogueBwdISA_SB_SD_Li256ELb0ELb0ELi4EEENS1_25SingleTileBwdLPTSchedulerILb0ELi128ELb1EEEEEEEEEvNT_6ParamsE:
        .type           _ZN7cutlass13device_kernelIN5flash19enable_sm80_to_sm89INS1_16FlashAttnBwdSm80INS1_25CollectiveMainloopBwdSm80ILi2ELi2EN4cute5tupleIJNS5_1CILi64EEENS7_ILi128EEES9_EEENS_10bfloat16_tEfNS_4arch4Sm80ELb1ELb0ELb0ELb0ELb1ELb0ELb0ELb0ELi2ELi2ELi2ELi2ELb0EEENS1_21CollectiveEpilogueBwdISA_SB_SD_Li256ELb0ELb0ELi4EEENS1_25SingleTileBwdLPTSchedulerILb0ELi128ELb1EEEEEEEEEvNT_6ParamsE,@function
        .size           _ZN7cutlass13device_kernelIN5flash19enable_sm80_to_sm89INS1_16FlashAttnBwdSm80INS1_25CollectiveMainloopBwdSm80ILi2ELi2EN4cute5tupleIJNS5_1CILi64EEENS7_ILi128EEES9_EEENS_10bfloat16_tEfNS_4arch4Sm80ELb1ELb0ELb0ELb0ELb1ELb0ELb0ELb0ELi2ELi2ELi2ELi2ELb0EEENS1_21CollectiveEpilogueBwdISA_SB_SD_Li256ELb0ELb0ELi4EEENS1_25SingleTileBwdLPTSchedulerILb0ELi128ELb1EEEEEEEEEvNT_6ParamsE,(.L_x_2337 - _ZN7cutlass13device_kernelIN5flash19enable_sm80_to_sm89INS1_16FlashAttnBwdSm80INS1_25CollectiveMainloopBwdSm80ILi2ELi2EN4cute5tupleIJNS5_1CILi64EEENS7_ILi128EEES9_EEENS_10bfloat16_tEfNS_4arch4Sm80ELb1ELb0ELb0ELb0ELb1ELb0ELb0ELb0ELi2ELi2ELi2ELi2ELb0EEENS1_21CollectiveEpilogueBwdISA_SB_SD_Li256ELb0ELb0ELi4EEENS1_25SingleTileBwdLPTSchedulerILb0ELi128ELb1EEEEEEEEEvNT_6ParamsE)
        .other          _ZN7cutlass13device_kernelIN5flash19enable_sm80_to_sm89INS1_16FlashAttnBwdSm80INS1_25CollectiveMainloopBwdSm80ILi2ELi2EN4cute5tupleIJNS5_1CILi64EEENS7_ILi128EEES9_EEENS_10bfloat16_tEfNS_4arch4Sm80ELb1ELb0ELb0ELb0ELb1ELb0ELb0ELb0ELi2ELi2ELi2ELi2ELb0EEENS1_21CollectiveEpilogueBwdISA_SB_SD_Li256ELb0ELb0ELi4EEENS1_25SingleTileBwdLPTSchedulerILb0ELi128ELb1EEEEEEEEEvNT_6ParamsE,@"STO_CUDA_ENTRY STV_DEFAULT"
_ZN7cutlass13device_kernelIN5flash19enable_sm80_to_sm89INS1_16FlashAttnBwdSm80INS1_25CollectiveMainloopBwdSm80ILi2ELi2EN4cute5tupleIJNS5_1CILi64EEENS7_ILi128EEES9_EEENS_10bfloat16_tEfNS_4arch4Sm80ELb1ELb0ELb0ELb0ELb1ELb0ELb0ELb0ELi2ELi2ELi2ELi2ELb0EEENS1_21CollectiveEpilogueBwdISA_SB_SD_Li256ELb0ELb0ELi4EEENS1_25SingleTileBwdLPTSchedulerILb0ELi128ELb1EEEEEEEEEvNT_6ParamsE:
        /* <DEDUP_REMOVED lines=28> */
.L_x_1913:
[----:B------:R-:W-:Y:S02]  /*01c0*/  ULDC UR9, c[0x0][0x3ac] ;  /* 0x0000eb0000097ab9 */ /* 0x000fe40000000800 */
[----:B------:R-:W-:Y:S02]  /*01d0*/  UISETP.NE.AND UP0, UPT, UR9, 0x1, UPT ;  /* 0x000000010900788c */ /* 0x000fe4000bf05270 */
[----:B------:R-:W-:Y:S02]  /*01e0*/  ULDC.64 UR4, c[0x0][0x3b0] ;  /* 0x0000ec0000047ab9 */ /* 0x000fe40000000a00 */
[----:B------:R-:W-:Y:S02]  /*01f0*/  UIMAD.WIDE.U32 UR10, UR8, UR4, URZ ;  /* 0x00000004080a72a5 */ /* 0x000fe4000f8e003f */
[----:B------:R-:W-:-:S05]  /*0200*/  UMOV UR6, UR8 ;  /* 0x0000000800067c82 */ /* 0x000fca0008000000 */
[----:B------:R-:W-:-:S04]  /*0210*/  @UP0 USHF.R.U32.HI UR6, URZ, UR5, UR11 ;  /* 0x000000053f060299 */ /* 0x000fc8000801160b */
[----:B------:R-:W-:Y:S02]  /*0220*/  UIMAD UR9, UR6, UR9, URZ ;  /* 0x00000009060972a4 */ /* 0x000fe4000f8e023f */
.L_x_1914:
[----:B------:R-:W-:Y:S02]  /*0230*/  ULDC.64 UR20, c[0x0][0x3a0] ;  /* 0x0000e80000147ab9 */ /* 0x000fe40000000a00 */
[----:B------:R-:W-:Y:S02]  /*0240*/  UIADD3 UR8, UR8, -UR9, URZ ;  /* 0x8000000908087290 */ /* 0x000fe4000fffe03f */
[----:B------:R-:W-:Y:S02]  /*0250*/  UISETP.NE.AND UP0, UPT, UR20, 0x1, UPT ;  /* 0x000000011400788c */ /* 0x000fe4000bf05270 */
[----:B------:R-:W-:Y:S02]  /*0260*/  ULDC.64 UR4, c[0x0][0x3a8] ;  /* 0x0000ea0000047ab9 */ /* 0x000fe40000000a00 */
[----:B------:R-:W-:Y:S02]  /*0270*/  UIMAD UR5, UR7, UR5, UR8 ;  /* 0x00000005070572a4 */ /* 0x000fe4000f8e0208 */
[----:B------:R-:W-:-:S02]  /*0280*/  ULOP3.LUT UR6, URZ, UR6, URZ, 0x33, !UPT ;  /* 0x000000063f067292 */ /* 0x000fc4000f8e333f */
[----:B------:R-:W-:Y:S02]  /*0290*/  UIMAD.WIDE.U32 UR8, UR5, UR21, URZ ;  /* 0x00000015050872a5 */ /* 0x000fe4000f8e003f */
[----:B------:R-:W-:Y:S02]  /*02a0*/  ULDC UR19, c[0x0][0x394] ;  /* 0x0000e50000137ab9 */ /* 0x000fe40000000800 */
[----:B------:R-:W-:Y:S02]  /*02b0*/  UMOV UR21, UR5 ;  /* 0x0000000500157c82 */ /* 0x000fe40008000000 */
[----:B------:R-:W-:Y:S02]  /*02c0*/  @UP0 USHF.R.U32.HI UR21, URZ, UR4, UR9 ;  /* 0x000000043f150299 */ /* 0x000fe40008011609 */
[----:B------:R-:W-:Y:S02]  /*02d0*/  UIADD3 UR19, UR6, UR19, URZ ;  /* 0x0000001306137290 */ /* 0x000fe4000fffe03f */
[----:B------:R-:W-:-:S04]  /*02e0*/  UIADD3 UR4, -UR21, URZ, URZ ;  /* 0x0000003f15047290 */ /* 0x000fc8000fffe13f */
[----:B------:R-:W-:Y:S01]  /*02f0*/  UIMAD UR20, UR4, UR20, UR5 ;  /* 0x00000014041472a4 */ /* 0x000fe2000f8e0205 */
[----:B------:R-:W-:Y:S05]  /*0300*/  BRA `(.L_x_1915) ;  /* 0x0000028000007947 */ /* 0x000fea0003800000 */
.L_x_1912:
        /* <DEDUP_REMOVED lines=20> */
.L_x_1916:
[----:B------:R-:W-:Y:S02]  /*0450*/  ULDC UR9, c[0x0][0x3ac] ;  /* 0x0000eb0000097ab9 */ /* 0x000fe40000000800 */
[----:B------:R-:W-:Y:S02]  /*0460*/  UISETP.NE.AND UP0, UPT, UR9, 0x1, UPT ;  /* 0x000000010900788c */ /* 0x000fe4000bf05270 */
[----:B------:R-:W-:Y:S02]  /*0470*/  ULDC.64 UR4, c[0x0][0x3b0] ;  /* 0x0000ec0000047ab9 */ /* 0x000fe40000000a00 */
[----:B------:R-:W-:Y:S02]  /*0480*/  UIMAD.WIDE.U32 UR10, UR8, UR4, URZ ;  /* 0x00000004080a72a5 */ /* 0x000fe4000f8e003f */
[----:B------:R-:W-:-:S05]  /*0490*/  UMOV UR6, UR8 ;  /* 0x0000000800067c82 */ /* 0x000fca0008000000 */
[----:B------:R-:W-:-:S04]  /*04a0*/  @UP0 USHF.R.U32.HI UR6, URZ, UR5, UR11 ;  /* 0x000000053f060299 */ /* 0x000fc8000801160b */
[----:B------:R-:W-:Y:S02]  /*04b0*/  UIMAD UR9, UR6, UR9, URZ ;  /* 0x00000009060972a4 */ /* 0x000fe4000f8e023f */
.L_x_1917:
        /* <DEDUP_REMOVED lines=12> */
[----:B------:R-:W-:Y:S02]  /*0580*/  UIMAD UR20, UR4, UR20, UR5 ;  /* 0x00000014041472a4 */ /* 0x000fe4000f8e0205 */
.L_x_1915:
        /* <DEDUP_REMOVED lines=514> */
.L_x_1920:
[----:B--2---:R-:W-:Y:S05]  /*25b0*/  BSYNC B0 ;  /* 0x0000000000007941 */ /* 0x004fea0003800000 */
.L_x_1919:
        /* <DEDUP_REMOVED lines=105> */
.L_x_1923:
        /* <DEDUP_REMOVED lines=194> */
.L_x_1921:
        /* <DEDUP_REMOVED lines=532> */
.L_x_1922:
        /* <DEDUP_REMOVED lines=310> */
.L_x_1918:
        /* <DEDUP_REMOVED lines=228> */
.L_x_1926:
[----:B--234-:R-:W-:Y:S05]  /*7b50*/  BSYNC B0 ;  /* 0x0000000000007941 */ /* 0x01cfea0003800000 */
.L_x_1925:
        /* <DEDUP_REMOVED lines=17> */
.L_x_1928:
[----:B------:R-:W-:Y:S05]  /*7c70*/  BSYNC B0 ;  /* 0x0000000000007941 */ /* 0x000fea0003800000 */
.L_x_1927:
        /* <DEDUP_REMOVED lines=17> */
.L_x_1930:
[----:B------:R-:W-:Y:S05]  /*7d90*/  BSYNC B0 ;  /* 0x0000000000007941 */ /* 0x000fea0003800000 */
.L_x_1929:
        /* <DEDUP_REMOVED lines=16> */
.L_x_1932:
[----:B------:R-:W-:Y:S05]  /*7ea0*/  BSYNC B0 ;  /* 0x0000000000007941 */ /* 0x000fea0003800000 */
.L_x_1931:
        /* <DEDUP_REMOVED lines=16> */
.L_x_1934:
[----:B------:R-:W-:Y:S05]  /*7fb0*/  BSYNC B0 ;  /* 0x0000000000007941 */ /* 0x000fea0003800000 */
.L_x_1933:
        /* <DEDUP_REMOVED lines=16> */
.L_x_1936:
[----:B------:R-:W-:Y:S05]  /*80c0*/  BSYNC B0 ;  /* 0x0000000000007941 */ /* 0x000fea0003800000 */
.L_x_1935:
        /* <DEDUP_REMOVED lines=16> */
.L_x_1938:
[----:B------:R-:W-:Y:S05]  /*81d0*/  BSYNC B0 ;  /* 0x0000000000007941 */ /* 0x000fea0003800000 */
.L_x_1937:
        /* <DEDUP_REMOVED lines=15> */
.L_x_1940:
[----:B------:R-:W-:Y:S05]  /*82d0*/  BSYNC B0 ;  /* 0x0000000000007941 */ /* 0x000fea0003800000 */
.L_x_1939:
        /* <DEDUP_REMOVED lines=23> */
.L_x_1942:
[----:B------:R-:W-:Y:S05]  /*8450*/  BSYNC B0 ;  /* 0x0000000000007941 */ /* 0x000fea0003800000 */
.L_x_1941:
        /* <DEDUP_REMOVED lines=15> */
.L_x_1944:
[----:B------:R-:W-:Y:S05]  /*8550*/  BSYNC B0 ;  /* 0x0000000000007941 */ /* 0x000fea0003800000 */
.L_x_1943:
        /* <DEDUP_REMOVED lines=15> */
.L_x_1946:
[----:B------:R-:W-:Y:S05]  /*8650*/  BSYNC B0 ;  /* 0x0000000000007941 */ /* 0x000fea0003800000 */
.L_x_1945:
        /* <DEDUP_REMOVED lines=14> */
.L_x_1948:
[----:B------:R-:W-:Y:S05]  /*8740*/  BSYNC B0 ;  /* 0x0000000000007941 */ /* 0x000fea0003800000 */
.L_x_1947:
        /* <DEDUP_REMOVED lines=14> */
.L_x_1950:
[----:B------:R-:W-:Y:S05]  /*8830*/  BSYNC B0 ;  /* 0x0000000000007941 */ /* 0x000fea0003800000 */
.L_x_1949:
        /* <DEDUP_REMOVED lines=14> */
.L_x_1952:
[----:B------:R-:W-:Y:S05]  /*8920*/  BSYNC B0 ;  /* 0x0000000000007941 */ /* 0x000fea0003800000 */
.L_x_1951:
        /* <DEDUP_REMOVED lines=14> */
.L_x_1954:
[----:B------:R-:W-:Y:S05]  /*8a10*/  BSYNC B0 ;  /* 0x0000000000007941 */ /* 0x000fea0003800000 */
.L_x_1953:
        /* <DEDUP_REMOVED lines=14> */
.L_x_1924:
        /* <DEDUP_REMOVED lines=38> */
.L_x_1956:
[----:B------:R-:W-:Y:S05]  /*8d60*/  BSYNC B0 ;  /* 0x0000000000007941 */ /* 0x000fea0003800000 */
.L_x_1955:
        /* <DEDUP_REMOVED lines=17> */
.L_x_1958:
[----:B------:R-:W-:Y:S05]  /*8e80*/  BSYNC B0 ;  /* 0x0000000000007941 */ /* 0x000fea0003800000 */
.L_x_1957:
        /* <DEDUP_REMOVED lines=17> */
.L_x_1960:
[----:B------:R-:W-:Y:S05]  /*8fa0*/  BSYNC B0 ;  /* 0x0000000000007941 */ /* 0x000fea0003800000 */
.L_x_1959:
        /* <DEDUP_REMOVED lines=16> */
.L_x_1962:
[----:B------:R-:W-:Y:S05]  /*90b0*/  BSYNC B0 ;  /* 0x0000000000007941 */ /* 0x000fea0003800000 */
.L_x_1961:
        /* <DEDUP_REMOVED lines=16> */
.L_x_1964:
[----:B------:R-:W-:Y:S05]  /*91c0*/  BSYNC B0 ;  /* 0x0000000000007941 */ /* 0x000fea0003800000 */
.L_x_1963:
        /* <DEDUP_REMOVED lines=16> */
.L_x_1966:
[----:B------:R-:W-:Y:S05]  /*92d0*/  BSYNC B0 ;  /* 0x0000000000007941 */ /* 0x000fea0003800000 */
.L_x_1965:
        /* <DEDUP_REMOVED lines=16> */
.L_x_1968:
[----:B------:R-:W-:Y:S05]  /*93e0*/  BSYNC B0 ;  /* 0x0000000000007941 */ /* 0x000fea0003800000 */
.L_x_1967:
        /* <DEDUP_REMOVED lines=15> */
.L_x_1970:
[----:B------:R-:W-:Y:S05]  /*94e0*/  BSYNC B0 ;  /* 0x0000000000007941 */ /* 0x000fea0003800000 */
.L_x_1969:
        /* <DEDUP_REMOVED lines=23> */
.L_x_1972:
[----:B------:R-:W-:Y:S05]  /*9660*/  BSYNC B0 ;  /* 0x0000000000007941 */ /* 0x000fea0003800000 */
.L_x_1971:
        /* <DEDUP_REMOVED lines=15> */
.L_x_1974:
[----:B------:R-:W-:Y:S05]  /*9760*/  BSYNC B0 ;  /* 0x0000000000007941 */ /* 0x000fea0003800000 */
.L_x_1973:
        /* <DEDUP_REMOVED lines=15> */
.L_x_1976:
[----:B------:R-:W-:Y:S05]  /*9860*/  BSYNC B0 ;  /* 0x0000000000007941 */ /* 0x000fea0003800000 */
.L_x_1975:
        /* <DEDUP_REMOVED lines=14> */
.L_x_1978:
[----:B------:R-:W-:Y:S05]  /*9950*/  BSYNC B0 ;  /* 0x0000000000007941 */ /* 0x000fea0003800000 */
.L_x_1977:
        /* <DEDUP_REMOVED lines=14> */
.L_x_1980:
[----:B------:R-:W-:Y:S05]  /*9a40*/  BSYNC B0 ;  /* 0x0000000000007941 */ /* 0x000fea0003800000 */
.L_x_1979:
        /* <DEDUP_REMOVED lines=14> */
.L_x_1982:
[----:B------:R-:W-:Y:S05]  /*9b30*/  BSYNC B0 ;  /* 0x0000000000007941 */ /* 0x000fea0003800000 */
.L_x_1981:
        /* <DEDUP_REMOVED lines=14> */
.L_x_1984:
[----:B------:R-:W-:Y:S05]  /*9c20*/  BSYNC B0 ;  /* 0x0000000000007941 */ /* 0x000fea0003800000 */
.L_x_1983:
        /* <DEDUP_REMOVED lines=13> */
.L_x_1985:
        /* <DEDUP_REMOVED lines=16> */
.L_x_2337:


//--------------------- .text._ZN7cutlass13device_kernelIN5flash19enable_sm80_to_sm89INS1_16FlashAttnBwdSm80INS1_25CollectiveMainloopBwdSm80ILi2ELi2EN4cute5tupleIJNS5_1CILi64EEENS7_ILi128EEES9_EEENS_10bfloat16_tEfNS_4arch4Sm80ELb1ELb0ELb0ELb0ELb0ELb0ELb0ELb0ELi2ELi2ELi2ELi2ELb0EEENS1_24CollectiveEpilogueBwdGQAISA_fSD_Li256ELb0ELb0EEENS1_25SingleTileBwdLPTSchedulerILb0ELi128ELb0EEEEEEEEEvNT_6ParamsE --------------------------
	.section	.text._ZN7cutlass13device_kernelIN5flash19enable_sm80_to_sm89INS1_16FlashAttnBwdSm80INS1_25CollectiveMainloopBwdSm80ILi2ELi2EN4cute5tupleIJNS5_1CILi64EEENS7_ILi128EEES9_EEENS_10bfloat16_tEfNS_4arch4Sm80ELb1ELb0ELb0ELb0ELb0ELb0ELb0ELb0ELi2ELi2ELi2ELi2ELb0EEENS1_24CollectiveEpilogueBwdGQAISA_fSD_Li256ELb0ELb0EEENS1_25SingleTileBwdLPTSchedulerILb0ELi128ELb0EEEEEEEEEvNT_6ParamsE,"ax",@progbits
	.sectioninfo	@"SHI_REGISTERS=255"
	.align	128
.text._ZN7cutlass13device_kernelIN5flash19enable_sm80_to_sm89INS1_16FlashAttnBwdSm80INS1_25CollectiveMainloopBwdSm80ILi2ELi2EN4cute5tupleIJNS5_1CILi64EEENS7_ILi128EEES9_EEENS_10bfloat16_tEfNS_4arch4Sm80ELb1ELb0ELb0ELb0ELb0ELb0ELb0ELb0ELi2ELi2ELi2ELi2ELb0EEENS1_24CollectiveEpilogueBwdGQAISA_fSD_Li256ELb0ELb0EEENS1_25SingleTileBwdLPTSchedulerILb0ELi128ELb0EEEEEEEEEvNT_6ParamsE:
        .type           _ZN7cutlass13device_kernelIN5flash19enable_sm80_to_sm89INS1_16FlashAttnBwdSm80INS1_25CollectiveMainloopBwdSm80ILi2ELi2EN4cute5tupleIJNS5_1CILi64EEENS7_ILi128EEES9_EEENS_10bfloat16_tEfNS_4arch4Sm80ELb1ELb0ELb0ELb0ELb0ELb0ELb0ELb0ELi2ELi2ELi2ELi2ELb0EEENS1_24CollectiveEpilogueBwdGQAISA_fSD_Li256ELb0ELb0EEENS1_25SingleTileBwdLPTSchedulerILb0ELi128ELb0EEEEEEEEEvNT_6ParamsE,@function
        .size           _ZN7cutlass13device_kernelIN5flash19enable_sm80_to_sm89INS1_16FlashAttnBwdSm80INS1_25CollectiveMainloopBwdSm80ILi2ELi2EN4cute5tupleIJNS5_1CILi64EEENS7_ILi128EEES9_EEENS_10bfloat16_tEfNS_4arch4Sm80ELb1ELb0ELb0ELb0ELb0ELb0ELb0ELb0ELi2ELi2ELi2ELi2ELb0EEENS1_24CollectiveEpilogueBwdGQAISA_fSD_Li256ELb0ELb0EEENS1_25SingleTileBwdLPTSchedulerILb0ELi128ELb0EEEEEEEEEvNT_6ParamsE,(.L_x_2338 - _ZN7cutlass13device_kernelIN5flash19enable_sm80_to_sm89INS1_16FlashAttnBwdSm80INS1_25CollectiveMainloopBwdSm80ILi2ELi2EN4cute5tupleIJNS5_1CILi64EEENS7_ILi128EEES9_EEENS_10bfloat16_tEfNS_4arch4Sm80ELb1ELb0ELb0ELb0ELb0ELb0ELb0ELb0ELi2ELi2ELi2ELi2ELb0EEENS1_24CollectiveEpilogueBwdGQAISA_fSD_Li256ELb0ELb0EEENS1_25SingleTileBwdLPTSchedulerILb0ELi128ELb0EEEEEEEEEvNT_6ParamsE)
        .other          _ZN7cutlass13device_kernelIN5flash19enable_sm80_to_sm89INS1_16FlashAttnBwdSm80INS1_25CollectiveMainloopBwdSm80ILi2ELi2EN4cute5tupleIJNS5_1CILi64EEENS7_ILi128EEES9_EEENS_10bfloat16_tEfNS_4arch4Sm80ELb1ELb0ELb0ELb0ELb0ELb0ELb0ELb0ELi2ELi2ELi2ELi2ELb0EEENS1_24CollectiveEpilogueBwdGQAISA_fSD_Li256ELb0ELb0EEENS1_25SingleTileBwdLPTSchedulerILb0ELi128ELb0EEEEEEEEEvNT_6ParamsE,@"STO_CUDA_ENTRY STV_DEFAULT"
_ZN7cutlass13device_kernelIN5flash19enable_sm80_to_sm89INS1_16FlashAttnBwdSm80INS1_25CollectiveMainloopBwdSm80ILi2ELi2EN4cute5tupleIJNS5_1CILi64EEENS7_ILi128EEES9_EEENS_10bfloat16_tEfNS_4arch4Sm80ELb1ELb0ELb0ELb0ELb0ELb0ELb0ELb0ELi2ELi2ELi2ELi2ELb0EEENS1_24CollectiveEpilogueBwdGQAISA_fSD_Li256ELb0ELb0EEENS1_25SingleTileBwdLPTSchedulerILb0ELi128ELb0EEEEEEEEEvNT_6ParamsE:
[----:B------:R-:W-:-:S03]  /*0000*/  MOV R1, c[0x0][0x28] ;  /* 0x00000a0000017a02 */ /* 0x000fc60000000f00 */
[----:B------:R-:W1:Y:S01]  /*0010*/  S2R R2, SR_TID.X ;  /* 0x0000000000027919 */ /* 0x000e620000002100 */
[----:B------:R-:W-:Y:S01]  /*0020*/  IADD3 R1, R1, -0x68, RZ ;  /* 0xffffff9801017810 */ /* 0x000fe20007ffe0ff */
[----:B------:R-:W2:Y:S01]  /*0030*/  S2UR UR4, SR_CTAID.X ;  /* 0x00000000000479c3 */ /* 0x000ea20000002500 */
[----:B------:R-:W-:Y:S02]  /*0040*/  IMAD.MOV.U32 R33, RZ, RZ, R3 ;  /* 0x000000ffff217224 */ /* 0x000fe400078e0003 */
[--C-:B-1----:R-:W-:Y:S01]  /*0050*/  IMAD.MOV.U32 R32, RZ, RZ, R2.reuse ;  /* 0x000000ffff207224 */ /* 0x102fe200078e0002 */
[----:B------:R-:W-:Y:S01]  /*0060*/  STL [R1+0x20], R2 ;  /* 0x0000200201007387 */ /* 0x000fe20000100800 */
[----:B------:R-:W-:-:S05]  /*0070*/  IMAD.MOV.U32 R32, RZ, RZ, R2 ;  /* 0x000000ffff207224 */ /* 0x000fca00078e0002 */
[----:B------:R-:W-:-:S06]  /*0080*/  SHF.R.U32.HI R0, RZ, 0x5, R32 ;  /* 0x00000005ff007819 */ /* 0x000fcc0000011620 */
        /* <DEDUP_REMOVED lines=23> */
.L_x_1987:
[----:B------:R-:W-:Y:S02]  /*0200*/  ULDC UR7, c[0x0][0x3b4] ;  /* 0x0000ed0000077ab9 */ /* 0x000fe40000000800 */
[----:B------:R-:W-:Y:S02]  /*0210*/  UISETP.NE.AND UP0, UPT, UR7, 0x1, UPT ;  /* 0x000000010700788c */ /* 0x000fe4000bf05270 */
[----:B------:R-:W-:Y:S02]  /*0220*/  ULDC.64 UR4, c[0x0][0x3b8] ;  /* 0x0000ee0000047ab9 */ /* 0x000fe40000000a00 */
[----:B------:R-:W-:Y:S02]  /*0230*/  UIMAD.WIDE.U32 UR10, UR6, UR4, URZ ;  /* 0x00000004060a72a5 */ /* 0x000fe4000f8e003f */
[----:B------:R-:W-:-:S05]  /*0240*/  UMOV UR23, UR6 ;  /* 0x0000000600177c82 */ /* 0x000fca0008000000 */
[----:B------:R-:W-:-:S04]  /*0250*/  @UP0 USHF.R.U32.HI UR23, URZ, UR5, UR11 ;  /* 0x000000053f170299 */ /* 0x000fc8000801160b */
[----:B------:R-:W-:-:S04]  /*0260*/  UIMAD UR7, UR23, UR7, URZ ;  /* 0x00000007170772a4 */ /* 0x000fc8000f8e023f */
.L_x_1988:
        /* <DEDUP_REMOVED lines=11> */
.L_x_1986:
        /* <DEDUP_REMOVED lines=20> */
.L_x_1990:
[----:B------:R-:W-:Y:S02]  /*0460*/  ULDC UR7, c[0x0][0x3b4] ;  /* 0x0000ed0000077ab9 */ /* 0x000fe40000000800 */
[----:B------:R-:W-:Y:S02]  /*0470*/  UISETP.NE.AND UP0, UPT, UR7, 0x1, UPT ;  /* 0x000000010700788c */ /* 0x000fe4000bf05270 */
[----:B------:R-:W-:Y:S02]  /*0480*/  ULDC.64 UR4, c[0x0][0x3b8] ;  /* 0x0000ee0000047ab9 */ /* 0x000fe40000000a00 */
[----:B------:R-:W-:Y:S02]  /*0490*/  UIMAD.WIDE.U32 UR10, UR6, UR4, URZ ;  /* 0x00000004060a72a5 */ /* 0x000fe4000f8e003f */
[----:B------:R-:W-:-:S05]  /*04a0*/  UMOV UR23, UR6 ;  /* 0x0000000600177c82 */ /* 0x000fca0008000000 */
[----:B------:R-:W-:-:S04]  /*04b0*/  @UP0 USHF.R.U32.HI UR23, URZ, UR5, UR11 ;  /* 0x000000053f170299 */ /* 0x000fc8000801160b */
[----:B------:R-:W-:-:S04]  /*04c0*/  UIMAD UR7, UR23, UR7, URZ ;  /* 0x00000007170772a4 */ /* 0x000fc8000f8e023f */
.L_x_1991:
        /* <DEDUP_REMOVED lines=10> */
.L_x_1989:
        /* <DEDUP_REMOVED lines=91> */
[----:B------:R-:W-:Y:S01]  /*0b20*/  SHF.R.S32.HI R29, RZ, 0x1f, R32 ;  /* 0x0000001fff1d7819 */ /* 0x000fe20000011420 */
[----:B------:R-:W-:Y:S01]  /*0b30*/  USHF.R.S32.HI UR10, URZ, 0x1f, UR21 ;  /* 0x0000001f3f0a7899 */ /* 0x000fe20008011415 */
[--C-:B------:R-:W-:Y:S01]  /*0b40*/  SHF.R.S32.HI R9, RZ, 0x1f, R8.reuse ;  /* 0x0000001fff097819 */ /* 0x100fe20000011408 */
[----:B------:R-:W-:Y:S01]  /*0b50*/  UIMAD.WIDE.U32 UR14, UR21, UR7, URZ ;  /* 0x00000007150e72a5 */ /* 0x000fe2000f8e003f */
[CC--:B------:R-:W-:Y:S01]  /*0b60*/  LEA.HI R27, R29.reuse, R32.reuse, RZ, 0x3 ;  /* 0x000000201d1b7211 */ /* 0x0c0fe200078f18ff */
[----:B------:R-:W-:Y:S01]  /*0b70*/  ULDC.64 UR4, c[0x0][0x270] ;  /* 0x00009c0000047ab9 */ /* 0x000fe20000000a00 */
[----:B------:R-:W-:Y:S01]  /*0b80*/  LEA.HI R0, R29, R32, RZ, 0x6 ;  /* 0x000000201d007211 */ /* 0x000fe200078f30ff */
[----:B------:R-:W-:Y:S01]  /*0b90*/  IMAD.WIDE.U32 R2, R2, c[0x0][0x270], R8 ;  /* 0x00009c0002027a25 */ /* 0x000fe200078e0008 */
[----:B------:R-:W-:Y:S01]  /*0ba0*/  ULDC UR6, c[0x0][0x250] ;  /* 0x0000940000067ab9 */ /* 0x000fe20000000800 */
[----:B------:R-:W-:Y:S01]  /*0bb0*/  SHF.R.S32.HI R36, RZ, 0x3, R27 ;  /* 0x00000003ff247819 */ /* 0x000fe2000001141b */
[----:B------:R-:W-:Y:S01]  /*0bc0*/  UIMAD UR4, UR10, UR4, URZ ;  /* 0x000000040a0472a4 */ /* 0x000fe2000f8e023f */
[----:B------:R-:W-:Y:S01]  /*0bd0*/  IMAD.MOV.U32 R6, RZ, RZ, R2 ;  /* 0x000000ffff067224 */ /* 0x000fe200078e0002 */
[----:B------:R-:W-:Y:S01]  /*0be0*/  UMOV UR9, UR21 ;  /* 0x0000001500097c82 */ /* 0x000fe20008000000 */
[----:B------:R-:W-:Y:S01]  /*0bf0*/  LOP3.LUT R2, R27, 0xfffffff8, RZ, 0xc0, !PT ;  /* 0xfffffff81b027812 */ /* 0x000fe200078ec0ff */
[----:B------:R-:W-:Y:S01]  /*0c00*/  @UP0 USHF.R.U32.HI UR9, URZ, UR6, UR15 ;  /* 0x000000063f090299 */ /* 0x000fe2000801160f */
[----:B------:R-:W-:Y:S01]  /*0c10*/  IMAD.U32 R4, RZ, RZ, UR21 ;  /* 0x00000015ff047e24 */ /* 0x000fe2000f8e00ff */
[----:B------:R-:W-:Y:S01]  /*0c20*/  UIMAD UR12, UR21, UR5, UR4 ;  /* 0x00000005150c72a4 */ /* 0x000fe2000f8e0204 */
[----:B------:R-:W-:Y:S01]  /*0c30*/  SHF.R.S32.HI R25, RZ, 0x6, R0 ;  /* 0x00000006ff197819 */ /* 0x000fe20000011400 */
[----:B------:R-:W-:Y:S01]  /*0c40*/  USHF.R.S32.HI UR8, URZ, 0x1f, UR9 ;  /* 0x0000001f3f087899 */ /* 0x000fe20008011409 */
[----:B------:R-:W-:Y:S01]  /*0c50*/  IMAD.IADD R24, R32, 0x1, -R2 ;  /* 0x0000000120187824 */ /* 0x000fe200078e0a02 */
[----:B------:R-:W-:Y:S01]  /*0c60*/  ULDC.64 UR4, c[0x0][0x1e0] ;  /* 0x0000780000047ab9 */ /* 0x000fe20000000a00 */
[----:B------:R-:W-:Y:S01]  /*0c70*/  IMAD.SHL.U32 R0, R36, 0x40, RZ ;  /* 0x0000004024007824 */ /* 0x000fe200078e00ff */
[----:B------:R-:W-:Y:S01]  /*0c80*/  ULDC.64 UR6, c[0x0][0x288] ;  /* 0x0000a20000067ab9 */ /* 0x000fe20000000a00 */
[----:B------:R-:W-:Y:S01]  /*0c90*/  IMAD.SHL.U32 R18, R24, 0x8, RZ ;  /* 0x0000000818127824 */ /* 0x000fe200078e00ff */
[----:B------:R-:W-:Y:S01]  /*0ca0*/  UIMAD UR4, UR8, UR4, URZ ;  /* 0x00000004080472a4 */ /* 0x000fe2000f8e023f */
[----:B------:R-:W-:Y:S01]  /*0cb0*/  IMAD.WIDE.U32 R4, R4, c[0x0][0x288], R8 ;  /* 0x0000a20004047a25 */ /* 0x000fe200078e0008 */
[----:B------:R-:W-:Y:S01]  /*0cc0*/  UIMAD UR6, UR10, UR6, URZ ;  /* 0x000000060a0672a4 */ /* 0x000fe2000f8e023f */
[----:B------:R1:W-:Y:S01]  /*0cd0*/  STL.64 [R1+0x18], R8 ;  /* 0x0000180801007387 */ /* 0x0003e20000100a00 */
[----:B------:R-:W-:Y:S01]  /*0ce0*/  SHF.R.S32.HI R19, RZ, 0x1f, R18 ;  /* 0x0000001fff137819 */ /* 0x000fe20000011412 */
[----:B------:R-:W-:Y:S01]  /*0cf0*/  IMAD.SHL.U32 R28, R25, 0x200, RZ ;  /* 0x00000200191c7824 */ /* 0x000fe200078e00ff */
[----:B------:R-:W-:Y:S01]  /*0d00*/  UIMAD UR7, UR21, UR7, UR6 ;  /* 0x00000007150772a4 */ /* 0x000fe2000f8e0206 */
[----:B------:R-:W-:Y:S01]  /*0d10*/  LOP3.LUT R0, R0, 0x1c0, RZ, 0xc0, !PT ;  /* 0x000001c000007812 */ /* 0x000fe200078ec0ff */
[----:B------:R-:W-:Y:S01]  /*0d20*/  UIMAD UR6, UR9, UR5, UR4 ;  /* 0x00000005090672a4 */ /* 0x000fe2000f8e0204 */
[----:B------:R-:W-:Y:S01]  /*0d30*/  IADD3 R7, R3, UR12, RZ ;  /* 0x0000000c03077c10 */ /* 0x000fe2000fffe0ff */
[----:B------:R-:W-:Y:S01]  /*0d40*/  IMAD.MOV.U32 R20, RZ, RZ, R4 ;  /* 0x000000ffff147224 */ /* 0x000fe200078e0004 */
[----:B------:R-:W-:Y:S01]  /*0d50*/  ULDC.64 UR4, c[0x0][0x1b0] ;  /* 0x00006c0000047ab9 */ /* 0x000fe20000000a00 */
[----:B------:R-:W-:Y:S01]  /*0d60*/  IADD3 R21, R5, UR7, RZ ;  /* 0x0000000705157c10 */ /* 0x000fe2000fffe0ff */
[----:B------:R-:W-:Y:S01]  /*0d70*/  UIMAD UR8, UR8, UR4, URZ ;  /* 0x00000004080872a4 */ /* 0x000fe2000f8e023f */
[----:B------:R-:W-:Y:S01]  /*0d80*/  LOP3.LUT R5, R0, 0x38, R18, 0xf8, !PT ;  /* 0x0000003800057812 */ /* 0x000fe200078ef812 */
[----:B------:R-:W-:Y:S01]  /*0d90*/  IMAD.U32 R10, RZ, RZ, UR23 ;  /* 0x00000017ff0a7e24 */ /* 0x000fe2000f8e00ff */
[----:B------:R-:W-:Y:S01]  /*0da0*/  SHF.R.U32.HI R0, RZ, 0x3, R0 ;  /* 0x00000003ff007819 */ /* 0x000fe20000011600 */
[----:B------:R-:W-:Y:S01]  /*0db0*/  UIMAD UR8, UR9, UR5, UR8 ;  /* 0x00000005090872a4 */ /* 0x000fe2000f8e0208 */
[----:B------:R-:W-:Y:S01]  /*0dc0*/  SHF.R.S32.HI R37, RZ, 0x1f, R36 ;  /* 0x0000001fff257819 */ /* 0x000fe20000011424 */
[----:B------:R-:W-:Y:S01]  /*0dd0*/  IMAD.U32 R14, RZ, RZ, UR21 ;  /* 0x00000015ff0e7e24 */ /* 0x000fe2000f8e00ff */
[----:B------:R-:W-:Y:S01]  /*0de0*/  ULDC.64 UR4, c[0x0][0x1e8] ;  /* 0x00007a0000047ab9 */ /* 0x000fe20000000a00 */
[----:B------:R-:W-:Y:S01]  /*0df0*/  LOP3.LUT R16, R28, R5, R0, 0xf6, !PT ;  /* 0x000000051c107212 */ /* 0x000fe200078ef600 */
[----:B------:R-:W-:Y:S01]  /*0e00*/  IMAD.U32 R0, RZ, RZ, UR22 ;  /* 0x00000016ff007e24 */ /* 0x000fe2000f8e00ff */
[----:B------:R-:W-:Y:S01]  /*0e10*/  IADD3 R30, R18, 0x40, RZ ;  /* 0x00000040121e7810 */ /* 0x000fe20007ffe0ff */
[----:B------:R-:W-:Y:S01]  /*0e20*/  IMAD.WIDE R10, R10, 0x80, R36 ;  /* 0x000000800a0a7825 */ /* 0x000fe200078e0224 */
[----:B------:R-:W-:Y:S01]  /*0e30*/  ISETP.GE.AND P4, PT, R18, c[0x0][0x1cc], PT ;  /* 0x0000730012007a0c */ /* 0x000fe20003f86270 */
[----:B------:R-:W-:Y:S01]  /*0e40*/  UMOV UR16, 0x6 ;  /* 0x0000000600107882 */ /* 0x000fe20000000000 */
[----:B------:R-:W-:Y:S01]  /*0e50*/  ISETP.GE.AND P2, PT, R30, c[0x0][0x1cc], PT ;  /* 0x000073001e007a0c */ /* 0x000fe20003f46270 */
[----:B------:R-:W-:Y:S01]  /*0e60*/  STL.64 [R1+0x8], R36 ;  /* 0x0000082401007387 */ /* 0x000fe20000100a00 */
[----:B------:R-:W-:-:S02]  /*0e70*/  IMAD.MOV.U32 R215, RZ, RZ, 0x10 ;  /* 0x00000010ffd77424 */ /* 0x000fc400078e00ff */
[----:B-1----:R-:W-:Y:S01]  /*0e80*/  IMAD.U32 R8, RZ, RZ, UR9 ;  /* 0x00000009ff087e24 */ /* 0x002fe2000f8e00ff */
[----:B------:R-:W-:Y:S01]  /*0e90*/  USHF.R.S32.HI UR9, URZ, 0x1f, UR22 ;  /* 0x0000001f3f097899 */ /* 0x000fe20008011416 */
[----:B------:R-:W-:Y:S02]  /*0ea0*/  IMAD.MOV.U32 R216, RZ, RZ, 0x20 ;  /* 0x00000020ffd87424 */ /* 0x000fe400078e00ff */
[----:B------:R-:W-:Y:S01]  /*0eb0*/  IMAD.WIDE.U32 R2, R8, c[0x0][0x1e0], R18 ;  /* 0x0000780008027a25 */ /* 0x000fe200078e0012 */
[----:B------:R-:W-:-:S03]  /*0ec0*/  UIMAD UR4, UR9, UR4, URZ ;  /* 0x00000004090472a4 */ /* 0x000fc6000f8e023f */
[----:B------:R-:W-:Y:S01]  /*0ed0*/  IMAD.WIDE.U32 R4, R8, c[0x0][0x1b0], R18 ;  /* 0x00006c0008047a25 */ /* 0x000fe200078e0012 */
[----:B------:R-:W-:Y:S01]  /*0ee0*/  IADD3 R3, R3, UR6, RZ ;  /* 0x0000000603037c10 */ /* 0x000fe2000fffe0ff */
[----:B------:R-:W-:Y:S02]  /*0ef0*/  UIMAD UR6, UR22, UR5, UR4 ;  /* 0x00000005160672a4 */ /* 0x000fe4000f8e0204 */
[----:B------:R-:W-:Y:S01]  /*0f00*/  IMAD.U32 R8, RZ, RZ, UR22 ;  /* 0x00000016ff087e24 */ /* 0x000fe2000f8e00ff */
[----:B------:R-:W-:Y:S01]  /*0f10*/  ULDC.64 UR4, c[0x0][0x1b8] ;  /* 0x00006e0000047ab9 */ /* 0x000fe20000000a00 */
[----:B------:R-:W-:Y:S01]  /*0f20*/  IMAD.WIDE.U32 R2, R0, c[0x0][0x1e8], R2 ;  /* 0x00007a0000027a25 */ /* 0x000fe200078e0002 */
[----:B------:R-:W-:Y:S01]  /*0f30*/  IADD3 R5, R5, UR8, RZ ;  /* 0x0000000805057c10 */ /* 0x000fe2000fffe0ff */
[----:B------:R-:W-:Y:S02]  /*0f40*/  UIMAD UR4, UR9, UR4, URZ ;  /* 0x00000004090472a4 */ /* 0x000fe4000f8e023f */
[----:B------:R-:W-:Y:S01]  /*0f50*/  IMAD.WIDE.U32 R22, R8, c[0x0][0x278], R6 ;  /* 0x00009e0008167a25 */ /* 0x000fe200078e0006 */
[----:B------:R-:W-:Y:S01]  /*0f60*/  IADD3 R3, R3, UR6, RZ ;  /* 0x0000000603037c10 */ /* 0x000fe2000fffe0ff */
[----:B------:R-:W-:-:S02]  /*0f70*/  ULDC UR8, c[0x0][0x198] ;  /* 0x0000660000087ab9 */ /* 0x000fc40000000800 */
[----:B------:R-:W-:Y:S01]  /*0f80*/  IMAD.U32 R6, RZ, RZ, UR22 ;  /* 0x00000016ff067e24 */ /* 0x000fe2000f8e00ff */
[----:B------:R-:W-:Y:S01]  /*0f90*/  UIADD3 UR8, -UR11, UR8, URZ ;  /* 0x000000080b087290 */ /* 0x000fe2000fffe13f */
[----:B------:R-:W-:Y:S01]  /*0fa0*/  IMAD R0, R11, c[0x0][0x1d8], RZ ;  /* 0x000076000b007a24 */ /* 0x000fe200078e02ff */
[----:B------:R-:W-:Y:S01]  /*0fb0*/  UIMAD UR5, UR22, UR5, UR4 ;  /* 0x00000005160572a4 */ /* 0x000fe2000f8e0204 */
[----:B------:R-:W-:Y:S01]  /*0fc0*/  IMAD.WIDE.U32 R6, R6, c[0x0][0x1b8], R4 ;  /* 0x00006e0006067a25 */ /* 0x000fe200078e0004 */
[----:B------:R-:W-:Y:S02]  /*0fd0*/  STL.64 [R1+0x50], R22 ;  /* 0x0000501601007387 */ /* 0x000fe40000100a00 */
[----:B------:R-:W-:Y:S01]  /*0fe0*/  IADD3 R13, -R36, UR8, RZ ;  /* 0x00000008240d7c10 */ /* 0x000fe2000fffe1ff */
[----:B------:R-:W-:Y:S01]  /*0ff0*/  IMAD R4, R37, c[0x0][0x178], RZ ;  /* 0x00005e0025047a24 */ /* 0x000fe200078e02ff */
[----:B------:R-:W-:Y:S01]  /*1000*/  IADD3 R7, R7, UR5, RZ ;  /* 0x0000000507077c10 */ /* 0x000fe2000fffe0ff */
[C---:B------:R-:W-:Y:S01]  /*1010*/  IMAD R0, R10.reuse, c[0x0][0x1dc], R0 ;  /* 0x000077000a007a24 */ /* 0x040fe200078e0200 */
[----:B------:R-:W-:Y:S01]  /*1020*/  ULDC.64 UR4, c[0x0][0x1d8] ;  /* 0x0000760000047ab9 */ /* 0x000fe20000000a00 */
[----:B------:R-:W-:Y:S01]  /*1030*/  IMAD.WIDE.U32 R8, R10, c[0x0][0x1d8], R2 ;  /* 0x000076000a087a25 */ /* 0x000fe200078e0002 */
[C---:B------:R-:W-:Y:S01]  /*1040*/  ISETP.LT.OR P1, PT, R13.reuse, 0x1, P4 ;  /* 0x000000010d00780c */ /* 0x040fe20002721670 */
[----:B------:R-:W-:Y:S01]  /*1050*/  USHF.L.U32 UR6, UR4, 0x6, URZ ;  /* 0x0000000604067899 */ /* 0x000fe2000800063f */
[C---:B------:R-:W-:Y:S01]  /*1060*/  ISETP.LT.OR P5, PT, R13.reuse, 0x1, P2 ;  /* 0x000000010d00780c */ /* 0x040fe200017a1670 */
[----:B------:R-:W-:Y:S01]  /*1070*/  IMAD R12, R36, c[0x0][0x17c], R4 ;  /* 0x00005f00240c7a24 */ /* 0x000fe200078e0204 */
[----:B------:R-:W-:Y:S01]  /*1080*/  LEA R2, P0, R8, c[0x0][0x1c0], 0x1 ;  /* 0x0000700008027a11 */ /* 0x000fe200078008ff */
[----:B------:R-:W-:Y:S01]  /*1090*/  IMAD.WIDE.U32 R4, R36, c[0x0][0x178], R18 ;  /* 0x00005e0024047a25 */ /* 0x000fe200078e0012 */
[C---:B------:R-:W-:Y:S01]  /*10a0*/  ISETP.LT.OR P3, PT, R13.reuse, 0x21, P4 ;  /* 0x000000210d00780c */ /* 0x040fe20002761670 */
[----:B------:R-:W-:Y:S01]  /*10b0*/  USHF.L.U64.HI UR7, UR4, UR16, UR5 ;  /* 0x0000001004077299 */ /* 0x000fe20008010205 */
[----:B------:R-:W-:Y:S01]  /*10c0*/  ISETP.LT.OR P6, PT, R13, 0x21, P2 ;  /* 0x000000210d00780c */ /* 0x000fe200017c1670 */
[----:B------:R-:W-:Y:S01]  /*10d0*/  IMAD.IADD R0, R9, 0x1, R0 ;  /* 0x0000000109007824 */ /* 0x000fe200078e0200 */
[----:B------:R-:W-:Y:S01]  /*10e0*/  UIADD3 UR13, UP0, UR6, 0x80, URZ ;  /* 0x00000080060d7890 */ /* 0x000fe2000ff1e03f */
[----:B------:R-:W-:Y:S01]  /*10f0*/  IMAD.IADD R5, R5, 0x1, R12 ;  /* 0x0000000105057824 */ /* 0x000fe200078e020c */
[----:B------:R-:W-:Y:S01]  /*1100*/  ULDC.64 UR4, c[0x0][0x180] ;  /* 0x0000600000047ab9 */ /* 0x000fe20000000a00 */
[----:B------:R-:W-:Y:S01]  /*1110*/  IMAD.SHL.U32 R12, R16, 0x2, RZ ;  /* 0x00000002100c7824 */ /* 0x000fe200078e00ff */
[----:B------:R-:W-:Y:S01]  /*1120*/  LEA.HI.X R3, R8, c[0x0][0x1c4], R0, 0x1, P0 ;  /* 0x0000710008037a11 */ /* 0x000fe200000f0c00 */
[----:B------:R-:W-:Y:S01]  /*1130*/  IMAD R0, R11, c[0x0][0x1a8], RZ ;  /* 0x00006a000b007a24 */ /* 0x000fe200078e02ff */
[----:B------:R-:W-:Y:S01]  /*1140*/  UIADD3.X UR12, URZ, UR7, URZ, UP0, !UPT ;  /* 0x000000073f0c7290 */ /* 0x000fe200087fe43f */
[----:B------:R-:W-:Y:S01]  /*1150*/  IMAD.WIDE.U32 R14, R14, c[0x0][0x180], R4 ;  /* 0x000060000e0e7a25 */ /* 0x000fe200078e0004 */
[----:B------:R-:W-:Y:S01]  /*1160*/  IADD3 R4, P0, R2, UR6, RZ ;  /* 0x0000000602047c10 */ /* 0x000fe2000ff1e0ff */
[----:B------:R-:W-:Y:S01]  /*1170*/  @!PT LDS RZ, [RZ] ;  /* 0x00000000fffff984 */ /* 0x000fe20000000800 */
[----:B------:R-:W-:Y:S01]  /*1180*/  @!PT LDS RZ, [RZ] ;  /* 0x00000000fffff984 */ /* 0x000fe20000000800 */
[----:B------:R-:W-:Y:S01]  /*1190*/  @!PT LDS RZ, [RZ] ;  /* 0x00000000fffff984 */ /* 0x000fe20000000800 */
[----:B------:R1:W-:Y:S01]  /*11a0*/  LDGSTS.E.BYPASS.LTC128B.128 [R12+0x8080], [R2.64], !P1 ;  /* 0x08080000020c7fae */ /* 0x0003e2000c901d58 */
[----:B------:R-:W-:Y:S01]  /*11b0*/  UIMAD UR4, UR10, UR4, URZ ;  /* 0x000000040a0472a4 */ /* 0x000fe2000f8e023f */
[C---:B------:R-:W-:Y:S01]  /*11c0*/  IMAD R0, R10.reuse, c[0x0][0x1ac], R0 ;  /* 0x00006b000a007a24 */ /* 0x040fe200078e0200 */
[----:B------:R-:W-:Y:S01]  /*11d0*/  IADD3.X R5, R3, UR7, RZ, P0, !PT ;  /* 0x0000000703057c10 */ /* 0x000fe200087fe4ff */
[----:B------:R-:W-:Y:S01]  /*11e0*/  IMAD.WIDE.U32 R10, R10, c[0x0][0x1a8], R6 ;  /* 0x00006a000a0a7a25 */ /* 0x000fe200078e0006 */
[----:B------:R1:W-:Y:S01]  /*11f0*/  LDGSTS.E.BYPASS.LTC128B.128 [R12+0xc080], [R2.64+0x80], !P5 ;  /* 0x0c080080020c7fae */ /* 0x0003e2000e901d58 */
[C---:B------:R-:W-:Y:S01]  /*1200*/  ISETP.LT.OR P5, PT, R13.reuse, 0x41, P4 ;  /* 0x000000410d00780c */ /* 0x040fe200027a1670 */
[----:B------:R-:W-:Y:S01]  /*1210*/  UIMAD UR14, UR21, UR5, UR4 ;  /* 0x00000005150e72a4 */ /* 0x000fe2000f8e0204 */
[----:B------:R-:W-:Y:S01]  /*1220*/  IMAD.U32 R6, RZ, RZ, UR6 ;  /* 0x00000006ff067e24 */ /* 0x000fe2000f8e00ff */
[----:B------:R2:W-:Y:S01]  /*1230*/  LDGSTS.E.BYPASS.LTC128B.128 [R12+0x9080], [R4.64], !P3 ;  /* 0x09080000040c7fae */ /* 0x0005e2000d901d58 */
[----:B------:R-:W-:Y:S01]  /*1240*/  ISETP.LT.OR P3, PT, R13, 0x41, P2 ;  /* 0x000000410d00780c */ /* 0x000fe20001761670 */
[----:B------:R-:W-:Y:S01]  /*1250*/  IMAD.IADD R0, R11, 0x1, R0 ;  /* 0x000000010b007824 */ /* 0x000fe200078e0200 */
[C---:B------:R-:W-:Y:S01]  /*1260*/  ISETP.LT.OR P4, PT, R13.reuse, 0x61, P4 ;  /* 0x000000610d00780c */ /* 0x040fe20002781670 */
[----:B------:R-:W-:Y:S01]  /*1270*/  ULDC.64 UR4, c[0x0][0x1a8] ;  /* 0x00006a0000047ab9 */ /* 0x000fe20000000a00 */
[----:B------:R-:W-:Y:S01]  /*1280*/  IADD3 R6, P1, P0, R6, 0x80, R2 ;  /* 0x0000008006067810 */ /* 0x000fe2000783e002 */
[----:B------:R-:W-:Y:S01]  /*1290*/  USHF.L.U32 UR15, UR4, 0x6, URZ ;  /* 0x00000006040f7899 */ /* 0x000fe2000800063f */
[----:B------:R-:W-:Y:S01]  /*12a0*/  ISETP.LT.OR P2, PT, R13, 0x61, P2 ;  /* 0x000000610d00780c */ /* 0x000fe20001741670 */
[----:B------:R-:W-:Y:S01]  /*12b0*/  IMAD.MOV.U32 R8, RZ, RZ, R14 ;  /* 0x000000ffff087224 */ /* 0x000fe200078e000e */
[----:B------:R-:W-:Y:S01]  /*12c0*/  IADD3.X R7, RZ, UR7, R3, P1, P0 ;  /* 0x00000007ff077c10 */ /* 0x000fe20008fe0403 */
[----:B------:R-:W-:Y:S01]  /*12d0*/  UIADD3 UR18, UP0, UR15, 0x80, URZ ;  /* 0x000000800f127890 */ /* 0x000fe2000ff1e03f */
[----:B------:R-:W-:Y:S01]  /*12e0*/  IADD3 R9, R15, UR14, RZ ;  /* 0x0000000e0f097c10 */ /* 0x000fe2000fffe0ff */
[----:B------:R-:W-:-:S02]  /*12f0*/  USHF.L.U64.HI UR14, UR4, UR16, UR5 ;  /* 0x00000010040e7299 */ /* 0x000fc40008010205 */
[----:B------:R3:W-:Y:S01]  /*1300*/  LDGSTS.E.BYPASS.LTC128B.128 [R12+0xd080], [R6.64], !P6 ;  /* 0x0d080000060c7fae */ /* 0x0007e2000f101d58 */
[----:B------:R-:W-:Y:S01]  /*1310*/  ISETP.GE.AND P6, PT, R18, c[0x0][0x19c], PT ;  /* 0x0000670012007a0c */ /* 0x000fe20003fc6270 */
[----:B------:R-:W-:Y:S02]  /*1320*/  ULDC.64 UR4, c[0x0][0x178] ;  /* 0x00005e0000047ab9 */ /* 0x000fe40000000a00 */
[----:B------:R-:W-:Y:S02]  /*1330*/  UIMAD.WIDE.U32 UR28, UR26, UR4, URZ ;  /* 0x000000041a1c72a5 */ /* 0x000fe4000f8e003f */
[----:B------:R-:W-:Y:S01]  /*1340*/  UIADD3.X UR19, URZ, UR14, URZ, UP0, !UPT ;  /* 0x0000000e3f137290 */ /* 0x000fe200087fe43f */
[C---:B-1----:R-:W-:Y:S02]  /*1350*/  IADD3 R2, P1, R4.reuse, UR6, RZ ;  /* 0x0000000604027c10 */ /* 0x042fe4000ff3e0ff */
[----:B--2---:R-:W-:Y:S02]  /*1360*/  IADD3 R4, P0, R4, UR13, RZ ;  /* 0x0000000d04047c10 */ /* 0x004fe4000ff1e0ff */
[----:B------:R-:W-:-:S02]  /*1370*/  IADD3.X R3, R5, UR7, RZ, P1, !PT ;  /* 0x0000000705037c10 */ /* 0x000fc40008ffe4ff */
[----:B------:R-:W-:-:S03]  /*1380*/  IADD3.X R5, R5, UR12, RZ, P0, !PT ;  /* 0x0000000c05057c10 */ /* 0x000fc600087fe4ff */
[----:B------:R1:W-:Y:S01]  /*1390*/  LDGSTS.E.BYPASS.LTC128B.128 [R12+0xa080], [R2.64], !P5 ;  /* 0x0a080000020c7fae */ /* 0x0003e2000e901d58 */
[----:B------:R-:W-:-:S03]  /*13a0*/  ISETP.GE.AND P5, PT, R30, c[0x0][0x19c], PT ;  /* 0x000067001e007a0c */ /* 0x000fc60003fa6270 */
[----:B------:R2:W-:Y:S01]  /*13b0*/  LDGSTS.E.BYPASS.LTC128B.128 [R12+0xe080], [R4.64], !P3 ;  /* 0x0e080000040c7fae */ /* 0x0005e2000d901d58 */
[----:B------:R-:W-:Y:S02]  /*13c0*/  ISETP.LT.OR P3, PT, R13, 0x1, P6 ;  /* 0x000000010d00780c */ /* 0x000fe40003761670 */
[----:B---3--:R-:W-:-:S04]  /*13d0*/  IADD3 R6, P0, R2, UR6, RZ ;  /* 0x0000000602067c10 */ /* 0x008fc8000ff1e0ff */
[----:B------:R-:W-:Y:S01]  /*13e0*/  IADD3.X R7, R3, UR7, RZ, P0, !PT ;  /* 0x0000000703077c10 */ /* 0x000fe200087fe4ff */
[----:B------:R-:W-:-:S04]  /*13f0*/  ULDC.64 UR6, c[0x0][0x188] ;  /* 0x0000620000067ab9 */ /* 0x000fc80000000a00 */
[----:B------:R3:W-:Y:S01]  /*1400*/  LDGSTS.E.BYPASS.LTC128B.128 [R12+0xb080], [R6.64], !P4 ;  /* 0x0b080000060c7fae */ /* 0x0007e2000e101d58 */
[----:B------:R-:W-:Y:S02]  /*1410*/  ISETP.LT.OR P4, PT, R13, 0x21, P6 ;  /* 0x000000210d00780c */ /* 0x000fe40003781670 */
[----:B------:R-:W-:Y:S02]  /*1420*/  ISETP.GE.AND P6, PT, R18, c[0x0][0x16c], PT ;  /* 0x00005b0012007a0c */ /* 0x000fe40003fc6270 */
[----:B--2---:R-:W-:Y:S01]  /*1430*/  IADD3 R4, P1, R2, UR13, RZ ;  /* 0x0000000d02047c10 */ /* 0x004fe2000ff3e0ff */
[----:B------:R-:W-:Y:S01]  /*1440*/  USHF.R.S32.HI UR13, URZ, 0x1f, UR26 ;  /* 0x0000001f3f0d7899 */ /* 0x000fe2000801141a */
[C---:B-1----:R-:W-:Y:S02]  /*1450*/  LEA R2, P0, R10.reuse, c[0x0][0x190], 0x1 ;  /* 0x000064000a027a11 */ /* 0x042fe400078008ff */
[----:B------:R-:W-:Y:S01]  /*1460*/  IADD3.X R5, R3, UR12, RZ, P1, !PT ;  /* 0x0000000c03057c10 */ /* 0x000fe20008ffe4ff */
[----:B------:R-:W-:Y:S01]  /*1470*/  UIMAD UR12, UR9, UR6, URZ ;  /* 0x00000006090c72a4 */ /* 0x000fe2000f8e023f */
[C---:B------:R-:W-:Y:S01]  /*1480*/  ISETP.LT.OR P1, PT, R13.reuse, 0x1, P5 ;  /* 0x000000010d00780c */ /* 0x040fe20002f21670 */
[----:B------:R-:W-:Y:S01]  /*1490*/  UIMAD UR6, UR13, UR4, URZ ;  /* 0x000000040d0672a4 */ /* 0x000fe2000f8e023f */
[----:B------:R-:W-:Y:S01]  /*14a0*/  LEA.HI.X R3, R10, c[0x0][0x194], R0, 0x1, P0 ;  /* 0x000065000a037a11 */ /* 0x000fe200000f0c00 */
[----:B------:R1:W-:Y:S01]  /*14b0*/  LDGSTS.E.BYPASS.LTC128B.128 [R12+0xf080], [R4.64], !P2 ;  /* 0x0f080000040c7fae */ /* 0x0003e2000d101d58 */
[----:B------:R-:W-:Y:S01]  /*14c0*/  IMAD.U32 R0, RZ, RZ, UR22 ;  /* 0x00000016ff007e24 */ /* 0x000fe2000f8e00ff */
[----:B------:R-:W-:Y:S01]  /*14d0*/  UIMAD UR6, UR26, UR5, UR6 ;  /* 0x000000051a0672a4 */ /* 0x000fe2000f8e0206 */
[----:B---3--:R-:W-:Y:S01]  /*14e0*/  IMAD.U32 R6, RZ, RZ, UR28 ;  /* 0x0000001cff067e24 */ /* 0x008fe2000f8e00ff */
[----:B------:R2:W-:Y:S01]  /*14f0*/  LDGSTS.E.BYPASS.LTC128B.128 [R12+0x80], [R2.64], !P3 ;  /* 0x00080000020c7fae */ /* 0x0005e2000d901d58 */
[----:B------:R-:W-:Y:S01]  /*1500*/  ISETP.LT.OR P3, PT, R13, 0x21, P5 ;  /* 0x000000210d00780c */ /* 0x000fe20002f61670 */
[----:B------:R-:W-:Y:S01]  /*1510*/  IMAD.WIDE.U32 R34, R0, c[0x0][0x188], R8 ;  /* 0x0000620000227a25 */ /* 0x000fe200078e0008 */
[----:B------:R-:W-:Y:S01]  /*1520*/  UIADD3 UR6, UR29, UR6, URZ ;  /* 0x000000061d067290 */ /* 0x000fe2000fffe03f */
[----:B------:R-:W-:Y:S01]  /*1530*/  SEL R10, RZ, 0x1, P6 ;  /* 0x00000001ff0a7807 */ /* 0x000fe20003000000 */
[----:B------:R-:W-:Y:S01]  /*1540*/  UIMAD UR7, UR22, UR7, UR12 ;  /* 0x00000007160772a4 */ /* 0x000fe2000f8e020c */
[----:B------:R2:W-:Y:S01]  /*1550*/  LDGSTS.E.BYPASS.LTC128B.128 [R12+0x4080], [R2.64+0x80], !P1 ;  /* 0x04080080020c7fae */ /* 0x0005e2000c901d58 */
[----:B------:R-:W-:Y:S01]  /*1560*/  IMAD R0, R37, c[0x0][0x208], RZ ;  /* 0x0000820025007a24 */ /* 0x000fe200078e02ff */
[----:B------:R-:W-:Y:S01]  /*1570*/  USHF.L.U32 UR12, UR26, 0x6, URZ ;  /* 0x000000061a0c7899 */ /* 0x000fe2000800063f */
[C---:B------:R-:W-:Y:S01]  /*1580*/  IMAD.WIDE.U32 R8, R36.reuse, c[0x0][0x208], R18 ;  /* 0x0000820024087a25 */ /* 0x040fe200078e0012 */
[----:B------:R-:W-:Y:S01]  /*1590*/  STL.64 [R1+0x30], R34 ;  /* 0x0000302201007387 */ /* 0x000fe20000100a00 */
[----:B------:R-:W-:Y:S01]  /*15a0*/  IADD3 R14, R35, UR7, RZ ;  /* 0x00000007230e7c10 */ /* 0x000fe2000fffe0ff */
[----:B------:R-:W-:Y:S01]  /*15b0*/  USHF.R.S32.HI UR17, URZ, 0x1f, UR12 ;  /* 0x0000001f3f117899 */ /* 0x000fe2000801140c */
[----:B------:R-:W-:-:S02]  /*15c0*/  IMAD R0, R36, c[0x0][0x20c], R0 ;  /* 0x0000830024007a24 */ /* 0x000fc400078e0200 */
[----:B------:R-:W-:Y:S02]  /*15d0*/  IMAD.U32 R7, RZ, RZ, UR29 ;  /* 0x0000001dff077e24 */ /* 0x000fe4000f8e00ff */
[----:B------:R-:W-:Y:S01]  /*15e0*/  IMAD.U32 R7, RZ, RZ, UR6 ;  /* 0x00000006ff077e24 */ /* 0x000fe2000f8e00ff */
[----:B------:R-:W-:Y:S01]  /*15f0*/  ULDC.64 UR6, c[0x0][0x278] ;  /* 0x00009e0000067ab9 */ /* 0x000fe20000000a00 */
[----:B------:R-:W-:Y:S01]  /*1600*/  IMAD.IADD R9, R9, 0x1, R0 ;  /* 0x0000000109097824 */ /* 0x000fe200078e0200 */
[----:B------:R-:W-:Y:S01]  /*1610*/  UIMAD UR6, UR9, UR6, URZ ;  /* 0x00000006090672a4 */ /* 0x000fe2000f8e023f */
[----:B-1----:R-:W-:Y:S01]  /*1620*/  IMAD.U32 R5, RZ, RZ, UR15 ;  /* 0x0000000fff057e24 */ /* 0x002fe2000f8e00ff */
[----:B------:R-:W-:Y:S02]  /*1630*/  IADD3 R4, P2, R2, UR15, RZ ;  /* 0x0000000f02047c10 */ /* 0x000fe4000ff5e0ff */
[----:B------:R-:W-:-:S03]  /*1640*/  UIMAD UR27, UR22, UR7, UR6 ;  /* 0x00000007161b72a4 */ /* 0x000fc6000f8e0206 */
[----:B------:R-:W-:Y:S02]  /*1650*/  ULDC.64 UR6, c[0x0][0x210] ;  /* 0x0000840000067ab9 */ /* 0x000fe40000000a00 */
[----:B------:R-:W-:Y:S01]  /*1660*/  UIMAD UR6, UR10, UR6, URZ ;  /* 0x000000060a0672a4 */ /* 0x000fe2000f8e023f */
[----:B------:R-:W-:Y:S02]  /*1670*/  IADD3 R16, R23, UR27, RZ ;  /* 0x0000001b17107c10 */ /* 0x000fe4000fffe0ff */
[----:B--2---:R-:W-:Y:S01]  /*1680*/  IADD3 R2, P1, P0, R5, 0x80, R2 ;  /* 0x0000008005027810 */ /* 0x004fe2000783e002 */
[----:B------:R-:W-:Y:S01]  /*1690*/  UIMAD UR6, UR21, UR7, UR6 ;  /* 0x00000007150672a4 */ /* 0x000fe2000f8e0206 */
[----:B------:R-:W-:Y:S02]  /*16a0*/  IADD3.X R5, R3, UR14, RZ, P2, !PT ;  /* 0x0000000e03057c10 */ /* 0x000fe400097fe4ff */
[----:B------:R-:W-:Y:S02]  /*16b0*/  IADD3.X R3, RZ, UR14, R3, P1, P0 ;  /* 0x0000000eff037c10 */ /* 0x000fe40008fe0403 */
[----:B------:R-:W-:Y:S01]  /*16c0*/  ISETP.GE.AND P0, PT, R18, c[0x0][0x19c], PT ;  /* 0x0000670012007a0c */ /* 0x000fe20003f06270 */
[----:B------:R1:W-:Y:S01]  /*16d0*/  LDGSTS.E.BYPASS.LTC128B.128 [R12+0x1080], [R4.64], !P4 ;  /* 0x01080000040c7fae */ /* 0x0003e2000e101d58 */
[----:B------:R-:W-:-:S02]  /*16e0*/  ISETP.LT.OR P1, PT, R13, 0x41, P5 ;  /* 0x000000410d00780c */ /* 0x000fc40002f21670 */
[C---:B------:R-:W-:Y:S01]  /*16f0*/  ISETP.LT.OR P2, PT, R13.reuse, 0x41, P0 ;  /* 0x000000410d00780c */ /* 0x040fe20000741670 */
[----:B------:R2:W-:Y:S01]  /*1700*/  LDGSTS.E.BYPASS.LTC128B.128 [R12+0x5080], [R2.64], !P3 ;  /* 0x05080000020c7fae */ /* 0x0005e2000d901d58 */
[C---:B------:R-:W-:Y:S02]  /*1710*/  ISETP.LT.OR P4, PT, R13.reuse, 0x61, P0 ;  /* 0x000000610d00780c */ /* 0x040fe40000781670 */
[----:B------:R-:W-:Y:S02]  /*1720*/  ISETP.GE.AND P3, PT, R30, c[0x0][0x16c], PT ;  /* 0x00005b001e007a0c */ /* 0x000fe40003f66270 */
[----:B------:R-:W-:Y:S02]  /*1730*/  ISETP.LT.OR P5, PT, R13, 0x61, P5 ;  /* 0x000000610d00780c */ /* 0x000fe40002fa1670 */
[----:B------:R-:W-:-:S05]  /*1740*/  P2R R11, PR, RZ, 0x8 ;  /* 0x00000008ff0b7803 */ /* 0x000fca0000000000 */
[----:B------:R3:W-:Y:S04]  /*1750*/  STL [R1+0x64], R11 ;  /* 0x0000640b01007387 */ /* 0x0007e80000100800 */
[----:B------:R4:W-:Y:S04]  /*1760*/  STL [R1+0x3c], R14 ;  /* 0x00003c0e01007387 */ /* 0x0009e80000100800 */
[----:B------:R5:W-:Y:S01]  /*1770*/  STL [R1+0x58], R16 ;  /* 0x0000581001007387 */ /* 0x000be20000100800 */
[----:B--2---:R-:W-:-:S04]  /*1780*/  IADD3 R2, P0, R4, UR15, RZ ;  /* 0x0000000f04027c10 */ /* 0x004fc8000ff1e0ff */
[----:B------:R-:W-:Y:S02]  /*1790*/  IADD3.X R3, R5, UR14, RZ, P0, !PT ;  /* 0x0000000e05037c10 */ /* 0x000fe400087fe4ff */
[----:B-1----:R-:W-:-:S03]  /*17a0*/  IADD3 R4, P0, R4, UR18, RZ ;  /* 0x0000001204047c10 */ /* 0x002fc6000ff1e0ff */
[----:B------:R1:W-:Y:S01]  /*17b0*/  LDGSTS.E.BYPASS.LTC128B.128 [R12+0x2080], [R2.64], !P2 ;  /* 0x02080000020c7fae */ /* 0x0003e2000d101d58 */
[----:B------:R-:W-:Y:S02]  /*17c0*/  IADD3.X R5, R5, UR19, RZ, P0, !PT ;  /* 0x0000001305057c10 */ /* 0x000fe400087fe4ff */
[----:B---3--:R-:W-:Y:S02]  /*17d0*/  SEL R11, RZ, 0x2, P3 ;  /* 0x00000002ff0b7807 */ /* 0x008fe40001800000 */
[C---:B------:R-:W-:Y:S01]  /*17e0*/  LEA R0, P0, R6.reuse, R34, 0x6 ;  /* 0x0000002206007211 */ /* 0x040fe200078030ff */
[----:B------:R2:W-:Y:S02]  /*17f0*/  LDGSTS.E.BYPASS.LTC128B.128 [R12+0x6080], [R4.64], !P1 ;  /* 0x06080000040c7fae */ /* 0x0005e4000c901d58 */
[----:B------:R-:W-:Y:S01]  /*1800*/  IMAD.IADD R13, R11, 0x1, R10 ;  /* 0x000000010b0d7824 */ /* 0x000fe200078e020a */
[----:B------:R-:W-:Y:S01]  /*1810*/  LEA.HI.X R7, R6, R14, R7, 0x6, P0 ;  /* 0x0000000e06077211 */ /* 0x000fe200000f3407 */
[----:B------:R-:W-:Y:S01]  /*1820*/  IMAD.U32 R11, RZ, RZ, UR4 ;  /* 0x00000004ff0b7e24 */ /* 0x000fe2000f8e00ff */
[----:B------:R-:W-:Y:S01]  /*1830*/  LEA R6, P0, R0, c[0x0][0x160], 0x1 ;  /* 0x0000580000067a11 */ /* 0x000fe200078008ff */
[----:B------:R-:W-:Y:S01]  /*1840*/  IMAD.U32 R10, RZ, RZ, UR21 ;  /* 0x00000015ff0a7e24 */ /* 0x000fe2000f8e00ff */
[----:B------:R-:W-:-:S02]  /*1850*/  LOP3.LUT P3, RZ, R13, 0x1, RZ, 0xc0, !PT ;  /* 0x000000010dff7812 */ /* 0x000fc4000786c0ff */
[----:B------:R-:W-:Y:S01]  /*1860*/  LEA.HI.X R7, R0, c[0x0][0x164], R7, 0x1, P0 ;  /* 0x0000590000077a11 */ /* 0x000fe200000f0c07 */
[----:B------:R-:W-:Y:S01]  /*1870*/  IMAD.U32 R0, RZ, RZ, UR5 ;  /* 0x00000005ff007e24 */ /* 0x000fe2000f8e00ff */
[C---:B----4-:R-:W-:Y:S01]  /*1880*/  LEA R14, P0, R11.reuse, R6, 0x6 ;  /* 0x000000060b0e7211 */ /* 0x050fe200078030ff */
[----:B------:R-:W-:Y:S01]  /*1890*/  IMAD.WIDE.U32 R8, R10, c[0x0][0x210], R8 ;  /* 0x000084000a087a25 */ /* 0x000fe200078e0008 */
[----:B------:R-:W-:Y:S02]  /*18a0*/  IADD3 R10, P1, R2, UR15, RZ ;  /* 0x0000000f020a7c10 */ /* 0x000fe4000ff3e0ff */
[----:B------:R-:W-:Y:S02]  /*18b0*/  LEA.HI.X R15, R11, R7, R0, 0x6, P0 ;  /* 0x000000070b0f7211 */ /* 0x000fe400000f3400 */
[----:B------:R-:W-:Y:S02]  /*18c0*/  IADD3 R0, P0, R22, UR12, RZ ;  /* 0x0000000c16007c10 */ /* 0x000fe4000ff1e0ff */
[----:B------:R-:W-:Y:S01]  /*18d0*/  IADD3.X R11, R3, UR14, RZ, P1, !PT ;  /* 0x0000000e030b7c10 */ /* 0x000fe20008ffe4ff */
[----:B------:R-:W-:Y:S01]  /*18e0*/  ULDC.64 UR14, c[0x0][0x208] ;  /* 0x00008200000e7ab9 */ /* 0x000fe20000000a00 */
[----:B------:R-:W-:Y:S01]  /*18f0*/  ISETP.GE.AND P1, PT, R18, c[0x0][0x1fc], PT ;  /* 0x00007f0012007a0c */ /* 0x000fe20003f26270 */
[----:B------:R-:W-:-:S02]  /*1900*/  USHF.L.U64.HI UR15, UR14, UR16, UR15 ;  /* 0x000000100e0f7299 */ /* 0x000fc4000801020f */
[----:B------:R-:W-:Y:S01]  /*1910*/  USHF.L.U32 UR16, UR14, 0x6, URZ ;  /* 0x000000060e107899 */ /* 0x000fe2000800063f */
[----:B------:R3:W-:Y:S01]  /*1920*/  LDGSTS.E.BYPASS.LTC128B.128 [R12+0x3080], [R10.64], !P4 ;  /* 0x030800000a0c7fae */ /* 0x0007e2000e101d58 */
[----:B--2---:R-:W-:Y:S02]  /*1930*/  IADD3 R4, P2, R2, UR18, RZ ;  /* 0x0000001202047c10 */ /* 0x004fe4000ff5e0ff */
[----:B-1----:R-:W-:Y:S02]  /*1940*/  IADD3.X R2, R16, UR17, RZ, P0, !PT ;  /* 0x0000001110027c10 */ /* 0x002fe400087fe4ff */
[----:B------:R-:W-:Y:S01]  /*1950*/  IMAD.U32 R26, RZ, RZ, UR16 ;  /* 0x00000010ff1a7e24 */ /* 0x000fe2000f8e00ff */
[C---:B-----5:R-:W-:Y:S02]  /*1960*/  LEA R16, P0, R0.reuse, c[0x0][0x258], 0x2 ;  /* 0x0000960000107a11 */ /* 0x060fe400078010ff */
[----:B------:R-:W-:Y:S02]  /*1970*/  IADD3.X R5, R3, UR19, RZ, P2, !PT ;  /* 0x0000001303057c10 */ /* 0x000fe400097fe4ff */
[----:B------:R-:W-:Y:S01]  /*1980*/  LEA.HI.X R17, R0, c[0x0][0x25c], R2, 0x2, P0 ;  /* 0x0000970000117a11 */ /* 0x000fe200000f1402 */
[----:B------:R-:W-:Y:S01]  /*1990*/  IMAD.U32 R0, RZ, RZ, UR12 ;  /* 0x0000000cff007e24 */ /* 0x000fe2000f8e00ff */
[----:B------:R-:W-:Y:S01]  /*19a0*/  IADD3 R3, R9, UR6, RZ ;  /* 0x0000000609037c10 */ /* 0x000fe2000fffe0ff */
[----:B------:R-:W-:Y:S01]  /*19b0*/  ULDC.64 UR6, c[0x0][0x218] ;  /* 0x0000860000067ab9 */ /* 0x000fe20000000a00 */
[----:B------:R-:W-:Y:S01]  /*19c0*/  IMAD.U32 R9, RZ, RZ, UR22 ;  /* 0x00000016ff097e24 */ /* 0x000fe2000f8e00ff */
[----:B------:R-:W-:Y:S01]  /*19d0*/  UIMAD UR6, UR9, UR6, URZ ;  /* 0x00000006090672a4 */ /* 0x000fe2000f8e023f */
[----:B------:R-:W-:Y:S01]  /*19e0*/  IMAD.MOV.U32 R2, RZ, RZ, R8 ;  /* 0x000000ffff027224 */ /* 0x000fe200078e0008 */
[----:B------:R-:W-:Y:S01]  /*19f0*/  ISETP.GE.AND P0, PT, R30, c[0x0][0x1fc], PT ;  /* 0x00007f001e007a0c */ /* 0x000fe20003f06270 */
[----:B------:R1:W-:Y:S01]  /*1a00*/  LDGSTS.E.BYPASS.LTC128B.128 [R12+0x7080], [R4.64], !P5 ;  /* 0x07080000040c7fae */ /* 0x0003e2000e901d58 */
[----:B------:R-:W-:Y:S01]  /*1a10*/  IADD3 R8, -R36, c[0x0][0x168], -R0 ;  /* 0x00005a0024087a10 */ /* 0x000fe20007ffe900 */
[----:B------:R-:W-:Y:S01]  /*1a20*/  UIMAD UR7, UR22, UR7, UR6 ;  /* 0x00000007160772a4 */ /* 0x000fe2000f8e0206 */
[----:B------:R-:W-:Y:S01]  /*1a30*/  LOP3.LUT P2, RZ, R13, 0x2, RZ, 0xc0, !PT ;  /* 0x000000020dff7812 */ /* 0x000fe2000784c0ff */
[----:B------:R-:W-:Y:S01]  /*1a40*/  IMAD.WIDE.U32 R22, R9, c[0x0][0x218], R2 ;  /* 0x0000860009167a25 */ /* 0x000fe200078e0002 */
[----:B------:R-:W-:Y:S01]  /*1a50*/  SEL R0, RZ, 0x1, P1 ;  /* 0x00000001ff007807 */ /* 0x000fe20000800000 */
[----:B------:R-:W-:Y:S01]  /*1a60*/  UIMAD UR6, UR15, UR26, URZ ;  /* 0x0000001a0f0672a4 */ /* 0x000fe2000f8e023f */
[----:B------:R-:W-:Y:S01]  /*1a70*/  SEL R2, RZ, 0xffffffff, P0 ;  /* 0xffffffffff027807 */ /* 0x000fe20000000000 */
[----:B------:R-:W-:Y:S01]  /*1a80*/  IMAD.MOV.U32 R38, RZ, RZ, R22 ;  /* 0x000000ffff267224 */ /* 0x000fe200078e0016 */
[C---:B------:R-:W-:Y:S01]  /*1a90*/  ISETP.LT.OR P1, PT, R8.reuse, 0x1, !P3 ;  /* 0x000000010800780c */ /* 0x040fe20005f21670 */
[----:B------:R-:W-:Y:S01]  /*1aa0*/  UIMAD UR6, UR13, UR16, UR6 ;  /* 0x000000100d0672a4 */ /* 0x000fe2000f8e0206 */
[----:B------:R-:W-:Y:S01]  /*1ab0*/  ISETP.LT.OR P0, PT, R8, 0x1, !P2 ;  /* 0x000000010800780c */ /* 0x000fe20005701670 */
[----:B------:R-:W-:Y:S01]  /*1ac0*/  IMAD.SHL.U32 R2, R2, 0x2, RZ ;  /* 0x0000000202027824 */ /* 0x000fe200078e00ff */
[----:B------:R-:W-:Y:S01]  /*1ad0*/  ISETP.LT.OR P3, PT, R8, 0x21, !P3 ;  /* 0x000000210800780c */ /* 0x000fe20005f61670 */
[----:B------:R2:W-:Y:S01]  /*1ae0*/  STL.64 [R1+0x28], R22 ;  /* 0x0000281601007387 */ /* 0x0005e20000100a00 */
[----:B------:R-:W-:Y:S01]  /*1af0*/  IADD3 R39, R23, UR7, RZ ;  /* 0x0000000717277c10 */ /* 0x000fe2000fffe0ff */
[----:B------:R-:W-:Y:S01]  /*1b00*/  ULDC UR13, c[0x0][0x20c] ;  /* 0x00008300000d7ab9 */ /* 0x000fe20000000800 */
[----:B------:R-:W-:Y:S01]  /*1b10*/  LOP3.LUT R0, R2, 0x2, R0, 0xe2, !PT ;  /* 0x0000000202007812 */ /* 0x000fe200078ee200 */
[----:B------:R-:W0:Y:S01]  /*1b20*/  LDGDEPBAR ;  /* 0x00000000000079af */ /* 0x000e220000000000 */
[----:B------:R-:W-:-:S02]  /*1b30*/  ISETP.LT.OR P2, PT, R8, 0x21, !P2 ;  /* 0x000000210800780c */ /* 0x000fc40005741670 */
[C---:B------:R-:W-:Y:S01]  /*1b40*/  LOP3.LUT P4, RZ, R0.reuse, 0x1, RZ, 0xc0, !PT ;  /* 0x0000000100ff7812 */ /* 0x040fe2000788c0ff */
[----:B------:R4:W-:Y:S01]  /*1b50*/  LDGSTS.E.BYPASS.LTC128B.128 [R12+0x10080], [R6.64], !P1 ;  /* 0x10080000060c7fae */ /* 0x0009e2000c901d58 */
[----:B------:R-:W-:Y:S02]  /*1b60*/  LOP3.LUT P5, RZ, R0, 0x2, RZ, 0xc0, !PT ;  /* 0x0000000200ff7812 */ /* 0x000fe400078ac0ff */
[----:B------:R-:W-:Y:S01]  /*1b70*/  ISETP.LT.OR P1, PT, R8, 0x1, !P4 ;  /* 0x000000010800780c */ /* 0x000fe20006721670 */
[----:B------:R4:W-:Y:S01]  /*1b80*/  LDGSTS.E.BYPASS.LTC128B.128 [R12+0x12080], [R6.64+0x80], !P0 ;  /* 0x12080080060c7fae */ /* 0x0009e2000c101d58 */
[----:B-1----:R-:W-:-:S03]  /*1b90*/  IMAD.WIDE.U32 R4, R26, UR26, R38 ;  /* 0x0000001a1a047c25 */ /* 0x002fc6000f8e0026 */
[----:B------:R1:W-:Y:S01]  /*1ba0*/  LDGSTS.E.BYPASS.LTC128B.128 [R12+0x11080], [R14.64], !P3 ;  /* 0x110800000e0c7fae */ /* 0x0003e2000d901d58 */
[----:B------:R-:W-:Y:S02]  /*1bb0*/  ISETP.GT.AND P3, PT, R32, 0xf, PT ;  /* 0x0000000f2000780c */ /* 0x000fe40003f64270 */
[----:B------:R-:W-:Y:S01]  /*1bc0*/  IADD3 R3, R5, UR6, RZ ;  /* 0x0000000605037c10 */ /* 0x000fe2000fffe0ff */
[----:B------:R-:W-:Y:S01]  /*1bd0*/  UMOV UR6, 0x5 ;  /* 0x0000000500067882 */ /* 0x000fe20000000000 */
[C---:B------:R-:W-:Y:S01]  /*1be0*/  LEA R2, P0, R4.reuse, c[0x0][0x1f0], 0x1 ;  /* 0x00007c0004027a11 */ /* 0x040fe200078008ff */
[----:B------:R-:W-:Y:S01]  /*1bf0*/  USHF.L.U64.HI UR13, UR14, UR6, UR13 ;  /* 0x000000060e0d7299 */ /* 0x000fe2000801020d */
[----:B------:R1:W-:Y:S01]  /*1c00*/  LDGSTS.E.BYPASS.LTC128B.128 [R12+0x13080], [R14.64+0x80], !P2 ;  /* 0x130800800e0c7fae */ /* 0x0003e2000d101d58 */
[----:B------:R-:W-:Y:S01]  /*1c10*/  USHF.L.U32 UR14, UR14, 0x5, URZ ;  /* 0x000000050e0e7899 */ /* 0x000fe2000800063f */
[----:B------:R-:W-:Y:S01]  /*1c20*/  LEA.HI.X R3, R4, c[0x0][0x1f4], R3, 0x1, P0 ;  /* 0x00007d0004037a11 */ /* 0x000fe200000f0c03 */
[----:B------:R-:W-:Y:S01]  /*1c30*/  ULDC.64 UR6, c[0x0][0x290] ;  /* 0x0000a40000067ab9 */ /* 0x000fe20000000a00 */
[----:B--2---:R-:W-:Y:S01]  /*1c40*/  LEA.HI R23, R29, R32, RZ, 0x5 ;  /* 0x000000201d177211 */ /* 0x004fe200078f28ff */
[----:B------:R-:W-:Y:S01]  /*1c50*/  USHF.L.U32 UR18, UR14, 0x1, URZ ;  /* 0x000000010e127899 */ /* 0x000fe2000800063f */
[C---:B------:R-:W-:Y:S01]  /*1c60*/  ISETP.LT.OR P0, PT, R8.reuse, 0x1, !P5 ;  /* 0x000000010800780c */ /* 0x040fe20006f01670 */
[----:B------:R-:W-:Y:S01]  /*1c70*/  UIMAD UR6, UR9, UR6, URZ ;  /* 0x00000006090672a4 */ /* 0x000fe2000f8e023f */
[----:B------:R-:W-:Y:S01]  /*1c80*/  SHF.R.S32.HI R5, RZ, 0x5, R23 ;  /* 0x00000005ff057819 */ /* 0x000fe20000011417 */
[----:B------:R-:W-:Y:S01]  /*1c90*/  IMAD.U32 R4, RZ, RZ, UR22 ;  /* 0x00000016ff047e24 */ /* 0x000fe2000f8e00ff */
[----:B------:R-:W-:Y:S01]  /*1ca0*/  USHF.L.U64.HI UR9, UR14, 0x1, UR13 ;  /* 0x000000010e097899 */ /* 0x000fe2000801020d */
[----:B------:R-:W-:Y:S01]  /*1cb0*/  ISETP.LT.OR P2, PT, R8, 0x21, !P5 ;  /* 0x000000210800780c */ /* 0x000fe20006f41670 */
[----:B------:R-:W-:Y:S01]  /*1cc0*/  UIMAD UR6, UR22, UR7, UR6 ;  /* 0x00000007160672a4 */ /* 0x000fe2000f8e0206 */
[----:B------:R-:W-:Y:S01]  /*1cd0*/  LEA.HI R0, R23, R5, RZ, 0x1 ;  /* 0x0000000517007211 */ /* 0x000fe200078f08ff */
[----:B------:R-:W-:Y:S01]  /*1ce0*/  IMAD.WIDE.U32 R34, R4, c[0x0][0x290], R20 ;  /* 0x0000a40004227a25 */ /* 0x000fe200078e0014 */
[----:B------:R2:W-:Y:S02]  /*1cf0*/  STL.64 [R1+0x10], R38 ;  /* 0x0000102601007387 */ /* 0x0005e40000100a00 */
[----:B------:R-:W-:-:S02]  /*1d00*/  LOP3.LUT R0, R0, 0xfffffffe, RZ, 0xc0, !PT ;  /* 0xfffffffe00007812 */ /* 0x000fc400078ec0ff */
[----:B------:R-:W-:Y:S01]  /*1d10*/  IADD3 R31, R35, UR6, RZ ;  /* 0x00000006231f7c10 */ /* 0x000fe2000fffe0ff */
[----:B------:R-:W-:Y:S01]  /*1d20*/  UIADD3 UR6, UR26, 0x1, URZ ;  /* 0x000000011a067890 */ /* 0x000fe2000fffe03f */
[----:B------:R2:W-:Y:S01]  /*1d30*/  STL.64 [R1+0x40], R34 ;  /* 0x0000402201007387 */ /* 0x0005e20000100a00 */
[----:B------:R-:W-:Y:S02]  /*1d40*/  IMAD.IADD R22, R5, 0x1, -R0 ;  /* 0x0000000105167824 */ /* 0x000fe400078e0a00 */
[----:B------:R-:W-:Y:S01]  /*1d50*/  @!P3 IMAD.SHL.U32 R0, R32, 0x10, RZ ;  /* 0x000000102000b824 */ /* 0x000fe200078e00ff */
[----:B------:R2:W-:Y:S01]  /*1d60*/  STL [R1+0x48], R31 ;  /* 0x0000481f01007387 */ /* 0x0005e20000100800 */
[----:B------:R-:W-:Y:S01]  /*1d70*/  UISETP.GE.AND UP0, UPT, UR6, UR20, UPT ;  /* 0x000000140600728c */ /* 0x000fe2000bf06270 */
[----:B-1----:R-:W-:Y:S02]  /*1d80*/  LEA.HI R14, R29, R32, RZ, 0x2 ;  /* 0x000000201d0e7211 */ /* 0x002fe400078f10ff */
[----:B------:R1:W-:Y:S02]  /*1d90*/  @!P3 LDGSTS.E.BYPASS.LTC128B.128 [R0+0x20080], [R16.64] ;  /* 0x200800001000bfae */ /* 0x0003e4000b901d58 */
[----:B---3--:R-:W-:-:S02]  /*1da0*/  SHF.R.S32.HI R10, RZ, 0x1f, R14 ;  /* 0x0000001fff0a7819 */ /* 0x008fc4000001140e */
[----:B------:R-:W0:Y:S04]  /*1db0*/  LDGDEPBAR ;  /* 0x00000000000079af */ /* 0x000e280000000000 */
[----:B------:R3:W-:Y:S01]  /*1dc0*/  LDGSTS.E.BYPASS.LTC128B.128 [R12+0x18080], [R2.64], !P1 ;  /* 0x18080000020c7fae */ /* 0x0007e2000c901d58 */
[----:B------:R-:W-:Y:S02]  /*1dd0*/  ISETP.LT.OR P1, PT, R8, 0x21, !P4 ;  /* 0x000000210800780c */ /* 0x000fe40006721670 */
[----:B------:R-:W-:Y:S01]  /*1de0*/  SHF.R.S32.HI R8, RZ, 0x2, R14 ;  /* 0x00000002ff087819 */ /* 0x000fe2000001140e */
[----:B------:R3:W-:Y:S01]  /*1df0*/  LDGSTS.E.BYPASS.LTC128B.128 [R12+0x1a080], [R2.64+0x80], !P0 ;  /* 0x1a080080020c7fae */ /* 0x0007e2000c101d58 */
[----:B-1----:R-:W-:Y:S01]  /*1e00*/  LEA.HI R0, R29, R32, RZ, 0x4 ;  /* 0x000000201d007211 */ /* 0x002fe200078f20ff */
        /* <DEDUP_REMOVED lines=12> */
[----:B----4-:R-:W-:Y:S01]  /*1ed0*/  IADD3.X R6, R31, UR17, RZ, P0, !PT ;  /* 0x000000111f067c10 */ /* 0x010fe200087fe4ff */
        /* <DEDUP_REMOVED lines=14> */
[----:B-1----:R-:W-:Y:S02]  /*1fc0*/  IMAD.SHL.U32 R2, R24, 0x40, RZ ;  /* 0x0000004018027824 */ /* 0x002fe400078e00ff */
        /* <DEDUP_REMOVED lines=57> */
[----:B--2---:R-:W-:-:S03]  /*2360*/  LEA R2, P0, R8, c[0x0][0x1f0], 0x1 ;  /* 0x00007c0008027a11 */ /* 0x004fc600078008ff */
        /* <DEDUP_REMOVED lines=22> */
.L_x_1994:
[----:B--2---:R-:W-:Y:S05]  /*24d0*/  BSYNC B0 ;  /* 0x0000000000007941 */ /* 0x004fea0003800000 */
.L_x_1993:
[----:B-12---:R-:W-:Y:S01]  /*24e0*/  SHF.R.S32.HI R2, RZ, 0x1f, R25 ;  /* 0x0000001fff027819 */ /* 0x006fe20000011419 */
[----:B------:R-:W-:Y:S01]  /*24f0*/  IMAD.SHL.U32 R210, R0, 0x2, RZ ;  /* 0x0000000200d27824 */ /* 0x000fe200078e00ff */
[----:B------:R-:W-:Y:S01]  /*2500*/  LOP3.LUT R3, R10, 0x7ffffffc, RZ, 0xc0, !PT ;  /* 0x7ffffffc0a037812 */ /* 0x000fe200078ec0ff */
[----:B------:R-:W0:Y:S01]  /*2510*/  LDGDEPBAR ;  /* 0x00000000000079af */ /* 0x000e220000000000 */
[----:B------:R-:W-:Y:S01]  /*2520*/  LEA.HI R2, R2, R25, RZ, 0x2 ;  /* 0x0000001902027211 */ /* 0x000fe200078f10ff */
[----:B------:R-:W-:Y:S01]  /*2530*/  IMAD.MOV.U32 R225, RZ, RZ, 0x20 ;  /* 0x00000020ffe17424 */ /* 0x000fe200078e00ff */
[----:B------:R-:W-:Y:S01]  /*2540*/  IADD3 R209, R216, R0, RZ ;  /* 0x00000000d8d17210 */ /* 0x000fe20007ffe0ff */
[----:B------:R-:W-:Y:S01]  /*2550*/  IMAD.IADD R3, R6, 0x1, -R3 ;  /* 0x0000000106037824 */ /* 0x000fe200078e0a03 */
[----:B------:R-:W-:Y:S01]  /*2560*/  LOP3.LUT R2, R2, 0x1ffffffc, RZ, 0xc0, !PT ;  /* 0x1ffffffc02027812 */ /* 0x000fe200078ec0ff */
[----:B------:R-:W-:Y:S01]  /*2570*/  IMAD.MOV.U32 R221, RZ, RZ, 0x10 ;  /* 0x00000010ffdd7424 */ /* 0x000fe200078e00ff */
[----:B------:R-:W-:Y:S01]  /*2580*/  SHF.R.S32.HI R33, RZ, 0x1f, R32 ;  /* 0x0000001fff217819 */ /* 0x000fe20000011420 */
[----:B------:R-:W-:Y:S01]  /*2590*/  IMAD.SHL.U32 R214, R5, 0x2, RZ ;  /* 0x0000000205d67824 */ /* 0x000fe200078e00ff */
[----:B------:R-:W-:Y:S01]  /*25a0*/  LOP3.LUT P0, RZ, R24, 0x4, RZ, 0xc0, !PT ;  /* 0x0000000418ff7812 */ /* 0x000fe2000780c0ff */
[----:B------:R-:W-:Y:S01]  /*25b0*/  IMAD.IADD R2, R25, 0x1, -R2 ;  /* 0x0000000119027824 */ /* 0x000fe200078e0a02 */
[----:B------:R-:W-:Y:S01]  /*25c0*/  LOP3.LUT P1, RZ, R7, 0x4, RZ, 0xc0, !PT ;  /* 0x0000000407ff7812 */ /* 0x000fe2000782c0ff */
[--C-:B------:R-:W-:Y:S01]  /*25d0*/  IMAD R215, R215, 0x2, R214.reuse ;  /* 0x00000002d7d77824 */ /* 0x100fe200078e02d6 */
[----:B------:R-:W-:Y:S01]  /*25e0*/  IADD3 R230, R231, 0x204c0, RZ ;  /* 0x000204c0e7e67810 */ /* 0x000fe20007ffe0ff */
[----:B------:R-:W-:Y:S01]  /*25f0*/  IMAD R2, R2, 0x4, R3 ;  /* 0x0000000402027824 */ /* 0x000fe200078e0203 */
[----:B------:R-:W-:Y:S01]  /*2600*/  SEL R219, R225, 0xffffffe0, !P1 ;  /* 0xffffffe0e1db7807 */ /* 0x000fe20004800000 */
[----:B------:R-:W-:Y:S01]  /*2610*/  IMAD.MOV.U32 R218, RZ, RZ, -0x40 ;  /* 0xffffffc0ffda7424 */ /* 0x000fe200078e00ff */
[----:B------:R-:W-:Y:S01]  /*2620*/  CS2R R162, SRZ ;  /* 0x0000000000a27805 */ /* 0x000fe2000001ff00 */
[----:B------:R-:W-:Y:S01]  /*2630*/  IMAD.SHL.U32 R4, R2, 0x2, RZ ;  /* 0x0000000202047824 */ /* 0x000fe200078e00ff */
[----:B------:R-:W-:Y:S01]  /*2640*/  IADD3 R222, R213, R219, RZ ;  /* 0x000000dbd5de7210 */ /* 0x000fe20007ffe0ff */
[----:B------:R-:W-:Y:S01]  /*2650*/  IMAD R217, R216, 0x2, R214 ;  /* 0x00000002d8d97824 */ /* 0x000fe200078e02d6 */
[----:B------:R-:W-:Y:S01]  /*2660*/  CS2R R160, SRZ ;  /* 0x0000000000a07805 */ /* 0x000fe2000001ff00 */
[----:B------:R-:W-:Y:S01]  /*2670*/  @P0 IADD3 R230, R13, -0x40, RZ ;  /* 0xffffffc00de60810 */ /* 0x000fe20007ffe0ff */
[----:B------:R1:W-:Y:S01]  /*2680*/  STL [R1+0x4c], R4 ;  /* 0x00004c0401007387 */ /* 0x0003e20000100800 */
[----:B------:R-:W-:Y:S01]  /*2690*/  IADD3 R0, -R4, UR8, RZ ;  /* 0x0000000804007c10 */ /* 0x000fe2000fffe1ff */
[----:B------:R-:W-:Y:S01]  /*26a0*/  CS2R R158, SRZ ;  /* 0x00000000009e7805 */ /* 0x000fe2000001ff00 */
[----:B------:R-:W-:Y:S01]  /*26b0*/  LOP3.LUT P0, RZ, R7, 0x2, RZ, 0xc0, !PT ;  /* 0x0000000207ff7812 */ /* 0x000fe2000780c0ff */
[----:B------:R-:W-:Y:S01]  /*26c0*/  CS2R R156, SRZ ;  /* 0x00000000009c7805 */ /* 0x000fe2000001ff00 */
[----:B------:R-:W-:Y:S01]  /*26d0*/  CS2R R154, SRZ ;  /* 0x00000000009a7805 */ /* 0x000fe2000001ff00 */
[----:B------:R1:W-:Y:S01]  /*26e0*/  STL [R1], R0 ;  /* 0x0000000001007387 */ /* 0x0003e20000100800 */
[----:B------:R-:W-:Y:S01]  /*26f0*/  SEL R221, R221, 0xfffffff0, !P0 ;  /* 0xfffffff0dddd7807 */ /* 0x000fe20004000000 */
        /* <DEDUP_REMOVED lines=63> */
[----:B------:R-:W-:Y:S01]  /*2af0*/  SEL R218, R218, 0x40, P1 ;  /* 0x00000040dada7807 */ /* 0x000fe20000800000 */
[----:B------:R-:W-:Y:S01]  /*2b00*/  IMAD.IADD R224, R221, 0x1, R222 ;  /* 0x00000001dde07824 */ /* 0x000fe200078e02de */
[----:B------:R-:W-:-:S02]  /*2b10*/  USHF.L.U64.HI UR15, UR4, 0x5, UR5 ;  /* 0x00000005040f7899 */ /* 0x000fc40008010205 */
[----:B------:R-:W-:Y:S02]  /*2b20*/  USHF.L.U32 UR16, UR4, 0x5, URZ ;  /* 0x0000000504107899 */ /* 0x000fe4000800063f */
[----:B------:R-:W-:Y:S02]  /*2b30*/  UMOV UR5, URZ ;  /* 0x0000003f00057c82 */ /* 0x000fe40008000000 */
[----:B------:R-:W-:Y:S02]  /*2b40*/  UMOV UR19, 0x1 ;  /* 0x0000000100137882 */ /* 0x000fe40000000000 */
[----:B------:R-:W-:Y:S02]  /*2b50*/  UMOV UR18, URZ ;  /* 0x0000003f00127c82 */ /* 0x000fe40008000000 */
[----:B------:R-:W-:Y:S02]  /*2b60*/  UMOV UR12, 0xffffffc0 ;  /* 0xffffffc0000c7882 */ /* 0x000fe40000000000 */
[----:B------:R-:W-:-:S02]  /*2b70*/  ULDC UR9, c[0x0][0x168] ;  /* 0x00005a0000097ab9 */ /* 0x000fc40000000800 */
[----:B-1----:R-:W-:Y:S02]  /*2b80*/  ULDC UR8, c[0x0][0x198] ;  /* 0x0000660000087ab9 */ /* 0x002fe40000000800 */
.L_x_1997:
        /* <DEDUP_REMOVED lines=24> */
[----:B------:R-:W3:Y:S05]  /*2d10*/  LDSM.16.M88.4 R176, [R208+0x11080] ;  /* 0x01108000d0b0783b */ /* 0x000eea0000000200 */
[----:B------:R-:W3:Y:S05]  /*2d20*/  LDSM.16.M88.4 R180, [R215+0x2080] ;  /* 0x00208000d7b4783b */ /* 0x000eea0000000200 */
[----:B------:R-:W-:Y:S01]  /*2d30*/  LDSM.16.M88.4 R188, [R217+0x2080] ;  /* 0x00208000d9bc783b */ /* 0x000fe20000000200 */
[-C--:B-1----:R-:W-:Y:S04]  /*2d40*/  HMMA.16816.F32.BF16 R4, R32, R16.reuse, RZ ;  /* 0x000000102004723c */ /* 0x082fe800000418ff */
[----:B------:R-:W5:Y:S05]  /*2d50*/  LDL R229, [R1+0x38] ;  /* 0x0000380001e57983 */ /* 0x000f6a0000100800 */
[----:B------:R-:W-:Y:S01]  /*2d60*/  LDSM.16.M88.4 R192, [R216+0x80] ;  /* 0x00008000d8c0783b */ /* 0x000fe20000000200 */
[C---:B--2---:R-:W-:Y:S04]  /*2d70*/  HMMA.16816.F32.BF16 R8, R28.reuse, R16, RZ ;  /* 0x000000101c08723c */ /* 0x044fe800000418ff */
[----:B------:R-:W-:Y:S04]  /*2d80*/  LDSM.16.M88.4 R200, [R215+0x4080] ;  /* 0x00408000d7c8783b */ /* 0x000fe80000000200 */
        /* <DEDUP_REMOVED lines=14> */
[C---:B------:R-:W-:Y:S08]  /*2e70*/  HMMA.16816.F32.BF16 R8, R176.reuse, R172, R8 ;  /* 0x000000acb008723c */ /* 0x040ff00000041808 */
        /* <DEDUP_REMOVED lines=42> */
[----:B--2---:R-:W-:Y:S07]  /*3120*/  IMAD.U32 R0, RZ, RZ, UR5 ;  /* 0x00000005ff007e24 */ /* 0x004fee000f8e00ff */
[C---:B------:R-:W-:Y:S01]  /*3130*/  HMMA.16816.F32.BF16 R16, R164.reuse, R174, R16 ;  /* 0x000000aea410723c */ /* 0x040fe20000041810 */
[----:B------:R-:W-:Y:S07]  /*3140*/  LDSM.16.M88.4 R172, [R3+0x12080] ;  /* 0x0120800003ac783b */ /* 0x000fee0000000200 */
[-C--:B------:R-:W-:Y:S08]  /*3150*/  HMMA.16816.F32.BF16 R20, R164, R184.reuse, R20 ;  /* 0x000000b8a414723c */ /* 0x080ff00000041814 */
[C---:B------:R-:W-:Y:S04]  /*3160*/  HMMA.16816.F32.BF16 R24, R180.reuse, R184, R24 ;  /* 0x000000b8b418723c */ /* 0x040fe80000041818 */
[----:B-----5:R-:W-:Y:S04]  /*3170*/  LEA R0, R0, R229, 0x6 ;  /* 0x000000e500007211 */ /* 0x020fe800078e30ff */
[-C--:B------:R-:W-:Y:S01]  /*3180*/  HMMA.16816.F32.BF16 R28, R180, R186.reuse, R28 ;  /* 0x000000bab41c723c */ /* 0x080fe2000004181c */
[----:B------:R-:W-:Y:S03]  /*3190*/  LDSM.16.M88.4 R180, [R216+0x4080] ;  /* 0x00408000d8b4783b */ /* 0x000fe60000000200 */
[----:B------:R-:W-:Y:S04]  /*31a0*/  IMAD.SHL.U32 R228, R0, 0x4, RZ ;  /* 0x0000000400e47824 */ /* 0x000fe800078e00ff */
[----:B------:R-:W-:Y:S01]  /*31b0*/  HMMA.16816.F32.BF16 R32, R164, R186, R32 ;  /* 0x000000baa420723c */ /* 0x000fe20000041820 */
[----:B------:R-:W2:Y:S05]  /*31c0*/  LDSM.16.M88.4 R164, [R217+0x6080] ;  /* 0x00608000d9a4783b */ /* 0x000eaa0000000200 */
[----:B------:R-:W3:Y:S02]  /*31d0*/  LDSM.16.M88.4 R184, [R3+0x13080] ;  /* 0x0130800003b8783b */ /* 0x000ee40000000200 */
[-C--:B----4-:R-:W-:Y:S03]  /*31e0*/  HMMA.16816.F32.BF16 R4, R188, R200.reuse, R4 ;  /* 0x000000c8bc04723c */ /* 0x090fe60000041804 */
[----:B------:R-:W-:Y:S05]  /*31f0*/  LDS R0, [R228+0x20080] ;  /* 0x02008000e4007984 */ /* 0x000fea0000000800 */
[C---:B------:R-:W-:Y:S01]  /*3200*/  HMMA.16816.F32.BF16 R8, R204.reuse, R200, R8 ;  /* 0x000000c8cc08723c */ /* 0x040fe20000041808 */
[----:B------:R-:W-:Y:S05]  /*3210*/  LDS R3, [R228+0x200a0] ;  /* 0x0200a000e4037984 */ /* 0x000fea0000000800 */
[----:B------:R-:W-:Y:S02]  /*3220*/  LDS R226, [R228+0x20100] ;  /* 0x02010000e4e27984 */ /* 0x000fe40000000800 */
[-C--:B------:R-:W-:Y:S03]  /*3230*/  HMMA.16816.F32.BF16 R12, R204, R202.reuse, R12 ;  /* 0x000000cacc0c723c */ /* 0x080fe6000004180c */
[----:B------:R-:W-:Y:S05]  /*3240*/  LDS R227, [R228+0x20120] ;  /* 0x02012000e4e37984 */ /* 0x000fea0000000800 */
        /* <DEDUP_REMOVED lines=11> */
[----:B------:R4:W1:Y:S07]  /*3300*/  LDSM.16.M88.4 R200, [R208+0x19080] ;  /* 0x01908000d0c8783b */ /* 0x00086e0000000200 */
[C---:B------:R-:W-:Y:S01]  /*3310*/  HMMA.16816.F32.BF16 R16, R176.reuse, R194, R16 ;  /* 0x000000c2b010723c */ /* 0x040fe20000041810 */
[----:B------:R4:W1:Y:S07]  /*3320*/  LDSM.16.M88.4 R192, [R208+0x18080] ;  /* 0x01808000d0c0783b */ /* 0x00086e0000000200 */
[-C--:B--2---:R-:W-:Y:S01]  /*3330*/  HMMA.16816.F32.BF16 R20, R176, R164.reuse, R20 ;  /* 0x000000a4b014723c */ /* 0x084fe20000041814 */
[----:B------:R4:W2:Y:S05]  /*3340*/  LDSM.16.M88.4 R188, [R214+0xa080] ;  /* 0x00a08000d6bc783b */ /* 0x0008aa0000000200 */
[----:B------:R4:W1:Y:S02]  /*3350*/  LDSM.16.M88.4 R204, [R215+0xa080] ;  /* 0x00a08000d7cc783b */ /* 0x0008640000000200 */
[C---:B------:R-:W-:Y:S08]  /*3360*/  HMMA.16816.F32.BF16 R24, R196.reuse, R164, R24 ;  /* 0x000000a4c418723c */ /* 0x040ff00000041818 */
[-C--:B------:R-:W-:Y:S01]  /*3370*/  HMMA.16816.F32.BF16 R28, R196, R166.reuse, R28 ;  /* 0x000000a6c41c723c */ /* 0x080fe2000004181c */
[----:B------:R4:W1:Y:S07]  /*3380*/  LDSM.16.M88.4 R196, [R215+0x8080] ;  /* 0x00808000d7c4783b */ /* 0x00086e0000000200 */
[----:B------:R-:W-:Y:S01]  /*3390*/  HMMA.16816.F32.BF16 R32, R176, R166, R32 ;  /* 0x000000a6b020723c */ /* 0x000fe20000041820 */
[----:B------:R4:W2:Y:S05]  /*33a0*/  LDSM.16.M88.4 R164, [R2+0x18080] ;  /* 0x0180800002a4783b */ /* 0x0008aa0000000200 */
[----:B------:R4:W2:Y:S02]  /*33b0*/  LDSM.16.M88.4 R176, [R214+0x8080] ;  /* 0x00808000d6b0783b */ /* 0x0008a40000000200 */
[-C--:B------:R-:W-:Y:S08]  /*33c0*/  HMMA.16816.F32.BF16 R4, R172, R180.reuse, R4 ;  /* 0x000000b4ac04723c */ /* 0x080ff00000041804 */
[C---:B---3--:R-:W-:Y:S08]  /*33d0*/  HMMA.16816.F32.BF16 R8, R184.reuse, R180, R8 ;  /* 0x000000b4b808723c */ /* 0x048ff00000041808 */
[-C--:B------:R-:W-:Y:S08]  /*33e0*/  HMMA.16816.F32.BF16 R12, R184, R182.reuse, R12 ;  /* 0x000000b6b80c723c */ /* 0x080ff0000004180c */
[C---:B------:R-:W-:Y:S01]  /*33f0*/  HMMA.16816.F32.BF16 R16, R172.reuse, R182, R16 ;  /* 0x000000b6ac10723c */ /* 0x040fe20000041810 */
[----:B------:R4:W3:Y:S07]  /*3400*/  LDSM.16.M88.4 R180, [R2+0x19080] ;  /* 0x0190800002b4783b */ /* 0x0008ee0000000200 */
[-C--:B-1----:R-:W-:Y:S08]  /*3410*/  HMMA.16816.F32.BF16 R20, R172, R168.reuse, R20 ;  /* 0x000000a8ac14723c */ /* 0x082ff00000041814 */
[C---:B------:R-:W-:Y:S08]  /*3420*/  HMMA.16816.F32.BF16 R24, R184.reuse, R168, R24 ;  /* 0x000000a8b818723c */ /* 0x040ff00000041818 */
[-C--:B------:R-:W-:Y:S08]  /*3430*/  HMMA.16816.F32.BF16 R28, R184, R170.reuse, R28 ;  /* 0x000000aab81c723c */ /* 0x080ff0000004181c */
[----:B------:R-:W-:Y:S01]  /*3440*/  HMMA.16816.F32.BF16 R32, R172, R170, R32 ;  /* 0x000000aaac20723c */ /* 0x000fe20000041820 */
[----:B------:R-:W-:-:S07]  /*3450*/  @P1 BRA `(.L_x_1995) ;  /* 0x0000037000001947 */ /* 0x000fce0003800000 */
[----:B--2-4-:R-:W2:Y:S01]  /*3460*/  LDL.64 R238, [R1+0x30] ;  /* 0x0000300001ee7983 */ /* 0x014ea20000100a00 */
[----:B------:R-:W-:Y:S01]  /*3470*/  ULDC.64 UR6, c[0x0][0x178] ;  /* 0x00005e0000067ab9 */ /* 0x000fe20000000a00 */
[----:B------:R-:W-:Y:S01]  /*3480*/  IMAD.U32 R169, RZ, RZ, UR16 ;  /* 0x00000010ffa97e24 */ /* 0x000fe2000f8e00ff */
[----:B------:R-:W-:Y:S01]  /*3490*/  UIMAD.WIDE.U32 UR28, UR17, UR6, URZ ;  /* 0x00000006111c72a5 */ /* 0x000fe2000f8e003f */
[----:B------:R-:W4:Y:S01]  /*34a0*/  LDL.64 R242, [R1+0x50] ;  /* 0x0000500001f27983 */ /* 0x000f220000100a00 */
[----:B------:R-:W-:Y:S01]  /*34b0*/  IMAD.U32 R171, RZ, RZ, UR15 ;  /* 0x0000000fffab7e24 */ /* 0x000fe2000f8e00ff */
[----:B------:R-:W-:Y:S01]  /*34c0*/  USHF.R.S32.HI UR4, URZ, 0x1f, UR17 ;  /* 0x0000001f3f047899 */ /* 0x000fe20008011411 */
[----:B------:R-:W-:Y:S01]  /*34d0*/  IMAD.U32 R168, RZ, RZ, UR26 ;  /* 0x0000001affa87e24 */ /* 0x000fe2000f8e00ff */
[----:B------:R-:W5:Y:S02]  /*34e0*/  LDL R235, [R1+0x3c] ;  /* 0x00003c0001eb7983 */ /* 0x000f640000100800 */
[----:B------:R-:W-:Y:S02]  /*34f0*/  UIMAD UR4, UR4, UR6, URZ ;  /* 0x00000006040472a4 */ /* 0x000fe4000f8e023f */
[----:B---3--:R-:W3:Y:S01]  /*3500*/  LDL R240, [R1+0x58] ;  /* 0x0000580001f07983 */ /* 0x008ee20000100800 */
[----:B------:R-:W-:Y:S01]  /*3510*/  @!P3 LEA R168, R168, 0x40, 0x6 ;  /* 0x00000040a8a8b811 */ /* 0x000fe200078e30ff */
[----:B------:R-:W-:Y:S02]  /*3520*/  USHF.L.U32 UR6, UR28, 0x6, URZ ;  /* 0x000000061c067899 */ /* 0x000fe4000800063f */
[----:B------:R-:W3:Y:S01]  /*3530*/  LDL.64 R236, [R1+0x8] ;  /* 0x0000080001ec7983 */ /* 0x000ee20000100a00 */
[----:B------:R-:W-:Y:S03]  /*3540*/  UIMAD UR4, UR17, UR7, UR4 ;  /* 0x00000007110472a4 */ /* 0x000fe6000f8e0204 */
[----:B------:R-:W3:Y:S01]  /*3550*/  LDL R234, [R1+0x60] ;  /* 0x0000600001ea7983 */ /* 0x000ee20000100800 */
[----:B------:R-:W-:Y:S03]  /*3560*/  UIADD3 UR4, UR29, UR4, URZ ;  /* 0x000000041d047290 */ /* 0x000fe6000fffe03f */
[----:B------:R-:W3:Y:S01]  /*3570*/  LDL R241, [R1+0x64] ;  /* 0x0000640001f17983 */ /* 0x000ee20000100800 */
[----:B------:R-:W-:Y:S03]  /*3580*/  USHF.L.U64.HI UR4, UR28, 0x6, UR4 ;  /* 0x000000061c047899 */ /* 0x000fe60008010204 */
[----:B------:R-:W3:Y:S01]  /*3590*/  LDL.64 R232, [R1+0x18] ;  /* 0x0000180001e87983 */ /* 0x000ee20000100a00 */
[----:B--2---:R-:W-:Y:S04]  /*35a0*/  IADD3 R169, P2, P1, R238, UR6, R169 ;  /* 0x00000006eea97c10 */ /* 0x004fe8000f95e0a9 */
[----:B-----5:R-:W-:Y:S02]  /*35b0*/  IADD3.X R171, R235, UR4, R171, P2, P1 ;  /* 0x00000004ebab7c10 */ /* 0x020fe400097e24ab */
[C---:B----4-:R-:W-:Y:S04]  /*35c0*/  @!P3 IADD3 R2, P1, R168.reuse, R242, RZ ;  /* 0x000000f2a802b210 */ /* 0x050fe80007f3e0ff */
[----:B---3--:R-:W-:Y:S02]  /*35d0*/  @!P3 LEA.HI.X.SX32 R168, R168, R240, 0x1, P1 ;  /* 0x000000f0a8a8b211 */ /* 0x008fe400008f0eff */
        /* <DEDUP_REMOVED lines=31> */
.L_x_1995:
[----:B-12-4-:R-:W2:Y:S01]  /*37d0*/  LDL R168, [R1+0x4c] ;  /* 0x00004c0001a87983 */ /* 0x016ea20000100800 */
[----:B------:R-:W-:Y:S02]  /*37e0*/  ULEA UR6, UR26, 0x1, 0x6 ;  /* 0x000000011a067891 */ /* 0x000fe4000f8e303f */
[----:B------:R-:W-:Y:S01]  /*37f0*/  USHF.L.U32 UR4, UR5, 0xd, URZ ;  /* 0x0000000d05047899 */ /* 0x000fe2000800063f */
[----:B------:R-:W4:Y:S01]  /*3800*/  LDL R232, [R1] ;  /* 0x0000000001e87983 */ /* 0x000f220000100800 */
[----:B------:R-:W-:Y:S02]  /*3810*/  UIADD3 UR6, UR6, UR8, -UR11 ;  /* 0x0000000806067290 */ /* 0x000fe4000fffe80b */
[----:B------:R-:W-:Y:S01]  /*3820*/  UIADD3 UR27, UR26, 0x2, URZ ;  /* 0x000000021a1b7890 */ /* 0x000fe2000fffe03f */
[----:B------:R-:W0:Y:S03]  /*3830*/  LDGDEPBAR ;  /* 0x00000000000079af */ /* 0x000e260000000000 */
[----:B------:R-:W-:Y:S01]  /*3840*/  IMAD.U32 R2, RZ, RZ, UR6 ;  /* 0x00000006ff027e24 */ /* 0x000fe2000f8e00ff */
[----:B------:R-:W-:Y:S02]  /*3850*/  UIADD3 UR6, UR4, 0x10, URZ ;  /* 0x0000001004067890 */ /* 0x000fe4000fffe03f */
[----:B------:R-:W-:Y:S02]  /*3860*/  UISETP.GE.AND UP0, UPT, UR27, UR20, UPT ;  /* 0x000000141b00728c */ /* 0x000fe4000bf06270 */
[----:B------:R-:W-:Y:S05]  /*3870*/  IADD3 R2, R229, -c[0x0][0x168], R2 ;  /* 0x80005a00e5027a10 */ /* 0x000fea0007ffe002 */
[----:B--2---:R-:W-:Y:S05]  /*3880*/  IMAD.IADD R169, R2, 0x1, -R168 ;  /* 0x0000000102a97824 */ /* 0x004fea00078e0aa8 */
[----:B----4-:R-:W-:Y:S02]  /*3890*/  IMNMX R168, R232, R169, PT ;  /* 0x000000a9e8a87217 */ /* 0x010fe40003800200 */
[C---:B------:R-:W-:Y:S02]  /*38a0*/  IADD3 R2, R169.reuse, 0x8, RZ ;  /* 0x00000008a9027810 */ /* 0x040fe40007ffe0ff */
[----:B------:R-:W-:Y:S02]  /*38b0*/  ISETP.GT.AND P1, PT, R168, RZ, PT ;  /* 0x000000ffa800720c */ /* 0x000fe40003f24270 */
[----:B------:R-:W-:Y:S02]  /*38c0*/  IMNMX R2, R232, R2, PT ;  /* 0x00000002e8027217 */ /* 0x000fe40003800200 */
[----:B------:R-:W-:Y:S02]  /*38d0*/  FSEL R187, R4, -INF , P1 ;  /* 0xff80000004bb7808 */ /* 0x000fe40000800000 */
[----:B------:R-:W-:Y:S02]  /*38e0*/  ISETP.GT.AND P1, PT, R168, 0x1, PT ;  /* 0x00000001a800780c */ /* 0x000fe40003f24270 */
[----:B------:R-:W-:Y:S01]  /*38f0*/  IADD3 R4, R169, 0x20, RZ ;  /* 0x00000020a9047810 */ /* 0x000fe20007ffe0ff */
[--C-:B------:R-:W-:Y:S01]  /*3900*/  FFMA.FTZ R234, R187, c[0x0][0x29c], -R0.reuse ;  /* 0x0000a700bbea7a23 */ /* 0x100fe20000010800 */
[----:B------:R-:W-:Y:S02]  /*3910*/  FSEL R186, R5, -INF , P1 ;  /* 0xff80000005ba7808 */ /* 0x000fe40000800000 */
[----:B------:R-:W-:Y:S02]  /*3920*/  ISETP.GT.AND P1, PT, R2, RZ, PT ;  /* 0x000000ff0200720c */ /* 0x000fe40003f24270 */
[----:B------:R-:W-:Y:S01]  /*3930*/  IMNMX R4, R232, R4, PT ;  /* 0x00000004e8047217 */ /* 0x000fe20003800200 */
[--C-:B------:R-:W-:Y:S01]  /*3940*/  FFMA.FTZ R233, R186, c[0x0][0x29c], -R0.reuse ;  /* 0x0000a700bae97a23 */ /* 0x100fe20000010800 */
[----:B------:R-:W-:Y:S02]  /*3950*/  FSEL R229, R6, -INF , P1 ;  /* 0xff80000006e57808 */ /* 0x000fe40000800000 */
[----:B------:R-:W-:Y:S03]  /*3960*/  ISETP.GT.AND P1, PT, R2, 0x1, PT ;  /* 0x000000010200780c */ /* 0x000fe60003f24270 */
[--C-:B------:R-:W-:Y:S01]  /*3970*/  FFMA.FTZ R229, R229, c[0x0][0x29c], -R3.reuse ;  /* 0x0000a700e5e57a23 */ /* 0x100fe20000010803 */
[----:B------:R-:W-:Y:S02]  /*3980*/  FSEL R208, R7, -INF , P1 ;  /* 0xff80000007d07808 */ /* 0x000fe40000800000 */
[----:B------:R-:W-:Y:S03]  /*3990*/  ISETP.GT.AND P1, PT, R168, 0x20, PT ;  /* 0x00000020a800780c */ /* 0x000fe60003f24270 */
[--C-:B------:R-:W-:Y:S01]  /*39a0*/  FFMA.FTZ R208, R208, c[0x0][0x29c], -R3.reuse ;  /* 0x0000a700d0d07a23 */ /* 0x100fe20000010803 */
[----:B------:R-:W-:Y:S02]  /*39b0*/  FSEL R175, R16, -INF , P1 ;  /* 0xff80000010af7808 */ /* 0x000fe40000800000 */
[----:B------:R-:W-:Y:S04]  /*39c0*/  ISETP.GT.AND P1, PT, R168, 0x21, PT ;  /* 0x00000021a800780c */ /* 0x000fe80003f24270 */
[----:B------:R-:W-:Y:S02]  /*39d0*/  FSEL R174, R17, -INF , P1 ;  /* 0xff80000011ae7808 */ /* 0x000fe40000800000 */
[----:B------:R-:W-:Y:S03]  /*39e0*/  ISETP.GT.AND P1, PT, R2, 0x20, PT ;  /* 0x000000200200780c */ /* 0x000fe60003f24270 */
        /* <DEDUP_REMOVED lines=22> */
[----:B------:R-:W-:Y:S01]  /*3b50*/  FSEL R33, R33, -INF , P1 ;  /* 0xff80000021217808 */ /* 0x000fe20000800000 */
[----:B------:R-:W-:Y:S01]  /*3b60*/  MUFU.EX2 R184, R184 ;  /* 0x000000b800b87308 */ /* 0x000fe20000000800 */
[----:B------:R-:W-:Y:S03]  /*3b70*/  ISETP.GT.AND P1, PT, R2, 0x60, PT ;  /* 0x000000600200780c */ /* 0x000fe60003f24270 */
[--C-:B------:R-:W-:Y:S01]  /*3b80*/  FFMA.FTZ R237, R33, c[0x0][0x29c], -R0.reuse ;  /* 0x0000a70021ed7a23 */ /* 0x100fe20000010800 */
[----:B------:R-:W-:Y:S02]  /*3b90*/  FSEL R34, R34, -INF , P1 ;  /* 0xff80000022227808 */ /* 0x000fe40000800000 */
[----:B------:R-:W-:Y:S02]  /*3ba0*/  ISETP.GT.AND P1, PT, R2, 0x61, PT ;  /* 0x000000610200780c */ /* 0x000fe40003f24270 */
[----:B------:R-:W-:Y:S01]  /*3bb0*/  IADD3 R2, R169, 0x28, RZ ;  /* 0x00000028a9027810 */ /* 0x000fe20007ffe0ff */
[--C-:B------:R-:W-:Y:S01]  /*3bc0*/  FFMA.FTZ R246, R34, c[0x0][0x29c], -R3.reuse ;  /* 0x0000a70022f67a23 */ /* 0x100fe20000010803 */
[----:B------:R-:W-:Y:S02]  /*3bd0*/  FSEL R35, R35, -INF , P1 ;  /* 0xff80000023237808 */ /* 0x000fe40000800000 */
[----:B------:R-:W-:Y:S02]  /*3be0*/  ISETP.GT.AND P1, PT, R4, RZ, PT ;  /* 0x000000ff0400720c */ /* 0x000fe40003f24270 */
[----:B------:R-:W-:Y:S01]  /*3bf0*/  IMNMX R2, R232, R2, PT ;  /* 0x00000002e8027217 */ /* 0x000fe20003800200 */
[----:B------:R-:W-:Y:S01]  /*3c00*/  FFMA.FTZ R243, R35, c[0x0][0x29c], -R3 ;  /* 0x0000a70023f37a23 */ /* 0x000fe20000010803 */
[----:B------:R-:W-:Y:S01]  /*3c10*/  FSEL R19, R8, -INF , P1 ;  /* 0xff80000008137808 */ /* 0x000fe20000800000 */
[----:B------:R-:W-:Y:S01]  /*3c20*/  FFMA.FTZ R232, R175, c[0x0][0x29c], -R0 ;  /* 0x0000a700afe87a23 */ /* 0x000fe20000010800 */
[----:B------:R-:W-:Y:S01]  /*3c30*/  ISETP.GT.AND P1, PT, R4, 0x1, PT ;  /* 0x000000010400780c */ /* 0x000fe20003f24270 */
[----:B------:R-:W-:Y:S01]  /*3c40*/  LDSM.16.M88.4 R172, [R211+0x19080] ;  /* 0x01908000d3ac783b */ /* 0x000fe20000000200 */
[----:B------:R-:W-:Y:S01]  /*3c50*/  MOV R0, UR6 ;  /* 0x0000000600007c02 */ /* 0x000fe20008000f00 */
[--C-:B------:R-:W-:Y:S01]  /*3c60*/  FFMA.FTZ R242, R19, c[0x0][0x29c], -R226.reuse ;  /* 0x0000a70013f27a23 */ /* 0x100fe200000108e2 */
[----:B------:R-:W-:Y:S02]  /*3c70*/  FSEL R18, R9, -INF , P1 ;  /* 0xff80000009127808 */ /* 0x000fe40000800000 */
[----:B------:R-:W-:Y:S03]  /*3c80*/  ISETP.GT.AND P1, PT, R2, RZ, PT ;  /* 0x000000ff0200720c */ /* 0x000fe60003f24270 */
[--C-:B------:R-:W-:Y:S01]  /*3c90*/  FFMA.FTZ R241, R18, c[0x0][0x29c], -R226.reuse ;  /* 0x0000a70012f17a23 */ /* 0x100fe200000108e2 */
[----:B------:R-:W-:Y:S01]  /*3ca0*/  FSEL R23, R10, -INF , P1 ;  /* 0xff8000000a177808 */ /* 0x000fe20000800000 */
[----:B------:R-:W-:Y:S01]  /*3cb0*/  LDS R3, [R228+0x20280] ;  /* 0x02028000e4037984 */ /* 0x000fe20000000800 */
        /* <DEDUP_REMOVED lines=30> */
[----:B------:R-:W-:Y:S02]  /*3ea0*/  ISETP.GT.AND P1, PT, R4, 0x61, PT ;  /* 0x000000610400780c */ /* 0x000fe40003f24270 */
[-C--:B------:R-:W-:Y:S03]  /*3eb0*/  HMMA.16816.F32.BF16 R4, R164, R176.reuse, RZ ;  /* 0x000000b0a404723c */ /* 0x080fe600000418ff */
[--C-:B------:R-:W-:Y:S01]  /*3ec0*/  FFMA.FTZ R248, R28, c[0x0][0x29c], -R226.reuse ;  /* 0x0000a7001cf87a23 */ /* 0x100fe200000108e2 */
[----:B------:R-:W-:Y:S02]  /*3ed0*/  FSEL R29, R29, -INF , P1 ;  /* 0xff8000001d1d7808 */ /* 0x000fe40000800000 */
[----:B------:R-:W-:Y:S02]  /*3ee0*/  ISETP.GT.AND P1, PT, R2, 0x60, PT ;  /* 0x000000600200780c */ /* 0x000fe40003f24270 */
[C---:B---3--:R-:W-:Y:S04]  /*3ef0*/  HMMA.16816.F32.BF16 R8, R180.reuse, R176, RZ ;  /* 0x000000b0b408723c */ /* 0x048fe800000418ff */
[----:B------:R-:W-:Y:S01]  /*3f00*/  FSEL R30, R30, -INF , P1 ;  /* 0xff8000001e1e7808 */ /* 0x000fe20000800000 */
[----:B------:R-:W-:Y:S01]  /*3f10*/  FFMA.FTZ R226, R29, c[0x0][0x29c], -R226 ;  /* 0x0000a7001de27a23 */ /* 0x000fe200000108e2 */
[----:B------:R-:W-:Y:S02]  /*3f20*/  ISETP.GT.AND P1, PT, R2, 0x61, PT ;  /* 0x000000610200780c */ /* 0x000fe40003f24270 */
[-C--:B------:R-:W-:Y:S01]  /*3f30*/  HMMA.16816.F32.BF16 R12, R180, R178.reuse, RZ ;  /* 0x000000b2b40c723c */ /* 0x080fe200000418ff */
[--C-:B------:R-:W-:Y:S02]  /*3f40*/  FFMA.FTZ R2, R30, c[0x0][0x29c], -R227.reuse ;  /* 0x0000a7001e027a23 */ /* 0x100fe400000108e3 */
[----:B------:R-:W-:Y:S01]  /*3f50*/  MUFU.EX2 R226, R226 ;  /* 0x000000e200e27308 */ /* 0x000fe20000000800 */
[----:B------:R-:W-:Y:S02]  /*3f60*/  FSEL R31, R31, -INF , P1 ;  /* 0xff8000001f1f7808 */ /* 0x000fe40000800000 */
[----:B------:R-:W-:Y:S02]  /*3f70*/  PLOP3.LUT P1, PT, PT, PT, UP0, 0x80, 0x0 ;  /* 0x000000000000781c */ /* 0x000fe40003f2f008 */
[C---:B------:R-:W-:Y:S01]  /*3f80*/  HMMA.16816.F32.BF16 R16, R164.reuse, R178, RZ ;  /* 0x000000b2a410723c */ /* 0x040fe200000418ff */
[----:B------:R-:W-:Y:S03]  /*3f90*/  LDSM.16.M88.4 R176, [R217+0xa080] ;  /* 0x00a08000d9b0783b */ /* 0x000fe60000000200 */
[----:B------:R-:W-:Y:S04]  /*3fa0*/  FFMA.FTZ R227, R31, c[0x0][0x29c], -R227 ;  /* 0x0000a7001fe37a23 */ /* 0x000fe800000108e3 */
[-C--:B------:R-:W-:Y:S02]  /*3fb0*/  HMMA.16816.F32.BF16 R20, R164, R188.reuse, RZ ;  /* 0x000000bca414723c */ /* 0x080fe400000418ff */
[----:B------:R-:W-:Y:S06]  /*3fc0*/  MUFU.EX2 R227, R227 ;  /* 0x000000e300e37308 */ /* 0x000fec0000000800 */
[C---:B------:R-:W-:Y:S04]  /*3fd0*/  HMMA.16816.F32.BF16 R24, R180.reuse, R188, RZ ;  /* 0x000000bcb418723c */ /* 0x040fe800000418ff */
[----:B------:R-:W-:Y:S04]  /*3fe0*/  MUFU.EX2 R188, R229 ;  /* 0x000000e500bc7308 */ /* 0x000fe80000000800 */
[-C--:B------:R-:W-:Y:S06]  /*3ff0*/  HMMA.16816.F32.BF16 R28, R180, R190.reuse, RZ ;  /* 0x000000beb41c723c */ /* 0x080fec00000418ff */
[----:B------:R-:W-:Y:S02]  /*4000*/  MUFU.EX2 R182, R185 ;  /* 0x000000b900b67308 */ /* 0x000fe40000000800 */
[----:B------:R-:W-:Y:S01]  /*4010*/  HMMA.16816.F32.BF16 R32, R164, R190, RZ ;  /* 0x000000bea420723c */ /* 0x000fe200000418ff */
[----:B------:R-:W-:Y:S07]  /*4020*/  LDSM.16.M88.4 R164, [R211+0x18080] ;  /* 0x01808000d3a4783b */ /* 0x000fee0000000200 */
[-C--:B------:R-:W-:Y:S01]  /*4030*/  HMMA.16816.F32.BF16 R4, R192, R196.reuse, R4 ;  /* 0x000000c4c004723c */ /* 0x080fe20000041804 */
[----:B------:R-:W-:Y:S07]  /*4040*/  MUFU.EX2 R185, R246 ;  /* 0x000000f600b97308 */ /* 0x000fee0000000800 */
[C---:B------:R-:W-:Y:S03]  /*4050*/  HMMA.16816.F32.BF16 R8, R200.reuse, R196, R8 ;  /* 0x000000c4c808723c */ /* 0x040fe60000041808 */
[----:B------:R-:W-:Y:S05]  /*4060*/  MUFU.EX2 R196, R236 ;  /* 0x000000ec00c47308 */ /* 0x000fea0000000800 */
[-C--:B------:R-:W-:Y:S05]  /*4070*/  HMMA.16816.F32.BF16 R12, R200, R198.reuse, R12 ;  /* 0x000000c6c80c723c */ /* 0x080fea000004180c */
[----:B------:R-:W-:Y:S03]  /*4080*/  MUFU.EX2 R180, R208 ;  /* 0x000000d000b47308 */ /* 0x000fe60000000800 */
[C---:B------:R-:W-:Y:S07]  /*4090*/  HMMA.16816.F32.BF16 R16, R192.reuse, R198, R16 ;  /* 0x000000c6c010723c */ /* 0x040fee0000041810 */
[----:B------:R-:W-:Y:S01]  /*40a0*/  MUFU.EX2 R199, R232 ;  /* 0x000000e800c77308 */ /* 0x000fe20000000800 */
[-C--:B------:R-:W-:Y:S08]  /*40b0*/  HMMA.16816.F32.BF16 R20, R192, R204.reuse, R20 ;  /* 0x000000ccc014723c */ /* 0x080ff00000041814 */
[C---:B------:R-:W-:Y:S01]  /*40c0*/  HMMA.16816.F32.BF16 R24, R200.reuse, R204, R24 ;  /* 0x000000ccc818723c */ /* 0x040fe20000041818 */
[----:B------:R-:W-:Y:S06]  /*40d0*/  MUFU.EX2 R198, R187 ;  /* 0x000000bb00c67308 */ /* 0x000fec0000000800 */
[----:B------:R-:W-:Y:S01]  /*40e0*/  IMAD.MOV.U32 R204, RZ, RZ, R169 ;  /* 0x000000ffffcc7224 */ /* 0x000fe200078e00a9 */
[-C--:B------:R-:W-:Y:S03]  /*40f0*/  HMMA.16816.F32.BF16 R28, R200, R206.reuse, R28 ;  /* 0x000000cec81c723c */ /* 0x080fe6000004181c */
[----:B------:R-:W-:Y:S01]  /*4100*/  MUFU.EX2 R200, R186 ;  /* 0x000000ba00c87308 */ /* 0x000fe20000000800 */
[----:B------:R-:W-:Y:S02]  /*4110*/  IMAD.MOV.U32 R205, RZ, RZ, R2 ;  /* 0x000000ffffcd7224 */ /* 0x000fe400078e0002 */
[----:B------:R-:W-:Y:S02]  /*4120*/  IMAD.U32 R2, RZ, RZ, UR4 ;  /* 0x00000004ff027e24 */ /* 0x000fe4000f8e00ff */
[----:B------:R-:W-:Y:S04]  /*4130*/  HMMA.16816.F32.BF16 R32, R192, R206, R32 ;  /* 0x000000cec020723c */ /* 0x000fe80000041820 */
[----:B------:R-:W-:Y:S01]  /*4140*/  IMAD.MOV.U32 R203, RZ, RZ, R168 ;  /* 0x000000ffffcb7224 */ /* 0x000fe200078e00a8 */
[----:B------:R-:W-:Y:S01]  /*4150*/  @P0 IADD3 R0, R2, -0x10, RZ ;  /* 0xfffffff002000810 */ /* 0x000fe20007ffe0ff */
[----:B------:R-:W1:Y:S01]  /*4160*/  LDSM.16.M88.4 R168, [R217+0x8080] ;  /* 0x00808000d9a8783b */ /* 0x000e620000000200 */
[----:B------:R-:W2:Y:S05]  /*4170*/  MUFU.EX2 R2, R234 ;  /* 0x000000ea00027308 */ /* 0x000eaa0000000800 */
[C---:B------:R-:W-:Y:S04]  /*4180*/  IMAD.IADD R0, R213.reuse, 0x1, R0 ;  /* 0x00000001d5007824 */ /* 0x040fe800078e0200 */
[----:B------:R-:W-:Y:S01]  /*4190*/  IMAD.SHL.U32 R0, R0, 0x2, RZ ;  /* 0x0000000200007824 */ /* 0x000fe200078e00ff */
[----:B------:R-:W3:Y:S10]  /*41a0*/  MUFU.EX2 R194, R233 ;  /* 0x000000e900c27308 */ /* 0x000ef40000000800 */
[----:B------:R-:W-:Y:S10]  /*41b0*/  MUFU.EX2 R186, R243 ;  /* 0x000000f300ba7308 */ /* 0x000ff40000000800 */
[----:B------:R-:W-:Y:S01]  /*41c0*/  MUFU.EX2 R181, R245 ;  /* 0x000000f500b57308 */ /* 0x000fe20000000800 */
[-C--:B-1----:R-:W-:Y:S09]  /*41d0*/  HMMA.16816.F32.BF16 R4, R164, R168.reuse, R4 ;  /* 0x000000a8a404723c */ /* 0x082ff20000041804 */
[----:B------:R-:W-:Y:S01]  /*41e0*/  MUFU.EX2 R183, R244 ;  /* 0x000000f400b77308 */ /* 0x000fe20000000800 */
[C---:B------:R-:W-:Y:S09]  /*41f0*/  HMMA.16816.F32.BF16 R8, R172.reuse, R168, R8 ;  /* 0x000000a8ac08723c */ /* 0x040ff20000041808 */
[----:B------:R-:W-:Y:S01]  /*4200*/  MUFU.EX2 R189, R242 ;  /* 0x000000f200bd7308 */ /* 0x000fe20000000800 */
[-C--:B------:R-:W-:Y:S09]  /*4210*/  HMMA.16816.F32.BF16 R12, R172, R170.reuse, R12 ;  /* 0x000000aaac0c723c */ /* 0x080ff2000004180c */
[----:B------:R-:W-:Y:S01]  /*4220*/  MUFU.EX2 R191, R241 ;  /* 0x000000f100bf7308 */ /* 0x000fe20000000800 */
[C---:B------:R-:W-:Y:S01]  /*4230*/  HMMA.16816.F32.BF16 R16, R164.reuse, R170, R16 ;  /* 0x000000aaa410723c */ /* 0x040fe20000041810 */
[----:B------:R-:W-:Y:S08]  /*4240*/  LDSM.16.M88.4 R168, [R216+0x8080] ;  /* 0x00808000d8a8783b */ /* 0x000ff00000000200 */
[----:B------:R-:W-:Y:S01]  /*4250*/  MUFU.EX2 R197, R235 ;  /* 0x000000eb00c57308 */ /* 0x000fe20000000800 */
[-C--:B------:R-:W-:Y:S08]  /*4260*/  HMMA.16816.F32.BF16 R20, R164, R176.reuse, R20 ;  /* 0x000000b0a414723c */ /* 0x080ff00000041814 */
[C---:B------:R-:W-:Y:S01]  /*4270*/  HMMA.16816.F32.BF16 R24, R172.reuse, R176, R24 ;  /* 0x000000b0ac18723c */ /* 0x040fe20000041818 */
[----:B------:R-:W-:Y:S07]  /*4280*/  MUFU.EX2 R190, R240 ;  /* 0x000000f000be7308 */ /* 0x000fee0000000800 */
[-C--:B------:R-:W-:Y:S01]  /*4290*/  HMMA.16816.F32.BF16 R28, R172, R178.reuse, R28 ;  /* 0x000000b2ac1c723c */ /* 0x080fe2000004181c */
[----:B------:R-:W-:Y:S02]  /*42a0*/  LDSM.16.M88.4 R172, [R212+0x19080] ;  /* 0x01908000d4ac783b */ /* 0x000fe40000000200 */
[----:B------:R-:W-:Y:S05]  /*42b0*/  MUFU.EX2 R192, R239 ;  /* 0x000000ef00c07308 */ /* 0x000fea0000000800 */
[----:B------:R-:W-:Y:S01]  /*42c0*/  HMMA.16816.F32.BF16 R32, R164, R178, R32 ;  /* 0x000000b2a420723c */ /* 0x000fe20000041820 */
[----:B------:R-:W1:Y:S04]  /*42d0*/  LDSM.16.M88.4 R164, [R212+0x18080] ;  /* 0x01808000d4a4783b */ /* 0x000e680000000200 */
[----:B------:R-:W-:Y:S04]  /*42e0*/  MUFU.EX2 R195, R238 ;  /* 0x000000ee00c37308 */ /* 0x000fe80000000800 */
[----:B------:R-:W4:Y:S06]  /*42f0*/  LDSM.16.M88.4 R176, [R216+0xa080] ;  /* 0x00a08000d8b0783b */ /* 0x000f2c0000000200 */
[----:B------:R-:W-:Y:S10]  /*4300*/  MUFU.EX2 R187, R247 ;  /* 0x000000f700bb7308 */ /* 0x000ff40000000800 */
[----:B------:R-:W5:Y:S01]  /*4310*/  MUFU.EX2 R193, R237 ;  /* 0x000000ed00c17308 */ /* 0x000f620000000800 */
[-C--:B-1----:R-:W-:Y:S08]  /*4320*/  HMMA.16816.F32.BF16 R4, R164, R168.reuse, R4 ;  /* 0x000000a8a404723c */ /* 0x082ff00000041804 */
[C---:B------:R-:W-:Y:S08]  /*4330*/  HMMA.16816.F32.BF16 R8, R172.reuse, R168, R8 ;  /* 0x000000a8ac08723c */ /* 0x040ff00000041808 */
[-C--:B------:R-:W-:Y:S08]  /*4340*/  HMMA.16816.F32.BF16 R12, R172, R170.reuse, R12 ;  /* 0x000000aaac0c723c */ /* 0x080ff0000004180c */
[C---:B------:R-:W-:Y:S01]  /*4350*/  HMMA.16816.F32.BF16 R16, R164.reuse, R170, R16 ;  /* 0x000000aaa410723c */ /* 0x040fe20000041810 */
[----:B------:R-:W-:Y:S07]  /*4360*/  LDSM.16.M88.4 R168, [R214+0xc080] ;  /* 0x00c08000d6a8783b */ /* 0x000fee0000000200 */
[-C--:B----4-:R-:W-:Y:S08]  /*4370*/  HMMA.16816.F32.BF16 R20, R164, R176.reuse, R20 ;  /* 0x000000b0a414723c */ /* 0x090ff00000041814 */
[C---:B------:R-:W-:Y:S08]  /*4380*/  HMMA.16816.F32.BF16 R24, R172.reuse, R176, R24 ;  /* 0x000000b0ac18723c */ /* 0x040ff00000041818 */
[-C--:B------:R-:W-:Y:S07]  /*4390*/  HMMA.16816.F32.BF16 R28, R172, R178.reuse, R28 ;  /* 0x000000b2ac1c723c */ /* 0x080fee000004181c */
[----:B------:R-:W-:Y:S01]  /*43a0*/  IADD3 R172, R213, UR4, RZ ;  /* 0x00000004d5ac7c10 */ /* 0x000fe2000fffe0ff */
[----:B------:R-:W-:Y:S01]  /*43b0*/  HMMA.16816.F32.BF16 R32, R164, R178, R32 ;  /* 0x000000b2a420723c */ /* 0x000fe20000041820 */
[----:B------:R-:W-:Y:S03]  /*43c0*/  LDSM.16.M88.4 R176, [R214+0xe080] ;  /* 0x00e08000d6b0783b */ /* 0x000fe60000000200 */
[----:B------:R-:W-:Y:S05]  /*43d0*/  IMAD.SHL.U32 R172, R172, 0x2, RZ ;  /* 0x00000002acac7824 */ /* 0x000fea00078e00ff */
[----:B------:R-:W1:Y:S08]  /*43e0*/  LDSM.16.M88.4 R164, [R172+0x1a080] ;  /* 0x01a08000aca4783b */ /* 0x000e700000000200 */
[----:B------:R-:W4:Y:S01]  /*43f0*/  LDSM.16.M88.4 R172, [R172+0x1b080] ;  /* 0x01b08000acac783b */ /* 0x000f220000000200 */
[-C--:B-1----:R-:W-:Y:S08]  /*4400*/  HMMA.16816.F32.BF16 R4, R164, R168.reuse, R4 ;  /* 0x000000a8a404723c */ /* 0x082ff00000041804 */
[C---:B----4-:R-:W-:Y:S08]  /*4410*/  HMMA.16816.F32.BF16 R8, R172.reuse, R168, R8 ;  /* 0x000000a8ac08723c */ /* 0x050ff00000041808 */
        /* <DEDUP_REMOVED lines=9> */
[----:B------:R-:W4:Y:S08]  /*44b0*/  LDSM.16.M88.4 R176, [R215+0xe080] ;  /* 0x00e08000d7b0783b */ /* 0x000f300000000200 */
[----:B------:R-:W-:Y:S01]  /*44c0*/  LDS R0, [R228+0x202a0] ;  /* 0x0202a000e4007984 */ /* 0x000fe20000000800 */
        /* <DEDUP_REMOVED lines=8> */
[----:B------:R-:W-:Y:S07]  /*4550*/  LDSM.16.M88.4 R172, [R211+0x1b080] ;  /* 0x01b08000d3ac783b */ /* 0x000fee0000000200 */
[----:B------:R-:W-:Y:S01]  /*4560*/  HMMA.16816.F32.BF16 R32, R164, R178, R32 ;  /* 0x000000b2a420723c */ /* 0x000fe20000041820 */
[----:B------:R-:W1:Y:S08]  /*4570*/  LDSM.16.M88.4 R164, [R211+0x1a080] ;  /* 0x01a08000d3a4783b */ /* 0x000e700000000200 */
[----:B------:R-:W4:Y:S01]  /*4580*/  LDSM.16.M88.4 R176, [R217+0xe080] ;  /* 0x00e08000d9b0783b */ /* 0x000f220000000200 */
        /* <DEDUP_REMOVED lines=10> */
[----:B------:R4:W2:Y:S08]  /*4630*/  LDSM.16.M88.4 R164, [R212+0x1b080] ;  /* 0x01b08000d4a4783b */ /* 0x0008b00000000200 */
[----:B------:R-:W3:Y:S03]  /*4640*/  LDSM.16.M88.4 R176, [R216+0xe080] ;  /* 0x00e08000d8b0783b */ /* 0x000ee60000000200 */
[----:B----4-:R-:W-:Y:S01]  /*4650*/  SEL R212, R225, 0xffffffe0, !P0 ;  /* 0xffffffe0e1d47807 */ /* 0x010fe20004000000 */
[-C--:B-1----:R-:W-:Y:S08]  /*4660*/  HMMA.16816.F32.BF16 R4, R168, R172.reuse, R4 ;  /* 0x000000aca804723c */ /* 0x082ff00000041804 */
[C---:B--2---:R-:W-:Y:S01]  /*4670*/  HMMA.16816.F32.BF16 R8, R164.reuse, R172, R8 ;  /* 0x000000aca408723c */ /* 0x044fe20000041808 */
[----:B------:R-:W-:Y:S07]  /*4680*/  MUFU.EX2 R173, R250 ;  /* 0x000000fa00ad7308 */ /* 0x000fee0000000800 */
[-C--:B------:R-:W-:Y:S08]  /*4690*/  HMMA.16816.F32.BF16 R12, R164, R174.reuse, R12 ;  /* 0x000000aea40c723c */ /* 0x080ff0000004180c */
[C---:B------:R-:W-:Y:S01]  /*46a0*/  HMMA.16816.F32.BF16 R16, R168.reuse, R174, R16 ;  /* 0x000000aea810723c */ /* 0x040fe20000041810 */
[----:B------:R-:W-:Y:S03]  /*46b0*/  MUFU.EX2 R174, R249 ;  /* 0x000000f900ae7308 */ /* 0x000fe60000000800 */
[--C-:B------:R-:W-:Y:S02]  /*46c0*/  FADD.FTZ R4, R4, -R3.reuse ;  /* 0x8000000304047221 */ /* 0x100fe40000010000 */
[--C-:B------:R-:W-:Y:S02]  /*46d0*/  FADD.FTZ R5, R5, -R3.reuse ;  /* 0x8000000305057221 */ /* 0x100fe40000010000 */
[-C--:B---3--:R-:W-:Y:S03]  /*46e0*/  HMMA.16816.F32.BF16 R20, R168, R176.reuse, R20 ;  /* 0x000000b0a814723c */ /* 0x088fe60000041814 */
[----:B------:R-:W-:Y:S01]  /*46f0*/  MUFU.EX2 R175, R248 ;  /* 0x000000f800af7308 */ /* 0x000fe20000000800 */
[----:B------:R-:W-:Y:S02]  /*4700*/  FMUL.FTZ R4, R2, R4 ;  /* 0x0000000402047220 */ /* 0x000fe40000410000 */
[----:B------:R-:W-:Y:S02]  /*4710*/  FMUL.FTZ R5, R194, R5 ;  /* 0x00000005c2057220 */ /* 0x000fe40000410000 */
[C---:B------:R-:W-:Y:S04]  /*4720*/  HMMA.16816.F32.BF16 R24, R164.reuse, R176, R24 ;  /* 0x000000b0a418723c */ /* 0x040fe80000041818 */
[--C-:B------:R-:W-:Y:S02]  /*4730*/  FADD.FTZ R6, R6, -R0.reuse ;  /* 0x8000000006067221 */ /* 0x100fe40000010000 */
[--C-:B------:R-:W-:Y:S02]  /*4740*/  FADD.FTZ R7, R7, -R0.reuse ;  /* 0x8000000007077221 */ /* 0x100fe40000010000 */
[-C--:B------:R-:W-:Y:S01]  /*4750*/  HMMA.16816.F32.BF16 R28, R164, R178.reuse, R28 ;  /* 0x000000b2a41c723c */ /* 0x080fe2000004181c */
[----:B------:R-:W-:Y:S03]  /*4760*/  MUFU.EX2 R165, R252 ;  /* 0x000000fc00a57308 */ /* 0x000fe60000000800 */
[----:B------:R-:W-:Y:S02]  /*4770*/  FMUL.FTZ R6, R188, R6 ;  /* 0x00000006bc067220 */ /* 0x000fe40000410000 */
[----:B------:R-:W-:Y:S01]  /*4780*/  FMUL.FTZ R7, R180, R7 ;  /* 0x00000007b4077220 */ /* 0x000fe20000410000 */
[----:B-----5:R-:W-:Y:S01]  /*4790*/  F2FP.BF16.PACK_AB R164, R193, R196 ;  /* 0x000000c4c1a4723e */ /* 0x020fe200000010ff */
[----:B------:R-:W-:Y:S03]  /*47a0*/  HMMA.16816.F32.BF16 R32, R168, R178, R32 ;  /* 0x000000b2a820723c */ /* 0x000fe60000041820 */
[----:B------:R-:W1:Y:S01]  /*47b0*/  MUFU.EX2 R167, R251 ;  /* 0x000000fb00a77308 */ /* 0x000e620000000800 */
[--C-:B------:R-:W-:Y:S01]  /*47c0*/  FADD.FTZ R18, R18, -R0.reuse ;  /* 0x8000000012127221 */ /* 0x100fe20000010000 */
[----:B------:R-:W-:Y:S01]  /*47d0*/  F2FP.BF16.PACK_AB R166, R198, R199 ;  /* 0x000000c7c6a6723e */ /* 0x000fe200000010ff */
[--C-:B------:R-:W-:Y:S01]  /*47e0*/  FADD.FTZ R19, R19, -R0.reuse ;  /* 0x8000000013137221 */ /* 0x100fe20000010000 */
[----:B------:R-:W-:Y:S01]  /*47f0*/  F2FP.BF16.PACK_AB R169, R194, R2 ;  /* 0x00000002c2a9723e */ /* 0x000fe200000010ff */
[--C-:B------:R-:W-:Y:S01]  /*4800*/  FADD.FTZ R23, R23, -R0.reuse ;  /* 0x8000000017177221 */ /* 0x100fe20000010000 */
[----:B------:R-:W2:Y:S03]  /*4810*/  LDS R2, [R228+0x20300] ;  /* 0x02030000e4027984 */ /* 0x000ea60000000800 */
[----:B------:R-:W-:Y:S01]  /*4820*/  F2FP.BF16.PACK_AB R170, R5, R4 ;  /* 0x0000000405aa723e */ /* 0x000fe200000010ff */
[--C-:B------:R-:W-:Y:S01]  /*4830*/  FADD.FTZ R4, R22, -R0.reuse ;  /* 0x8000000016047221 */ /* 0x100fe20000010000 */
[----:B------:R-:W-:Y:S01]  /*4840*/  F2FP.BF16.PACK_AB R22, R183, R181 ;  /* 0x000000b5b716723e */ /* 0x000fe200000010ff */
[--C-:B------:R-:W-:Y:S01]  /*4850*/  FADD.FTZ R16, R16, -R3.reuse ;  /* 0x8000000310107221 */ /* 0x100fe20000010000 */
[----:B------:R-:W-:Y:S01]  /*4860*/  F2FP.BF16.PACK_AB R168, R197, R200 ;  /* 0x000000c8c5a8723e */ /* 0x000fe200000010ff */
[--C-:B------:R-:W-:Y:S02]  /*4870*/  FADD.FTZ R17, R17, -R3.reuse ;  /* 0x8000000311117221 */ /* 0x100fe40000010000 */
[--C-:B------:R-:W-:Y:S02]  /*4880*/  FADD.FTZ R20, R20, -R3.reuse ;  /* 0x8000000314147221 */ /* 0x100fe40000010000 */
[--C-:B------:R-:W-:Y:S02]  /*4890*/  FADD.FTZ R21, R21, -R3.reuse ;  /* 0x8000000315157221 */ /* 0x100fe40000010000 */
[----:B------:R-:W-:Y:S02]  /*48a0*/  FMUL.FTZ R16, R199, R16 ;  /* 0x00000010c7107220 */ /* 0x000fe40000410000 */
[--C-:B------:R-:W-:Y:S02]  /*48b0*/  FADD.FTZ R33, R33, -R3.reuse ;  /* 0x8000000321217221 */ /* 0x100fe40000010000 */
[--C-:B------:R-:W-:Y:S02]  /*48c0*/  FADD.FTZ R34, R34, -R0.reuse ;  /* 0x8000000022227221 */ /* 0x100fe40000010000 */
[----:B------:R-:W-:Y:S02]  /*48d0*/  FADD.FTZ R35, R35, -R0 ;  /* 0x8000000023237221 */ /* 0x000fe40000010000 */
[----:B------:R-:W-:Y:S02]  /*48e0*/  FMUL.FTZ R193, R193, R33 ;  /* 0x00000021c1c17220 */ /* 0x000fe40000410000 */
[----:B------:R-:W-:Y:S02]  /*48f0*/  FMUL.FTZ R0, R185, R34 ;  /* 0x00000022b9007220 */ /* 0x000fe40000410000 */
[----:B------:R-:W-:Y:S02]  /*4900*/  FMUL.FTZ R33, R186, R35 ;  /* 0x00000023ba217220 */ /* 0x000fe40000410000 */
[----:B------:R-:W-:Y:S01]  /*4910*/  FADD.FTZ R32, R32, -R3 ;  /* 0x8000000320207221 */ /* 0x000fe20000010000 */
[----:B------:R-:W-:Y:S01]  /*4920*/  F2FP.BF16.PACK_AB R3, R180, R188 ;  /* 0x000000bcb403723e */ /* 0x000fe200000010ff */
[----:B------:R-:W-:Y:S01]  /*4930*/  FMUL.FTZ R17, R198, R17 ;  /* 0x00000011c6117220 */ /* 0x000fe20000410000 */
[----:B------:R-:W-:Y:S01]  /*4940*/  F2FP.BF16.PACK_AB R33, R33, R0 ;  /* 0x000000002121723e */ /* 0x000fe200000010ff */
[----:B------:R-:W-:Y:S01]  /*4950*/  FMUL.FTZ R4, R182, R4 ;  /* 0x00000004b6047220 */ /* 0x000fe20000410000 */
[----:B------:R-:W3:Y:S01]  /*4960*/  LDS R0, [R228+0x20320] ;  /* 0x02032000e4007984 */ /* 0x000ee20000000800 */
[----:B------:R-:W-:Y:S01]  /*4970*/  FMUL.FTZ R20, R200, R20 ;  /* 0x00000014c8147220 */ /* 0x000fe20000410000 */
[----:B------:R-:W-:Y:S01]  /*4980*/  F2FP.BF16.PACK_AB R171, R17, R16 ;  /* 0x0000001011ab723e */ /* 0x000fe200000010ff */
[----:B------:R-:W-:Y:S01]  /*4990*/  FMUL.FTZ R16, R196, R32 ;  /* 0x00000020c4107220 */ /* 0x000fe20000410000 */
[----:B------:R4:W-:Y:S01]  /*49a0*/  STS [R231+0x20880], R3 ;  /* 0x02088003e7007388 */ /* 0x0009e20000000800 */
[----:B------:R-:W-:Y:S01]  /*49b0*/  FMUL.FTZ R32, R184, R23 ;  /* 0x00000017b8207220 */ /* 0x000fe20000410000 */
[----:B------:R-:W-:Y:S01]  /*49c0*/  F2FP.BF16.PACK_AB R17, R186, R185 ;  /* 0x000000b9ba11723e */ /* 0x000fe200000010ff */
[----:B------:R-:W-:Y:S01]  /*49d0*/  FMUL.FTZ R21, R197, R21 ;  /* 0x00000015c5157220 */ /* 0x000fe20000410000 */
[----:B------:R-:W-:Y:S01]  /*49e0*/  STS [R231+0x20480], R169 ;  /* 0x020480a9e7007388 */ /* 0x000fe20000000800 */
[--C-:B--2---:R-:W-:Y:S01]  /*49f0*/  FADD.FTZ R25, R25, -R2.reuse ;  /* 0x8000000219197221 */ /* 0x104fe20000010000 */
[----:B------:R-:W-:Y:S01]  /*4a00*/  F2FP.BF16.PACK_AB R32, R32, R4 ;  /* 0x000000042020723e */ /* 0x000fe200000010ff */
[--C-:B------:R-:W-:Y:S01]  /*4a10*/  FADD.FTZ R4, R9, -R2.reuse ;  /* 0x8000000209047221 */ /* 0x100fe20000010000 */
[----:B------:R-:W-:Y:S01]  /*4a20*/  F2FP.BF16.PACK_AB R9, R191, R189 ;  /* 0x000000bdbf09723e */ /* 0x000fe200000010ff */
[----:B------:R-:W-:Y:S01]  /*4a30*/  STS [R230], R166 ;  /* 0x000000a6e6007388 */ /* 0x000fe20000000800 */
[--C-:B------:R-:W-:Y:S01]  /*4a40*/  FADD.FTZ R29, R29, -R2.reuse ;  /* 0x800000021d1d7221 */ /* 0x100fe20000010000 */
[----:B------:R-:W-:Y:S01]  /*4a50*/  F2FP.BF16.PACK_AB R172, R21, R20 ;  /* 0x0000001415ac723e */ /* 0x000fe200000010ff */
[--C-:B------:R-:W-:Y:S01]  /*4a60*/  FADD.FTZ R8, R8, -R2.reuse ;  /* 0x8000000208087221 */ /* 0x100fe20000010000 */
[----:B------:R-:W-:Y:S01]  /*4a70*/  STS [R230+0x400], R22 ;  /* 0x00040016e6007388 */ /* 0x000fe20000000800 */
[--C-:B------:R-:W-:Y:S01]  /*4a80*/  FADD.FTZ R12, R12, -R2.reuse ;  /* 0x800000020c0c7221 */ /* 0x100fe20000010000 */
[----:B------:R-:W-:Y:S01]  /*4a90*/  MUFU.EX2 R23, R203 ;  /* 0x000000cb00177308 */ /* 0x000fe20000000800 */
[--C-:B------:R-:W-:Y:S01]  /*4aa0*/  FADD.FTZ R13, R13, -R2.reuse ;  /* 0x800000020d0d7221 */ /* 0x100fe20000010000 */
[----:B------:R-:W-:Y:S01]  /*4ab0*/  STS [R231+0x21480], R9 ;  /* 0x02148009e7007388 */ /* 0x000fe20000000800 */
[--C-:B------:R-:W-:Y:S01]  /*4ac0*/  FADD.FTZ R24, R24, -R2.reuse ;  /* 0x8000000218187221 */ /* 0x100fe20000010000 */
[----:B------:R-:W-:Y:S01]  /*4ad0*/  F2FP.BF16.PACK_AB R34, R193, R16 ;  /* 0x00000010c122723e */ /* 0x000fe200000010ff */
[----:B------:R-:W-:Y:S01]  /*4ae0*/  FADD.FTZ R28, R28, -R2 ;  /* 0x800000021c1c7221 */ /* 0x000fe20000010000 */
[----:B-1----:R-:W-:Y:S01]  /*4af0*/  F2FP.BF16.PACK_AB R2, R165, R167 ;  /* 0x000000a7a502723e */ /* 0x002fe200000010ff */
[----:B------:R-:W-:Y:S01]  /*4b00*/  FMUL.FTZ R5, R181, R18 ;  /* 0x00000012b5057220 */ /* 0x000fe20000410000 */
[----:B------:R-:W-:Y:S01]  /*4b10*/  F2FP.BF16.PACK_AB R18, R7, R6 ;  /* 0x000000060712723e */ /* 0x000fe200000010ff */
[----:B------:R-:W-:Y:S01]  /*4b20*/  FMUL.FTZ R21, R183, R19 ;  /* 0x00000013b7157220 */ /* 0x000fe20000410000 */
[----:B----4-:R-:W-:Y:S01]  /*4b30*/  F2FP.BF16.PACK_AB R3, R173, R174 ;  /* 0x000000aead03723e */ /* 0x010fe200000010ff */
[----:B------:R-:W1:Y:S01]  /*4b40*/  MUFU.EX2 R20, R204 ;  /* 0x000000cc00147308 */ /* 0x000e620000000800 */
[----:B------:R-:W-:Y:S01]  /*4b50*/  F2FP.BF16.PACK_AB R7, R192, R190 ;  /* 0x000000bec007723e */ /* 0x000fe200000010ff */
[----:B------:R-:W-:Y:S01]  /*4b60*/  FMUL.FTZ R6, R191, R4 ;  /* 0x00000004bf067220 */ /* 0x000fe20000410000 */
[----:B------:R-:W-:Y:S01]  /*4b70*/  F2FP.BF16.PACK_AB R19, R184, R182 ;  /* 0x000000b6b813723e */ /* 0x000fe200000010ff */
[----:B------:R2:W-:Y:S01]  /*4b80*/  STS [R231+0x21880], R3 ;  /* 0x02188003e7007388 */ /* 0x0005e20000000800 */
[----:B------:R-:W-:Y:S01]  /*4b90*/  F2FP.BF16.PACK_AB R4, R187, R195 ;  /* 0x000000c3bb04723e */ /* 0x000fe200000010ff */
[----:B------:R-:W-:Y:S01]  /*4ba0*/  FMUL.FTZ R176, R189, R8 ;  /* 0x00000008bdb07220 */ /* 0x000fe20000410000 */
[----:B------:R-:W-:Y:S01]  /*4bb0*/  F2FP.BF16.PACK_AB R21, R21, R5 ;  /* 0x000000051515723e */ /* 0x000fe200000010ff */
[----:B------:R1:W-:Y:S01]  /*4bc0*/  STS [R230+0x1400], R2 ;  /* 0x00140002e6007388 */ /* 0x0003e20000000800 */
[----:B------:R-:W-:Y:S01]  /*4bd0*/  F2FP.BF16.PACK_AB R5, R226, R175 ;  /* 0x000000afe205723e */ /* 0x000fe200000010ff */
[----:B------:R-:W4:Y:S01]  /*4be0*/  MUFU.EX2 R16, R205 ;  /* 0x000000cd00107308 */ /* 0x000f220000000800 */
[--C-:B---3--:R-:W-:Y:S01]  /*4bf0*/  FADD.FTZ R10, R10, -R0.reuse ;  /* 0x800000000a0a7221 */ /* 0x108fe20000010000 */
[----:B------:R-:W-:Y:S01]  /*4c00*/  STS [R230+0x1000], R7 ;  /* 0x00100007e6007388 */ /* 0x000fe20000000800 */
[--C-:B------:R-:W-:Y:S01]  /*4c10*/  FADD.FTZ R11, R11, -R0.reuse ;  /* 0x800000000b0b7221 */ /* 0x100fe20000010000 */
[----:B------:R-:W-:Y:S01]  /*4c20*/  F2FP.BF16.PACK_AB R6, R6, R176 ;  /* 0x000000b00606723e */ /* 0x000fe200000010ff */
[----:B------:R-:W-:Y:S01]  /*4c30*/  FMUL.FTZ R10, R174, R10 ;  /* 0x0000000aae0a7220 */ /* 0x000fe20000410000 */
[----:B------:R-:W-:Y:S01]  /*4c40*/  STS [R231+0x22480], R168 ;  /* 0x022480a8e7007388 */ /* 0x000fe20000000800 */
[----:B------:R-:W-:Y:S02]  /*4c50*/  FMUL.FTZ R11, R173, R11 ;  /* 0x0000000bad0b7220 */ /* 0x000fe40000410000 */
[--C-:B------:R-:W-:Y:S01]  /*4c60*/  FADD.FTZ R14, R14, -R0.reuse ;  /* 0x800000000e0e7221 */ /* 0x100fe20000010000 */
[----:B------:R-:W-:Y:S01]  /*4c70*/  STS [R231+0x22880], R19 ;  /* 0x02288013e7007388 */ /* 0x000fe20000000800 */
[----:B------:R-:W-:Y:S02]  /*4c80*/  FMUL.FTZ R35, R190, R12 ;  /* 0x0000000cbe237220 */ /* 0x000fe40000410000 */
[----:B------:R-:W-:Y:S01]  /*4c90*/  FMUL.FTZ R8, R192, R13 ;  /* 0x0000000dc0087220 */ /* 0x000fe20000410000 */
[----:B------:R-:W-:Y:S01]  /*4ca0*/  STS [R230+0x2000], R164 ;  /* 0x002000a4e6007388 */ /* 0x000fe20000000800 */
[----:B------:R-:W-:Y:S02]  /*4cb0*/  FMUL.FTZ R167, R167, R14 ;  /* 0x0000000ea7a77220 */ /* 0x000fe40000410000 */
[--C-:B------:R-:W-:Y:S01]  /*4cc0*/  FADD.FTZ R26, R26, -R0.reuse ;  /* 0x800000001a1a7221 */ /* 0x100fe20000010000 */
[----:B------:R-:W-:Y:S01]  /*4cd0*/  STS [R230+0x2400], R17 ;  /* 0x00240011e6007388 */ /* 0x000fe20000000800 */
[----:B------:R-:W-:Y:S01]  /*4ce0*/  F2FP.BF16.PACK_AB R8, R8, R35 ;  /* 0x000000230808723e */ /* 0x000fe200000010ff */
[--C-:B--2---:R-:W-:Y:S02]  /*4cf0*/  FADD.FTZ R3, R27, -R0.reuse ;  /* 0x800000001b037221 */ /* 0x104fe40000010000 */
[----:B------:R2:W-:Y:S01]  /*4d00*/  STS [R231+0x23480], R4 ;  /* 0x02348004e7007388 */ /* 0x0005e20000000800 */
[----:B-1----:R-:W-:Y:S01]  /*4d10*/  F2FP.BF16.PACK_AB R2, R20, R23 ;  /* 0x000000171402723e */ /* 0x002fe200000010ff */
[----:B------:R-:W-:Y:S02]  /*4d20*/  FMUL.FTZ R24, R195, R24 ;  /* 0x00000018c3187220 */ /* 0x000fe40000410000 */
[----:B------:R-:W-:Y:S02]  /*4d30*/  FMUL.FTZ R12, R187, R25 ;  /* 0x00000019bb0c7220 */ /* 0x000fe40000410000 */
[----:B------:R4:W-:Y:S01]  /*4d40*/  STS [R231+0x23880], R2 ;  /* 0x02388002e7007388 */ /* 0x0009e20000000800 */
[--C-:B------:R-:W-:Y:S02]  /*4d50*/  FADD.FTZ R30, R30, -R0.reuse ;  /* 0x800000001e1e7221 */ /* 0x100fe40000010000 */
[----:B------:R-:W-:Y:S01]  /*4d60*/  FMUL.FTZ R23, R23, R26 ;  /* 0x0000001a17177220 */ /* 0x000fe20000410000 */
[----:B------:R-:W-:Y:S01]  /*4d70*/  STS [R230+0x3000], R5 ;  /* 0x00300005e6007388 */ /* 0x000fe20000000800 */
[----:B------:R-:W-:Y:S01]  /*4d80*/  FMUL.FTZ R3, R20, R3 ;  /* 0x0000000314037220 */ /* 0x000fe20000410000 */
[----:B------:R-:W-:Y:S01]  /*4d90*/  F2FP.BF16.PACK_AB R12, R12, R24 ;  /* 0x000000180c0c723e */ /* 0x000fe200000010ff */
[----:B------:R-:W-:Y:S02]  /*4da0*/  FMUL.FTZ R28, R175, R28 ;  /* 0x0000001caf1c7220 */ /* 0x000fe40000410000 */
[----:B------:R-:W-:Y:S01]  /*4db0*/  FMUL.FTZ R13, R226, R29 ;  /* 0x0000001de20d7220 */ /* 0x000fe20000410000 */
[----:B------:R-:W-:Y:S04]  /*4dc0*/  F2FP.BF16.PACK_AB R3, R3, R23 ;  /* 0x000000170303723e */ /* 0x000fe800000010ff */
[----:B------:R-:W-:Y:S01]  /*4dd0*/  F2FP.BF16.PACK_AB R13, R13, R28 ;  /* 0x0000001c0d0d723e */ /* 0x000fe200000010ff */
[--C-:B--2---:R-:W-:Y:S02]  /*4de0*/  FADD.FTZ R4, R15, -R0.reuse ;  /* 0x800000000f047221 */ /* 0x104fe40000010000 */
[----:B------:R-:W-:Y:S02]  /*4df0*/  FADD.FTZ R0, R31, -R0 ;  /* 0x800000001f007221 */ /* 0x000fe40000010000 */
[----:B------:R-:W-:Y:S01]  /*4e00*/  FMUL.FTZ R4, R165, R4 ;  /* 0x00000004a5047220 */ /* 0x000fe20000410000 */
[C---:B----4-:R-:W-:Y:S01]  /*4e10*/  F2FP.BF16.PACK_AB R2, R227.reuse, R16 ;  /* 0x00000010e302723e */ /* 0x050fe200000010ff */
[----:B------:R-:W-:Y:S03]  /*4e20*/  FMUL.FTZ R16, R16, R30 ;  /* 0x0000001e10107220 */ /* 0x000fe60000410000 */
[----:B------:R-:W-:Y:S01]  /*4e30*/  F2FP.BF16.PACK_AB R4, R4, R167 ;  /* 0x000000a70404723e */ /* 0x000fe200000010ff */
[----:B------:R-:W-:Y:S01]  /*4e40*/  FMUL.FTZ R0, R227, R0 ;  /* 0x00000000e3007220 */ /* 0x000fe20000410000 */
[----:B------:R1:W-:Y:S04]  /*4e50*/  STS [R230+0x3400], R2 ;  /* 0x00340002e6007388 */ /* 0x0003e80000000800 */
[----:B------:R-:W-:Y:S01]  /*4e60*/  BAR.SYNC.DEFER_BLOCKING 0x0 ;  /* 0x0000000000007b1d */ /* 0x000fe20000010000 */
[----:B------:R-:W-:Y:S02]  /*4e70*/  F2FP.BF16.PACK_AB R0, R0, R16 ;  /* 0x000000100000723e */ /* 0x000fe400000010ff */
[----:B-1----:R-:W-:Y:S05]  /*4e80*/  F2FP.BF16.PACK_AB R2, R11, R10 ;  /* 0x0000000a0b02723e */ /* 0x002fea00000010ff */
        /* <DEDUP_REMOVED lines=130> */
[----:B------:R-:W5:Y:S01]  /*56b0*/  LDL R207, [R1+0x48] ;  /* 0x0000480001cf7983 */ /* 0x000f620000100800 */
[----:B------:R-:W-:Y:S02]  /*56c0*/  UIMAD UR4, UR27, UR7, UR4 ;  /* 0x000000071b0472a4 */ /* 0x000fe4000f8e0204 */
[----:B------:R-:W-:Y:S01]  /*56d0*/  USHF.L.U32 UR27, UR27, 0x6, URZ ;  /* 0x000000061b1b7899 */ /* 0x000fe2000800063f */
[----:B------:R-:W5:Y:S01]  /*56e0*/  LDL.64 R232, [R1+0x8] ;  /* 0x0000080001e87983 */ /* 0x000f620000100a00 */
[----:B------:R-:W-:Y:S03]  /*56f0*/  UIADD3 UR4, UR29, UR4, URZ ;  /* 0x000000041d047290 */ /* 0x000fe6000fffe03f */
[----:B------:R-:W5:Y:S01]  /*5700*/  LDL R206, [R1+0x5c] ;  /* 0x00005c0001ce7983 */ /* 0x000f620000100800 */
[----:B------:R-:W-:Y:S01]  /*5710*/  USHF.L.U64.HI UR4, UR28, 0x6, UR4 ;  /* 0x000000061c047899 */ /* 0x000fe20008010204 */
[----:B------:R-:W-:Y:S02]  /*5720*/  IMAD.U32 R5, RZ, RZ, UR27 ;  /* 0x0000001bff057e24 */ /* 0x000fe4000f8e00ff */
[----:B------:R-:W5:Y:S01]  /*5730*/  LDL.64 R204, [R1+0x18] ;  /* 0x0000180001cc7983 */ /* 0x000f620000100a00 */
[----:B------:R-:W-:Y:S01]  /*5740*/  IMAD.U32 R13, RZ, RZ, UR27 ;  /* 0x0000001bff0d7e24 */ /* 0x000fe2000f8e00ff */
[----:B--2---:R-:W-:Y:S04]  /*5750*/  IADD3 R7, P2, P1, R234, UR6, R7 ;  /* 0x00000006ea077c10 */ /* 0x004fe8000f95e007 */
[----:B----4-:R-:W-:Y:S02]  /*5760*/  IADD3.X R12, R229, UR4, R12, P2, P1 ;  /* 0x00000004e50c7c10 */ /* 0x010fe400097e240c */
[----:B---3--:R-:W-:Y:S04]  /*5770*/  IADD3 R4, P1, R236, UR27, RZ ;  /* 0x0000001bec047c10 */ /* 0x008fe8000ff3e0ff */
[----:B-----5:R-:W-:Y:S02]  /*5780*/  LEA.HI.X.SX32 R5, R5, R207, 0x1, P1 ;  /* 0x000000cf05057211 */ /* 0x020fe400008f0eff */
        /* <DEDUP_REMOVED lines=9> */
[----:B------:R-:W-:Y:S01]  /*5820*/  IMAD R4, R4, 0x4000, R206 ;  /* 0x0000400004047824 */ /* 0x000fe200078e02ce */
        /* <DEDUP_REMOVED lines=19> */
.L_x_1996:
[-C--:B-12-4-:R-:W-:Y:S01]  /*5960*/  HMMA.16816.F32.BF16 R4, R164, R16.reuse, RZ ;  /* 0x00000010a404723c */ /* 0x096fe200000418ff */
[----:B------:R-:W-:Y:S01]  /*5970*/  LDSM.16.MT88.4 R184, [R0+0x1080] ;  /* 0x0010800000b8783b */ /* 0x000fe20000004200 */
[----:B------:R-:W-:Y:S02]  /*5980*/  ULDC.64 UR6, c[0x0][0x238] ;  /* 0x00008e0000067ab9 */ /* 0x000fe40000000a00 */
[----:B------:R-:W-:Y:S01]  /*5990*/  IMAD.IADD R211, R3, 0x1, R218 ;  /* 0x0000000103d37824 */ /* 0x000fe200078e02da */
[----:B------:R-:W-:Y:S01]  /*59a0*/  UIMAD UR4, UR10, UR6, URZ ;  /* 0x000000060a0472a4 */ /* 0x000fe2000f8e023f */
[----:B------:R-:W2:Y:S01]  /*59b0*/  LDL.64 R226, [R1+0x20] ;  /* 0x0000200001e27983 */ /* 0x000ea20000100a00 */
[----:B------:R-:W-:Y:S01]  /*59c0*/  USHF.L.U32 UR27, UR26, 0xd, URZ ;  /* 0x0000000d1a1b7899 */ /* 0x000fe2000800063f */
[C---:B------:R-:W-:Y:S01]  /*59d0*/  HMMA.16816.F32.BF16 R8, R28.reuse, R16, RZ ;  /* 0x000000101c08723c */ /* 0x040fe200000418ff */
[----:B------:R-:W-:Y:S02]  /*59e0*/  UIMAD UR4, UR21, UR7, UR4 ;  /* 0x00000007150472a4 */ /* 0x000fe4000f8e0204 */
[----:B------:R-:W1:Y:S01]  /*59f0*/  LDSM.16.M88.4 R180, [R211+0x24480] ;  /* 0x02448000d3b4783b */ /* 0x000e620000000200 */
[----:B------:R-:W-:Y:S01]  /*5a00*/  ULDC.64 UR6, c[0x0][0x240] ;  /* 0x0000900000067ab9 */ /* 0x000fe20000000a00 */
[----:B------:R-:W-:Y:S01]  /*5a10*/  IMAD.IADD R204, R212, 0x1, R211 ;  /* 0x00000001d4cc7824 */ /* 0x000fe200078e02d3 */
[----:B------:R-:W-:Y:S02]  /*5a20*/  USHF.R.S32.HI UR26, URZ, 0x1f, UR22 ;  /* 0x0000001f3f1a7899 */ /* 0x000fe40008011416 */
[-C--:B------:R-:W-:Y:S01]  /*5a30*/  HMMA.16816.F32.BF16 R12, R28, R18.reuse, RZ ;  /* 0x000000121c0c723c */ /* 0x080fe200000418ff */
[----:B------:R-:W3:Y:S01]  /*5a40*/  LDSM.16.M88.4 R188, [R211+0x25480] ;  /* 0x02548000d3bc783b */ /* 0x000ee20000000200 */
[----:B------:R-:W-:Y:S02]  /*5a50*/  UIMAD UR6, UR26, UR6, URZ ;  /* 0x000000061a0672a4 */ /* 0x000fe4000f8e023f */
[----:B------:R-:W-:Y:S02]  /*5a60*/  UISETP.GE.AND UP0, UPT, UR17, UR20, UPT ;  /* 0x000000141100728c */ /* 0x000fe4000bf06270 */
[----:B------:R-:W-:Y:S01]  /*5a70*/  LDSM.16.MT88.4 R192, [R0+0x1880] ;  /* 0x0018800000c0783b */ /* 0x000fe20000004200 */
[----:B------:R-:W-:Y:S01]  /*5a80*/  UIMAD UR6, UR22, UR7, UR6 ;  /* 0x00000007160672a4 */ /* 0x000fe2000f8e0206 */
[C---:B------:R-:W-:Y:S01]  /*5a90*/  HMMA.16816.F32.BF16 R16, R164.reuse, R18, RZ ;  /* 0x00000012a410723c */ /* 0x040fe200000418ff */
[----:B------:R-:W-:Y:S02]  /*5aa0*/  UIADD3 UR7, UR5, 0x1, URZ ;  /* 0x0000000105077890 */ /* 0x000fe4000fffe03f */
[----:B------:R-:W0:Y:S01]  /*5ab0*/  LDGDEPBAR ;  /* 0x00000000000079af */ /* 0x000e220000000000 */
[----:B------:R-:W-:Y:S02]  /*5ac0*/  UISETP.GE.AND UP3, UPT, UR5, 0x1, UPT ;  /* 0x000000010500788c */ /* 0x000fe4000bf66270 */
[----:B------:R-:W-:Y:S02]  /*5ad0*/  UISETP.GE.AND UP2, UPT, UR19, 0x1, UPT ;  /* 0x000000011300788c */ /* 0x000fe4000bf46270 */
[-C--:B------:R-:W-:Y:S01]  /*5ae0*/  HMMA.16816.F32.BF16 R20, R164, R168.reuse, RZ ;  /* 0x000000a8a414723c */ /* 0x080fe200000418ff */
[----:B------:R-:W-:Y:S02]  /*5af0*/  UISETP.GE.AND UP1, UPT, UR18, 0x1, UPT ;  /* 0x000000011200788c */ /* 0x000fe4000bf26270 */
[----:B------:R-:W-:Y:S02]  /*5b00*/  USEL UR5, UR7, URZ, !UP3 ;  /* 0x0000003f07057287 */ /* 0x000fe4000d800000 */
[----:B------:R-:W-:Y:S03]  /*5b10*/  UMOV UR26, UR17 ;  /* 0x00000011001a7c82 */ /* 0x000fe60008000000 */
        /* <DEDUP_REMOVED lines=16> */
[----:B------:R-:W5:Y:S07]  /*5c20*/  LDSM.16.MT88.4 R172, [R0+0x5880] ;  /* 0x0058800000ac783b */ /* 0x000f6e0000004200 */
        /* <DEDUP_REMOVED lines=10> */
[----:B------:R-:W1:Y:S05]  /*5cd0*/  LDSM.16.M88.4 R164, [R3+0x26480] ;  /* 0x0264800003a4783b */ /* 0x000e6a0000000200 */
[----:B------:R3:W4:Y:S02]  /*5ce0*/  LDSM.16.M88.4 R180, [R3+0x27480] ;  /* 0x0274800003b4783b */ /* 0x0007240000000200 */
[-C--:B-----5:R-:W-:Y:S08]  /*5cf0*/  HMMA.16816.F32.BF16 R4, R168, R192.reuse, R4 ;  /* 0x000000c0a804723c */ /* 0x0a0ff00000041804 */
[C---:B------:R-:W-:Y:S08]  /*5d00*/  HMMA.16816.F32.BF16 R8, R204.reuse, R192, R8 ;  /* 0x000000c0cc08723c */ /* 0x040ff00000041808 */
[-C--:B------:R-:W-:Y:S04]  /*5d10*/  HMMA.16816.F32.BF16 R12, R204, R194.reuse, R12 ;  /* 0x000000c2cc0c723c */ /* 0x080fe8000004180c */
[----:B---3--:R-:W-:Y:S04]  /*5d20*/  IADD3 R3, R218, R3, R212 ;  /* 0x00000003da037210 */ /* 0x008fe80007ffe0d4 */
[C---:B------:R-:W-:Y:S01]  /*5d30*/  HMMA.16816.F32.BF16 R16, R168.reuse, R194, R16 ;  /* 0x000000c2a810723c */ /* 0x040fe20000041810 */
[----:B------:R-:W3:Y:S07]  /*5d40*/  LDSM.16.MT88.4 R192, [R0+0x2880] ;  /* 0x0028800000c0783b */ /* 0x000eee0000004200 */
[-C--:B------:R-:W-:Y:S08]  /*5d50*/  HMMA.16816.F32.BF16 R20, R168, R172.reuse, R20 ;  /* 0x000000aca814723c */ /* 0x080ff00000041814 */
[C---:B------:R-:W-:Y:S08]  /*5d60*/  HMMA.16816.F32.BF16 R24, R204.reuse, R172, R24 ;  /* 0x000000accc18723c */ /* 0x040ff00000041818 */
[-C--:B------:R-:W-:Y:S08]  /*5d70*/  HMMA.16816.F32.BF16 R28, R204, R174.reuse, R28 ;  /* 0x000000aecc1c723c */ /* 0x080ff0000004181c */
[----:B------:R-:W-:Y:S01]  /*5d80*/  HMMA.16816.F32.BF16 R32, R168, R174, R32 ;  /* 0x000000aea820723c */ /* 0x000fe20000041820 */
[----:B------:R-:W5:Y:S05]  /*5d90*/  LDSM.16.M88.4 R168, [R208+0x27480] ;  /* 0x02748000d0a8783b */ /* 0x000f6a0000000200 */
[----:B------:R-:W2:Y:S02]  /*5da0*/  LDSM.16.MT88.4 R172, [R0+0x6880] ;  /* 0x0068800000ac783b */ /* 0x000ea40000004200 */
[-C--:B-1----:R-:W-:Y:S08]  /*5db0*/  HMMA.16816.F32.BF16 R4, R164, R176.reuse, R4 ;  /* 0x000000b0a404723c */ /* 0x082ff00000041804 */
[C---:B----4-:R-:W-:Y:S08]  /*5dc0*/  HMMA.16816.F32.BF16 R8, R180.reuse, R176, R8 ;  /* 0x000000b0b408723c */ /* 0x050ff00000041808 */
        /* <DEDUP_REMOVED lines=9> */
[----:B------:R-:W4:Y:S02]  /*5e60*/  LDSM.16.MT88.4 R184, [R0+0x7080] ;  /* 0x0070800000b8783b */ /* 0x000f240000004200 */
[-C--:B---3--:R-:W-:Y:S08]  /*5e70*/  HMMA.16816.F32.BF16 R4, R188, R192.reuse, R4 ;  /* 0x000000c0bc04723c */ /* 0x088ff00000041804 */
[C---:B-----5:R-:W-:Y:S08]  /*5e80*/  HMMA.16816.F32.BF16 R8, R168.reuse, R192, R8 ;  /* 0x000000c0a808723c */ /* 0x060ff00000041808 */
[-C--:B------:R-:W-:Y:S08]  /*5e90*/  HMMA.16816.F32.BF16 R12, R168, R194.reuse, R12 ;  /* 0x000000c2a80c723c */ /* 0x080ff0000004180c */
[C---:B------:R-:W-:Y:S01]  /*5ea0*/  HMMA.16816.F32.BF16 R16, R188.reuse, R194, R16 ;  /* 0x000000c2bc10723c */ /* 0x040fe20000041810 */
[----:B------:R-:W3:Y:S07]  /*5eb0*/  LDSM.16.M88.4 R192, [R3+0x26480] ;  /* 0x0264800003c0783b */ /* 0x000eee0000000200 */
[-C--:B--2---:R-:W-:Y:S08]  /*5ec0*/  HMMA.16816.F32.BF16 R20, R188, R172.reuse, R20 ;  /* 0x000000acbc14723c */ /* 0x084ff00000041814 */
[C---:B------:R-:W-:Y:S08]  /*5ed0*/  HMMA.16816.F32.BF16 R24, R168.reuse, R172, R24 ;  /* 0x000000aca818723c */ /* 0x040ff00000041818 */
[-C--:B------:R-:W-:Y:S01]  /*5ee0*/  HMMA.16816.F32.BF16 R28, R168, R174.reuse, R28 ;  /* 0x000000aea81c723c */ /* 0x080fe2000004181c */
[----:B------:R-:W2:Y:S07]  /*5ef0*/  LDSM.16.M88.4 R168, [R3+0x27480] ;  /* 0x0274800003a8783b */ /* 0x000eae0000000200 */
[----:B------:R-:W-:Y:S01]  /*5f00*/  HMMA.16816.F32.BF16 R32, R188, R174, R32 ;  /* 0x000000aebc20723c */ /* 0x000fe20000041820 */
[----:B------:R5:W2:Y:S07]  /*5f10*/  LDSM.16.MT88.4 R172, [R0+0x7880] ;  /* 0x0078800000ac783b */ /* 0x000aae0000004200 */
[-C--:B-1----:R-:W-:Y:S08]  /*5f20*/  HMMA.16816.F32.BF16 R4, R164, R176.reuse, R4 ;  /* 0x000000b0a404723c */ /* 0x082ff00000041804 */
[C---:B------:R-:W-:Y:S08]  /*5f30*/  HMMA.16816.F32.BF16 R8, R180.reuse, R176, R8 ;  /* 0x000000b0b408723c */ /* 0x040ff00000041808 */
[-C--:B------:R-:W-:Y:S01]  /*5f40*/  HMMA.16816.F32.BF16 R12, R180, R178.reuse, R12 ;  /* 0x000000b2b40c723c */ /* 0x080fe2000004180c */
[----:B-----5:R-:W-:Y:S07]  /*5f50*/  IMAD.U32 R0, RZ, RZ, UR22 ;  /* 0x00000016ff007e24 */ /* 0x020fee000f8e00ff */
[C---:B------:R-:W-:Y:S08]  /*5f60*/  HMMA.16816.F32.BF16 R16, R164.reuse, R178, R16 ;  /* 0x000000b2a410723c */ /* 0x040ff00000041810 */
[-C--:B----4-:R-:W-:Y:S08]  /*5f70*/  HMMA.16816.F32.BF16 R20, R164, R184.reuse, R20 ;  /* 0x000000b8a414723c */ /* 0x090ff00000041814 */
[C---:B------:R-:W-:Y:S08]  /*5f80*/  HMMA.16816.F32.BF16 R24, R180.reuse, R184, R24 ;  /* 0x000000b8b418723c */ /* 0x040ff00000041818 */
[-C--:B------:R-:W-:Y:S01]  /*5f90*/  HMMA.16816.F32.BF16 R28, R180, R186.reuse, R28 ;  /* 0x000000bab41c723c */ /* 0x080fe2000004181c */
[----:B------:R-:W-:Y:S07]  /*5fa0*/  LDSM.16.MT88.4 R180, [R209+0x27c80] ;  /* 0x027c8000d1b4783b */ /* 0x000fee0000004200 */
[----:B------:R-:W-:Y:S07]  /*5fb0*/  HMMA.16816.F32.BF16 R32, R164, R186, R32 ;  /* 0x000000baa420723c */ /* 0x000fee0000041820 */
[----:B------:R-:W-:Y:S01]  /*5fc0*/  IMAD.U32 R164, RZ, RZ, UR21 ;  /* 0x00000015ffa47e24 */ /* 0x000fe2000f8e00ff */
[-C--:B---3--:R-:W-:Y:S05]  /*5fd0*/  HMMA.16816.F32.BF16 R4, R192, R196.reuse, R4 ;  /* 0x000000c4c004723c */ /* 0x088fea0000041804 */
[----:B------:R-:W-:Y:S03]  /*5fe0*/  IMAD.WIDE.U32 R164, R164, c[0x0][0x238], R226 ;  /* 0x00008e00a4a47a25 */ /* 0x000fe600078e00e2 */
[C---:B--2---:R-:W-:Y:S04]  /*5ff0*/  HMMA.16816.F32.BF16 R8, R168.reuse, R196, R8 ;  /* 0x000000c4a808723c */ /* 0x044fe80000041808 */
        /* <DEDUP_REMOVED lines=204> */
.L_x_1992:
[----:B------:R-:W-:Y:S05]  /*6cc0*/  @P0 EXIT ;  /* 0x000000000000094d */ /* 0x000fea0003800000 */
[----:B------:R-:W2:Y:S01]  /*6cd0*/  LDL.LU.64 R4, [R1+0x20] ;  /* 0x0000200001047983 */ /* 0x000ea20000300a00 */
[----:B------:R-:W-:Y:S01]  /*6ce0*/  ULDC.64 UR4, c[0x0][0x338] ;  /* 0x0000ce0000047ab9 */ /* 0x000fe20000000a00 */
[----:B------:R-:W-:Y:S01]  /*6cf0*/  IMAD.U32 R8, RZ, RZ, UR22 ;  /* 0x00000016ff087e24 */ /* 0x000fe2000f8e00ff */
[----:B------:R-:W-:Y:S01]  /*6d00*/  UISETP.NE.AND UP0, UPT, UR4, 0x1, UPT ;  /* 0x000000010400788c */ /* 0x000fe2000bf05270 */
[----:B------:R-:W-:Y:S01]  /*6d10*/  IMAD.U32 R6, RZ, RZ, UR22 ;  /* 0x00000016ff067e24 */ /* 0x000fe2000f8e00ff */
[----:B------:R-:W-:Y:S02]  /*6d20*/  UIMAD.WIDE.U32 UR6, UR21, UR5, URZ ;  /* 0x00000005150672a5 */ /* 0x000fe4000f8e003f */
[----:B------:R-:W-:Y:S02]  /*6d30*/  USHF.L.U32 UR4, UR23, 0xe, URZ ;  /* 0x0000000e17047899 */ /* 0x000fe4000800063f */
[----:B------:R-:W-:-:S02]  /*6d40*/  ULDC UR5, c[0x0][0x340] ;  /* 0x0000d00000057ab9 */ /* 0x000fc40000000800 */
[----:B------:R-:W-:-:S03]  /*6d50*/  USHF.R.S32.HI UR8, URZ, 0x1f, UR22 ;  /* 0x0000001f3f087899 */ /* 0x000fc60008011416 */
[----:B------:R-:W-:Y:S02]  /*6d60*/  @UP0 USHF.R.U32.HI UR21, URZ, UR5, UR7 ;  /* 0x000000053f150299 */ /* 0x000fe40008011607 */
[----:B------:R-:W-:Y:S02]  /*6d70*/  USHF.R.S32.HI UR7, URZ, 0x1f, UR4 ;  /* 0x0000001f3f077899 */ /* 0x000fe40008011404 */
[----:B------:R-:W-:Y:S02]  /*6d80*/  USHF.R.S32.HI UR6, URZ, 0x1f, UR21 ;  /* 0x0000001f3f067899 */ /* 0x000fe40008011415 */
[----:B------:R-:W-:Y:S01]  /*6d90*/  IMAD.U32 R0, RZ, RZ, UR21 ;  /* 0x00000015ff007e24 */ /* 0x000fe2000f8e00ff */
[----:B------:R-:W-:Y:S01]  /*6da0*/  BAR.SYNC.DEFER_BLOCKING 0x1, 0x100 ;  /* 0x0044000000007b1d */ /* 0x000fe20000010000 */
[----:B--2---:R-:W-:-:S05]  /*6db0*/  IADD3 R2, P0, R4, UR4, RZ ;  /* 0x0000000404027c10 */ /* 0x004fca000ff1e0ff */
[----:B------:R-:W-:Y:S02]  /*6dc0*/  ULDC.64 UR4, c[0x0][0x328] ;  /* 0x0000ca0000047ab9 */ /* 0x000fe40000000a00 */
[----:B------:R-:W-:Y:S01]  /*6dd0*/  UIMAD UR4, UR6, UR4, URZ ;  /* 0x00000004060472a4 */ /* 0x000fe2000f8e023f */
[----:B------:R-:W-:Y:S01]  /*6de0*/  LEA.HI.X.SX32 R3, R4, UR7, 0x1, P0 ;  /* 0x0000000704037c11 */ /* 0x000fe200080f0eff */
[----:B------:R-:W-:Y:S02]  /*6df0*/  IMAD.U32 R4, RZ, RZ, UR21 ;  /* 0x00000015ff047e24 */ /* 0x000fe4000f8e00ff */
[----:B------:R-:W-:Y:S02]  /*6e00*/  UIMAD UR7, UR21, UR5, UR4 ;  /* 0x00000005150772a4 */ /* 0x000fe4000f8e0204 */
[--C-:B------:R-:W-:Y:S01]  /*6e10*/  IMAD.WIDE.U32 R4, R4, c[0x0][0x328], R2.reuse ;  /* 0x0000ca0004047a25 */ /* 0x100fe200078e0002 */
[----:B------:R-:W-:Y:S02]  /*6e20*/  ULDC.64 UR4, c[0x0][0x300] ;  /* 0x0000c00000047ab9 */ /* 0x000fe40000000a00 */
[----:B------:R-:W-:Y:S01]  /*6e30*/  UIMAD UR4, UR6, UR4, URZ ;  /* 0x00000004060472a4 */ /* 0x000fe2000f8e023f */
[----:B------:R-:W-:Y:S01]  /*6e40*/  IMAD.WIDE.U32 R2, R0, c[0x0][0x300], R2 ;  /* 0x0000c00000027a25 */ /* 0x000fe200078e0002 */
[----:B------:R-:W-:Y:S01]  /*6e50*/  IADD3 R5, R5, UR7, RZ ;  /* 0x0000000705057c10 */ /* 0x000fe2000fffe0ff */
[----:B------:R-:W-:-:S02]  /*6e60*/  ULDC.64 UR6, c[0x0][0x330] ;  /* 0x0000cc0000067ab9 */ /* 0x000fc40000000a00 */
[----:B------:R-:W-:Y:S02]  /*6e70*/  UIMAD UR6, UR8, UR6, URZ ;  /* 0x00000006080672a4 */ /* 0x000fe4000f8e023f */
        /* <DEDUP_REMOVED lines=12> */
[----:B------:R-:W-:Y:S02]  /*6f40*/  IADD3 R3, R7, UR4, RZ ;  /* 0x0000000407037c10 */ /* 0x000fe4000fffe0ff */
[C---:B------:R-:W-:Y:S01]  /*6f50*/  LEA R2, P0, R6.reuse, c[0x0][0x2e8], 0x2 ;  /* 0x0000ba0006027a11 */ /* 0x040fe200078010ff */
        /* <DEDUP_REMOVED lines=129> */
.L_x_1998:
        /* <DEDUP_REMOVED lines=9> */
.L_x_2338:


//--------------------- .text._ZN7cutlass13device_kernelIN5flash19enable_sm80_to_sm89INS1_16FlashAttnBwdSm80INS1_25CollectiveMainloopBwdSm80ILi2ELi2EN4cute5tupleIJNS5_1CILi64EEENS7_ILi128EEES9_EEENS_10bfloat16_tEfNS_4arch4Sm80ELb1ELb0ELb0ELb0ELb1ELb0ELb0ELb0ELi2ELi2ELi2ELi2ELb0EEENS1_24CollectiveEpilogueBwdGQAISA_fSD_Li256ELb0ELb1EEENS1_25SingleTileBwdLPTSchedulerILb0ELi128ELb1EEEEEEEEEvNT_6ParamsE --------------------------
	.section	.text._ZN7cutlass13device_kernelIN5flash19enable_sm80_to_sm89INS1_16FlashAttnBwdSm80INS1_25CollectiveMainloopBwdSm80ILi2ELi2EN4cute5tupleIJNS5_1CILi64EEENS7_ILi128EEES9_EEENS_10bfloat16_tEfNS_4arch4Sm80ELb1ELb0ELb0ELb0ELb1ELb0ELb0ELb0ELi2ELi2ELi2ELi2ELb0EEENS1_24CollectiveEpilogueBwdGQAISA_fSD_Li256ELb0ELb1EEENS1_25SingleTileBwdLPTSchedulerILb0ELi128ELb1EEEEEEEEEvNT_6ParamsE,"ax",@progbits
	.sectioninfo	@"SHI_REGISTERS=255"
	.align	128
.text._ZN7cutlass13device_kernelIN5flash19enable_sm80_to_sm89INS1_16FlashAttnBwdSm80INS1_25CollectiveMainloopBwdSm80ILi2ELi2EN4cute5tupleIJNS5_1CILi64EEENS7_ILi128EEES9_EEENS_10bfloat16_tEfNS_4arch4Sm80ELb1ELb0ELb0ELb0ELb1ELb0ELb0ELb0ELi2ELi2ELi2ELi2ELb0EEENS1_24CollectiveEpilogueBwdGQAISA_fSD_Li256ELb0ELb1EEENS1_25SingleTileBwdLPTSchedulerILb0ELi128ELb1EEEEEEEEEvNT_6ParamsE:
        .type           _ZN7cutlass13device_kernelIN5flash19enable_sm80_to_sm89INS1_16FlashAttnBwdSm80INS1_25CollectiveMainloopBwdSm80ILi2ELi2EN4cute5tupleIJNS5_1CILi64EEENS7_ILi128EEES9_EEENS_10bfloat16_tEfNS_4arch4Sm80ELb1ELb0ELb0ELb0ELb1ELb0ELb0ELb0ELi2ELi2ELi2ELi2ELb0EEENS1_24CollectiveEpilogueBwdGQAISA_fSD_Li256ELb0ELb1EEENS1_25SingleTileBwdLPTSchedulerILb0ELi128ELb1EEEEEEEEEvNT_6ParamsE,@function
        .size           _ZN7cutlass13device_kernelIN5flash19enable_sm80_to_sm89INS1_16FlashAttnBwdSm80INS1_25CollectiveMainloopBwdSm80ILi2ELi2EN4cute5tupleIJNS5_1CILi64EEENS7_ILi128EEES9_EEENS_10bfloat16_tEfNS_4arch4Sm80ELb1ELb0ELb0ELb0ELb1ELb0ELb0ELb0ELi2ELi2ELi2ELi2ELb0EEENS1_24CollectiveEpilogueBwdGQAISA_fSD_Li256ELb0ELb1EEENS1_25SingleTileBwdLPTSchedulerILb0ELi128ELb1EEEEEEEEEvNT_6ParamsE,(.L_x_2339 - _ZN7cutlass13device_kernelIN5flash19enable_sm80_to_sm89INS1_16FlashAttnBwdSm80INS1_25CollectiveMainloopBwdSm80ILi2ELi2EN4cute5tupleIJNS5_1CILi64EEENS7_ILi128EEES9_EEENS_10bfloat16_tEfNS_4arch4Sm80ELb1ELb0ELb0ELb0ELb1ELb0ELb0ELb0ELi2ELi2ELi2ELi2ELb0EEENS1_24CollectiveEpilogueBwdGQAISA_fSD_Li256ELb0ELb1EEENS1_25SingleTileBwdLPTSchedulerILb0ELi128ELb1EEEEEEEEEvNT_6ParamsE)
        .other          _ZN7cutlass13device_kernelIN5flash19enable_sm80_to_sm89INS1_16FlashAttnBwdSm80INS1_25CollectiveMainloopBwdSm80ILi2ELi2EN4cute5tupleIJNS5_1CILi64EEENS7_ILi128EEES9_EEENS_10bfloat16_tEfNS_4arch4Sm80ELb1ELb0ELb0ELb0ELb1ELb0ELb0ELb0ELi2ELi2ELi2ELi2ELb0EEENS1_24CollectiveEpilogueBwdGQAISA_fSD_Li256ELb0ELb1EEENS1_25SingleTileBwdLPTSchedulerILb0ELi128ELb1EEEEEEEEEvNT_6ParamsE,@"STO_CUDA_ENTRY STV_DEFAULT"
_ZN7cutlass13device_kernelIN5flash19enable_sm80_to_sm89INS1_16FlashAttnBwdSm80INS1_25CollectiveMainloopBwdSm80ILi2ELi2EN4cute5tupleIJNS5_1CILi64EEENS7_ILi128EEES9_EEENS_10bfloat16_tEfNS_4arch4Sm80ELb1ELb0ELb0ELb0ELb1ELb0ELb0ELb0ELi2ELi2ELi2ELi2ELb0EEENS1_24CollectiveEpilogueBwdGQAISA_fSD_Li256ELb0ELb1EEENS1_25SingleTileBwdLPTSchedulerILb0ELi128ELb1EEEEEEEEEvNT_6ParamsE:
        /* <DEDUP_REMOVED lines=28> */
.L_x_2000:
[----:B------:R-:W-:Y:S02]  /*01c0*/  ULDC UR9, c[0x0][0x3b4] ;  /* 0x0000ed0000097ab9 */ /* 0x000fe40000000800 */
[----:B------:R-:W-:Y:S02]  /*01d0*/  UISETP.NE.AND UP0, UPT, UR9, 0x1, UPT ;  /* 0x000000010900788c */ /* 0x000fe4000bf05270 */
[----:B------:R-:W-:Y:S02]  /*01e0*/  ULDC.64 UR4, c[0x0][0x3b8] ;  /* 0x0000ee0000047ab9 */ /* 0x000fe40000000a00 */
[----:B------:R-:W-:Y:S02]  /*01f0*/  UIMAD.WIDE.U32 UR10, UR8, UR4, URZ ;  /* 0x00000004080a72a5 */ /* 0x000fe4000f8e003f */
[----:B------:R-:W-:-:S05]  /*0200*/  UMOV UR6, UR8 ;  /* 0x0000000800067c82 */ /* 0x000fca0008000000 */
[----:B------:R-:W-:-:S04]  /*0210*/  @UP0 USHF.R.U32.HI UR6, URZ, UR5, UR11 ;  /* 0x000000053f060299 */ /* 0x000fc8000801160b */
[----:B------:R-:W-:Y:S02]  /*0220*/  UIMAD UR9, UR6, UR9, URZ ;  /* 0x00000009060972a4 */ /* 0x000fe4000f8e023f */
.L_x_2001:
        /* <DEDUP_REMOVED lines=14> */
.L_x_1999:
        /* <DEDUP_REMOVED lines=20> */
.L_x_2003:
[----:B------:R-:W-:Y:S02]  /*0450*/  ULDC UR9, c[0x0][0x3b4] ;  /* 0x0000ed0000097ab9 */ /* 0x000fe40000000800 */
[----:B------:R-:W-:Y:S02]  /*0460*/  UISETP.NE.AND UP0, UPT, UR9, 0x1, UPT ;  /* 0x000000010900788c */ /* 0x000fe4000bf05270 */
[----:B------:R-:W-:Y:S02]  /*0470*/  ULDC.64 UR4, c[0x0][0x3b8] ;  /* 0x0000ee0000047ab9 */ /* 0x000fe40000000a00 */
[----:B------:R-:W-:Y:S02]  /*0480*/  UIMAD.WIDE.U32 UR10, UR8, UR4, URZ ;  /* 0x00000004080a72a5 */ /* 0x000fe4000f8e003f */
[----:B------:R-:W-:-:S05]  /*0490*/  UMOV UR6, UR8 ;  /* 0x0000000800067c82 */ /* 0x000fca0008000000 */
[----:B------:R-:W-:-:S04]  /*04a0*/  @UP0 USHF.R.U32.HI UR6, URZ, UR5, UR11 ;  /* 0x000000053f060299 */ /* 0x000fc8000801160b */
[----:B------:R-:W-:Y:S02]  /*04b0*/  UIMAD UR9, UR6, UR9, URZ ;  /* 0x00000009060972a4 */ /* 0x000fe4000f8e023f */
.L_x_2004:
        /* <DEDUP_REMOVED lines=13> */
.L_x_2002:
        /* <DEDUP_REMOVED lines=141> */
[----:B------:R-:W-:Y:S01]  /*0e60*/  IMAD.U32 R14, RZ, RZ, UR20 ;  /* 0x00000014ff0e7e24 */ /* 0x000fe2000f8e00ff */
[----:B------:R-:W-:Y:S01]  /*0e70*/  ISETP.GE.AND P2, PT, R30, c[0x0][0x1cc], PT ;  /* 0x000073001e007a0c */ /* 0x000fe20003f46270 */
[----:B------:R-:W-:Y:S01]  /*0e80*/  IMAD.WIDE R10, R10, 0x80, R246 ;  /* 0x000000800a0a7825 */ /* 0x000fe200078e02f6 */
[----:B------:R-:W-:-:S03]  /*0e90*/  UMOV UR14, 0x6 ;  /* 0x00000006000e7882 */ /* 0x000fc60000000000 */
[----:B-1----:R-:W-:Y:S02]  /*0ea0*/  IMAD.U32 R8, RZ, RZ, UR10 ;  /* 0x0000000aff087e24 */ /* 0x002fe4000f8e00ff */
[----:B------:R-:W-:Y:S02]  /*0eb0*/  IMAD.MOV.U32 R222, RZ, RZ, 0x10 ;  /* 0x00000010ffde7424 */ /* 0x000fe400078e00ff */
[----:B------:R-:W-:-:S04]  /*0ec0*/  IMAD.WIDE.U32 R2, R8, c[0x0][0x1e0], R18 ;  /* 0x0000780008027a25 */ /* 0x000fc800078e0012 */
[----:B------:R-:W-:Y:S01]  /*0ed0*/  IMAD.WIDE.U32 R4, R8, c[0x0][0x1b0], R18 ;  /* 0x00006c0008047a25 */ /* 0x000fe200078e0012 */
[----:B------:R-:W-:Y:S01]  /*0ee0*/  IADD3 R3, R3, UR6, RZ ;  /* 0x0000000603037c10 */ /* 0x000fe2000fffe0ff */
[----:B------:R-:W-:Y:S02]  /*0ef0*/  UIMAD UR6, UR21, UR5, UR4 ;  /* 0x00000005150672a4 */ /* 0x000fe4000f8e0204 */
[----:B------:R-:W-:Y:S01]  /*0f00*/  IMAD.U32 R8, RZ, RZ, UR21 ;  /* 0x00000015ff087e24 */ /* 0x000fe2000f8e00ff */
[----:B------:R-:W-:Y:S01]  /*0f10*/  ULDC.64 UR4, c[0x0][0x1b8] ;  /* 0x00006e0000047ab9 */ /* 0x000fe20000000a00 */
[----:B------:R-:W-:Y:S01]  /*0f20*/  IMAD.WIDE.U32 R2, R0, c[0x0][0x1e8], R2 ;  /* 0x00007a0000027a25 */ /* 0x000fe200078e0002 */
[----:B------:R-:W-:Y:S01]  /*0f30*/  UIMAD UR4, UR9, UR4, URZ ;  /* 0x00000004090472a4 */ /* 0x000fe2000f8e023f */
[----:B------:R-:W-:Y:S02]  /*0f40*/  IADD3 R5, R5, UR11, RZ ;  /* 0x0000000b05057c10 */ /* 0x000fe4000fffe0ff */
[----:B------:R-:W-:Y:S01]  /*0f50*/  IMAD.WIDE.U32 R22, R8, c[0x0][0x278], R6 ;  /* 0x00009e0008167a25 */ /* 0x000fe200078e0006 */
[----:B------:R-:W-:Y:S01]  /*0f60*/  UIMAD UR5, UR21, UR5, UR4 ;  /* 0x00000005150572a4 */ /* 0x000fe2000f8e0204 */
[----:B------:R-:W-:-:S02]  /*0f70*/  IADD3 R3, R3, UR6, RZ ;  /* 0x0000000603037c10 */ /* 0x000fc4000fffe0ff */
[----:B------:R-:W-:Y:S01]  /*0f80*/  IMAD.U32 R6, RZ, RZ, UR21 ;  /* 0x00000015ff067e24 */ /* 0x000fe2000f8e00ff */
[----:B------:R-:W-:Y:S01]  /*0f90*/  ULDC UR4, c[0x0][0x198] ;  /* 0x0000660000047ab9 */ /* 0x000fe20000000800 */
[----:B------:R-:W-:Y:S01]  /*0fa0*/  IMAD R0, R11, c[0x0][0x1d8], RZ ;  /* 0x000076000b007a24 */ /* 0x000fe200078e02ff */
[----:B------:R-:W-:Y:S01]  /*0fb0*/  UIADD3 UR8, -UR8, UR4, URZ ;  /* 0x0000000408087290 */ /* 0x000fe2000fffe13f */
[----:B------:R-:W-:Y:S01]  /*0fc0*/  IMAD.WIDE.U32 R6, R6, c[0x0][0x1b8], R4 ;  /* 0x00006e0006067a25 */ /* 0x000fe200078e0004 */
[----:B------:R-:W-:Y:S03]  /*0fd0*/  STL.64 [R1+0x30], R22 ;  /* 0x0000301601007387 */ /* 0x000fe60000100a00 */
[----:B------:R-:W-:Y:S01]  /*0fe0*/  IMAD R4, R247, c[0x0][0x178], RZ ;  /* 0x00005e00f7047a24 */ /* 0x000fe200078e02ff */
[----:B------:R-:W-:Y:S01]  /*0ff0*/  IADD3 R13, -R246, UR8, RZ ;  /* 0x00000008f60d7c10 */ /* 0x000fe2000fffe1ff */
[C---:B------:R-:W-:Y:S01]  /*1000*/  IMAD R0, R10.reuse, c[0x0][0x1dc], R0 ;  /* 0x000077000a007a24 */ /* 0x040fe200078e0200 */
[----:B------:R-:W-:Y:S01]  /*1010*/  IADD3 R7, R7, UR5, RZ ;  /* 0x0000000507077c10 */ /* 0x000fe2000fffe0ff */
[----:B------:R-:W-:Y:S01]  /*1020*/  IMAD.WIDE.U32 R8, R10, c[0x0][0x1d8], R2 ;  /* 0x000076000a087a25 */ /* 0x000fe200078e0002 */
[----:B------:R-:W-:Y:S01]  /*1030*/  ULDC.64 UR4, c[0x0][0x1d8] ;  /* 0x0000760000047ab9 */ /* 0x000fe20000000a00 */
[C---:B------:R-:W-:Y:S01]  /*1040*/  ISETP.LT.OR P1, PT, R13.reuse, 0x1, P4 ;  /* 0x000000010d00780c */ /* 0x040fe20002721670 */
[----:B------:R-:W-:Y:S01]  /*1050*/  USHF.L.U32 UR6, UR4, 0x6, URZ ;  /* 0x0000000604067899 */ /* 0x000fe2000800063f */
[----:B------:R-:W-:Y:S01]  /*1060*/  IMAD R12, R246, c[0x0][0x17c], R4 ;  /* 0x00005f00f60c7a24 */ /* 0x000fe200078e0204 */
[----:B------:R-:W-:Y:S01]  /*1070*/  LEA R2, P0, R8, c[0x0][0x1c0], 0x1 ;  /* 0x0000700008027a11 */ /* 0x000fe200078008ff */
[----:B------:R-:W-:Y:S01]  /*1080*/  IMAD.WIDE.U32 R4, R246, c[0x0][0x178], R18 ;  /* 0x00005e00f6047a25 */ /* 0x000fe200078e0012 */
[C---:B------:R-:W-:Y:S01]  /*1090*/  ISETP.LT.OR P5, PT, R13.reuse, 0x1, P2 ;  /* 0x000000010d00780c */ /* 0x040fe200017a1670 */
[----:B------:R-:W-:Y:S01]  /*10a0*/  USHF.L.U64.HI UR7, UR4, UR14, UR5 ;  /* 0x0000000e04077299 */ /* 0x000fe20008010205 */
[----:B------:R-:W-:Y:S01]  /*10b0*/  ISETP.LT.OR P3, PT, R13, 0x21, P4 ;  /* 0x000000210d00780c */ /* 0x000fe20002761670 */
[----:B------:R-:W-:Y:S01]  /*10c0*/  IMAD.IADD R0, R9, 0x1, R0 ;  /* 0x0000000109007824 */ /* 0x000fe200078e0200 */
[----:B------:R-:W-:Y:S01]  /*10d0*/  ISETP.LT.OR P6, PT, R13, 0x21, P2 ;  /* 0x000000210d00780c */ /* 0x000fe200017c1670 */
[----:B------:R-:W-:Y:S01]  /*10e0*/  IMAD.IADD R5, R5, 0x1, R12 ;  /* 0x0000000105057824 */ /* 0x000fe200078e020c */
[----:B------:R-:W-:Y:S01]  /*10f0*/  UIADD3 UR11, UP0, UR6, 0x80, URZ ;  /* 0x00000080060b7890 */ /* 0x000fe2000ff1e03f */
        /* <DEDUP_REMOVED lines=10> */
[----:B------:R-:W-:Y:S01]  /*11a0*/  ULDC.64 UR4, c[0x0][0x180] ;  /* 0x0000600000047ab9 */ /* 0x000fe20000000a00 */
[C---:B------:R-:W-:Y:S01]  /*11b0*/  IMAD R0, R10.reuse, c[0x0][0x1ac], R0 ;  /* 0x00006b000a007a24 */ /* 0x040fe200078e0200 */
[----:B------:R-:W-:Y:S01]  /*11c0*/  IADD3.X R5, R3, UR7, RZ, P0, !PT ;  /* 0x0000000703057c10 */ /* 0x000fe200087fe4ff */
[----:B------:R-:W-:Y:S01]  /*11d0*/  IMAD.WIDE.U32 R10, R10, c[0x0][0x1a8], R6 ;  /* 0x00006a000a0a7a25 */ /* 0x000fe200078e0006 */
[----:B------:R1:W-:Y:S01]  /*11e0*/  LDGSTS.E.BYPASS.LTC128B.128 [R12+0xc080], [R2.64+0x80], !P5 ;  /* 0x0c080080020c7fae */ /* 0x0003e2000e901d56 */
[C---:B------:R-:W-:Y:S01]  /*11f0*/  ISETP.LT.OR P5, PT, R13.reuse, 0x41, P4 ;  /* 0x000000410d00780c */ /* 0x040fe200027a1670 */
[----:B------:R-:W-:Y:S01]  /*1200*/  UIMAD UR4, UR12, UR4, URZ ;  /* 0x000000040c0472a4 */ /* 0x000fe2000f8e023f */
[----:B------:R-:W-:Y:S01]  /*1210*/  IMAD.U32 R6, RZ, RZ, UR6 ;  /* 0x00000006ff067e24 */ /* 0x000fe2000f8e00ff */
[----:B------:R2:W-:Y:S01]  /*1220*/  LDGSTS.E.BYPASS.LTC128B.128 [R12+0x9080], [R4.64], !P3 ;  /* 0x09080000040c7fae */ /* 0x0005e2000d901d56 */
[----:B------:R-:W-:Y:S01]  /*1230*/  ISETP.LT.OR P3, PT, R13, 0x41, P2 ;  /* 0x000000410d00780c */ /* 0x000fe20001761670 */
[----:B------:R-:W-:Y:S01]  /*1240*/  IMAD.IADD R0, R11, 0x1, R0 ;  /* 0x000000010b007824 */ /* 0x000fe200078e0200 */
[C---:B------:R-:W-:Y:S01]  /*1250*/  ISETP.LT.OR P4, PT, R13.reuse, 0x61, P4 ;  /* 0x000000610d00780c */ /* 0x040fe20002781670 */
[----:B------:R-:W-:Y:S01]  /*1260*/  UIMAD UR13, UR20, UR5, UR4 ;  /* 0x00000005140d72a4 */ /* 0x000fe2000f8e0204 */
[----:B------:R-:W-:Y:S01]  /*1270*/  IADD3 R6, P1, P0, R6, 0x80, R2 ;  /* 0x0000008006067810 */ /* 0x000fe2000783e002 */
[----:B------:R-:W-:Y:S01]  /*1280*/  IMAD.MOV.U32 R8, RZ, RZ, R14 ;  /* 0x000000ffff087224 */ /* 0x000fe200078e000e */
[----:B------:R-:W-:Y:S01]  /*1290*/  ISETP.LT.OR P2, PT, R13, 0x61, P2 ;  /* 0x000000610d00780c */ /* 0x000fe20001741670 */
[----:B------:R-:W-:Y:S01]  /*12a0*/  ULDC.64 UR4, c[0x0][0x1a8] ;  /* 0x00006a0000047ab9 */ /* 0x000fe20000000a00 */
[----:B------:R-:W-:Y:S01]  /*12b0*/  IADD3.X R7, RZ, UR7, R3, P1, P0 ;  /* 0x00000007ff077c10 */ /* 0x000fe20008fe0403 */
[----:B------:R-:W-:Y:S01]  /*12c0*/  USHF.L.U32 UR16, UR4, 0x6, URZ ;  /* 0x0000000604107899 */ /* 0x000fe2000800063f */
[----:B------:R-:W-:Y:S01]  /*12d0*/  IADD3 R9, R15, UR13, RZ ;  /* 0x0000000d0f097c10 */ /* 0x000fe2000fffe0ff */
[----:B------:R-:W-:Y:S01]  /*12e0*/  USHF.L.U64.HI UR13, UR4, UR14, UR5 ;  /* 0x0000000e040d7299 */ /* 0x000fe20008010205 */
[----:B------:R-:W-:Y:S01]  /*12f0*/  IMAD.MOV.U32 R223, RZ, RZ, 0x20 ;  /* 0x00000020ffdf7424 */ /* 0x000fe200078e00ff */
[----:B------:R3:W-:Y:S01]  /*1300*/  LDGSTS.E.BYPASS.LTC128B.128 [R12+0xd080], [R6.64], !P6 ;  /* 0x0d080000060c7fae */ /* 0x0007e2000f101d56 */
[----:B------:R-:W-:Y:S01]  /*1310*/  ISETP.GE.AND P6, PT, R18, c[0x0][0x19c], PT ;  /* 0x0000670012007a0c */ /* 0x000fe20003fc6270 */
[----:B------:R-:W-:-:S02]  /*1320*/  ULDC.64 UR4, c[0x0][0x178] ;  /* 0x00005e0000047ab9 */ /* 0x000fc40000000a00 */
[----:B------:R-:W-:Y:S02]  /*1330*/  UIMAD.WIDE.U32 UR26, UR24, UR4, URZ ;  /* 0x00000004181a72a5 */ /* 0x000fe4000f8e003f */
[----:B------:R-:W-:Y:S01]  /*1340*/  UIADD3 UR17, UP0, UR16, 0x80, URZ ;  /* 0x0000008010117890 */ /* 0x000fe2000ff1e03f */
[----:B-1----:R-:W-:-:S03]  /*1350*/  IADD3 R2, P1, R4, UR6, RZ ;  /* 0x0000000604027c10 */ /* 0x002fc6000ff3e0ff */
[----:B------:R-:W-:Y:S01]  /*1360*/  UIADD3.X UR25, URZ, UR13, URZ, UP0, !UPT ;  /* 0x0000000d3f197290 */ /* 0x000fe200087fe43f */
[----:B--2---:R-:W-:Y:S02]  /*1370*/  IADD3 R4, P0, R4, UR11, RZ ;  /* 0x0000000b04047c10 */ /* 0x004fe4000ff1e0ff */
[C---:B------:R-:W-:Y:S02]  /*1380*/  IADD3.X R3, R5.reuse, UR7, RZ, P1, !PT ;  /* 0x0000000705037c10 */ /* 0x040fe40008ffe4ff */
        /* <DEDUP_REMOVED lines=150> */
[----:B------:R-:W-:-:S03]  /*1cf0*/  IMAD.WIDE.U32 R32, R4, c[0x0][0x290], R20 ;  /* 0x0000a40004207a25 */ /* 0x000fc600078e0014 */
[----:B------:R-:W-:Y:S02]  /*1d00*/  LOP3.LUT R0, R0, 0xfffffffe, RZ, 0xc0, !PT ;  /* 0xfffffffe00007812 */ /* 0x000fe400078ec0ff */
[----:B------:R-:W-:Y:S01]  /*1d10*/  IADD3 R31, R33, UR6, RZ ;  /* 0x00000006211f7c10 */ /* 0x000fe2000fffe0ff */
[----:B------:R-:W-:Y:S01]  /*1d20*/  UIADD3 UR6, UR24, 0x1, URZ ;  /* 0x0000000118067890 */ /* 0x000fe2000fffe03f */
[----:B------:R2:W-:Y:S01]  /*1d30*/  STL.64 [R1+0x20], R32 ;  /* 0x0000202001007387 */ /* 0x0005e20000100a00 */
[----:B------:R-:W-:Y:S02]  /*1d40*/  IMAD.IADD R22, R5, 0x1, -R0 ;  /* 0x0000000105167824 */ /* 0x000fe400078e0a00 */
[----:B------:R-:W-:Y:S01]  /*1d50*/  @!P3 IMAD.SHL.U32 R0, R250, 0x10, RZ ;  /* 0x00000010fa00b824 */ /* 0x000fe200078e00ff */
[----:B------:R2:W-:Y:S01]  /*1d60*/  STL [R1+0x1c], R31 ;  /* 0x00001c1f01007387 */ /* 0x0005e20000100800 */
[----:B------:R-:W-:Y:S01]  /*1d70*/  UISETP.GE.AND UP0, UPT, UR6, UR18, UPT ;  /* 0x000000120600728c */ /* 0x000fe2000bf06270 */
[----:B-1----:R-:W-:-:S02]  /*1d80*/  LEA.HI R14, R29, R250, RZ, 0x2 ;  /* 0x000000fa1d0e7211 */ /* 0x002fc400078f10ff */
[----:B------:R1:W-:Y:S02]  /*1d90*/  @!P3 LDGSTS.E.BYPASS.LTC128B.128 [R0+0x20080], [R16.64] ;  /* 0x200800001000bfae */ /* 0x0003e4000b901d56 */
[--C-:B---3--:R-:W-:Y:S02]  /*1da0*/  SHF.R.S32.HI R10, RZ, 0x1f, R14.reuse ;  /* 0x0000001fff0a7819 */ /* 0x108fe4000001140e */
        /* <DEDUP_REMOVED lines=78> */
[----:B-1----:R-:W-:-:S02]  /*2290*/  LEA.HI R10, R2, R6, RZ, 0x2 ;  /* 0x00000006020a7211 */ /* 0x002fc400078f10ff */
        /* <DEDUP_REMOVED lines=34> */
.L_x_2007:
[----:B--2---:R-:W-:Y:S05]  /*24c0*/  BSYNC B0 ;  /* 0x0000000000007941 */ /* 0x004fea0003800000 */
.L_x_2006:
[----:B-12---:R-:W-:Y:S01]  /*24d0*/  SHF.R.S32.HI R2, RZ, 0x1f, R25 ;  /* 0x0000001fff027819 */ /* 0x006fe20000011419 */
        /* <DEDUP_REMOVED lines=104> */
.L_x_2010:
        /* <DEDUP_REMOVED lines=194> */
.L_x_2008:
        /* <DEDUP_REMOVED lines=532> */
.L_x_2009:
        /* <DEDUP_REMOVED lines=310> */
.L_x_2005:
[----:B------:R-:W-:Y:S05]  /*6c20*/  @P0 EXIT ;  /* 0x000000000000094d */ /* 0x000fea0003800000 */
[----:B------:R-:W-:Y:S01]  /*6c30*/  ULDC.64 UR10, c[0x0][0x338] ;  /* 0x0000ce00000a7ab9 */ /* 0x000fe20000000a00 */
[----:B------:R-:W-:Y:S01]  /*6c40*/  BAR.SYNC.DEFER_BLOCKING 0x1, 0x100 ;  /* 0x0044000000007b1d */ /* 0x000fe20000010000 */
[----:B------:R-:W-:Y:S01]  /*6c50*/  UISETP.NE.AND UP0, UPT, UR10, 0x1, UPT ;  /* 0x000000010a00788c */ /* 0x000fe2000bf05270 */
[----:B------:R-:W-:Y:S01]  /*6c60*/  ISETP.NE.AND P1, PT, R250, RZ, PT ;  /* 0x000000fffa00720c */ /* 0x000fe20003f25270 */
[----:B------:R-:W-:-:S03]  /*6c70*/  UIMAD.WIDE.U32 UR12, UR20, UR11, URZ ;  /* 0x0000000b140c72a5 */ /* 0x000fc6000f8e003f */
[----:B------:R-:W-:Y:S01]  /*6c80*/  ULDC UR6, c[0x0][0x358] ;  /* 0x0000d60000067ab9 */ /* 0x000fe20000000800 */
[----:B------:R-:W-:Y:S01]  /*6c90*/  BSSY B0, `(.L_x_2011) ;  /* 0x000001d000007945 */ /* 0x000fe20003800000 */
[----:B------:R-:W-:Y:S02]  /*6ca0*/  UIMAD UR6, UR19, UR6, URZ ;  /* 0x00000006130672a4 */ /* 0x000fe4000f8e023f */
[----:B------:R-:W-:Y:S02]  /*6cb0*/  ULDC UR11, c[0x0][0x2f4] ;  /* 0x0000bd00000b7ab9 */ /* 0x000fe40000000800 */
[----:B------:R-:W-:Y:S02]  /*6cc0*/  ULDC UR4, c[0x0][0x340] ;  /* 0x0000d00000047ab9 */ /* 0x000fe40000000800 */
[----:B------:R-:W-:Y:S02]  /*6cd0*/  UIMAD UR5, UR21, UR11, URZ ;  /* 0x0000000b150572a4 */ /* 0x000fe4000f8e023f */
[----:B------:R-:W-:-:S02]  /*6ce0*/  UMOV UR9, UR20 ;  /* 0x0000001400097c82 */ /* 0x000fc40008000000 */
[----:B------:R-:W-:Y:S02]  /*6cf0*/  UIMAD UR11, UR6, UR11, URZ ;  /* 0x0000000b060b72a4 */ /* 0x000fe4000f8e023f */
[----:B------:R-:W-:Y:S02]  /*6d00*/  @UP0 USHF.R.U32.HI UR9, URZ, UR4, UR13 ;  /* 0x000000043f090299 */ /* 0x000fe4000801160d */
[----:B------:R-:W-:Y:S02]  /*6d10*/  USHF.R.S32.HI UR4, URZ, 0x1f, UR5 ;  /* 0x0000001f3f047899 */ /* 0x000fe40008011405 */
        /* <DEDUP_REMOVED lines=11> */
[----:B------:R-:W-:Y:S01]  /*6dd0*/  IMAD.U32 R4, RZ, RZ, UR4 ;  /* 0x00000004ff047e24 */ /* 0x000fe2000f8e00ff */
[----:B------:R-:W-:Y:S02]  /*6de0*/  USHF.R.S32.HI UR10, URZ, 0x1f, UR21 ;  /* 0x0000001f3f0a7899 */ /* 0x000fe40008011415 */
[----:B------:R-:W-:Y:S01]  /*6df0*/  MOV R5, UR5 ;  /* 0x0000000500057c02 */ /* 0x000fe20008000f00 */
[----:B------:R-:W-:Y:S05]  /*6e00*/  @P1 BRA `(.L_x_2012) ;  /* 0x0000005000001947 */ /* 0x000fea0003800000 */
.L_x_2013:
[----:B------:R-:W2:Y:S01]  /*6e10*/  LDG.E.STRONG.GPU R0, [R4.64] ;  /* 0x0000001604007981 */ /* 0x000ea2000c1ef900 */
[----:B------:R-:W-:Y:S01]  /*6e20*/  YIELD ;  /* 0x0000000000007946 */ /* 0x000fe20003800000 */
[----:B--2---:R-:W-:Y:S01]  /*6e30*/  ISETP.NE.AND P0, PT, R0, UR11, PT ;  /* 0x0000000b00007c0c */ /* 0x004fe2000bf05270 */
[----:B------:R-:W-:-:S12]  /*6e40*/  CCTL.IVALL ;  /* 0x00000000ff00798f */ /* 0x000fd80002000000 */
[----:B------:R-:W-:Y:S05]  /*6e50*/  @P0 BRA `(.L_x_2013) ;  /* 0xffffffb000000947 */ /* 0x000fea000383ffff */
.L_x_2012:
[----:B------:R-:W-:Y:S05]  /*6e60*/  BSYNC B0 ;  /* 0x0000000000007941 */ /* 0x000fea0003800000 */
.L_x_2011:
[----:B------:R-:W-:Y:S01]  /*6e70*/  MOV R10, 0xffffffff ;  /* 0xffffffff000a7802 */ /* 0x000fe20000000f00 */
[----:B------:R-:W-:Y:S05]  /*6e80*/  BRA.CONV ~URZ, `(.L_x_2014) ;  /* 0x000000237f007947 */ /* 0x000fea000b800000 */
[----:B------:R-:W-:Y:S02]  /*6e90*/  MOV R2, 0x6eb0 ;  /* 0x00006eb000027802 */ /* 0x000fe40000000f00 */
[----:B------:R-:W-:Y:S05]  /*6ea0*/  CALL.REL.NOINC `($__internal_10_$__cuda_sm70_warpsync) ;  /* 0x00000d3000007944 */ /* 0x000fea0003c00000 */
.L_x_2014:
[----:B------:R-:W-:Y:S01]  /*6eb0*/  USHF.L.U32 UR4, UR19, 0xe, URZ ;  /* 0x0000000e13047899 */ /* 0x000fe2000800063f */
[----:B------:R-:W-:Y:S01]  /*6ec0*/  IMAD.U32 R2, RZ, RZ, UR9 ;  /* 0x00000009ff027e24 */ /* 0x000fe2000f8e00ff */
[----:B------:R-:W-:-:S06]  /*6ed0*/  NOP ;  /* 0x0000000000007918 */ /* 0x000fcc0000000000 */
[----:B------:R-:W-:Y:S01]  /*6ee0*/  USHF.R.S32.HI UR12, URZ, 0x1f, UR4 ;  /* 0x0000001f3f0c7899 */ /* 0x000fe20008011404 */
[C---:B------:R-:W-:Y:S01]  /*6ef0*/  IADD3 R8, P0, R250.reuse, UR4, RZ ;  /* 0x00000004fa087c10 */ /* 0x040fe2000ff1e0ff */
[----:B------:R-:W-:Y:S01]  /*6f00*/  IMAD.U32 R6, RZ, RZ, UR21 ;  /* 0x00000015ff067e24 */ /* 0x000fe2000f8e00ff */
[----:B------:R-:W-:Y:S02]  /*6f10*/  ULDC.64 UR4, c[0x0][0x328] ;  /* 0x0000ca0000047ab9 */ /* 0x000fe40000000a00 */
[----:B------:R-:W-:Y:S01]  /*6f20*/  UIMAD UR4, UR8, UR4, URZ ;  /* 0x00000004080472a4 */ /* 0x000fe2000f8e023f */
[----:B------:R-:W-:-:S03]  /*6f30*/  LEA.HI.X.SX32 R9, R250, UR12, 0x1, P0 ;  /* 0x0000000cfa097c11 */ /* 0x000fc600080f0eff */
[----:B------:R-:W-:Y:S02]  /*6f40*/  UIMAD UR12, UR9, UR5, UR4 ;  /* 0x00000005090c72a4 */ /* 0x000fe4000f8e0204 */
        /* <DEDUP_REMOVED lines=75> */
[----:B------:R-:W-:Y:S05]  /*7400*/  CALL.REL.NOINC `($__internal_10_$__cuda_sm70_warpsync) ;  /* 0x000007d000007944 */ /* 0x000fea0003c00000 */
.L_x_2015:
        /* <DEDUP_REMOVED lines=12> */
.L_x_2017:
[----:B------:R-:W-:Y:S05]  /*74d0*/  BSYNC B0 ;  /* 0x0000000000007941 */ /* 0x000fea0003800000 */
.L_x_2016:
[----:B------:R-:W-:Y:S01]  /*74e0*/  ULDC.64 UR4, c[0x0][0x348] ;  /* 0x0000d20000047ab9 */ /* 0x000fe20000000a00 */
[----:B------:R-:W-:Y:S01]  /*74f0*/  BSSY B0, `(.L_x_2018) ;  /* 0x000000b000007945 */ /* 0x000fe20003800000 */
[----:B------:R-:W-:-:S04]  /*7500*/  UIADD3 UR4, UP0, UR6, UR4, URZ ;  /* 0x0000000406047290 */ /* 0x000fc8000ff1e03f */
[----:B------:R-:W-:Y:S02]  /*7510*/  UIADD3.X UR5, UR7, UR5, URZ, UP0, !UPT ;  /* 0x0000000507057290 */ /* 0x000fe400087fe43f */
[----:B--2---:R-:W-:-:S04]  /*7520*/  MOV R4, UR4 ;  /* 0x0000000400047c02 */ /* 0x004fc80008000f00 */
[----:B------:R-:W-:Y:S01]  /*7530*/  MOV R5, UR5 ;  /* 0x0000000500057c02 */ /* 0x000fe20008000f00 */
[----:B------:R-:W-:Y:S05]  /*7540*/  @P1 BRA `(.L_x_2019) ;  /* 0x0000005000001947 */ /* 0x000fea0003800000 */
.L_x_2020:
[----:B------:R-:W2:Y:S01]  /*7550*/  LDG.E.STRONG.GPU R0, [R4.64] ;  /* 0x0000001604007981 */ /* 0x000ea2000c1ef900 */
[----:B------:R-:W-:Y:S01]  /*7560*/  YIELD ;  /* 0x0000000000007946 */ /* 0x000fe20003800000 */
[----:B--2---:R-:W-:Y:S01]  /*7570*/  ISETP.NE.AND P0, PT, R0, UR11, PT ;  /* 0x0000000b00007c0c */ /* 0x004fe2000bf05270 */
[----:B------:R-:W-:-:S12]  /*7580*/  CCTL.IVALL ;  /* 0x00000000ff00798f */ /* 0x000fd80002000000 */
[----:B------:R-:W-:Y:S05]  /*7590*/  @P0 BRA `(.L_x_2020) ;  /* 0xffffffb000000947 */ /* 0x000fea000383ffff */
.L_x_2019:
[----:B------:R-:W-:Y:S05]  /*75a0*/  BSYNC B0 ;  /* 0x0000000000007941 */ /* 0x000fea0003800000 */
.L_x_2018:
[----:B------:R-:W-:Y:S05]  /*75b0*/  BRA.CONV ~URZ, `(.L_x_2021) ;  /* 0x000000237f007947 */ /* 0x000fea000b800000 */
[----:B-1----:R-:W-:Y:S02]  /*75c0*/  MOV R2, 0x75e0 ;  /* 0x000075e000027802 */ /* 0x002fe40000000f00 */
[----:B------:R-:W-:Y:S05]  /*75d0*/  CALL.REL.NOINC `($__internal_10_$__cuda_sm70_warpsync) ;  /* 0x0000060000007944 */ /* 0x000fea0003c00000 */
.L_x_2021:
        /* <DEDUP_REMOVED lines=8> */
[----:B------:R-:W-:Y:S01]  /*7660*/  UIMAD UR4, UR10, UR4, URZ ;  /* 0x000000040a0472a4 */ /* 0x000fe2000f8e023f */
[----:B------:R-:W-:Y:S01]  /*7670*/  IMAD.U32 R0, RZ, RZ, UR21 ;  /* 0x00000015ff007e24 */ /* 0x000fe2000f8e00ff */
        /* <DEDUP_REMOVED lines=73> */
[----:B-1----:R-:W-:Y:S05]  /*7b10*/  CALL.REL.NOINC `($__internal_10_$__cuda_sm70_warpsync) ;  /* 0x000000c000007944 */ /* 0x002fea0003c00000 */
.L_x_2022:
        /* <DEDUP_REMOVED lines=12> */
        .weak           $__internal_10_$__cuda_sm70_warpsync
        .type           $__internal_10_$__cuda_sm70_warpsync,@function
        .size           $__internal_10_$__cuda_sm70_warpsync,(.L_x_2339 - $__internal_10_$__cuda_sm70_warpsync)
$__internal_10_$__cuda_sm70_warpsync:
[----:B------:R-:W-:Y:S01]  /*7be0*/  MOV R3, 0x0 ;  /* 0x0000000000037802 */ /* 0x000fe20000000f00 */
[----:B------:R-:W-:Y:S04]  /*7bf0*/  WARPSYNC R10 ;  /* 0x0000000a00007348 */ /* 0x000fe80003800000 */
[----:B------:R-:W-:Y:S05]  /*7c00*/  RET.REL.NODEC R2 `(_ZN7cutlass13device_kernelIN5flash19enable_sm80_to_sm89INS1_16FlashAttnBwdSm80INS1_25CollectiveMainloopBwdSm80ILi2ELi2EN4cute5tupleIJNS5_1CILi64EEENS7_ILi128EEES9_EEENS_10bfloat16_tEfNS_4arch4Sm80ELb1ELb0ELb0ELb0ELb1ELb0ELb0ELb0ELi2ELi2ELi2ELi2ELb0EEENS1_24CollectiveEpilogueBwdGQAISA_fSD_Li256ELb0ELb1EEENS1_25SingleTileBwdLPTSchedulerILb0ELi128ELb1EEEEEEEEEvNT_6ParamsE) ;  /* 0xffff83f002007950 */ /* 0x000fea0003c3ffff */
.L_x_2023:
        /* <DEDUP_REMOVED lines=15> */
.L_x_2339:


//--------------------- .text._ZN7cutlass13device_kernelIN5flash22FlashAttnBwdPreprocessIN4cute5tupleIJNS3_1CILi64EEENS5_ILi128EEEEEENS_10bfloat16_tEfNS_4arch4Sm80ELb1ELb0EEEEEvNT_6ParamsE --------------------------
	.section	.text._ZN7cutlass13device_kernelIN5flash22FlashAttnBwdPreprocessIN4cute5tupleIJNS3_1CILi64EEENS5_ILi128EEEEEENS_10bfloat16_tEfNS_4arch4Sm80ELb1ELb0EEEEEvNT_6ParamsE,"ax",@progbits
	.sectioninfo	@"SHI_REGISTERS=62"
	.align	128
.text._ZN7cutlass13device_kernelIN5flash22FlashAttnBwdPreprocessIN4cute5tupleIJNS3_1CILi64EEENS5_ILi128EEEEEENS_10bfloat16_tEfNS_4arch4Sm80ELb1ELb0EEEEEvNT_6ParamsE:
        .type           _ZN7cutlass13device_kernelIN5flash22FlashAttnBwdPreprocessIN4cute5tupleIJNS3_1CILi64EEENS5_ILi128EEEEEENS_10bfloat16_tEfNS_4arch4Sm80ELb1ELb0EEEEEvNT_6ParamsE,@function
        .size           _ZN7cutlass13device_kernelIN5flash22FlashAttnBwdPreprocessIN4cute5tupleIJNS3_1CILi64EEENS5_ILi128EEEEEENS_10bfloat16_tEfNS_4arch4Sm80ELb1ELb0EEEEEvNT_6ParamsE,(.L_x_2341 - _ZN7cutlass13device_kernelIN5flash22FlashAttnBwdPreprocessIN4cute5tupleIJNS3_1CILi64EEENS5_ILi128EEEEEENS_10bfloat16_tEfNS_4arch4Sm80ELb1ELb0EEEEEvNT_6ParamsE)
        .other          _ZN7cutlass13device_kernelIN5flash22FlashAttnBwdPreprocessIN4cute5tupleIJNS3_1CILi64EEENS5_ILi128EEEEEENS_10bfloat16_tEfNS_4arch4Sm80ELb1ELb0EEEEEvNT_6ParamsE,@"STO_CUDA_ENTRY STV_DEFAULT"
_ZN7cutlass13device_kernelIN5flash22FlashAttnBwdPreprocessIN4cute5tupleIJNS3_1CILi64EEENS5_ILi128EEEEEENS_10bfloat16_tEfNS_4arch4Sm80ELb1ELb0EEEEEvNT_6ParamsE:
[----:B------:R-:W-:Y:S02]  /*0000*/  MOV R1, c[0x0][0x28] ;  /* 0x00000a0000017a02 */ /* 0x000fe40000000f00 */
[----:B------:R-:W0:Y:S01]  /*0010*/  S2R R43, SR_TID.X ;  /* 0x00000000002b7919 */ /* 0x000e220000002100 */
[----:B------:R-:W-:-:S03]  /*0020*/  ULDC.64 UR6, c[0x0][0x118] ;  /* 0x0000460000067ab9 */ /* 0x000fc60000000a00 */
[----:B------:R-:W1:Y:S04]  /*0030*/  S2R R45, SR_CTAID.Y ;  /* 0x00000000002d7919 */ /* 0x000e680000002600 */
[----:B------:R-:W2:Y:S01]  /*0040*/  S2R R47, SR_CTAID.X ;  /* 0x00000000002f7919 */ /* 0x000ea20000002500 */
[----:B0-----:R-:W-:-:S04]  /*0050*/  SHF.R.S32.HI R0, RZ, 0x1f, R43 ;  /* 0x0000001fff007819 */ /* 0x001fc8000001142b */
[----:B------:R-:W-:Y:S02]  /*0060*/  LEA.HI R2, R0, R43, RZ, 0x4 ;  /* 0x0000002b00027211 */ /* 0x000fe400078f20ff */
[----:B-1----:R-:W-:Y:S02]  /*0070*/  SHF.R.S32.HI R42, RZ, 0x1f, R45 ;  /* 0x0000001fff2a7819 */ /* 0x002fe4000001142d */
[----:B------:R-:W-:Y:S01]  /*0080*/  LOP3.LUT R0, R2, 0xfffffff0, RZ, 0xc0, !PT ;  /* 0xfffffff002007812 */ /* 0x000fe200078ec0ff */
[----:B--2---:R-:W-:Y:S01]  /*0090*/  IMAD.SHL.U32 R36, R47, 0x40, RZ ;  /* 0x000000402f247824 */ /* 0x004fe200078e00ff */
[----:B------:R-:W-:Y:S01]  /*00a0*/  SHF.R.S32.HI R2, RZ, 0x4, R2 ;  /* 0x00000004ff027819 */ /* 0x000fe20000011402 */
[----:B------:R-:W-:Y:S02]  /*00b0*/  IMAD R4, R42, c[0x0][0x180], RZ ;  /* 0x000060002a047a24 */ /* 0x000fe400078e02ff */
[----:B------:R-:W-:Y:S01]  /*00c0*/  IMAD.IADD R37, R43, 0x1, -R0 ;  /* 0x000000012b257824 */ /* 0x000fe200078e0a00 */
[----:B------:R-:W-:Y:S01]  /*00d0*/  IADD3 R44, -R36, c[0x0][0x168], RZ ;  /* 0x00005a00242c7a10 */ /* 0x000fe20007ffe1ff */
[----:B------:R-:W0:Y:S01]  /*00e0*/  S2R R0, SR_CTAID.Z ;  /* 0x0000000000007919 */ /* 0x000e220000002700 */
[----:B------:R-:W-:Y:S01]  /*00f0*/  IMAD R3, R45, c[0x0][0x184], R4 ;  /* 0x000061002d037a24 */ /* 0x000fe200078e0204 */
[----:B------:R-:W-:Y:S01]  /*0100*/  IADD3 R49, R2, 0x10, RZ ;  /* 0x0000001002317810 */ /* 0x000fe20007ffe0ff */
[----:B------:R-:W-:Y:S01]  /*0110*/  IMAD R8, R42, c[0x0][0x1a0], RZ ;  /* 0x000068002a087a24 */ /* 0x000fe200078e02ff */
[----:B------:R-:W-:-:S02]  /*0120*/  SHF.L.U32 R6, R37, 0x3, RZ ;  /* 0x0000000325067819 */ /* 0x000fc400000006ff */
[-C--:B------:R-:W-:Y:S01]  /*0130*/  ISETP.GE.AND P1, PT, R2, R44.reuse, PT ;  /* 0x0000002c0200720c */ /* 0x080fe20003f26270 */
[C---:B------:R-:W-:Y:S01]  /*0140*/  IMAD R9, R45.reuse, c[0x0][0x1a4], R8 ;  /* 0x000069002d097a24 */ /* 0x040fe200078e0208 */
[--C-:B------:R-:W-:Y:S02]  /*0150*/  SHF.R.S32.HI R7, RZ, 0x1f, R6.reuse ;  /* 0x0000001fff077819 */ /* 0x100fe40000011406 */
[C---:B------:R-:W-:Y:S02]  /*0160*/  ISETP.GE.AND P0, PT, R6.reuse, c[0x0][0x16c], PT ;  /* 0x00005b0006007a0c */ /* 0x040fe40003f06270 */
[----:B------:R-:W-:Y:S01]  /*0170*/  ISETP.LT.AND P4, PT, R6, c[0x0][0x16c], !P1 ;  /* 0x00005b0006007a0c */ /* 0x000fe20004f81270 */
[--C-:B------:R-:W-:Y:S01]  /*0180*/  IMAD.WIDE.U32 R4, R45, c[0x0][0x180], R6.reuse ;  /* 0x000060002d047a25 */ /* 0x100fe200078e0006 */
[----:B------:R-:W-:Y:S02]  /*0190*/  ISETP.LT.AND P3, PT, R49, R44, !P0 ;  /* 0x0000002c3100720c */ /* 0x000fe40004761270 */
[----:B------:R-:W-:Y:S01]  /*01a0*/  IADD3 R51, R2, 0x20, RZ ;  /* 0x0000002002337810 */ /* 0x000fe20007ffe0ff */
[----:B------:R-:W-:Y:S01]  /*01b0*/  IMAD.WIDE.U32 R26, R45, c[0x0][0x1a0], R6 ;  /* 0x000068002d1a7a25 */ /* 0x000fe200078e0006 */
[----:B------:R-:W-:-:S02]  /*01c0*/  IADD3 R5, R5, R3, RZ ;  /* 0x0000000305057210 */ /* 0x000fc40007ffe0ff */
[----:B------:R-:W-:Y:S01]  /*01d0*/  SHF.R.S32.HI R3, RZ, 0x1f, R2 ;  /* 0x0000001fff037819 */ /* 0x000fe20000011402 */
[----:B------:R-:W-:Y:S01]  /*01e0*/  IMAD.IADD R27, R27, 0x1, R9 ;  /* 0x000000011b1b7824 */ /* 0x000fe200078e0209 */
[----:B------:R-:W-:Y:S02]  /*01f0*/  ISETP.LT.AND P2, PT, R51, R44, !P0 ;  /* 0x0000002c3300720c */ /* 0x000fe40004741270 */
[----:B0-----:R-:W-:Y:S01]  /*0200*/  SHF.R.S32.HI R46, RZ, 0x1f, R0 ;  /* 0x0000001fff2e7819 */ /* 0x001fe20000011400 */
[----:B------:R-:W-:Y:S01]  /*0210*/  IMAD.WIDE R6, R47, 0x40, R2 ;  /* 0x000000402f067825 */ /* 0x000fe200078e0202 */
[----:B------:R-:W-:-:S03]  /*0220*/  IADD3 R53, R2, 0x30, RZ ;  /* 0x0000003002357810 */ /* 0x000fc60007ffe0ff */
[C---:B------:R-:W-:Y:S01]  /*0230*/  IMAD R11, R46.reuse, c[0x0][0x1a8], RZ ;  /* 0x00006a002e0b7a24 */ /* 0x040fe200078e02ff */
[----:B------:R-:W-:Y:S01]  /*0240*/  ISETP.LT.AND P0, PT, R53, R44, !P0 ;  /* 0x0000002c3500720c */ /* 0x000fe20004701270 */
[----:B------:R-:W-:Y:S01]  /*0250*/  IMAD R9, R46, c[0x0][0x188], RZ ;  /* 0x000062002e097a24 */ /* 0x000fe200078e02ff */
[----:B------:R-:W-:Y:S01]  /*0260*/  @P3 IADD3 R12, P6, R6, 0x10, RZ ;  /* 0x00000010060c3810 */ /* 0x000fe20007fde0ff */
[----:B------:R-:W-:Y:S01]  /*0270*/  IMAD R17, R0, c[0x0][0x1ac], R11 ;  /* 0x00006b0000117a24 */ /* 0x000fe200078e020b */
[----:B------:R-:W-:Y:S01]  /*0280*/  @P3 IADD3 R13, P5, R6, 0x10, RZ ;  /* 0x00000010060d3810 */ /* 0x000fe20007fbe0ff */
[----:B------:R-:W-:Y:S02]  /*0290*/  @P4 IMAD R11, R7, c[0x0][0x178], RZ ;  /* 0x00005e00070b4a24 */ /* 0x000fe400078e02ff */
[C---:B------:R-:W-:Y:S01]  /*02a0*/  IMAD R9, R0.reuse, c[0x0][0x18c], R9 ;  /* 0x0000630000097a24 */ /* 0x040fe200078e0209 */
[----:B------:R-:W-:Y:S01]  /*02b0*/  @P3 IADD3.X R14, RZ, R7, RZ, P5, !PT ;  /* 0x00000007ff0e3210 */ /* 0x000fe20002ffe4ff */
[----:B------:R-:W-:-:S04]  /*02c0*/  IMAD.WIDE.U32 R24, R0, c[0x0][0x188], R4 ;  /* 0x0000620000187a25 */ /* 0x000fc800078e0004 */
[----:B------:R-:W-:Y:S01]  /*02d0*/  @P3 IMAD.X R16, RZ, RZ, R7, P6 ;  /* 0x000000ffff103224 */ /* 0x000fe200030e0607 */
[C---:B------:R-:W-:Y:S01]  /*02e0*/  @P2 IADD3 R40, P6, R6.reuse, 0x20, RZ ;  /* 0x0000002006282810 */ /* 0x040fe20007fde0ff */
[C---:B------:R-:W-:Y:S01]  /*02f0*/  @P4 IMAD R15, R6.reuse, c[0x0][0x17c], R11 ;  /* 0x00005f00060f4a24 */ /* 0x040fe200078e020b */
[----:B------:R-:W-:Y:S01]  /*0300*/  @P2 IADD3 R11, P5, R6, 0x20, RZ ;  /* 0x00000020060b2810 */ /* 0x000fe20007fbe0ff */
[----:B------:R-:W-:Y:S01]  /*0310*/  IMAD.IADD R25, R25, 0x1, R9 ;  /* 0x0000000119197824 */ /* 0x000fe200078e0209 */
[-C--:B------:R-:W-:Y:S01]  /*0320*/  @P2 IADD3.X R41, RZ, R7.reuse, RZ, P6, !PT ;  /* 0x00000007ff292210 */ /* 0x080fe200037fe4ff */
[----:B------:R-:W-:Y:S01]  /*0330*/  IMAD.WIDE.U32 R26, R0, c[0x0][0x1a8], R26 ;  /* 0x00006a00001a7a25 */ /* 0x000fe200078e001a */
[----:B------:R-:W-:Y:S02]  /*0340*/  @P2 IADD3.X R10, RZ, R7, RZ, P5, !PT ;  /* 0x00000007ff0a2210 */ /* 0x000fe40002ffe4ff */
[C---:B------:R-:W-:Y:S01]  /*0350*/  @P0 IADD3 R32, P6, R6.reuse, 0x30, RZ ;  /* 0x0000003006200810 */ /* 0x040fe20007fde0ff */
[----:B------:R-:W-:Y:S01]  /*0360*/  @P4 IMAD R19, R7, c[0x0][0x198], RZ ;  /* 0x0000660007134a24 */ /* 0x000fe200078e02ff */
[C---:B------:R-:W-:Y:S01]  /*0370*/  @P0 IADD3 R39, P5, R6.reuse, 0x30, RZ ;  /* 0x0000003006270810 */ /* 0x040fe20007fbe0ff */
[----:B------:R-:W-:Y:S01]  /*0380*/  @P4 IMAD.WIDE.U32 R4, R6, c[0x0][0x178], R24 ;  /* 0x00005e0006044a25 */ /* 0x000fe200078e0018 */
[----:B------:R-:W-:-:S02]  /*0390*/  @P3 MOV R9, R25 ;  /* 0x0000001900093202 */ /* 0x000fc40000000f00 */
[----:B------:R-:W-:Y:S01]  /*03a0*/  @P0 IADD3.X R48, RZ, R7, RZ, P5, !PT ;  /* 0x00000007ff300210 */ /* 0x000fe20002ffe4ff */
[----:B------:R-:W-:Y:S01]  /*03b0*/  IMAD.IADD R27, R27, 0x1, R17 ;  /* 0x000000011b1b7824 */ /* 0x000fe200078e0211 */
[----:B------:R-:W-:Y:S01]  /*03c0*/  @P4 IADD3 R5, R5, R15, RZ ;  /* 0x0000000f05054210 */ /* 0x000fe20007ffe0ff */
[----:B------:R-:W-:Y:S01]  /*03d0*/  @P4 IMAD R19, R6, c[0x0][0x19c], R19 ;  /* 0x0000670006134a24 */ /* 0x000fe200078e0213 */
[----:B------:R-:W-:Y:S01]  /*03e0*/  @P4 LEA R22, P5, R4, c[0x0][0x160], 0x1 ;  /* 0x0000580004164a11 */ /* 0x000fe200078a08ff */
[----:B------:R-:W-:Y:S01]  /*03f0*/  @P0 IMAD.X R38, RZ, RZ, R7, P6 ;  /* 0x000000ffff260224 */ /* 0x000fe200030e0607 */
[----:B------:R-:W-:Y:S01]  /*0400*/  @P2 MOV R21, R25 ;  /* 0x0000001900152202 */ /* 0x000fe20000000f00 */
[----:B------:R-:W-:Y:S01]  /*0410*/  @P4 IMAD.WIDE.U32 R6, R6, c[0x0][0x198], R26 ;  /* 0x0000660006064a25 */ /* 0x000fe200078e001a */
[----:B------:R-:W-:-:S03]  /*0420*/  @P4 LEA.HI.X R23, R4, c[0x0][0x164], R5, 0x1, P5 ;  /* 0x0000590004174a11 */ /* 0x000fc600028f0c05 */
[----:B------:R-:W-:Y:S01]  /*0430*/  @P4 IMAD.IADD R7, R7, 0x1, R19 ;  /* 0x0000000107074824 */ /* 0x000fe200078e0213 */
[----:B------:R-:W-:Y:S01]  /*0440*/  @P4 LEA R34, P5, R6, c[0x0][0x190], 0x1 ;  /* 0x0000640006224a11 */ /* 0x000fe200078a08ff */
[----:B------:R-:W-:Y:S02]  /*0450*/  @P3 IMAD.MOV.U32 R8, RZ, RZ, R24 ;  /* 0x000000ffff083224 */ /* 0x000fe400078e0018 */
[----:B------:R-:W-:Y:S01]  /*0460*/  @P3 IMAD R14, R14, c[0x0][0x178], RZ ;  /* 0x00005e000e0e3a24 */ /* 0x000fe200078e02ff */
[----:B------:R-:W-:Y:S01]  /*0470*/  @P4 LEA.HI.X R35, R6, c[0x0][0x194], R7, 0x1, P5 ;  /* 0x0000650006234a11 */ /* 0x000fe200028f0c07 */
[C---:B------:R-:W-:Y:S01]  /*0480*/  @P3 IMAD.WIDE.U32 R4, R13.reuse, c[0x0][0x178], R8 ;  /* 0x00005e000d043a25 */ /* 0x040fe200078e0008 */
[----:B------:R-:W-:Y:S01]  /*0490*/  @P3 MOV R6, R26 ;  /* 0x0000001a00063202 */ /* 0x000fe20000000f00 */
[----:B------:R-:W-:Y:S02]  /*04a0*/  CS2R R8, SRZ ;  /* 0x0000000000087805 */ /* 0x000fe4000001ff00 */
[----:B------:R-:W-:Y:S01]  /*04b0*/  @P3 IMAD R15, R13, c[0x0][0x17c], R14 ;  /* 0x00005f000d0f3a24 */ /* 0x000fe200078e020e */
[----:B------:R-:W-:Y:S01]  /*04c0*/  @P3 LEA R28, P5, R4, c[0x0][0x160], 0x1 ;  /* 0x00005800041c3a11 */ /* 0x000fe200078a08ff */
[----:B------:R-:W-:-:S02]  /*04d0*/  @P3 IMAD R17, R16, c[0x0][0x198], RZ ;  /* 0x0000660010113a24 */ /* 0x000fc400078e02ff */
[----:B------:R-:W-:Y:S01]  /*04e0*/  @P3 IMAD.MOV.U32 R7, RZ, RZ, R27 ;  /* 0x000000ffff073224 */ /* 0x000fe200078e001b */
[----:B------:R-:W-:Y:S01]  /*04f0*/  @P3 IADD3 R5, R5, R15, RZ ;  /* 0x0000000f05053210 */ /* 0x000fe20007ffe0ff */
[----:B------:R-:W-:Y:S02]  /*0500*/  @P2 IMAD.MOV.U32 R20, RZ, RZ, R24 ;  /* 0x000000ffff142224 */ /* 0x000fe400078e0018 */
[----:B------:R-:W-:Y:S01]  /*0510*/  @P2 IMAD R10, R10, c[0x0][0x178], RZ ;  /* 0x00005e000a0a2a24 */ /* 0x000fe200078e02ff */
[----:B------:R-:W-:Y:S01]  /*0520*/  @P3 LEA.HI.X R29, R4, c[0x0][0x164], R5, 0x1, P5 ;  /* 0x00005900041d3a11 */ /* 0x000fe200028f0c05 */
[C---:B------:R-:W-:Y:S01]  /*0530*/  @P3 IMAD R17, R12.reuse, c[0x0][0x19c], R17 ;  /* 0x000067000c113a24 */ /* 0x040fe200078e0211 */
[----:B------:R-:W-:Y:S01]  /*0540*/  CS2R R4, SRZ ;  /* 0x0000000000047805 */ /* 0x000fe2000001ff00 */
[----:B------:R-:W-:Y:S02]  /*0550*/  @P3 IMAD.WIDE.U32 R12, R12, c[0x0][0x198], R6 ;  /* 0x000066000c0c3a25 */ /* 0x000fe400078e0006 */
[----:B------:R-:W-:-:S02]  /*0560*/  CS2R R6, SRZ ;  /* 0x0000000000067805 */ /* 0x000fc4000001ff00 */
[C---:B------:R-:W-:Y:S01]  /*0570*/  @P2 IMAD R33, R11.reuse, c[0x0][0x17c], R10 ;  /* 0x00005f000b212a24 */ /* 0x040fe200078e020a */
[C---:B------:R-:W-:Y:S01]  /*0580*/  @P3 LEA R30, P5, R12.reuse, c[0x0][0x190], 0x1 ;  /* 0x000064000c1e3a11 */ /* 0x040fe200078a08ff */
[----:B------:R-:W-:Y:S02]  /*0590*/  @P2 IMAD.WIDE.U32 R20, R11, c[0x0][0x178], R20 ;  /* 0x00005e000b142a25 */ /* 0x000fe400078e0014 */
[----:B------:R-:W-:Y:S01]  /*05a0*/  CS2R R10, SRZ ;  /* 0x00000000000a7805 */ /* 0x000fe2000001ff00 */
[----:B------:R0:W2:Y:S01]  /*05b0*/  @P4 LDG.E.128 R4, [R22.64] ;  /* 0x0000000616044981 */ /* 0x0000a2000c1e1d00 */
[----:B------:R-:W-:Y:S01]  /*05c0*/  @P3 IMAD.IADD R13, R13, 0x1, R17 ;  /* 0x000000010d0d3824 */ /* 0x000fe200078e0211 */
[----:B------:R-:W-:Y:S01]  /*05d0*/  CS2R R14, SRZ ;  /* 0x00000000000e7805 */ /* 0x000fe2000001ff00 */
[----:B------:R-:W-:Y:S01]  /*05e0*/  CS2R R16, SRZ ;  /* 0x0000000000107805 */ /* 0x000fe2000001ff00 */
[----:B------:R-:W-:Y:S01]  /*05f0*/  CS2R R18, SRZ ;  /* 0x0000000000127805 */ /* 0x000fe2000001ff00 */
[----:B------:R1:W3:Y:S01]  /*0600*/  @P4 LDG.E.128 R8, [R34.64] ;  /* 0x0000000622084981 */ /* 0x0002e2000c1e1d00 */
[----:B------:R-:W-:-:S02]  /*0610*/  @P3 LEA.HI.X R31, R12, c[0x0][0x194], R13, 0x1, P5 ;  /* 0x000065000c1f3a11 */ /* 0x000fc400028f0c0d */
[----:B------:R-:W-:-:S03]  /*0620*/  CS2R R12, SRZ ;  /* 0x00000000000c7805 */ /* 0x000fc6000001ff00 */
[----:B------:R4:W3:Y:S04]  /*0630*/  @P3 LDG.E.128 R16, [R30.64] ;  /* 0x000000061e103981 */ /* 0x0008e8000c1e1d00 */
[----:B------:R4:W3:Y:S01]  /*0640*/  @P3 LDG.E.128 R12, [R28.64] ;  /* 0x000000061c0c3981 */ /* 0x0008e2000c1e1d00 */
[----:B------:R-:W-:Y:S01]  /*0650*/  @P2 IMAD R41, R41, c[0x0][0x198], RZ ;  /* 0x0000660029292a24 */ /* 0x000fe200078e02ff */
[----:B0-----:R-:W-:Y:S01]  /*0660*/  @P2 MOV R22, R26 ;  /* 0x0000001a00162202 */ /* 0x001fe20000000f00 */
[----:B------:R-:W-:Y:S02]  /*0670*/  @P0 IMAD R48, R48, c[0x0][0x178], RZ ;  /* 0x00005e0030300a24 */ /* 0x000fe400078e02ff */
[----:B------:R-:W-:Y:S02]  /*0680*/  @P2 IMAD.MOV.U32 R23, RZ, RZ, R27 ;  /* 0x000000ffff172224 */ /* 0x000fe400078e001b */
[----:B------:R-:W-:-:S02]  /*0690*/  @P2 IMAD R55, R40, c[0x0][0x19c], R41 ;  /* 0x0000670028372a24 */ /* 0x000fc400078e0229 */
[----:B-1----:R-:W-:Y:S02]  /*06a0*/  @P0 IMAD R35, R38, c[0x0][0x198], RZ ;  /* 0x0000660026230a24 */ /* 0x002fe400078e02ff */
[----:B------:R-:W-:Y:S01]  /*06b0*/  @P2 IMAD.WIDE.U32 R22, R40, c[0x0][0x198], R22 ;  /* 0x0000660028162a25 */ /* 0x000fe200078e0016 */
[----:B------:R-:W-:-:S03]  /*06c0*/  @P2 IADD3 R33, R21, R33, RZ ;  /* 0x0000002115212210 */ /* 0x000fc60007ffe0ff */
[C---:B------:R-:W-:Y:S02]  /*06d0*/  @P0 IMAD R41, R39.reuse, c[0x0][0x17c], R48 ;  /* 0x00005f0027290a24 */ /* 0x040fe400078e0230 */
[----:B------:R-:W-:Y:S01]  /*06e0*/  @P0 IMAD.WIDE.U32 R24, R39, c[0x0][0x178], R24 ;  /* 0x00005e0027180a25 */ /* 0x000fe200078e0018 */
[----:B------:R-:W-:-:S03]  /*06f0*/  @P2 LEA R54, P3, R20, c[0x0][0x160], 0x1 ;  /* 0x0000580014362a11 */ /* 0x000fc600078608ff */
[C---:B------:R-:W-:Y:S02]  /*0700*/  @P0 IMAD R35, R32.reuse, c[0x0][0x19c], R35 ;  /* 0x0000670020230a24 */ /* 0x040fe400078e0223 */
[----:B----4-:R-:W-:Y:S01]  /*0710*/  @P0 IMAD.WIDE.U32 R28, R32, c[0x0][0x198], R26 ;  /* 0x00006600201c0a25 */ /* 0x010fe200078e001a */
[----:B------:R-:W-:Y:S02]  /*0720*/  @P2 LEA R56, P5, R22, c[0x0][0x190], 0x1 ;  /* 0x0000640016382a11 */ /* 0x000fe400078a08ff */
[----:B------:R-:W-:Y:S01]  /*0730*/  @P0 LEA R38, P4, R24, c[0x0][0x160], 0x1 ;  /* 0x0000580018260a11 */ /* 0x000fe200078808ff */
[----:B------:R-:W-:Y:S01]  /*0740*/  @P2 IMAD.IADD R21, R23, 0x1, R55 ;  /* 0x0000000117152824 */ /* 0x000fe200078e0237 */
[----:B------:R-:W-:Y:S01]  /*0750*/  @P0 IADD3 R23, R25, R41, RZ ;  /* 0x0000002919170210 */ /* 0x000fe20007ffe0ff */
[----:B------:R-:W-:Y:S01]  /*0760*/  @P0 IMAD.IADD R35, R29, 0x1, R35 ;  /* 0x000000011d230824 */ /* 0x000fe200078e0223 */
[----:B------:R-:W-:Y:S02]  /*0770*/  @P2 LEA.HI.X R55, R20, c[0x0][0x164], R33, 0x1, P3 ;  /* 0x0000590014372a11 */ /* 0x000fe400018f0c21 */
[----:B------:R-:W-:-:S02]  /*0780*/  @P0 LEA R40, P3, R28, c[0x0][0x190], 0x1 ;  /* 0x000064001c280a11 */ /* 0x000fc400078608ff */
[----:B------:R-:W-:Y:S02]  /*0790*/  @P2 LEA.HI.X R57, R22, c[0x0][0x194], R21, 0x1, P5 ;  /* 0x0000650016392a11 */ /* 0x000fe400028f0c15 */
[----:B------:R-:W-:Y:S01]  /*07a0*/  @P0 LEA.HI.X R39, R24, c[0x0][0x164], R23, 0x1, P4 ;  /* 0x0000590018270a11 */ /* 0x000fe200020f0c17 */
[----:B------:R-:W-:Y:S01]  /*07b0*/  CS2R R20, SRZ ;  /* 0x0000000000147805 */ /* 0x000fe2000001ff00 */
[----:B------:R-:W-:Y:S01]  /*07c0*/  CS2R R22, SRZ ;  /* 0x0000000000167805 */ /* 0x000fe2000001ff00 */
[----:B------:R-:W-:Y:S01]  /*07d0*/  CS2R R24, SRZ ;  /* 0x0000000000187805 */ /* 0x000fe2000001ff00 */
[----:B------:R-:W-:Y:S01]  /*07e0*/  CS2R R26, SRZ ;  /* 0x00000000001a7805 */ /* 0x000fe2000001ff00 */
[----:B------:R-:W-:Y:S01]  /*07f0*/  @P0 LEA.HI.X R41, R28, c[0x0][0x194], R35, 0x1, P3 ;  /* 0x000065001c290a11 */ /* 0x000fe200018f0c23 */
[----:B------:R-:W-:Y:S01]  /*0800*/  CS2R R30, SRZ ;  /* 0x00000000001e7805 */ /* 0x000fe2000001ff00 */
[----:B------:R-:W-:Y:S01]  /*0810*/  CS2R R28, SRZ ;  /* 0x00000000001c7805 */ /* 0x000fe2000001ff00 */
[----:B------:R-:W-:Y:S01]  /*0820*/  CS2R R32, SRZ ;  /* 0x0000000000207805 */ /* 0x000fe2000001ff00 */
[----:B------:R-:W-:Y:S01]  /*0830*/  CS2R R34, SRZ ;  /* 0x0000000000227805 */ /* 0x000fe2000001ff00 */
[----:B------:R0:W4:Y:S04]  /*0840*/  @P2 LDG.E.128 R20, [R54.64] ;  /* 0x0000000636142981 */ /* 0x000128000c1e1d00 */
[----:B------:R1:W4:Y:S04]  /*0850*/  @P2 LDG.E.128 R24, [R56.64] ;  /* 0x0000000638182981 */ /* 0x000328000c1e1d00 */
[----:B------:R0:W4:Y:S04]  /*0860*/  @P0 LDG.E.128 R28, [R38.64] ;  /* 0x00000006261c0981 */ /* 0x000128000c1e1d00 */
[----:B------:R0:W4:Y:S01]  /*0870*/  @P0 LDG.E.128 R32, [R40.64] ;  /* 0x0000000628200981 */ /* 0x000122000c1e1d00 */
[----:B------:R-:W-:-:S04]  /*0880*/  ISETP.GT.AND P0, PT, R43, 0x3f, PT ;  /* 0x0000003f2b00780c */ /* 0x000fc80003f04270 */
[----:B------:R-:W-:-:S13]  /*0890*/  ISETP.GE.OR P2, PT, R43, R44, P0 ;  /* 0x0000002c2b00720c */ /* 0x000fda0000746670 */
[----:B0-----:R-:W-:Y:S02]  /*08a0*/  @!P2 SHF.R.S32.HI R55, RZ, 0x1f, R43 ;  /* 0x0000001fff37a819 */ /* 0x001fe4000001142b */
[----:B------:R-:W-:Y:S01]  /*08b0*/  @!P2 IADD3 R54, P3, R36, R43, RZ ;  /* 0x0000002b2436a210 */ /* 0x000fe20007f7e0ff */
[----:B------:R-:W-:-:S03]  /*08c0*/  @!P2 IMAD R48, R42, c[0x0][0x1e0], RZ ;  /* 0x000078002a30aa24 */ /* 0x000fc600078e02ff */
[----:B------:R-:W-:Y:S01]  /*08d0*/  @!P2 LEA.HI.X.SX32 R55, R36, R55, 0x1, P3 ;  /* 0x000000372437a211 */ /* 0x000fe200018f0eff */
[----:B-1----:R-:W-:-:S04]  /*08e0*/  @!P2 IMAD R57, R45, c[0x0][0x1e4], R48 ;  /* 0x000079002d39aa24 */ /* 0x002fc800078e0230 */
[----:B------:R-:W-:-:S04]  /*08f0*/  @!P2 IMAD.WIDE.U32 R54, R45, c[0x0][0x1e0], R54 ;  /* 0x000078002d36aa25 */ /* 0x000fc800078e0036 */
[----:B------:R-:W-:Y:S01]  /*0900*/  @!P2 IMAD R39, R46, c[0x0][0x1e8], RZ ;  /* 0x00007a002e27aa24 */ /* 0x000fe200078e02ff */
[----:B------:R-:W-:-:S03]  /*0910*/  @!P2 IADD3 R55, R55, R57, RZ ;  /* 0x000000393737a210 */ /* 0x000fc60007ffe0ff */
[C---:B------:R-:W-:Y:S02]  /*0920*/  @!P2 IMAD R41, R0.reuse, c[0x0][0x1ec], R39 ;  /* 0x00007b000029aa24 */ /* 0x040fe400078e0227 */
[----:B------:R-:W-:-:S04]  /*0930*/  @!P2 IMAD.WIDE.U32 R38, R0, c[0x0][0x1e8], R54 ;  /* 0x00007a000026aa25 */ /* 0x000fc800078e0036 */
[----:B------:R-:W-:Y:S01]  /*0940*/  @!P2 IMAD.IADD R39, R39, 0x1, R41 ;  /* 0x000000012727a824 */ /* 0x000fe200078e0229 */
[C---:B------:R-:W-:Y:S02]  /*0950*/  @!P2 LEA R40, P3, R38.reuse, c[0x0][0x1d8], 0x2 ;  /* 0x000076002628aa11 */ /* 0x040fe400078610ff */
[----:B------:R-:W-:Y:S02]  /*0960*/  MOV R50, 0x7f800000 ;  /* 0x7f80000000327802 */ /* 0x000fe40000000f00 */
[----:B------:R-:W-:-:S05]  /*0970*/  @!P2 LEA.HI.X R41, R38, c[0x0][0x1dc], R39, 0x2, P3 ;  /* 0x000077002629aa11 */ /* 0x000fca00018f1427 */
[----:B------:R0:W5:Y:S01]  /*0980*/  @!P2 LDG.E R50, [R40.64] ;  /* 0x000000062832a981 */ /* 0x000162000c1e1900 */
[----:B------:R-:W-:Y:S02]  /*0990*/  ISETP.NE.AND P2, PT, R37, RZ, PT ;  /* 0x000000ff2500720c */ /* 0x000fe40003f45270 */
[----:B--2---:R-:W-:Y:S02]  /*09a0*/  LOP3.LUT R52, R4, 0xffff0000, RZ, 0xc0, !PT ;  /* 0xffff000004347812 */ /* 0x004fe400078ec0ff */
[----:B---3--:R-:W-:Y:S01]  /*09b0*/  LOP3.LUT R55, R8, 0xffff0000, RZ, 0xc0, !PT ;  /* 0xffff000008377812 */ /* 0x008fe200078ec0ff */
[----:B------:R-:W-:Y:S01]  /*09c0*/  IMAD.U32 R38, R4, 0x10000, RZ ;  /* 0x0001000004267824 */ /* 0x000fe200078e00ff */
[----:B0-----:R-:W-:Y:S01]  /*09d0*/  LOP3.LUT R41, R10, 0xffff0000, RZ, 0xc0, !PT ;  /* 0xffff00000a297812 */ /* 0x001fe200078ec0ff */
[----:B------:R-:W-:Y:S02]  /*09e0*/  IMAD.U32 R57, R8, 0x10000, RZ ;  /* 0x0001000008397824 */ /* 0x000fe400078e00ff */
[----:B------:R-:W-:Y:S01]  /*09f0*/  FMUL.FTZ R54, R52, R55 ;  /* 0x0000003734367220 */ /* 0x000fe20000410000 */
[----:B------:R-:W-:Y:S01]  /*0a00*/  LOP3.LUT R59, R16, 0xffff0000, RZ, 0xc0, !PT ;  /* 0xffff0000103b7812 */ /* 0x000fe200078ec0ff */
[----:B------:R-:W-:Y:S01]  /*0a10*/  IMAD.U32 R40, R10, 0x10000, RZ ;  /* 0x000100000a287824 */ /* 0x000fe200078e00ff */
[----:B------:R-:W-:-:S02]  /*0a20*/  SHF.L.U32 R4, R5, 0x10, RZ ;  /* 0x0000001005047819 */ /* 0x000fc400000006ff */
[----:B------:R-:W-:Y:S01]  /*0a30*/  LOP3.LUT R10, R12, 0xffff0000, RZ, 0xc0, !PT ;  /* 0xffff00000c0a7812 */ /* 0x000fe200078ec0ff */
[----:B------:R-:W-:Y:S01]  /*0a40*/  FFMA.FTZ R38, R38, R57, R54 ;  /* 0x0000003926267223 */ /* 0x000fe20000010036 */
[C---:B------:R-:W-:Y:S02]  /*0a50*/  SHF.L.U32 R55, R9.reuse, 0x10, RZ ;  /* 0x0000001009377819 */ /* 0x040fe400000006ff */
[----:B------:R-:W-:Y:S02]  /*0a60*/  LOP3.LUT R52, R9, 0xffff0000, RZ, 0xc0, !PT ;  /* 0xffff000009347812 */ /* 0x000fe400078ec0ff */
[C---:B------:R-:W-:Y:S02]  /*0a70*/  SHF.L.U32 R9, R11.reuse, 0x10, RZ ;  /* 0x000000100b097819 */ /* 0x040fe400000006ff */
[----:B------:R-:W-:Y:S01]  /*0a80*/  LOP3.LUT R8, R11, 0xffff0000, RZ, 0xc0, !PT ;  /* 0xffff00000b087812 */ /* 0x000fe200078ec0ff */
[----:B------:R-:W-:Y:S01]  /*0a90*/  IMAD.U32 R12, R12, 0x10000, RZ ;  /* 0x000100000c0c7824 */ /* 0x000fe200078e00ff */
[----:B------:R-:W-:Y:S01]  /*0aa0*/  SHF.L.U32 R11, R16, 0x10, RZ ;  /* 0x00000010100b7819 */ /* 0x000fe200000006ff */
[----:B------:R-:W-:Y:S01]  /*0ab0*/  FMUL.FTZ R10, R10, R59 ;  /* 0x0000003b0a0a7220 */ /* 0x000fe20000410000 */
[----:B------:R-:W-:Y:S01]  /*0ac0*/  LOP3.LUT R39, R5, 0xffff0000, RZ, 0xc0, !PT ;  /* 0xffff000005277812 */ /* 0x000fe200078ec0ff */
[----:B------:R-:W-:Y:S01]  /*0ad0*/  FFMA.FTZ R38, R4, R55, R38 ;  /* 0x0000003704267223 */ /* 0x000fe20000010026 */
[----:B------:R-:W-:Y:S01]  /*0ae0*/  SHF.L.U32 R55, R17, 0x10, RZ ;  /* 0x0000001011377819 */ /* 0x000fe200000006ff */
[----:B------:R-:W-:-:S02]  /*0af0*/  IMAD.U32 R4, R13, 0x10000, RZ ;  /* 0x000100000d047824 */ /* 0x000fc400078e00ff */
[----:B------:R-:W-:Y:S01]  /*0b00*/  FFMA.FTZ R11, R12, R11, R10 ;  /* 0x0000000b0c0b7223 */ /* 0x000fe2000001000a */
[----:B------:R-:W-:Y:S01]  /*0b10*/  LOP3.LUT R13, R13, 0xffff0000, RZ, 0xc0, !PT ;  /* 0xffff00000d0d7812 */ /* 0x000fe200078ec0ff */
[----:B------:R-:W-:Y:S01]  /*0b20*/  IMAD.U32 R5, R6, 0x10000, RZ ;  /* 0x0001000006057824 */ /* 0x000fe200078e00ff */
[----:B------:R-:W-:Y:S01]  /*0b30*/  LOP3.LUT R10, R17, 0xffff0000, RZ, 0xc0, !PT ;  /* 0xffff0000110a7812 */ /* 0x000fe200078ec0ff */
[----:B------:R-:W-:Y:S02]  /*0b40*/  FFMA.FTZ R38, R39, R52, R38 ;  /* 0x0000003427267223 */ /* 0x000fe40000010026 */
[----:B------:R-:W-:Y:S01]  /*0b50*/  FFMA.FTZ R11, R4, R55, R11 ;  /* 0x00000037040b7223 */ /* 0x000fe2000001000b */
[----:B------:R-:W-:Y:S01]  /*0b60*/  LOP3.LUT R48, R6, 0xffff0000, RZ, 0xc0, !PT ;  /* 0xffff000006307812 */ /* 0x000fe200078ec0ff */
[----:B------:R-:W-:Y:S01]  /*0b70*/  FFMA.FTZ R38, R5, R40, R38 ;  /* 0x0000002805267223 */ /* 0x000fe20000010026 */
[----:B------:R-:W-:Y:S01]  /*0b80*/  SHF.L.U32 R5, R18, 0x10, RZ ;  /* 0x0000001012057819 */ /* 0x000fe200000006ff */
[----:B------:R-:W-:-:S02]  /*0b90*/  IMAD.U32 R4, R14, 0x10000, RZ ;  /* 0x000100000e047824 */ /* 0x000fc400078e00ff */
[----:B------:R-:W-:Y:S01]  /*0ba0*/  FFMA.FTZ R10, R13, R10, R11 ;  /* 0x0000000a0d0a7223 */ /* 0x000fe2000001000b */
[----:B------:R-:W-:Y:S01]  /*0bb0*/  SHF.L.U32 R6, R7, 0x10, RZ ;  /* 0x0000001007067819 */ /* 0x000fe200000006ff */
[----:B------:R-:W-:Y:S01]  /*0bc0*/  FFMA.FTZ R38, R48, R41, R38 ;  /* 0x0000002930267223 */ /* 0x000fe20000010026 */
[----:B------:R-:W-:Y:S01]  /*0bd0*/  LOP3.LUT R14, R14, 0xffff0000, RZ, 0xc0, !PT ;  /* 0xffff00000e0e7812 */ /* 0x000fe200078ec0ff */
[----:B------:R-:W-:Y:S01]  /*0be0*/  FFMA.FTZ R4, R4, R5, R10 ;  /* 0x0000000504047223 */ /* 0x000fe2000001000a */
[----:B------:R-:W-:Y:S01]  /*0bf0*/  LOP3.LUT R11, R18, 0xffff0000, RZ, 0xc0, !PT ;  /* 0xffff0000120b7812 */ /* 0x000fe200078ec0ff */
[----:B------:R-:W-:Y:S01]  /*0c00*/  FFMA.FTZ R9, R6, R9, R38 ;  /* 0x0000000906097223 */ /* 0x000fe20000010026 */
[----:B------:R-:W-:-:S03]  /*0c10*/  SHF.L.U32 R6, R19, 0x10, RZ ;  /* 0x0000001013067819 */ /* 0x000fc600000006ff */
[----:B------:R-:W-:Y:S01]  /*0c20*/  FFMA.FTZ R11, R14, R11, R4 ;  /* 0x0000000b0e0b7223 */ /* 0x000fe20000010004 */
[----:B------:R-:W-:Y:S01]  /*0c30*/  LOP3.LUT R4, R19, 0xffff0000, RZ, 0xc0, !PT ;  /* 0xffff000013047812 */ /* 0x000fe200078ec0ff */
[C---:B----4-:R-:W-:Y:S01]  /*0c40*/  IMAD.U32 R12, R20.reuse, 0x10000, RZ ;  /* 0x00010000140c7824 */ /* 0x050fe200078e00ff */
[----:B------:R-:W-:Y:S02]  /*0c50*/  LOP3.LUT R20, R20, 0xffff0000, RZ, 0xc0, !PT ;  /* 0xffff000014147812 */ /* 0x000fe400078ec0ff */
[----:B------:R-:W-:Y:S02]  /*0c60*/  LOP3.LUT R19, R24, 0xffff0000, RZ, 0xc0, !PT ;  /* 0xffff000018137812 */ /* 0x000fe400078ec0ff */
[C---:B------:R-:W-:Y:S02]  /*0c70*/  SHF.L.U32 R39, R25.reuse, 0x10, RZ ;  /* 0x0000001019277819 */ /* 0x040fe400000006ff */
[----:B------:R-:W-:Y:S02]  /*0c80*/  LOP3.LUT R18, R25, 0xffff0000, RZ, 0xc0, !PT ;  /* 0xffff000019127812 */ /* 0x000fe400078ec0ff */
[----:B------:R-:W-:-:S02]  /*0c90*/  LOP3.LUT R14, R28, 0xffff0000, RZ, 0xc0, !PT ;  /* 0xffff00001c0e7812 */ /* 0x000fc400078ec0ff */
[----:B------:R-:W-:Y:S01]  /*0ca0*/  LOP3.LUT R25, R32, 0xffff0000, RZ, 0xc0, !PT ;  /* 0xffff000020197812 */ /* 0x000fe200078ec0ff */
[----:B------:R-:W-:Y:S02]  /*0cb0*/  IMAD.U32 R17, R24, 0x10000, RZ ;  /* 0x0001000018117824 */ /* 0x000fe400078e00ff */
[----:B------:R-:W-:Y:S01]  /*0cc0*/  FMUL.FTZ R20, R20, R19 ;  /* 0x0000001314147220 */ /* 0x000fe20000410000 */
[----:B------:R-:W-:Y:S01]  /*0cd0*/  SHF.L.U32 R19, R32, 0x10, RZ ;  /* 0x0000001020137819 */ /* 0x000fe200000006ff */
[----:B------:R-:W-:Y:S01]  /*0ce0*/  IMAD.U32 R28, R28, 0x10000, RZ ;  /* 0x000100001c1c7824 */ /* 0x000fe200078e00ff */
[----:B------:R-:W-:Y:S01]  /*0cf0*/  SHF.L.U32 R16, R21, 0x10, RZ ;  /* 0x0000001015107819 */ /* 0x000fe200000006ff */
[----:B------:R-:W-:Y:S02]  /*0d00*/  FMUL.FTZ R14, R14, R25 ;  /* 0x000000190e0e7220 */ /* 0x000fe40000410000 */
[----:B------:R-:W-:Y:S01]  /*0d10*/  FFMA.FTZ R20, R12, R17, R20 ;  /* 0x000000110c147223 */ /* 0x000fe20000010014 */
[----:B------:R-:W-:Y:S01]  /*0d20*/  SHF.L.U32 R17, R33, 0x10, RZ ;  /* 0x0000001021117819 */ /* 0x000fe200000006ff */
[----:B------:R-:W-:Y:S01]  /*0d30*/  IMAD.U32 R12, R29, 0x10000, RZ ;  /* 0x000100001d0c7824 */ /* 0x000fe200078e00ff */
[----:B------:R-:W-:Y:S01]  /*0d40*/  LOP3.LUT R7, R7, 0xffff0000, RZ, 0xc0, !PT ;  /* 0xffff000007077812 */ /* 0x000fe200078ec0ff */
[----:B------:R-:W-:Y:S01]  /*0d50*/  FFMA.FTZ R19, R28, R19, R14 ;  /* 0x000000131c137223 */ /* 0x000fe2000001000e */
[----:B------:R-:W-:Y:S01]  /*0d60*/  LOP3.LUT R21, R21, 0xffff0000, RZ, 0xc0, !PT ;  /* 0xffff000015157812 */ /* 0x000fe200078ec0ff */
[----:B------:R-:W-:Y:S01]  /*0d70*/  FFMA.FTZ R16, R16, R39, R20 ;  /* 0x0000002710107223 */ /* 0x000fe20000010014 */
[----:B------:R-:W-:Y:S01]  /*0d80*/  LOP3.LUT R29, R29, 0xffff0000, RZ, 0xc0, !PT ;  /* 0xffff00001d1d7812 */ /* 0x000fe200078ec0ff */
[----:B------:R-:W-:Y:S01]  /*0d90*/  FFMA.FTZ R19, R12, R17, R19 ;  /* 0x000000110c137223 */ /* 0x000fe20000010013 */
[----:B------:R-:W-:Y:S01]  /*0da0*/  LOP3.LUT R14, R33, 0xffff0000, RZ, 0xc0, !PT ;  /* 0xffff0000210e7812 */ /* 0x000fe200078ec0ff */
[----:B------:R-:W-:Y:S01]  /*0db0*/  FFMA.FTZ R7, R7, R8, R9 ;  /* 0x0000000807077223 */ /* 0x000fe20000010009 */
[----:B------:R-:W-:Y:S01]  /*0dc0*/  SHF.L.U32 R17, R34, 0x10, RZ ;  /* 0x0000001022117819 */ /* 0x000fe200000006ff */
[----:B------:R-:W-:-:S02]  /*0dd0*/  IMAD.U32 R9, R22, 0x10000, RZ ;  /* 0x0001000016097824 */ /* 0x000fc400078e00ff */
[----:B------:R-:W-:Y:S02]  /*0de0*/  IMAD.U32 R10, R26, 0x10000, RZ ;  /* 0x000100001a0a7824 */ /* 0x000fe400078e00ff */
[----:B------:R-:W-:Y:S01]  /*0df0*/  FFMA.FTZ R16, R21, R18, R16 ;  /* 0x0000001215107223 */ /* 0x000fe20000010010 */
[----:B------:R-:W-:Y:S01]  /*0e00*/  LOP3.LUT R22, R22, 0xffff0000, RZ, 0xc0, !PT ;  /* 0xffff000016167812 */ /* 0x000fe200078ec0ff */
[----:B------:R-:W-:Y:S01]  /*0e10*/  IMAD.U32 R5, R15, 0x10000, RZ ;  /* 0x000100000f057824 */ /* 0x000fe200078e00ff */
[----:B------:R-:W-:Y:S01]  /*0e20*/  LOP3.LUT R13, R26, 0xffff0000, RZ, 0xc0, !PT ;  /* 0xffff00001a0d7812 */ /* 0x000fe200078ec0ff */
[C---:B------:R-:W-:Y:S02]  /*0e30*/  IMAD.U32 R12, R30.reuse, 0x10000, RZ ;  /* 0x000100001e0c7824 */ /* 0x040fe400078e00ff */
[----:B------:R-:W-:Y:S01]  /*0e40*/  FFMA.FTZ R14, R29, R14, R19 ;  /* 0x0000000e1d0e7223 */ /* 0x000fe20000010013 */
[----:B------:R-:W-:Y:S01]  /*0e50*/  LOP3.LUT R30, R30, 0xffff0000, RZ, 0xc0, !PT ;  /* 0xffff00001e1e7812 */ /* 0x000fe200078ec0ff */
[----:B------:R-:W-:Y:S01]  /*0e60*/  FFMA.FTZ R9, R9, R10, R16 ;  /* 0x0000000a09097223 */ /* 0x000fe20000010010 */
[----:B------:R-:W-:Y:S01]  /*0e70*/  LOP3.LUT R19, R34, 0xffff0000, RZ, 0xc0, !PT ;  /* 0xffff000022137812 */ /* 0x000fe200078ec0ff */
[----:B------:R-:W-:Y:S01]  /*0e80*/  FFMA.FTZ R5, R5, R6, R11 ;  /* 0x0000000605057223 */ /* 0x000fe2000001000b */
[----:B------:R-:W-:Y:S01]  /*0e90*/  SHF.L.U32 R6, R23, 0x10, RZ ;  /* 0x0000001017067819 */ /* 0x000fe200000006ff */
[----:B------:R-:W-:Y:S01]  /*0ea0*/  FFMA.FTZ R12, R12, R17, R14 ;  /* 0x000000110c0c7223 */ /* 0x000fe2000001000e */
[----:B------:R-:W-:Y:S01]  /*0eb0*/  SHF.L.U32 R11, R27, 0x10, RZ ;  /* 0x000000101b0b7819 */ /* 0x000fe200000006ff */
[----:B------:R-:W-:Y:S01]  /*0ec0*/  FFMA.FTZ R13, R22, R13, R9 ;  /* 0x0000000d160d7223 */ /* 0x000fe20000010009 */
[----:B------:R-:W-:Y:S01]  /*0ed0*/  SHF.L.U32 R9, R31, 0x10, RZ ;  /* 0x000000101f097819 */ /* 0x000fe200000006ff */
[----:B------:R-:W-:-:S02]  /*0ee0*/  IMAD.U32 R10, R35, 0x10000, RZ ;  /* 0x00010000230a7824 */ /* 0x000fc400078e00ff */
[----:B------:R-:W-:Y:S01]  /*0ef0*/  FFMA.FTZ R12, R30, R19, R12 ;  /* 0x000000131e0c7223 */ /* 0x000fe2000001000c */
[----:B------:R-:W-:Y:S01]  /*0f00*/  LOP3.LUT R23, R23, 0xffff0000, RZ, 0xc0, !PT ;  /* 0xffff000017177812 */ /* 0x000fe200078ec0ff */
[----:B------:R-:W-:Y:S01]  /*0f10*/  FFMA.FTZ R11, R6, R11, R13 ;  /* 0x0000000b060b7223 */ /* 0x000fe2000001000d */
[----:B------:R-:W-:Y:S01]  /*0f20*/  LOP3.LUT R8, R27, 0xffff0000, RZ, 0xc0, !PT ;  /* 0xffff00001b087812 */ /* 0x000fe200078ec0ff */
[----:B------:R-:W-:Y:S01]  /*0f30*/  FFMA.FTZ R9, R9, R10, R12 ;  /* 0x0000000a09097223 */ /* 0x000fe2000001000c */
[----:B------:R-:W-:Y:S02]  /*0f40*/  LOP3.LUT R15, R15, 0xffff0000, RZ, 0xc0, !PT ;  /* 0xffff00000f0f7812 */ /* 0x000fe400078ec0ff */
[----:B------:R-:W-:Y:S02]  /*0f50*/  LOP3.LUT R31, R31, 0xffff0000, RZ, 0xc0, !PT ;  /* 0xffff00001f1f7812 */ /* 0x000fe400078ec0ff */
[----:B------:R-:W-:Y:S01]  /*0f60*/  LOP3.LUT R6, R35, 0xffff0000, RZ, 0xc0, !PT ;  /* 0xffff000023067812 */ /* 0x000fe200078ec0ff */
[----:B------:R-:W-:-:S02]  /*0f70*/  FFMA.FTZ R11, R23, R8, R11 ;  /* 0x00000008170b7223 */ /* 0x000fc4000001000b */
[----:B------:R-:W-:Y:S02]  /*0f80*/  FFMA.FTZ R15, R15, R4, R5 ;  /* 0x000000040f0f7223 */ /* 0x000fe40000010005 */
[----:B------:R-:W-:Y:S01]  /*0f90*/  FFMA.FTZ R31, R31, R6, R9 ;  /* 0x000000061f1f7223 */ /* 0x000fe20000010009 */
[----:B------:R-:W0:Y:S04]  /*0fa0*/  SHFL.BFLY PT, R10, R11, 0x8, 0x1f ;  /* 0x0d001f000b0a7f89 */ /* 0x000e2800000e0000 */
[----:B------:R-:W1:Y:S04]  /*0fb0*/  SHFL.BFLY PT, R4, R7, 0x8, 0x1f ;  /* 0x0d001f0007047f89 */ /* 0x000e6800000e0000 */
[----:B------:R-:W2:Y:S04]  /*0fc0*/  SHFL.BFLY PT, R6, R15, 0x8, 0x1f ;  /* 0x0d001f000f067f89 */ /* 0x000ea800000e0000 */
[----:B------:R-:W3:Y:S01]  /*0fd0*/  SHFL.BFLY PT, R14, R31, 0x8, 0x1f ;  /* 0x0d001f001f0e7f89 */ /* 0x000ee200000e0000 */
[----:B0-----:R-:W-:-:S02]  /*0fe0*/  FADD.FTZ R12, R11, R10 ;  /* 0x0000000a0b0c7221 */ /* 0x001fc40000010000 */
[----:B-1----:R-:W-:Y:S02]  /*0ff0*/  FADD.FTZ R4, R7, R4 ;  /* 0x0000000407047221 */ /* 0x002fe40000010000 */
[----:B--2---:R-:W-:Y:S02]  /*1000*/  FADD.FTZ R8, R15, R6 ;  /* 0x000000060f087221 */ /* 0x004fe40000010000 */
[----:B---3--:R-:W-:Y:S01]  /*1010*/  FADD.FTZ R16, R31, R14 ;  /* 0x0000000e1f107221 */ /* 0x008fe20000010000 */
        /* <DEDUP_REMOVED lines=20> */
[----:B------:R-:W-:-:S02]  /*1160*/  SHF.L.U32 R4, R43, 0x2, RZ ;  /* 0x000000022b047819 */ /* 0x000fc400000006ff */
[----:B------:R-:W-:Y:S02]  /*1170*/  SHF.L.U32 R5, R47, 0xd, RZ ;  /* 0x0000000d2f057819 */ /* 0x000fe400000006ff */
[----:B------:R-:W-:Y:S02]  /*1180*/  SHF.R.S32.HI R12, RZ, 0x1f, R4 ;  /* 0x0000001fff0c7819 */ /* 0x000fe40000011404 */
[C---:B------:R-:W-:Y:S01]  /*1190*/  IADD3 R4, P3, R5.reuse, R4, RZ ;  /* 0x0000000405047210 */ /* 0x040fe20007f7e0ff */
[----:B------:R-:W-:Y:S03]  /*11a0*/  BSSY B0, `(.L_x_2024) ;  /* 0x0000020000007945 */ /* 0x000fe60003800000 */
[----:B------:R-:W-:Y:S01]  /*11b0*/  LEA.HI.X.SX32 R5, R5, R12, 0x1, P3 ;  /* 0x0000000c05057211 */ /* 0x000fe200018f0eff */
[----:B------:R-:W-:Y:S02]  /*11c0*/  IMAD R12, R42, c[0x0][0x220], RZ ;  /* 0x000088002a0c7a24 */ /* 0x000fe400078e02ff */
[----:B0-----:R-:W-:-:S02]  /*11d0*/  FADD.FTZ R14, R14, R15 ;  /* 0x0000000f0e0e7221 */ /* 0x001fc40000010000 */
[----:B-1----:R-:W-:Y:S02]  /*11e0*/  FADD.FTZ R13, R6, R7 ;  /* 0x00000007060d7221 */ /* 0x002fe40000010000 */
[----:B------:R-:W-:Y:S02]  /*11f0*/  IMAD R15, R45, c[0x0][0x224], R12 ;  /* 0x000089002d0f7a24 */ /* 0x000fe400078e020c */
[----:B--2---:R-:W-:Y:S02]  /*1200*/  FADD.FTZ R11, R10, R11 ;  /* 0x0000000b0a0b7221 */ /* 0x004fe40000010000 */
[----:B---3--:R-:W-:Y:S01]  /*1210*/  FADD.FTZ R19, R8, R19 ;  /* 0x0000001308137221 */ /* 0x008fe20000010000 */
[----:B------:R-:W-:Y:S05]  /*1220*/  @P2 BRA `(.L_x_2025) ;  /* 0x0000017000002947 */ /* 0x000fea0003800000 */
[----:B------:R-:W-:Y:S01]  /*1230*/  SHF.R.S32.HI R37, RZ, 0x1f, R36 ;  /* 0x0000001fff257819 */ /* 0x000fe20000011424 */
[----:B------:R-:W-:Y:S01]  /*1240*/  IMAD R6, R42, c[0x0][0x1c8], RZ ;  /* 0x000072002a067a24 */ /* 0x000fe200078e02ff */
[-C--:B------:R-:W-:Y:S02]  /*1250*/  ISETP.GE.AND P4, PT, R49, R44.reuse, PT ;  /* 0x0000002c3100720c */ /* 0x080fe40003f86270 */
[----:B------:R-:W-:Y:S01]  /*1260*/  ISETP.GE.AND P3, PT, R51, R44, PT ;  /* 0x0000002c3300720c */ /* 0x000fe20003f66270 */
[----:B------:R-:W-:-:S02]  /*1270*/  IMAD R9, R45, c[0x0][0x1cc], R6 ;  /* 0x000073002d097a24 */ /* 0x000fc400078e0206 */
[----:B------:R-:W-:-:S04]  /*1280*/  IMAD.WIDE.U32 R6, R45, c[0x0][0x1c8], R36 ;  /* 0x000072002d067a25 */ /* 0x000fc800078e0024 */
[----:B------:R-:W-:Y:S02]  /*1290*/  IMAD.IADD R7, R7, 0x1, R9 ;  /* 0x0000000107077824 */ /* 0x000fe400078e0209 */
[----:B------:R-:W-:Y:S02]  /*12a0*/  IMAD R9, R46, c[0x0][0x1d0], RZ ;  /* 0x000074002e097a24 */ /* 0x000fe400078e02ff */
[----:B------:R-:W-:-:S04]  /*12b0*/  IMAD.WIDE.U32 R6, R0, c[0x0][0x1d0], R6 ;  /* 0x0000740000067a25 */ /* 0x000fc800078e0006 */
[----:B------:R-:W-:Y:S01]  /*12c0*/  IMAD R9, R0, c[0x0][0x1d4], R9 ;  /* 0x0000750000097a24 */ /* 0x000fe200078e0209 */
[----:B------:R-:W-:-:S04]  /*12d0*/  IADD3 R6, P2, R2, R6, RZ ;  /* 0x0000000602067210 */ /* 0x000fc80007f5e0ff */
[----:B------:R-:W-:Y:S02]  /*12e0*/  IADD3.X R3, R3, R7, R9, P2, !PT ;  /* 0x0000000703037210 */ /* 0x000fe400017fe409 */
[C---:B------:R-:W-:Y:S02]  /*12f0*/  LEA R2, P5, R6.reuse, c[0x0][0x1b0], 0x2 ;  /* 0x00006c0006027a11 */ /* 0x040fe400078a10ff */
[----:B------:R-:W-:Y:S02]  /*1300*/  ISETP.GE.AND P2, PT, R53, R44, PT ;  /* 0x0000002c3500720c */ /* 0x000fe40003f46270 */
[----:B------:R-:W-:Y:S02]  /*1310*/  FSEL R7, R13, RZ, !P1 ;  /* 0x000000ff0d077208 */ /* 0x000fe40004800000 */
[----:B------:R-:W-:Y:S02]  /*1320*/  FSEL R9, R11, RZ, !P4 ;  /* 0x000000ff0b097208 */ /* 0x000fe40006000000 */
[----:B------:R-:W-:-:S02]  /*1330*/  LEA.HI.X R3, R6, c[0x0][0x1b4], R3, 0x2, P5 ;  /* 0x00006d0006037a11 */ /* 0x000fc400028f1403 */
[----:B------:R-:W-:Y:S02]  /*1340*/  FSEL R11, R14, RZ, !P3 ;  /* 0x000000ff0e0b7208 */ /* 0x000fe40005800000 */
[----:B------:R-:W-:Y:S01]  /*1350*/  FSEL R13, R19, RZ, !P2 ;  /* 0x000000ff130d7208 */ /* 0x000fe20005000000 */
[----:B------:R0:W-:Y:S04]  /*1360*/  STG.E [R2.64], R7 ;  /* 0x0000000702007986 */ /* 0x0001e8000c101906 */
[----:B------:R0:W-:Y:S04]  /*1370*/  STG.E [R2.64+0x40], R9 ;  /* 0x0000400902007986 */ /* 0x0001e8000c101906 */
[----:B------:R0:W-:Y:S04]  /*1380*/  STG.E [R2.64+0x80], R11 ;  /* 0x0000800b02007986 */ /* 0x0001e8000c101906 */
[----:B------:R0:W-:Y:S02]  /*1390*/  STG.E [R2.64+0xc0], R13 ;  /* 0x0000c00d02007986 */ /* 0x0001e4000c101906 */
.L_x_2025:
[----:B------:R-:W-:Y:S05]  /*13a0*/  BSYNC B0 ;  /* 0x0000000000007941 */ /* 0x000fea0003800000 */
.L_x_2024:
[----:B------:R-:W-:Y:S01]  /*13b0*/  ULDC UR4, c[0x0][0x168] ;  /* 0x00005a0000047ab9 */ /* 0x000fe20000000800 */
[----:B------:R-:W-:Y:S01]  /*13c0*/  IMAD.WIDE.U32 R4, R45, c[0x0][0x220], R4 ;  /* 0x000088002d047a25 */ /* 0x000fe200078e0004 */
[----:B------:R-:W-:Y:S01]  /*13d0*/  UIADD3 UR4, UR4, 0x3f, URZ ;  /* 0x0000003f04047890 */ /* 0x000fe2000fffe03f */
[----:B------:R-:W-:Y:S01]  /*13e0*/  ISETP.NE.U32.AND P1, PT, RZ, c[0x0][0x238], PT ;  /* 0x00008e00ff007a0c */ /* 0x000fe20003f25070 */
[----:B------:R-:W-:Y:S01]  /*13f0*/  BSSY B0, `(.L_x_2026) ;  /* 0x0000021000007945 */ /* 0x000fe20003800000 */
[----:B0-----:R-:W-:Y:S01]  /*1400*/  IMAD R3, R46, c[0x0][0x228], RZ ;  /* 0x00008a002e037a24 */ /* 0x001fe200078e02ff */
[----:B------:R-:W-:Y:S01]  /*1410*/  USHF.R.S32.HI UR5, URZ, 0x1f, UR4 ;  /* 0x0000001f3f057899 */ /* 0x000fe20008011404 */
[----:B------:R-:W-:-:S02]  /*1420*/  IADD3 R5, R5, R15, RZ ;  /* 0x0000000f05057210 */ /* 0x000fc40007ffe0ff */
[C---:B------:R-:W-:Y:S01]  /*1430*/  IMAD R7, R0.reuse, c[0x0][0x22c], R3 ;  /* 0x00008b0000077a24 */ /* 0x040fe200078e0203 */
[----:B------:R-:W-:Y:S01]  /*1440*/  ULEA.HI UR5, UR5, UR4, URZ, 0x6 ;  /* 0x0000000405057291 */ /* 0x000fe2000f8f303f */
[----:B------:R-:W-:Y:S01]  /*1450*/  ISETP.NE.AND.EX P1, PT, RZ, c[0x0][0x23c], PT, P1 ;  /* 0x00008f00ff007a0c */ /* 0x000fe20003f25310 */
[----:B------:R-:W-:Y:S02]  /*1460*/  IMAD.WIDE.U32 R2, R0, c[0x0][0x228], R4 ;  /* 0x00008a0000027a25 */ /* 0x000fe400078e0004 */
[----:B------:R-:W-:Y:S01]  /*1470*/  ULOP3.LUT UR5, UR5, 0xffffffc0, URZ, 0xc0, !UPT ;  /* 0xffffffc005057892 */ /* 0x000fe2000f8ec03f */
[----:B------:R-:W-:Y:S02]  /*1480*/  ISETP.NE.OR P1, PT, R43, RZ, !P1 ;  /* 0x000000ff2b00720c */ /* 0x000fe40004f25670 */
[----:B------:R-:W-:Y:S02]  /*1490*/  IADD3 R3, R3, R7, RZ ;  /* 0x0000000703037210 */ /* 0x000fe40007ffe0ff */
[----:B------:R-:W-:-:S02]  /*14a0*/  LEA R8, P2, R2, c[0x0][0x208], 0x2 ;  /* 0x0000820002087a11 */ /* 0x000fc400078410ff */
[----:B------:R-:W-:Y:S02]  /*14b0*/  IADD3 R4, -R36, UR5, RZ ;  /* 0x0000000524047c10 */ /* 0x000fe4000fffe1ff */
[----:B------:R-:W-:Y:S02]  /*14c0*/  LEA.HI.X R9, R2, c[0x0][0x20c], R3, 0x2, P2 ;  /* 0x0000830002097a11 */ /* 0x000fe400010f1403 */
[----:B------:R-:W-:-:S13]  /*14d0*/  ISETP.GE.OR P0, PT, R43, R4, P0 ;  /* 0x000000042b00720c */ /* 0x000fda0000706670 */
[----:B------:R-:W-:Y:S05]  /*14e0*/  @P0 BRA `(.L_x_2027) ;  /* 0x0000011000000947 */ /* 0x000fea0003800000 */
[----:B------:R-:W-:Y:S01]  /*14f0*/  SHF.R.S32.HI R3, RZ, 0x1f, R43 ;  /* 0x0000001fff037819 */ /* 0x000fe2000001142b */
[----:B------:R-:W-:Y:S01]  /*1500*/  IMAD R42, R42, c[0x0][0x1f8], RZ ;  /* 0x00007e002a2a7a24 */ /* 0x000fe200078e02ff */
[----:B------:R-:W-:Y:S01]  /*1510*/  IADD3 R2, P0, R36, R43, RZ ;  /* 0x0000002b24027210 */ /* 0x000fe20007f1e0ff */
[----:B------:R-:W-:Y:S02]  /*1520*/  IMAD R7, R46, c[0x0][0x200], RZ ;  /* 0x000080002e077a24 */ /* 0x000fe400078e02ff */
[C---:B------:R-:W-:Y:S01]  /*1530*/  IMAD R5, R45.reuse, c[0x0][0x1fc], R42 ;  /* 0x00007f002d057a24 */ /* 0x040fe200078e022a */
[----:B------:R-:W-:Y:S01]  /*1540*/  LEA.HI.X.SX32 R3, R36, R3, 0x1, P0 ;  /* 0x0000000324037211 */ /* 0x000fe200000f0eff */
[----:B------:R-:W-:Y:S01]  /*1550*/  IMAD R7, R0, c[0x0][0x204], R7 ;  /* 0x0000810000077a24 */ /* 0x000fe200078e0207 */
[C---:B-----5:R-:W-:Y:S01]  /*1560*/  FSETP.NEU.FTZ.AND P0, PT, R50.reuse, -INF , PT ;  /* 0xff8000003200780b */ /* 0x060fe20003f1d000 */
[----:B------:R-:W-:Y:S02]  /*1570*/  FMUL.FTZ R6, R50, 1.4426950216293334961 ;  /* 0x3fb8aa3b32067820 */ /* 0x000fe40000410000 */
[----:B------:R-:W-:-:S04]  /*1580*/  IMAD.WIDE.U32 R2, R45, c[0x0][0x1f8], R2 ;  /* 0x00007e002d027a25 */ /* 0x000fc800078e0002 */
[----:B------:R-:W-:-:S04]  /*1590*/  IMAD.IADD R3, R3, 0x1, R5 ;  /* 0x0000000103037824 */ /* 0x000fc800078e0205 */
[----:B------:R-:W-:-:S05]  /*15a0*/  IMAD.WIDE.U32 R2, R0, c[0x0][0x200], R2 ;  /* 0x0000800000027a25 */ /* 0x000fca00078e0002 */
[----:B------:R-:W-:Y:S02]  /*15b0*/  IADD3 R3, R3, R7, RZ ;  /* 0x0000000703037210 */ /* 0x000fe40007ffe0ff */
[----:B------:R-:W-:-:S04]  /*15c0*/  LEA R4, P2, R2, c[0x0][0x1f0], 0x2 ;  /* 0x00007c0002047a11 */ /* 0x000fc800078410ff */
[----:B------:R-:W-:Y:S02]  /*15d0*/  LEA.HI.X R5, R2, c[0x0][0x1f4], R3, 0x2, P2 ;  /* 0x00007d0002057a11 */ /* 0x000fe400010f1403 */
[----:B------:R-:W-:-:S05]  /*15e0*/  FSEL R3, R6, RZ, P0 ;  /* 0x000000ff06037208 */ /* 0x000fca0000000000 */
[----:B------:R0:W-:Y:S02]  /*15f0*/  STG.E [R4.64], R3 ;  /* 0x0000000304007986 */ /* 0x0001e4000c101906 */
.L_x_2027:
[----:B------:R-:W-:Y:S05]  /*1600*/  BSYNC B0 ;  /* 0x0000000000007941 */ /* 0x000fea0003800000 */
.L_x_2026:
[----:B------:R1:W-:Y:S04]  /*1610*/  STG.E.128 [R8.64], RZ ;  /* 0x000000ff08007986 */ /* 0x0003e8000c101d06 */
[----:B------:R1:W-:Y:S04]  /*1620*/  STG.E.128 [R8.64+0x1000], RZ ;  /* 0x001000ff08007986 */ /* 0x0003e8000c101d06 */
[----:B------:R1:W-:Y:S04]  /*1630*/  STG.E.128 [R8.64+0x2000], RZ ;  /* 0x002000ff08007986 */ /* 0x0003e8000c101d06 */
[----:B------:R1:W-:Y:S04]  /*1640*/  STG.E.128 [R8.64+0x3000], RZ ;  /* 0x003000ff08007986 */ /* 0x0003e8000c101d06 */
[----:B------:R1:W-:Y:S04]  /*1650*/  STG.E.128 [R8.64+0x4000], RZ ;  /* 0x004000ff08007986 */ /* 0x0003e8000c101d06 */
[----:B------:R1:W-:Y:S04]  /*1660*/  STG.E.128 [R8.64+0x5000], RZ ;  /* 0x005000ff08007986 */ /* 0x0003e8000c101d06 */
[----:B------:R1:W-:Y:S04]  /*1670*/  STG.E.128 [R8.64+0x6000], RZ ;  /* 0x006000ff08007986 */ /* 0x0003e8000c101d06 */
[----:B------:R1:W-:Y:S01]  /*1680*/  STG.E.128 [R8.64+0x7000], RZ ;  /* 0x007000ff08007986 */ /* 0x0003e2000c101d06 */
[----:B------:R-:W-:Y:S05]  /*1690*/  @P1 EXIT ;  /* 0x000000000000194d */ /* 0x000fea0003800000 */
[----:B0-----:R-:W-:Y:S01]  /*16a0*/  HFMA2.MMA R3, -RZ, RZ, 0, 2.384185791015625e-07 ;  /* 0x00000004ff037435 */ /* 0x001fe200000001ff */
[----:B------:R-:W-:-:S04]  /*16b0*/  IMAD R0, R47, c[0x0][0x230], R0 ;  /* 0x00008c002f007a24 */ /* 0x000fc800078e0200 */
[----:B------:R-:W-:-:S05]  /*16c0*/  IMAD R0, R0, c[0x0][0x170], R45 ;  /* 0x00005c0000007a24 */ /* 0x000fca00078e022d */
[----:B------:R-:W-:-:S05]  /*16d0*/  IMAD.WIDE R2, R0, R3, c[0x0][0x238] ;  /* 0x00008e0000027625 */ /* 0x000fca00078e0203 */
[----:B------:R-:W-:Y:S01]  /*16e0*/  STG.E [R2.64], RZ ;  /* 0x000000ff02007986 */ /* 0x000fe2000c101906 */
[----:B------:R-:W-:Y:S05]  /*16f0*/  EXIT ;  /* 0x000000000000794d */ /* 0x000fea0003800000 */
.L_x_2028:
        /* <DEDUP_REMOVED lines=16> */
.L_x_2341:


//--------------------- .text._ZN7cutlass13device_kernelIN5flash19enable_sm80_to_sm89INS1_16FlashAttnBwdSm80INS1_25CollectiveMainloopBwdSm80ILi2ELi2EN4cute5tupleIJNS5_1CILi64EEENS7_ILi128EEES9_EEENS_10bfloat16_tEfNS_4arch4Sm80ELb1ELb0ELb0ELb1ELb0ELb0ELb0ELb0ELi2ELi2ELi2ELi2ELb0EEENS1_21CollectiveEpilogueBwdISA_SB_SD_Li256ELb1ELb0ELi4EEENS1_25SingleTileBwdLPTSchedulerILb1ELi128ELb0EEEEEEEEEvNT_6ParamsE --------------------------
	.section	.text._ZN7cutlass13device_kernelIN5flash19enable_sm80_to_sm89INS1_16FlashAttnBwdSm80INS1_25CollectiveMainloopBwdSm80ILi2ELi2EN4cute5tupleIJNS5_1CILi64EEENS7_ILi128EEES9_EEENS_10bfloat16_tEfNS_4arch4Sm80ELb1ELb0ELb0ELb1ELb0ELb0ELb0ELb0ELi2ELi2ELi2ELi2ELb0EEENS1_21CollectiveEpilogueBwdISA_SB_SD_Li256ELb1ELb0ELi4EEENS1_25SingleTileBwdLPTSchedulerILb1ELi128ELb0EEEEEEEEEvNT_6ParamsE,"ax",@progbits
	.sectioninfo	@"SHI_REGISTERS=255"
	.align	128
.text._ZN7cutlass13device_kernelIN5flash19enable_sm80_to_sm89INS1_16FlashAttnBwdSm80INS1_25CollectiveMainloopBwdSm80ILi2ELi2EN4cute5tupleIJNS5_1CILi64EEENS7_ILi128EEES9_EEENS_10bfloat16_tEfNS_4arch4Sm80ELb1ELb0ELb0ELb1ELb0ELb0ELb0ELb0ELi2ELi2ELi2ELi2ELb0EEENS1_21CollectiveEpilogueBwdISA_SB_SD_Li256ELb1ELb0ELi4EEENS1_25SingleTileBwdLPTSchedulerILb1ELi128ELb0EEEEEEEEEvNT_6ParamsE:
        .type           _ZN7cutlass13device_kernelIN5flash19enable_sm80_to_sm89INS1_16FlashAttnBwdSm80INS1_25CollectiveMainloopBwdSm80ILi2ELi2EN4cute5tupleIJNS5_1CILi64EEENS7_ILi128EEES9_EEENS_10bfloat16_tEfNS_4arch4Sm80ELb1ELb0ELb0ELb1ELb0ELb0ELb0ELb0ELi2ELi2ELi2ELi2ELb0EEENS1_21CollectiveEpilogueBwdISA_SB_SD_Li256ELb1ELb0ELi4EEENS1_25SingleTileBwdLPTSchedulerILb1ELi128ELb0EEEEEEEEEvNT_6ParamsE,@function
        .size           _ZN7cutlass13device_kernelIN5flash19enable_sm80_to_sm89INS1_16FlashAttnBwdSm80INS1_25CollectiveMainloopBwdSm80ILi2ELi2EN4cute5tupleIJNS5_1CILi64EEENS7_ILi128EEES9_EEENS_10bfloat16_tEfNS_4arch4Sm80ELb1ELb0ELb0ELb1ELb0ELb0ELb0ELb0ELi2ELi2ELi2ELi2ELb0EEENS1_21CollectiveEpilogueBwdISA_SB_SD_Li256ELb1ELb0ELi4EEENS1_25SingleTileBwdLPTSchedulerILb1ELi128ELb0EEEEEEEEEvNT_6ParamsE,(.L_x_2342 - _ZN7cutlass13device_kernelIN5flash19enable_sm80_to_sm89INS1_16FlashAttnBwdSm80INS1_25CollectiveMainloopBwdSm80ILi2ELi2EN4cute5tupleIJNS5_1CILi64EEENS7_ILi128EEES9_EEENS_10bfloat16_tEfNS_4arch4Sm80ELb1ELb0ELb0ELb1ELb0ELb0ELb0ELb0ELi2ELi2ELi2ELi2ELb0EEENS1_21CollectiveEpilogueBwdISA_SB_SD_Li256ELb1ELb0ELi4EEENS1_25SingleTileBwdLPTSchedulerILb1ELi128ELb0EEEEEEEEEvNT_6ParamsE)
        .other          _ZN7cutlass13device_kernelIN5flash19enable_sm80_to_sm89INS1_16FlashAttnBwdSm80INS1_25CollectiveMainloopBwdSm80ILi2ELi2EN4cute5tupleIJNS5_1CILi64EEENS7_ILi128EEES9_EEENS_10bfloat16_tEfNS_4arch4Sm80ELb1ELb0ELb0ELb1ELb0ELb0ELb0ELb0ELi2ELi2ELi2ELi2ELb0EEENS1_21CollectiveEpilogueBwdISA_SB_SD_Li256ELb1ELb0ELi4EEENS1_25SingleTileBwdLPTSchedulerILb1ELi128ELb0EEEEEEEEEvNT_6ParamsE,@"STO_CUDA_ENTRY STV_DEFAULT"
_ZN7cutlass13device_kernelIN5flash19enable_sm80_to_sm89INS1_16FlashAttnBwdSm80INS1_25CollectiveMainloopBwdSm80ILi2ELi2EN4cute5tupleIJNS5_1CILi64EEENS7_ILi128EEES9_EEENS_10bfloat16_tEfNS_4arch4Sm80ELb1ELb0ELb0ELb1ELb0ELb0ELb0ELb0ELi2ELi2ELi2ELi2ELb0EEENS1_21CollectiveEpilogueBwdISA_SB_SD_Li256ELb1ELb0ELi4EEENS1_25SingleTileBwdLPTSchedulerILb1ELi128ELb0EEEEEEEEEvNT_6ParamsE:
[----:B------:R-:W-:Y:S02]  /*0000*/  MOV R1, c[0x0][0x28] ;  /* 0x00000a0000017a02 */ /* 0x000fe40000000f00 */
[----:B------:R-:W1:Y:S01]  /*0010*/  S2R R35, SR_TID.X ;  /* 0x0000000000237919 */ /* 0x000e620000002100 */
[----:B------:R-:W2:Y:S01]  /*0020*/  S2UR UR4, SR_CTAID.X ;  /* 0x00000000000479c3 */ /* 0x000ea20000002500 */
[----:B------:R-:W-:Y:S01]  /*0030*/  ULDC.64 UR18, c[0x0][0x118] ;  /* 0x0000460000127ab9 */ /* 0x000fe20000000a00 */
        /* <DEDUP_REMOVED lines=10> */
[----:B------:R-:W-:Y:S02]  /*00e0*/  @UP0 UMOV UR7, UR11 ;  /* 0x0000000b00070c82 */ /* 0x000fe40008000000 */
        /* <DEDUP_REMOVED lines=12> */
[----:B------:R-:W-:Y:S02]  /*01b0*/  @UP0 UMOV UR9, UR11 ;  /* 0x0000000b00090c82 */ /* 0x000fe40008000000 */
[----:B------:R-:W-:-:S04]  /*01c0*/  @UP0 USHF.R.U32.HI UR16, URZ, UR5, UR9 ;  /* 0x000000053f100299 */ /* 0x000fc80008011609 */
[----:B------:R-:W-:Y:S01]  /*01d0*/  UIMAD UR7, UR16, UR7, URZ ;  /* 0x00000007100772a4 */ /* 0x000fe2000f8e023f */
[----:B------:R-:W-:Y:S05]  /*01e0*/  BRA `(.L_x_2031) ;  /* 0x0000008000007947 */ /* 0x000fea0003800000 */
.L_x_2030:
[----:B------:R-:W-:Y:S02]  /*01f0*/  ULDC UR7, c[0x0][0x3ac] ;  /* 0x0000eb0000077ab9 */ /* 0x000fe40000000800 */
[----:B------:R-:W-:Y:S02]  /*0200*/  UISETP.NE.AND UP0, UPT, UR7, 0x1, UPT ;  /* 0x000000010700788c */ /* 0x000fe4000bf05270 */
[----:B------:R-:W-:Y:S02]  /*0210*/  ULDC.64 UR4, c[0x0][0x3b0] ;  /* 0x0000ec0000047ab9 */ /* 0x000fe40000000a00 */
[----:B------:R-:W-:Y:S02]  /*0220*/  UIMAD.WIDE.U32 UR10, UR6, UR4, URZ ;  /* 0x00000004060a72a5 */ /* 0x000fe4000f8e003f */
[----:B------:R-:W-:-:S05]  /*0230*/  UMOV UR16, UR6 ;  /* 0x0000000600107c82 */ /* 0x000fca0008000000 */
[----:B------:R-:W-:Y:S02]  /*0240*/  @UP0 UMOV UR9, UR11 ;  /* 0x0000000b00090c82 */ /* 0x000fe40008000000 */
[----:B------:R-:W-:-:S04]  /*0250*/  @UP0 USHF.R.U32.HI UR16, URZ, UR5, UR9 ;  /* 0x000000053f100299 */ /* 0x000fc80008011609 */
[----:B------:R-:W-:-:S04]  /*0260*/  UIMAD UR7, UR16, UR7, URZ ;  /* 0x00000007100772a4 */ /* 0x000fc8000f8e023f */
.L_x_2031:
[----:B------:R-:W-:Y:S01]  /*0270*/  UIADD3 UR9, UR6, -UR7, URZ ;  /* 0x8000000706097290 */ /* 0x000fe2000fffe03f */
[----:B------:R-:W-:Y:S01]  /*0280*/  ISETP.NE.U32.AND P0, PT, RZ, c[0x0][0x3e0], PT ;  /* 0x0000f800ff007a0c */ /* 0x000fe20003f05070 */
[----:B------:R-:W-:Y:S02]  /*0290*/  ULDC.64 UR4, c[0x0][0x3a8] ;  /* 0x0000ea0000047ab9 */ /* 0x000fe40000000a00 */
[----:B------:R-:W-:Y:S01]  /*02a0*/  ULDC.64 UR6, c[0x0][0x3a0] ;  /* 0x0000e80000067ab9 */ /* 0x000fe20000000a00 */
[----:B------:R-:W-:Y:S01]  /*02b0*/  ISETP.NE.AND.EX P0, PT, RZ, c[0x0][0x3e4], PT, P0 ;  /* 0x0000f900ff007a0c */ /* 0x000fe20003f05300 */
[----:B------:R-:W-:Y:S02]  /*02c0*/  UISETP.NE.AND UP0, UPT, UR6, 0x1, UPT ;  /* 0x000000010600788c */ /* 0x000fe4000bf05270 */
[----:B------:R-:W-:-:S04]  /*02d0*/  UIMAD UR5, UR8, UR5, UR9 ;  /* 0x00000005080572a4 */ /* 0x000fc8000f8e0209 */
[----:B------:R-:W-:-:S03]  /*02e0*/  UIMAD.WIDE.U32 UR8, UR5, UR7, URZ ;  /* 0x00000007050872a5 */ /* 0x000fc6000f8e003f */
[----:B------:R-:W-:-:S04]  /*02f0*/  UMOV UR14, UR5 ;  /* 0x00000005000e7c82 */ /* 0x000fc80008000000 */
[----:B------:R-:W-:Y:S02]  /*0300*/  @UP0 UMOV UR7, UR9 ;  /* 0x0000000900070c82 */ /* 0x000fe40008000000 */
[----:B------:R-:W-:-:S04]  /*0310*/  @UP0 USHF.R.U32.HI UR14, URZ, UR4, UR7 ;  /* 0x000000043f0e0299 */ /* 0x000fc80008011607 */
[----:B------:R-:W-:-:S04]  /*0320*/  UIADD3 UR15, -UR14, URZ, URZ ;  /* 0x0000003f0e0f7290 */ /* 0x000fc8000fffe13f */
[----:B------:R-:W-:Y:S01]  /*0330*/  UIMAD UR15, UR15, UR6, UR5 ;  /* 0x000000060f0f72a4 */ /* 0x000fe2000f8e0205 */
[----:B------:R-:W-:Y:S05]  /*0340*/  @!P0 BRA `(.L_x_2032) ;  /* 0x0000008000008947 */ /* 0x000fea0003800000 */
[----:B------:R-:W-:Y:S02]  /*0350*/  UMOV UR4, 0x4 ;  /* 0x0000000400047882 */ /* 0x000fe40000000000 */
[----:B------:R-:W-:Y:S02]  /*0360*/  ULDC.64 UR6, c[0x0][0x3e0] ;  /* 0x0000f80000067ab9 */ /* 0x000fe40000000a00 */
[----:B------:R-:W-:-:S06]  /*0370*/  UIMAD.WIDE UR4, UR14, UR4, UR6 ;  /* 0x000000040e0472a5 */ /* 0x000fcc000f8e0206 */
[----:B------:R-:W-:Y:S02]  /*0380*/  MOV R2, UR4 ;  /* 0x0000000400027c02 */ /* 0x000fe40008000f00 */
[----:B------:R-:W-:-:S05]  /*0390*/  MOV R3, UR5 ;  /* 0x0000000500037c02 */ /* 0x000fca0008000f00 */
[----:B------:R-:W2:Y:S02]  /*03a0*/  LDG.E R0, [R2.64] ;  /* 0x0000001202007981 */ /* 0x000ea4000c1e1900 */
[----:B--2---:R1:W2:Y:S02]  /*03b0*/  R2UR UR5, R0 ;  /* 0x00000000000573c2 */ /* 0x0042a400000e0000 */
[----:B-12---:R-:W-:Y:S05]  /*03c0*/  BRA `(.L_x_2033) ;  /* 0x000000f000007947 */ /* 0x006fea0003800000 */
.L_x_2032:
[----:B------:R-:W-:-:S04]  /*03d0*/  ISETP.NE.U32.AND P0, PT, RZ, c[0x0][0x3d8], PT ;  /* 0x0000f600ff007a0c */ /* 0x000fc80003f05070 */
[----:B------:R-:W-:-:S13]  /*03e0*/  ISETP.NE.AND.EX P0, PT, RZ, c[0x0][0x3dc], PT, P0 ;  /* 0x0000f700ff007a0c */ /* 0x000fda0003f05300 */
[----:B------:R-:W-:Y:S05]  /*03f0*/  @!P0 BRA `(.L_x_2034) ;  /* 0x000000b000008947 */ /* 0x000fea0003800000 */
[----:B------:R-:W-:Y:S02]  /*0400*/  UMOV UR4, 0x4 ;  /* 0x0000000400047882 */ /* 0x000fe40000000000 */
[----:B------:R-:W-:Y:S02]  /*0410*/  ULDC.64 UR6, c[0x0][0x3d8] ;  /* 0x0000f60000067ab9 */ /* 0x000fe40000000a00 */
[----:B------:R-:W-:-:S06]  /*0420*/  UIMAD.WIDE UR4, UR14, UR4, UR6 ;  /* 0x000000040e0472a5 */ /* 0x000fcc000f8e0206 */
[----:B------:R-:W-:Y:S02]  /*0430*/  MOV R2, UR4 ;  /* 0x0000000400027c02 */ /* 0x000fe40008000f00 */
[----:B------:R-:W-:-:S05]  /*0440*/  MOV R3, UR5 ;  /* 0x0000000500037c02 */ /* 0x000fca0008000f00 */
[----:B------:R-:W2:Y:S04]  /*0450*/  LDG.E R4, [R2.64] ;  /* 0x0000001202047981 */ /* 0x000ea8000c1e1900 */
[----:B------:R-:W3:Y:S01]  /*0460*/  LDG.E R0, [R2.64+0x4] ;  /* 0x0000041202007981 */ /* 0x000ee2000c1e1900 */
[----:B--2---:R-:W1:Y:S08]  /*0470*/  R2UR UR5, R4 ;  /* 0x00000000040573c2 */ /* 0x004e7000000e0000 */
[----:B---3--:R-:W1:Y:S02]  /*0480*/  R2UR UR4, R0 ;  /* 0x00000000000473c2 */ /* 0x008e6400000e0000 */
[----:B-1----:R-:W-:Y:S01]  /*0490*/  UIADD3 UR5, -UR5, UR4, URZ ;  /* 0x0000000405057290 */ /* 0x002fe2000fffe13f */
[----:B------:R-:W-:Y:S05]  /*04a0*/  BRA `(.L_x_2033) ;  /* 0x0000001000007947 */ /* 0x000fea0003800000 */
.L_x_2034:
[----:B------:R-:W-:Y:S02]  /*04b0*/  ULDC UR5, c[0x0][0x3d4] ;  /* 0x0000f50000057ab9 */ /* 0x000fe40000000800 */
.L_x_2033:
[----:B------:R-:W-:-:S04]  /*04c0*/  UIADD3 UR5, UR5, 0x7f, URZ ;  /* 0x0000007f05057890 */ /* 0x000fc8000fffe03f */
[----:B------:R-:W-:-:S04]  /*04d0*/  USHF.R.S32.HI UR4, URZ, 0x1f, UR5 ;  /* 0x0000001f3f047899 */ /* 0x000fc80008011405 */
[----:B------:R-:W-:-:S04]  /*04e0*/  ULEA.HI UR4, UR4, UR5, URZ, 0x7 ;  /* 0x0000000504047291 */ /* 0x000fc8000f8f383f */
[----:B------:R-:W-:-:S04]  /*04f0*/  USHF.R.S32.HI UR4, URZ, 0x7, UR4 ;  /* 0x000000073f047899 */ /* 0x000fc80008011404 */
[----:B------:R-:W-:-:S04]  /*0500*/  UISETP.GE.AND UP0, UPT, UR16, UR4, UPT ;  /* 0x000000041000728c */ /* 0x000fc8000bf06270 */
[----:B------:R-:W-:Y:S01]  /*0510*/  USEL UR14, UR14, 0xffffffff, !UP0 ;  /* 0xffffffff0e0e7887 */ /* 0x000fe2000c000000 */
[----:B------:R-:W-:Y:S05]  /*0520*/  BRA `(.L_x_2035) ;  /* 0x0000049000007947 */ /* 0x000fea0003800000 */
.L_x_2029:
        /* <DEDUP_REMOVED lines=22> */
.L_x_2036:
        /* <DEDUP_REMOVED lines=8> */
.L_x_2037:
        /* <DEDUP_REMOVED lines=22> */
.L_x_2038:
        /* <DEDUP_REMOVED lines=14> */
.L_x_2040:
[----:B------:R-:W-:Y:S02]  /*0950*/  ULDC UR5, c[0x0][0x3d4] ;  /* 0x0000f50000057ab9 */ /* 0x000fe40000000800 */
.L_x_2039:
[----:B------:R-:W-:-:S04]  /*0960*/  UIADD3 UR5, UR5, 0x7f, URZ ;  /* 0x0000007f05057890 */ /* 0x000fc8000fffe03f */
[----:B------:R-:W-:-:S04]  /*0970*/  USHF.R.S32.HI UR4, URZ, 0x1f, UR5 ;  /* 0x0000001f3f047899 */ /* 0x000fc80008011405 */
[----:B------:R-:W-:-:S04]  /*0980*/  ULEA.HI UR4, UR4, UR5, URZ, 0x7 ;  /* 0x0000000504047291 */ /* 0x000fc8000f8f383f */
[----:B------:R-:W-:-:S04]  /*0990*/  USHF.R.S32.HI UR4, URZ, 0x7, UR4 ;  /* 0x000000073f047899 */ /* 0x000fc80008011404 */
[----:B------:R-:W-:-:S04]  /*09a0*/  UISETP.GE.AND UP0, UPT, UR16, UR4, UPT ;  /* 0x000000041000728c */ /* 0x000fc8000bf06270 */
[----:B------:R-:W-:-:S06]  /*09b0*/  USEL UR14, UR14, 0xffffffff, !UP0 ;  /* 0xffffffff0e0e7887 */ /* 0x000fcc000c000000 */
.L_x_2035:
[----:B------:R-:W-:-:S13]  /*09c0*/  ISETP.LE.AND P0, PT, RZ, UR14, PT ;  /* 0x0000000eff007c0c */ /* 0x000fda000bf03270 */
[----:B------:R-:W-:Y:S05]  /*09d0*/  @!P0 EXIT ;  /* 0x000000000000894d */ /* 0x000fea0003800000 */
[----:B------:R-:W-:Y:S02]  /*09e0*/  ULDC.64 UR4, c[0x0][0x2c8] ;  /* 0x0000b20000047ab9 */ /* 0x000fe40000000a00 */
[----:B------:R-:W-:Y:S02]  /*09f0*/  UISETP.NE.U32.AND UP2, UPT, URZ, UR4, UPT ;  /* 0x000000043f00728c */ /* 0x000fe4000bf45070 */
[----:B------:R-:W-:Y:S02]  /*0a00*/  UMOV UR7, 0x4 ;  /* 0x0000000400077882 */ /* 0x000fe40000000000 */
[----:B------:R-:W-:Y:S02]  /*0a10*/  UISETP.NE.AND.EX UP2, UPT, URZ, UR5, UPT, UP2 ;  /* 0x000000053f00728c */ /* 0x000fe4000bf45320 */
[----:B------:R-:W-:Y:S02]  /*0a20*/  ULDC.64 UR8, c[0x0][0x2c8] ;  /* 0x0000b20000087ab9 */ /* 0x000fe40000000a00 */
[----:B------:R-:W-:-:S02]  /*0a30*/  UIMAD.WIDE UR8, UR14, UR7, UR8 ;  /* 0x000000070e0872a5 */ /* 0x000fc4000f8e0208 */
[----:B------:R-:W-:Y:S01]  /*0a40*/  PLOP3.LUT P0, PT, PT, PT, UP2, 0x80, 0x0 ;  /* 0x000000000000781c */ /* 0x000fe20003f0f028 */
[----:B------:R-:W-:Y:S02]  /*0a50*/  ULDC.64 UR4, c[0x0][0x2d8] ;  /* 0x0000b60000047ab9 */ /* 0x000fe40000000a00 */
[----:B------:R-:W-:Y:S01]  /*0a60*/  UISETP.NE.U32.AND UP0, UPT, URZ, UR4, UPT ;  /* 0x000000043f00728c */ /* 0x000fe2000bf05070 */
[----:B------:R-:W-:Y:S02]  /*0a70*/  IMAD.U32 R6, RZ, RZ, UR8 ;  /* 0x00000008ff067e24 */ /* 0x000fe4000f8e00ff */
[----:B------:R-:W-:Y:S01]  /*0a80*/  IMAD.U32 R7, RZ, RZ, UR9 ;  /* 0x00000009ff077e24 */ /* 0x000fe2000f8e00ff */
[----:B------:R-:W-:-:S06]  /*0a90*/  UISETP.NE.AND.EX UP0, UPT, URZ, UR5, UPT, UP0 ;  /* 0x000000053f00728c */ /* 0x000fcc000bf05300 */
[----:B------:R-:W2:Y:S01]  /*0aa0*/  @P0 LDG.E R4, [R6.64] ;  /* 0x0000001206040981 */ /* 0x000ea2000c1e1900 */
[----:B------:R-:W-:Y:S01]  /*0ab0*/  ULDC.64 UR4, c[0x0][0x2d8] ;  /* 0x0000b60000047ab9 */ /* 0x000fe20000000a00 */
[----:B------:R-:W-:-:S03]  /*0ac0*/  PLOP3.LUT P1, PT, PT, PT, UP0, 0x80, 0x0 ;  /* 0x000000000000781c */ /* 0x000fc60003f2f008 */
        /* <DEDUP_REMOVED lines=32> */
.L_x_2041:
        /* <DEDUP_REMOVED lines=8> */
[----:B--2---:R2:W3:Y:S01]  /*0d50*/  R2UR UR12, R0 ;  /* 0x00000000000c73c2 */ /* 0x0044e200000e0000 */
[----:B------:R-:W-:Y:S05]  /*0d60*/  BRA `(.L_x_2043) ;  /* 0x0000006000007947 */ /* 0x000fea0003800000 */
.L_x_2042:
[----:B------:R-:W-:Y:S05]  /*0d70*/  @!P2 BRA `(.L_x_2043) ;  /* 0x000000500000a947 */ /* 0x000fea0003800000 */
[----:B----4-:R2:W3:Y:S04]  /*0d80*/  LDG.E R0, [R2.64] ;  /* 0x0000001202007981 */ /* 0x0104e8000c1e1900 */
[----:B--2---:R-:W2:Y:S01]  /*0d90*/  LDG.E R2, [R2.64+0x4] ;  /* 0x0000041202027981 */ /* 0x004ea2000c1e1900 */
[----:B---3--:R-:W3:Y:S08]  /*0da0*/  R2UR UR12, R0 ;  /* 0x00000000000c73c2 */ /* 0x008ef000000e0000 */
[----:B--2---:R-:W3:Y:S02]  /*0db0*/  R2UR UR4, R2 ;  /* 0x00000000020473c2 */ /* 0x004ee400000e0000 */
[----:B---3--:R-:W-:-:S06]  /*0dc0*/  UIADD3 UR12, -UR12, UR4, URZ ;  /* 0x000000040c0c7290 */ /* 0x008fcc000fffe13f */
.L_x_2043:
[----:B------:R-:W-:Y:S01]  /*0dd0*/  USHF.L.U32 UR10, UR16, 0x7, URZ ;  /* 0x00000007100a7899 */ /* 0x000fe2000800063f */
[----:B------:R-:W-:Y:S01]  /*0de0*/  PLOP3.LUT P0, PT, PT, PT, PT, 0x80, 0x0 ;  /* 0x000000000000781c */ /* 0x000fe20003f0f070 */
[----:B------:R-:W-:Y:S01]  /*0df0*/  ULDC UR4, c[0x0][0x2a4] ;  /* 0x0000a90000047ab9 */ /* 0x000fe20000000800 */
[----:B------:R-:W-:Y:S01]  /*0e00*/  CS2R R150, SRZ ;  /* 0x0000000000967805 */ /* 0x000fe2000001ff00 */
[----:B-1-3--:R-:W-:Y:S01]  /*0e10*/  UIADD3 UR7, UR10, UR13, -UR12 ;  /* 0x0000000d0a077290 */ /* 0x00afe2000fffe80c */
[----:B------:R-:W-:Y:S01]  /*0e20*/  CS2R R148, SRZ ;  /* 0x0000000000947805 */ /* 0x000fe2000001ff00 */
[----:B------:R-:W-:Y:S01]  /*0e30*/  UIADD3 UR5, UR13, 0x3f, URZ ;  /* 0x0000003f0d057890 */ /* 0x000fe2000fffe03f */
[----:B------:R-:W-:Y:S01]  /*0e40*/  CS2R R154, SRZ ;  /* 0x00000000009a7805 */ /* 0x000fe2000001ff00 */
[----:B------:R-:W-:Y:S01]  /*0e50*/  UIADD3 UR4, UR7, -UR4, URZ ;  /* 0x8000000407047290 */ /* 0x000fe2000fffe03f */
[----:B------:R-:W-:Y:S01]  /*0e60*/  CS2R R152, SRZ ;  /* 0x0000000000987805 */ /* 0x000fe2000001ff00 */
[----:B------:R-:W-:Y:S01]  /*0e70*/  CS2R R158, SRZ ;  /* 0x00000000009e7805 */ /* 0x000fe2000001ff00 */
[----:B------:R-:W-:Y:S01]  /*0e80*/  CS2R R8, SRZ ;  /* 0x0000000000087805 */ /* 0x000fe2000001ff00 */
[----:B------:R-:W-:Y:S01]  /*0e90*/  USHF.R.S32.HI UR23, URZ, 0x1f, UR4 ;  /* 0x0000001f3f177899 */ /* 0x000fe20008011404 */
[----:B------:R-:W-:Y:S01]  /*0ea0*/  IMAD.MOV.U32 R156, RZ, RZ, RZ ;  /* 0x000000ffff9c7224 */ /* 0x000fe200078e00ff */
[----:B------:R-:W-:Y:S01]  /*0eb0*/  CS2R R10, SRZ ;  /* 0x00000000000a7805 */ /* 0x000fe2000001ff00 */
[----:B------:R-:W-:Y:S01]  /*0ec0*/  IMAD.MOV.U32 R162, RZ, RZ, RZ ;  /* 0x000000ffffa27224 */ /* 0x000fe200078e00ff */
[----:B------:R-:W-:Y:S01]  /*0ed0*/  ULEA.HI UR23, UR23, UR4, URZ, 0x6 ;  /* 0x0000000417177291 */ /* 0x000fe2000f8f303f */
[----:B------:R-:W-:Y:S01]  /*0ee0*/  MOV R160, RZ ;  /* 0x000000ff00a07202 */ /* 0x000fe20000000f00 */
[----:B------:R-:W-:Y:S01]  /*0ef0*/  USHF.R.S32.HI UR4, URZ, 0x1f, UR5 ;  /* 0x0000001f3f047899 */ /* 0x000fe20008011405 */
[----:B------:R-:W-:Y:S01]  /*0f00*/  IMAD.MOV.U32 R146, RZ, RZ, RZ ;  /* 0x000000ffff927224 */ /* 0x000fe200078e00ff */
[----:B------:R-:W-:Y:S01]  /*0f10*/  USHF.R.S32.HI UR23, URZ, 0x6, UR23 ;  /* 0x000000063f177899 */ /* 0x000fe20008011417 */
[----:B------:R-:W-:Y:S01]  /*0f20*/  CS2R R12, SRZ ;  /* 0x00000000000c7805 */ /* 0x000fe2000001ff00 */
[----:B------:R-:W-:Y:S01]  /*0f30*/  ULEA.HI UR4, UR4, UR5, URZ, 0x6 ;  /* 0x0000000504047291 */ /* 0x000fe2000f8f303f */
[----:B------:R-:W-:Y:S01]  /*0f40*/  MOV R144, RZ ;  /* 0x000000ff00907202 */ /* 0x000fe20000000f00 */
[----:B------:R-:W-:Y:S01]  /*0f50*/  UISETP.LT.AND UP0, UPT, URZ, UR23, UPT ;  /* 0x000000173f00728c */ /* 0x000fe2000bf01270 */
[----:B------:R-:W-:Y:S01]  /*0f60*/  IMAD.MOV.U32 R142, RZ, RZ, RZ ;  /* 0x000000ffff8e7224 */ /* 0x000fe200078e00ff */
[----:B------:R-:W-:Y:S01]  /*0f70*/  USHF.R.S32.HI UR11, URZ, 0x6, UR4 ;  /* 0x000000063f0b7899 */ /* 0x000fe20008011404 */
        /* <DEDUP_REMOVED lines=68> */
[----:B------:R-:W3:Y:S01]  /*13c0*/  LDL.LU R20, [R1+0x2c] ;  /* 0x00002c0001147983 */ /* 0x000ee20000300800 */
[----:B------:R-:W-:Y:S01]  /*13d0*/  ULDC.64 UR4, c[0x0][0x248] ;  /* 0x0000920000047ab9 */ /* 0x000fe20000000a00 */
[----:B------:R-:W-:Y:S01]  /*13e0*/  IMAD.SHL.U32 R4, R35, 0x4, RZ ;  /* 0x0000000423047824 */ /* 0x000fe200078e00ff */
[----:B------:R-:W-:Y:S01]  /*13f0*/  USHF.R.S32.HI UR22, URZ, 0x1f, UR15 ;  /* 0x0000001f3f167899 */ /* 0x000fe2000801140f */
[--C-:B----4-:R-:W-:Y:S01]  /*1400*/  SHF.R.S32.HI R3, RZ, 0x1f, R35.reuse ;  /* 0x0000001fff037819 */ /* 0x110fe20000011423 */
[----:B------:R-:W-:Y:S01]  /*1410*/  UISETP.NE.AND UP0, UPT, UR4, 0x1, UPT ;  /* 0x000000010400788c */ /* 0x000fe2000bf05270 */
[----:B------:R-:W-:Y:S01]  /*1420*/  SHF.R.S32.HI R32, RZ, 0x1f, R35 ;  /* 0x0000001fff207819 */ /* 0x000fe20000011423 */
[----:B------:R-:W-:Y:S01]  /*1430*/  UIMAD.WIDE.U32 UR8, UR15, UR5, URZ ;  /* 0x000000050f0872a5 */ /* 0x000fe2000f8e003f */
[----:B------:R-:W-:Y:S01]  /*1440*/  IADD3 R2, P1, R4, UR6, RZ ;  /* 0x0000000604027c10 */ /* 0x000fe2000ff3e0ff */
[----:B------:R-:W-:-:S02]  /*1450*/  USHF.L.U32 UR7, UR6, 0x7, URZ ;  /* 0x0000000706077899 */ /* 0x000fc4000800063f */
[----:B------:R-:W-:Y:S02]  /*1460*/  ULDC.64 UR4, c[0x0][0x270] ;  /* 0x00009c0000047ab9 */ /* 0x000fe40000000a00 */
[----:B------:R-:W-:Y:S02]  /*1470*/  UIMAD UR4, UR22, UR4, URZ ;  /* 0x00000004160472a4 */ /* 0x000fe4000f8e023f */
[----:B--2---:R-:W-:Y:S01]  /*1480*/  IMAD.U32 R0, RZ, RZ, UR7 ;  /* 0x00000007ff007e24 */ /* 0x004fe2000f8e00ff */
[----:B------:R-:W-:Y:S01]  /*1490*/  IADD3 R24, P0, R35, UR7, RZ ;  /* 0x0000000723187c10 */ /* 0x000fe2000ff1e0ff */
[----:B------:R-:W-:Y:S02]  /*14a0*/  UIMAD UR20, UR15, UR5, UR4 ;  /* 0x000000050f1472a4 */ /* 0x000fe4000f8e0204 */
[----:B------:R-:W-:Y:S01]  /*14b0*/  USHF.R.S32.HI UR4, URZ, 0x1f, UR6 ;  /* 0x0000001f3f047899 */ /* 0x000fe20008011406 */
[----:B------:R-:W-:Y:S01]  /*14c0*/  LEA.HI.X.SX32 R25, R0, R3, 0x1, P0 ;  /* 0x0000000300197211 */ /* 0x000fe200000f0eff */
[----:B------:R-:W-:Y:S01]  /*14d0*/  IMAD.U32 R0, RZ, RZ, UR15 ;  /* 0x0000000fff007e24 */ /* 0x000fe2000f8e00ff */
[----:B------:R-:W-:Y:S01]  /*14e0*/  LEA.HI R29, R32, R35, RZ, 0x3 ;  /* 0x00000023201d7211 */ /* 0x000fe200078f18ff */
[----:B------:R-:W-:-:S02]  /*14f0*/  ULDC UR17, c[0x0][0x250] ;  /* 0x0000940000117ab9 */ /* 0x000fc40000000800 */
[----:B------:R-:W-:Y:S01]  /*1500*/  LEA.HI.X.SX32 R3, R4, UR4, 0x1, P1 ;  /* 0x0000000404037c11 */ /* 0x000fe200088f0eff */
[----:B------:R-:W-:Y:S01]  /*1510*/  UMOV UR21, UR15 ;  /* 0x0000000f00157c82 */ /* 0x000fe20008000000 */
[----:B------:R-:W-:Y:S01]  /*1520*/  IMAD.U32 R4, RZ, RZ, UR15 ;  /* 0x0000000fff047e24 */ /* 0x000fe2000f8e00ff */
[----:B------:R-:W-:Y:S01]  /*1530*/  SHF.R.S32.HI R34, RZ, 0x3, R29 ;  /* 0x00000003ff227819 */ /* 0x000fe2000001141d */
[----:B------:R-:W-:Y:S01]  /*1540*/  ULDC.64 UR6, c[0x0][0x1e0] ;  /* 0x0000780000067ab9 */ /* 0x000fe20000000a00 */
[----:B------:R-:W-:Y:S01]  /*1550*/  IMAD.WIDE.U32 R6, R0, c[0x0][0x270], R2 ;  /* 0x00009c0000067a25 */ /* 0x000fe200078e0002 */
[----:B------:R-:W-:Y:S01]  /*1560*/  LOP3.LUT R0, R29, 0xfffffff8, RZ, 0xc0, !PT ;  /* 0xfffffff81d007812 */ /* 0x000fe200078ec0ff */
[----:B------:R-:W-:Y:S02]  /*1570*/  @UP0 USHF.R.U32.HI UR21, URZ, UR17, UR9 ;  /* 0x000000113f150299 */ /* 0x000fe40008011609 */
[----:B------:R-:W-:Y:S02]  /*1580*/  ULDC.64 UR4, c[0x0][0x1b0] ;  /* 0x00006c0000047ab9 */ /* 0x000fe40000000a00 */
[----:B------:R-:W-:Y:S01]  /*1590*/  IMAD.IADD R26, R35, 0x1, -R0 ;  /* 0x00000001231a7824 */ /* 0x000fe200078e0a00 */
[----:B------:R-:W-:-:S03]  /*15a0*/  USHF.R.S32.HI UR8, URZ, 0x1f, UR21 ;  /* 0x0000001f3f087899 */ /* 0x000fc60008011415 */
[----:B------:R-:W-:Y:S01]  /*15b0*/  IMAD.SHL.U32 R16, R26, 0x8, RZ ;  /* 0x000000081a107824 */ /* 0x000fe200078e00ff */
[----:B-----5:R-:W-:Y:S01]  /*15c0*/  IADD3 R8, P0, R34, R5, RZ ;  /* 0x0000000522087210 */ /* 0x020fe20007f1e0ff */
[----:B------:R-:W-:Y:S01]  /*15d0*/  IMAD.WIDE.U32 R22, R4, c[0x0][0x288], R2 ;  /* 0x0000a20004167a25 */ /* 0x000fe200078e0002 */
[----:B------:R-:W-:Y:S01]  /*15e0*/  SHF.R.S32.HI R2, RZ, 0x1f, R34 ;  /* 0x0000001fff027819 */ /* 0x000fe20000011422 */
[----:B------:R-:W-:Y:S01]  /*15f0*/  UIMAD UR6, UR8, UR6, URZ ;  /* 0x00000006080672a4 */ /* 0x000fe2000f8e023f */
[--C-:B------:R-:W-:Y:S01]  /*1600*/  SHF.R.S32.HI R17, RZ, 0x1f, R16.reuse ;  /* 0x0000001fff117819 */ /* 0x100fe20000011410 */
[----:B------:R-:W-:Y:S01]  /*1610*/  IMAD.U32 R0, RZ, RZ, UR21 ;  /* 0x00000015ff007e24 */ /* 0x000fe2000f8e00ff */
[----:B------:R-:W-:Y:S01]  /*1620*/  IADD3 R11, P1, R34, R14, RZ ;  /* 0x0000000e220b7210 */ /* 0x000fe20007f3e0ff */
[----:B------:R-:W-:Y:S01]  /*1630*/  UIMAD UR4, UR8, UR4, URZ ;  /* 0x00000004080472a4 */ /* 0x000fe2000f8e023f */
[-C--:B------:R-:W-:Y:S01]  /*1640*/  LEA.HI.X.SX32 R9, R5, R2.reuse, 0x1, P0 ;  /* 0x0000000205097211 */ /* 0x080fe200000f0eff */
[----:B------:R-:W-:Y:S01]  /*1650*/  UIMAD UR6, UR21, UR7, UR6 ;  /* 0x00000007150672a4 */ /* 0x000fe2000f8e0206 */
[----:B------:R-:W-:Y:S01]  /*1660*/  LEA.HI.X.SX32 R14, R14, R2, 0x1, P1 ;  /* 0x000000020e0e7211 */ /* 0x000fe200008f0eff */
[----:B------:R-:W-:Y:S01]  /*1670*/  IMAD.WIDE.U32 R4, R0, c[0x0][0x1e0], R16 ;  /* 0x0000780000047a25 */ /* 0x000fe200078e0010 */
[----:B------:R-:W-:-:S02]  /*1680*/  UIMAD UR4, UR21, UR5, UR4 ;  /* 0x00000005150472a4 */ /* 0x000fc4000f8e0204 */
[----:B------:R-:W-:Y:S01]  /*1690*/  USEL UR9, UR14, URZ, !UP1 ;  /* 0x0000003f0e097287 */ /* 0x000fe2000c800000 */
[----:B------:R-:W-:Y:S01]  /*16a0*/  IMAD.WIDE.U32 R2, R0, c[0x0][0x1b0], R16 ;  /* 0x00006c0000027a25 */ /* 0x000fe200078e0010 */
[----:B------:R-:W-:Y:S01]  /*16b0*/  IADD3 R19, R7, UR20, RZ ;  /* 0x0000001407137c10 */ /* 0x000fe2000fffe0ff */
[----:B------:R-:W-:Y:S01]  /*16c0*/  USHF.R.S32.HI UR20, URZ, 0x1f, UR14 ;  /* 0x0000001f3f147899 */ /* 0x000fe2000801140e */
[----:B------:R-:W-:Y:S01]  /*16d0*/  IADD3 R5, R5, UR6, RZ ;  /* 0x0000000605057c10 */ /* 0x000fe2000fffe0ff */
[----:B------:R-:W-:Y:S01]  /*16e0*/  IMAD.SHL.U32 R12, R34, 0x40, RZ ;  /* 0x00000040220c7824 */ /* 0x000fe200078e00ff */
[----:B------:R-:W-:Y:S01]  /*16f0*/  IADD3 R3, R3, UR4, RZ ;  /* 0x0000000403037c10 */ /* 0x000fe2000fffe0ff */
[----:B------:R-:W-:Y:S01]  /*1700*/  IMAD.U32 R0, RZ, RZ, UR9 ;  /* 0x00000009ff007e24 */ /* 0x000fe2000f8e00ff */
[----:B------:R-:W-:Y:S01]  /*1710*/  USEL UR8, UR20, URZ, !UP1 ;  /* 0x0000003f14087287 */ /* 0x000fe2000c800000 */
[----:B------:R-:W-:Y:S01]  /*1720*/  LEA.HI R10, R32, R35, RZ, 0x6 ;  /* 0x00000023200a7211 */ /* 0x000fe200078f30ff */
[----:B------:R-:W-:Y:S01]  /*1730*/  IMAD.MOV.U32 R18, RZ, RZ, R6 ;  /* 0x000000ffff127224 */ /* 0x000fe200078e0006 */
[----:B------:R-:W-:Y:S01]  /*1740*/  ULDC.64 UR6, c[0x0][0x1e8] ;  /* 0x00007a0000067ab9 */ /* 0x000fe20000000a00 */
[C---:B------:R-:W-:Y:S01]  /*1750*/  IMAD.WIDE.U32 R6, R0.reuse, c[0x0][0x1e8], R4 ;  /* 0x00007a0000067a25 */ /* 0x040fe200078e0004 */
[----:B------:R-:W-:Y:S01]  /*1760*/  UIMAD UR6, UR8, UR6, URZ ;  /* 0x00000006080672a4 */ /* 0x000fe2000f8e023f */
[----:B------:R-:W-:Y:S01]  /*1770*/  SHF.R.S32.HI R21, RZ, 0x6, R10 ;  /* 0x00000006ff157819 */ /* 0x000fe2000001140a */
[----:B------:R-:W-:Y:S01]  /*1780*/  ULDC.64 UR4, c[0x0][0x1b8] ;  /* 0x00006e0000047ab9 */ /* 0x000fe20000000a00 */
[----:B------:R-:W-:Y:S01]  /*1790*/  IMAD.WIDE.U32 R4, R0, c[0x0][0x1b8], R2 ;  /* 0x00006e0000047a25 */ /* 0x000fe200078e0002 */
[----:B------:R-:W-:Y:S01]  /*17a0*/  LOP3.LUT R0, R12, 0x1c0, RZ, 0xc0, !PT ;  /* 0x000001c00c007812 */ /* 0x000fe200078ec0ff */
[----:B------:R-:W-:-:S02]  /*17b0*/  UIMAD UR4, UR8, UR4, URZ ;  /* 0x00000004080472a4 */ /* 0x000fc4000f8e023f */
[----:B------:R-:W-:Y:S01]  /*17c0*/  IMAD.U32 R2, RZ, RZ, UR16 ;  /* 0x00000010ff027e24 */ /* 0x000fe2000f8e00ff */
[----:B------:R-:W-:Y:S01]  /*17d0*/  UIMAD UR6, UR9, UR7, UR6 ;  /* 0x00000007090672a4 */ /* 0x000fe2000f8e0206 */
[----:B------:R-:W-:Y:S01]  /*17e0*/  IMAD.SHL.U32 R30, R21, 0x200, RZ ;  /* 0x00000200151e7824 */ /* 0x000fe200078e00ff */
[----:B------:R-:W-:Y:S01]  /*17f0*/  LOP3.LUT R10, R0, 0x38, R16, 0xf8, !PT ;  /* 0x00000038000a7812 */ /* 0x000fe200078ef810 */
[----:B------:R-:W-:Y:S01]  /*1800*/  IMAD.WIDE R2, R2, 0x80, R8 ;  /* 0x0000008002027825 */ /* 0x000fe200078e0208 */
[----:B------:R-:W-:Y:S01]  /*1810*/  SHF.R.U32.HI R0, RZ, 0x3, R0 ;  /* 0x00000003ff007819 */ /* 0x000fe20000011600 */
[----:B------:R-:W-:Y:S01]  /*1820*/  UIMAD UR4, UR9, UR5, UR4 ;  /* 0x00000005090472a4 */ /* 0x000fe2000f8e0204 */
[----:B------:R-:W-:Y:S01]  /*1830*/  IADD3 R7, R7, UR6, RZ ;  /* 0x0000000607077c10 */ /* 0x000fe2000fffe0ff */
[----:B------:R-:W-:Y:S01]  /*1840*/  UIADD3 UR17, -UR10, UR12, URZ ;  /* 0x0000000c0a117290 */ /* 0x000fe2000fffe13f */
[----:B------:R-:W-:Y:S01]  /*1850*/  LOP3.LUT R12, R30, R10, R0, 0xf6, !PT ;  /* 0x0000000a1e0c7212 */ /* 0x000fe200078ef600 */
[----:B------:R-:W-:-:S02]  /*1860*/  IMAD R0, R3, c[0x0][0x1d8], RZ ;  /* 0x0000760003007a24 */ /* 0x000fc400078e02ff */
[----:B------:R-:W-:Y:S01]  /*1870*/  IADD3 R5, R5, UR4, RZ ;  /* 0x0000000405057c10 */ /* 0x000fe2000fffe0ff */
[----:B------:R-:W-:Y:S01]  /*1880*/  IMAD R3, R3, c[0x0][0x1a8], RZ ;  /* 0x00006a0003037a24 */ /* 0x000fe200078e02ff */
[----:B------:R-:W-:Y:S01]  /*1890*/  IADD3 R13, -R34, UR17, RZ ;  /* 0x00000011220d7c10 */ /* 0x000fe2000fffe1ff */
[----:B------:R-:W-:Y:S01]  /*18a0*/  IMAD R0, R2, c[0x0][0x1dc], R0 ;  /* 0x0000770002007a24 */ /* 0x000fe200078e0200 */
[----:B------:R-:W-:Y:S01]  /*18b0*/  ISETP.GE.AND P5, PT, R16, c[0x0][0x1cc], PT ;  /* 0x0000730010007a0c */ /* 0x000fe20003fa6270 */
[----:B------:R-:W-:Y:S01]  /*18c0*/  IMAD.WIDE.U32 R6, R2, c[0x0][0x1d8], R6 ;  /* 0x0000760002067a25 */ /* 0x000fe200078e0006 */
[----:B------:R-:W-:Y:S01]  /*18d0*/  IADD3 R31, R16, 0x40, RZ ;  /* 0x00000040101f7810 */ /* 0x000fe20007ffe0ff */
[----:B------:R-:W-:Y:S01]  /*18e0*/  ULDC.64 UR4, c[0x0][0x1d8] ;  /* 0x0000760000047ab9 */ /* 0x000fe20000000a00 */
[----:B------:R-:W-:Y:S01]  /*18f0*/  ISETP.LT.OR P4, PT, R13, 0x1, P5 ;  /* 0x000000010d00780c */ /* 0x000fe20002f81670 */
[C---:B------:R-:W-:Y:S02]  /*1900*/  IMAD R10, R2.reuse, c[0x0][0x1ac], R3 ;  /* 0x00006b00020a7a24 */ /* 0x040fe400078e0203 */
[----:B------:R-:W-:Y:S01]  /*1910*/  IMAD.WIDE.U32 R8, R2, c[0x0][0x1a8], R4 ;  /* 0x00006a0002087a25 */ /* 0x000fe200078e0004 */
[----:B------:R-:W-:-:S03]  /*1920*/  LEA R2, P0, R6, c[0x0][0x1c0], 0x1 ;  /* 0x0000700006027a11 */ /* 0x000fc600078008ff */
[----:B------:R-:W-:Y:S01]  /*1930*/  IMAD.IADD R0, R7, 0x1, R0 ;  /* 0x0000000107007824 */ /* 0x000fe200078e0200 */
[----:B------:R-:W-:Y:S01]  /*1940*/  ISETP.GE.AND P3, PT, R31, c[0x0][0x1cc], PT ;  /* 0x000073001f007a0c */ /* 0x000fe20003f66270 */
[----:B------:R-:W-:Y:S01]  /*1950*/  USHF.L.U32 UR6, UR4, 0x6, URZ ;  /* 0x0000000604067899 */ /* 0x000fe2000800063f */
[----:B------:R-:W-:Y:S02]  /*1960*/  ISETP.LT.OR P6, PT, R13, 0x21, P5 ;  /* 0x000000210d00780c */ /* 0x000fe40002fc1670 */
[----:B------:R-:W-:Y:S01]  /*1970*/  LEA.HI.X R3, R6, c[0x0][0x1c4], R0, 0x1, P0 ;  /* 0x0000710006037a11 */ /* 0x000fe200000f0c00 */
[----:B------:R-:W-:Y:S01]  /*1980*/  IMAD.IADD R0, R9, 0x1, R10 ;  /* 0x0000000109007824 */ /* 0x000fe200078e020a */
[----:B------:R-:W-:Y:S01]  /*1990*/  ISETP.LT.OR P2, PT, R13, 0x1, P3 ;  /* 0x000000010d00780c */ /* 0x000fe20001f41670 */
[----:B------:R-:W-:Y:S01]  /*19a0*/  UMOV UR24, 0x6 ;  /* 0x0000000600187882 */ /* 0x000fe20000000000 */
[----:B------:R-:W-:Y:S01]  /*19b0*/  LEA R6, P0, R8, c[0x0][0x190], 0x1 ;  /* 0x0000640008067a11 */ /* 0x000fe200078008ff */
[----:B------:R-:W-:Y:S01]  /*19c0*/  USHF.L.U64.HI UR5, UR4, UR24, UR5 ;  /* 0x0000001804057299 */ /* 0x000fe20008010205 */
[----:B------:R-:W-:Y:S01]  /*19d0*/  IMAD.SHL.U32 R12, R12, 0x2, RZ ;  /* 0x000000020c0c7824 */ /* 0x000fe200078e00ff */
[----:B------:R-:W-:-:S02]  /*19e0*/  IADD3 R4, P1, R2, UR6, RZ ;  /* 0x0000000602047c10 */ /* 0x000fc4000ff3e0ff */
[----:B------:R-:W-:Y:S01]  /*19f0*/  LEA.HI.X R7, R8, c[0x0][0x194], R0, 0x1, P0 ;  /* 0x0000650008077a11 */ /* 0x000fe200000f0c00 */
[----:B------:R-:W-:Y:S01]  /*1a00*/  IMAD.U32 R8, RZ, RZ, UR6 ;  /* 0x00000006ff087e24 */ /* 0x000fe2000f8e00ff */
[----:B------:R-:W-:Y:S01]  /*1a10*/  @!PT LDS RZ, [RZ] ;  /* 0x00000000fffff984 */ /* 0x000fe20000000800 */
[----:B------:R-:W-:Y:S01]  /*1a20*/  @!PT LDS RZ, [RZ] ;  /* 0x00000000fffff984 */ /* 0x000fe20000000800 */
[----:B------:R-:W-:Y:S01]  /*1a30*/  @!PT LDS RZ, [RZ] ;  /* 0x00000000fffff984 */ /* 0x000fe20000000800 */
[----:B------:R1:W-:Y:S01]  /*1a40*/  LDGSTS.E.BYPASS.LTC128B.128 [R12+0x8080], [R2.64], !P4 ;  /* 0x08080000020c7fae */ /* 0x0003e2000e101d52 */
[----:B------:R-:W-:Y:S02]  /*1a50*/  IADD3.X R5, R3, UR5, RZ, P1, !PT ;  /* 0x0000000503057c10 */ /* 0x000fe40008ffe4ff */
[----:B------:R-:W-:Y:S01]  /*1a60*/  ISETP.LT.OR P4, PT, R13, 0x21, P3 ;  /* 0x000000210d00780c */ /* 0x000fe20001f81670 */
[----:B------:R1:W-:Y:S01]  /*1a70*/  LDGSTS.E.BYPASS.LTC128B.128 [R12+0xc080], [R2.64+0x80], !P2 ;  /* 0x0c080080020c7fae */ /* 0x0003e2000d101d52 */
[----:B------:R-:W-:-:S03]  /*1a80*/  IADD3 R8, P1, P0, R8, 0x80, R2 ;  /* 0x0000008008087810 */ /* 0x000fc6000783e002 */
[----:B------:R2:W-:Y:S01]  /*1a90*/  LDGSTS.E.BYPASS.LTC128B.128 [R12+0x9080], [R4.64], !P6 ;  /* 0x09080000040c7fae */ /* 0x0005e2000f101d52 */
[----:B------:R-:W-:Y:S02]  /*1aa0*/  IADD3.X R9, RZ, UR5, R3, P1, P0 ;  /* 0x00000005ff097c10 */ /* 0x000fe40008fe0403 */
[C---:B------:R-:W-:Y:S02]  /*1ab0*/  ISETP.LT.OR P6, PT, R13.reuse, 0x41, P5 ;  /* 0x000000410d00780c */ /* 0x040fe40002fc1670 */
[C---:B------:R-:W-:Y:S01]  /*1ac0*/  ISETP.LT.OR P0, PT, R13.reuse, 0x41, P3 ;  /* 0x000000410d00780c */ /* 0x040fe20001f01670 */
[----:B------:R-:W-:Y:S02]  /*1ad0*/  UIADD3 UR7, UP0, UR6, 0x80, URZ ;  /* 0x0000008006077890 */ /* 0x000fe4000ff1e03f */
[----:B------:R4:W-:Y:S01]  /*1ae0*/  LDGSTS.E.BYPASS.LTC128B.128 [R12+0xd080], [R8.64], !P4 ;  /* 0x0d080000080c7fae */ /* 0x0009e2000e101d52 */
[----:B------:R-:W-:Y:S01]  /*1af0*/  P2R R0, PR, RZ, 0x1 ;  /* 0x00000001ff007803 */ /* 0x000fe20000000000 */
[----:B------:R-:W-:Y:S01]  /*1b00*/  UIADD3.X UR4, URZ, UR5, URZ, UP0, !UPT ;  /* 0x000000053f047290 */ /* 0x000fe200087fe43f */
[----:B------:R-:W-:-:S02]  /*1b10*/  ISETP.LT.OR P4, PT, R13, 0x61, P5 ;  /* 0x000000610d00780c */ /* 0x000fc40002f81670 */
[----:B------:R-:W-:Y:S02]  /*1b20*/  ISETP.NE.AND P5, PT, R0, RZ, PT ;  /* 0x000000ff0000720c */ /* 0x000fe40003fa5270 */
[----:B-1----:R-:W-:-:S04]  /*1b30*/  IADD3 R2, P1, R4, UR6, RZ ;  /* 0x0000000604027c10 */ /* 0x002fc8000ff3e0ff */
[----:B------:R-:W-:-:S05]  /*1b40*/  IADD3.X R3, R5, UR5, RZ, P1, !PT ;  /* 0x0000000505037c10 */ /* 0x000fca0008ffe4ff */
[----:B------:R1:W-:Y:S01]  /*1b50*/  LDGSTS.E.BYPASS.LTC128B.128 [R12+0xa080], [R2.64], !P6 ;  /* 0x0a080000020c7fae */ /* 0x0003e2000f101d52 */
[----:B----4-:R-:W-:Y:S02]  /*1b60*/  IADD3 R8, P0, R4, UR7, RZ ;  /* 0x0000000704087c10 */ /* 0x010fe4000ff1e0ff */
[----:B--2---:R-:W-:Y:S02]  /*1b70*/  IADD3 R4, P1, R2, UR6, RZ ;  /* 0x0000000602047c10 */ /* 0x004fe4000ff3e0ff */
[----:B------:R-:W-:Y:S02]  /*1b80*/  IADD3.X R9, R5, UR4, RZ, P0, !PT ;  /* 0x0000000405097c10 */ /* 0x000fe400087fe4ff */
[----:B------:R-:W-:Y:S02]  /*1b90*/  IADD3.X R5, R3, UR5, RZ, P1, !PT ;  /* 0x0000000503057c10 */ /* 0x000fe40008ffe4ff */
[----:B------:R-:W-:Y:S01]  /*1ba0*/  ISETP.GE.AND P1, PT, R16, c[0x0][0x19c], PT ;  /* 0x0000670010007a0c */ /* 0x000fe20003f26270 */
[----:B------:R2:W-:Y:S01]  /*1bb0*/  LDGSTS.E.BYPASS.LTC128B.128 [R12+0xe080], [R8.64], !P5 ;  /* 0x0e080000080c7fae */ /* 0x0005e2000e901d52 */
[----:B------:R-:W-:-:S02]  /*1bc0*/  ISETP.LT.OR P2, PT, R13, 0x61, P3 ;  /* 0x000000610d00780c */ /* 0x000fc40001f41670 */
[C---:B------:R-:W-:Y:S01]  /*1bd0*/  ISETP.LT.OR P3, PT, R13.reuse, 0x1, P1 ;  /* 0x000000010d00780c */ /* 0x040fe20000f61670 */
[----:B------:R4:W-:Y:S01]  /*1be0*/  LDGSTS.E.BYPASS.LTC128B.128 [R12+0xb080], [R4.64], !P4 ;  /* 0x0b080000040c7fae */ /* 0x0009e2000e101d52 */
[----:B-1----:R-:W-:Y:S01]  /*1bf0*/  IADD3 R2, P0, R2, UR7, RZ ;  /* 0x0000000702027c10 */ /* 0x002fe2000ff1e0ff */
[----:B------:R-:W-:Y:S01]  /*1c00*/  IMAD R0, R14, c[0x0][0x208], RZ ;  /* 0x000082000e007a24 */ /* 0x000fe200078e02ff */
[----:B------:R-:W-:Y:S01]  /*1c10*/  ISETP.LT.OR P4, PT, R13, 0x21, P1 ;  /* 0x000000210d00780c */ /* 0x000fe20000f81670 */
[----:B------:R-:W-:Y:S01]  /*1c20*/  ULDC.64 UR6, c[0x0][0x210] ;  /* 0x0000840000067ab9 */ /* 0x000fe20000000a00 */
[----:B------:R-:W-:Y:S01]  /*1c30*/  IADD3.X R3, R3, UR4, RZ, P0, !PT ;  /* 0x0000000403037c10 */ /* 0x000fe200087fe4ff */
[----:B------:R-:W-:Y:S01]  /*1c40*/  ULDC.64 UR4, c[0x0][0x1a8] ;  /* 0x00006a0000047ab9 */ /* 0x000fe20000000a00 */
[----:B------:R-:W-:-:S03]  /*1c50*/  ISETP.GE.AND P0, PT, R31, c[0x0][0x19c], PT ;  /* 0x000067001f007a0c */ /* 0x000fc60003f06270 */
[----:B------:R1:W-:Y:S01]  /*1c60*/  LDGSTS.E.BYPASS.LTC128B.128 [R12+0xf080], [R2.64], !P2 ;  /* 0x0f080000020c7fae */ /* 0x0003e2000d101d52 */
[----:B------:R-:W-:Y:S01]  /*1c70*/  ISETP.LT.OR P5, PT, R13, 0x1, P0 ;  /* 0x000000010d00780c */ /* 0x000fe200007a1670 */
[----:B------:R-:W-:Y:S02]  /*1c80*/  USHF.L.U32 UR27, UR4, 0x6, URZ ;  /* 0x00000006041b7899 */ /* 0x000fe4000800063f */
[----:B------:R-:W-:Y:S01]  /*1c90*/  USHF.L.U64.HI UR8, UR4, UR24, UR5 ;  /* 0x0000001804087299 */ /* 0x000fe20008010205 */
[----:B------:R2:W-:Y:S01]  /*1ca0*/  LDGSTS.E.BYPASS.LTC128B.128 [R12+0x80], [R6.64], !P3 ;  /* 0x00080000060c7fae */ /* 0x0005e2000d901d52 */
[----:B------:R-:W-:Y:S02]  /*1cb0*/  UIADD3 UR25, UP0, UR27, 0x80, URZ ;  /* 0x000000801b197890 */ /* 0x000fe4000ff1e03f */
[----:B----4-:R-:W-:Y:S01]  /*1cc0*/  IADD3 R4, P2, R6, UR27, RZ ;  /* 0x0000001b06047c10 */ /* 0x010fe2000ff5e0ff */
[----:B------:R-:W-:-:S05]  /*1cd0*/  ULDC.64 UR4, c[0x0][0x180] ;  /* 0x0000600000047ab9 */ /* 0x000fca0000000a00 */
[----:B------:R4:W-:Y:S01]  /*1ce0*/  LDGSTS.E.BYPASS.LTC128B.128 [R12+0x4080], [R6.64+0x80], !P5 ;  /* 0x04080080060c7fae */ /* 0x0009e2000e901d52 */
[----:B------:R-:W-:Y:S02]  /*1cf0*/  ISETP.GE.AND P5, PT, R31, c[0x0][0x16c], PT ;  /* 0x00005b001f007a0c */ /* 0x000fe40003fa6270 */
[----:B------:R-:W-:-:S05]  /*1d00*/  IADD3.X R5, R7, UR8, RZ, P2, !PT ;  /* 0x0000000807057c10 */ /* 0x000fca00097fe4ff */
[----:B------:R2:W-:Y:S01]  /*1d10*/  LDGSTS.E.BYPASS.LTC128B.128 [R12+0x1080], [R4.64], !P4 ;  /* 0x01080000040c7fae */ /* 0x0005e2000e101d52 */
[----:B-1----:R-:W-:Y:S01]  /*1d20*/  IMAD R2, R14, c[0x0][0x178], RZ ;  /* 0x00005e000e027a24 */ /* 0x002fe200078e02ff */
[----:B------:R-:W-:-:S03]  /*1d30*/  ISETP.LT.OR P4, PT, R13, 0x21, P0 ;  /* 0x000000210d00780c */ /* 0x000fc60000781670 */
[----:B------:R-:W-:Y:S02]  /*1d40*/  IMAD R14, R11, c[0x0][0x17c], R2 ;  /* 0x00005f000b0e7a24 */ /* 0x000fe400078e0202 */
[----:B------:R-:W-:-:S05]  /*1d50*/  IMAD.U32 R2, RZ, RZ, UR27 ;  /* 0x0000001bff027e24 */ /* 0x000fca000f8e00ff */
[----:B------:R-:W-:-:S04]  /*1d60*/  IADD3 R2, P3, P2, R2, 0x80, R6 ;  /* 0x0000008002027810 */ /* 0x000fc80007a7e006 */
[----:B------:R-:W-:Y:S02]  /*1d70*/  IADD3.X R3, RZ, UR8, R7, P3, P2 ;  /* 0x00000008ff037c10 */ /* 0x000fe40009fe4407 */
[----:B------:R-:W-:-:S03]  /*1d80*/  ISETP.LT.OR P2, PT, R13, 0x41, P1 ;  /* 0x000000410d00780c */ /* 0x000fc60000f41670 */
[----:B------:R1:W-:Y:S01]  /*1d90*/  LDGSTS.E.BYPASS.LTC128B.128 [R12+0x5080], [R2.64], !P4 ;  /* 0x05080000020c7fae */ /* 0x0003e2000e101d52 */
[----:B------:R-:W-:Y:S02]  /*1da0*/  UIMAD UR4, UR22, UR4, URZ ;  /* 0x00000004160472a4 */ /* 0x000fe4000f8e023f */
[----:B------:R-:W-:Y:S02]  /*1db0*/  UIMAD UR26, UR22, UR6, URZ ;  /* 0x00000006161a72a4 */ /* 0x000fe4000f8e023f */
[----:B------:R-:W-:Y:S01]  /*1dc0*/  UIADD3.X UR6, URZ, UR8, URZ, UP0, !UPT ;  /* 0x000000083f067290 */ /* 0x000fe200087fe43f */
[----:B------:R-:W-:Y:S01]  /*1dd0*/  ISETP.GE.AND P6, PT, R16, c[0x0][0x16c], PT ;  /* 0x00005b0010007a0c */ /* 0x000fe20003fc6270 */
[----:B------:R-:W-:Y:S01]  /*1de0*/  USEL UR20, UR20, URZ, !UP2 ;  /* 0x0000003f14147287 */ /* 0x000fe2000d000000 */
[C---:B------:R-:W-:Y:S01]  /*1df0*/  IMAD R15, R11.reuse, c[0x0][0x20c], R0 ;  /* 0x000083000b0f7a24 */ /* 0x040fe200078e0200 */
[----:B------:R-:W-:Y:S01]  /*1e00*/  UIMAD UR9, UR15, UR5, UR4 ;  /* 0x000000050f0972a4 */ /* 0x000fe2000f8e0204 */
[----:B--2---:R-:W-:Y:S01]  /*1e10*/  IMAD.WIDE.U32 R8, R11, c[0x0][0x178], R16 ;  /* 0x00005e000b087a25 */ /* 0x004fe200078e0010 */
[----:B------:R-:W-:Y:S01]  /*1e20*/  SEL R0, RZ, 0x1, P6 ;  /* 0x00000001ff007807 */ /* 0x000fe20003000000 */
[----:B------:R-:W-:-:S02]  /*1e30*/  ULDC.64 UR4, c[0x0][0x188] ;  /* 0x0000620000047ab9 */ /* 0x000fc40000000a00 */
[----:B------:R-:W-:Y:S01]  /*1e40*/  UIMAD UR4, UR20, UR4, URZ ;  /* 0x00000004140472a4 */ /* 0x000fe2000f8e023f */
[----:B------:R-:W-:Y:S01]  /*1e50*/  IMAD.WIDE.U32 R10, R11, c[0x0][0x208], R16 ;  /* 0x000082000b0a7a25 */ /* 0x000fe200078e0010 */
[----:B------:R-:W-:-:S03]  /*1e60*/  USEL UR21, UR14, URZ, !UP2 ;  /* 0x0000003f0e157287 */ /* 0x000fc6000d000000 */
[----:B----4-:R-:W-:Y:S01]  /*1e70*/  IMAD.IADD R7, R9, 0x1, R14 ;  /* 0x0000000109077824 */ /* 0x010fe200078e020e */
[----:B------:R-:W-:Y:S01]  /*1e80*/  UIMAD UR28, UR21, UR5, UR4 ;  /* 0x00000005151c72a4 */ /* 0x000fe2000f8e0204 */
[----:B------:R-:W-:Y:S02]  /*1e90*/  IMAD.IADD R9, R11, 0x1, R15 ;  /* 0x000000010b097824 */ /* 0x000fe400078e020f */
[----:B------:R-:W-:Y:S01]  /*1ea0*/  ULDC.64 UR4, c[0x0][0x178] ;  /* 0x00005e0000047ab9 */ /* 0x000fe20000000a00 */
[----:B---3--:R-:W-:-:S04]  /*1eb0*/  LOP3.LUT R20, R20, 0xfffffffe, RZ, 0xc0, !PT ;  /* 0xfffffffe14147812 */ /* 0x008fc800078ec0ff */
[----:B------:R-:W-:-:S04]  /*1ec0*/  @P5 LOP3.LUT R20, R20, 0x1, RZ, 0xfc, !PT ;  /* 0x0000000114145812 */ /* 0x000fc800078efcff */
[----:B------:R-:W-:Y:S02]  /*1ed0*/  LOP3.LUT P3, RZ, R20, 0x1, RZ, 0xc0, !PT ;  /* 0x0000000114ff7812 */ /* 0x000fe4000786c0ff */
[C---:B------:R-:W-:Y:S02]  /*1ee0*/  ISETP.LT.OR P5, PT, R13.reuse, 0x61, P1 ;  /* 0x000000610d00780c */ /* 0x040fe40000fa1670 */
[----:B------:R-:W-:Y:S02]  /*1ef0*/  SEL R6, RZ, 0x2, P3 ;  /* 0x00000002ff067807 */ /* 0x000fe40001800000 */
[C---:B------:R-:W-:Y:S02]  /*1f00*/  ISETP.LT.OR P1, PT, R13.reuse, 0x41, P0 ;  /* 0x000000410d00780c */ /* 0x040fe40000721670 */
[----:B------:R-:W-:Y:S02]  /*1f10*/  ISETP.LT.OR P3, PT, R13, 0x61, P0 ;  /* 0x000000610d00780c */ /* 0x000fe40000761670 */
[----:B-1----:R-:W-:-:S04]  /*1f20*/  IADD3 R2, P0, R4, UR27, RZ ;  /* 0x0000001b04027c10 */ /* 0x002fc8000ff1e0ff */
[C---:B------:R-:W-:Y:S02]  /*1f30*/  IADD3.X R3, R5.reuse, UR8, RZ, P0, !PT ;  /* 0x0000000805037c10 */ /* 0x040fe400087fe4ff */
[----:B------:R-:W-:Y:S01]  /*1f40*/  IADD3 R4, P0, R4, UR25, RZ ;  /* 0x0000001904047c10 */ /* 0x000fe2000ff1e0ff */
[----:B------:R-:W-:Y:S02]  /*1f50*/  IMAD.IADD R0, R6, 0x1, R0 ;  /* 0x0000000106007824 */ /* 0x000fe400078e0200 */
[----:B------:R1:W-:Y:S01]  /*1f60*/  LDGSTS.E.BYPASS.LTC128B.128 [R12+0x2080], [R2.64], !P2 ;  /* 0x02080000020c7fae */ /* 0x0003e2000d101d52 */
[----:B------:R-:W-:Y:S01]  /*1f70*/  IADD3.X R5, R5, UR6, RZ, P0, !PT ;  /* 0x0000000605057c10 */ /* 0x000fe200087fe4ff */
[----:B------:R-:W-:Y:S01]  /*1f80*/  IMAD.MOV.U32 R6, RZ, RZ, R8 ;  /* 0x000000ffff067224 */ /* 0x000fe200078e0008 */
[C---:B------:R-:W-:Y:S01]  /*1f90*/  IADD3 R14, P0, R2.reuse, UR27, RZ ;  /* 0x0000001b020e7c10 */ /* 0x040fe2000ff1e0ff */
[----:B------:R-:W-:Y:S02]  /*1fa0*/  USHF.R.S32.HI UR27, URZ, 0x1f, UR23 ;  /* 0x0000001f3f1b7899 */ /* 0x000fe40008011417 */
[----:B------:R2:W-:Y:S01]  /*1fb0*/  LDGSTS.E.BYPASS.LTC128B.128 [R12+0x6080], [R4.64], !P1 ;  /* 0x06080000040c7fae */ /* 0x0005e2000c901d52 */
[----:B------:R-:W-:Y:S01]  /*1fc0*/  IMAD.MOV.U32 R8, RZ, RZ, R10 ;  /* 0x000000ffff087224 */ /* 0x000fe200078e000a */
[----:B------:R-:W-:Y:S01]  /*1fd0*/  IADD3.X R15, R3, UR8, RZ, P0, !PT ;  /* 0x00000008030f7c10 */ /* 0x000fe200087fe4ff */
[----:B------:R-:W-:Y:S01]  /*1fe0*/  UIMAD UR8, UR27, UR4, URZ ;  /* 0x000000041b0872a4 */ /* 0x000fe2000f8e023f */
[----:B------:R-:W-:Y:S01]  /*1ff0*/  IADD3 R10, P0, R2, UR25, RZ ;  /* 0x00000019020a7c10 */ /* 0x000fe2000ff1e0ff */
[----:B------:R-:W-:Y:S01]  /*2000*/  STL [R1+0x28], R34 ;  /* 0x0000282201007387 */ /* 0x000fe20000100800 */
[----:B------:R-:W-:-:S02]  /*2010*/  UIMAD.WIDE.U32 UR30, UR23, UR4, URZ ;  /* 0x00000004171e72a5 */ /* 0x000fc4000f8e003f */
[----:B------:R-:W-:Y:S01]  /*2020*/  IADD3.X R11, R3, UR6, RZ, P0, !PT ;  /* 0x00000006030b7c10 */ /* 0x000fe200087fe4ff */
[----:B------:R3:W-:Y:S01]  /*2030*/  STL [R1+0x2c], R20 ;  /* 0x00002c1401007387 */ /* 0x0007e20000100800 */
[----:B------:R-:W-:Y:S01]  /*2040*/  UIMAD UR8, UR23, UR5, UR8 ;  /* 0x00000005170872a4 */ /* 0x000fe2000f8e0208 */
[----:B------:R-:W-:Y:S02]  /*2050*/  ISETP.GE.AND P0, PT, R16, c[0x0][0x1fc], PT ;  /* 0x00007f0010007a0c */ /* 0x000fe40003f06270 */
[C---:B------:R-:W-:Y:S01]  /*2060*/  LOP3.LUT P2, RZ, R0.reuse, 0x1, RZ, 0xc0, !PT ;  /* 0x0000000100ff7812 */ /* 0x040fe2000784c0ff */
[----:B------:R-:W-:Y:S01]  /*2070*/  UIADD3 UR8, UR31, UR8, URZ ;  /* 0x000000081f087290 */ /* 0x000fe2000fffe03f */
[----:B------:R-:W-:Y:S01]  /*2080*/  LOP3.LUT P4, RZ, R0, 0x2, RZ, 0xc0, !PT ;  /* 0x0000000200ff7812 */ /* 0x000fe2000788c0ff */
[----:B--2---:R-:W-:Y:S01]  /*2090*/  IMAD.U32 R4, RZ, RZ, UR15 ;  /* 0x0000000fff047e24 */ /* 0x004fe2000f8e00ff */
[----:B------:R2:W-:Y:S03]  /*20a0*/  LDGSTS.E.BYPASS.LTC128B.128 [R12+0x3080], [R14.64], !P5 ;  /* 0x030800000e0c7fae */ /* 0x0005e6000e901d52 */
[----:B------:R-:W-:Y:S01]  /*20b0*/  IMAD.WIDE.U32 R4, R4, c[0x0][0x180], R6 ;  /* 0x0000600004047a25 */ /* 0x000fe200078e0006 */
[----:B------:R-:W-:Y:S01]  /*20c0*/  USHF.L.U32 UR25, UR23, 0x6, URZ ;  /* 0x0000000617197899 */ /* 0x000fe2000800063f */
[----:B------:R4:W-:Y:S02]  /*20d0*/  LDGSTS.E.BYPASS.LTC128B.128 [R12+0x7080], [R10.64], !P3 ;  /* 0x070800000a0c7fae */ /* 0x0009e4000d901d52 */
[----:B---3--:R-:W-:Y:S01]  /*20e0*/  IMAD.U32 R20, RZ, RZ, UR21 ;  /* 0x00000015ff147e24 */ /* 0x008fe2000f8e00ff */
[----:B-1----:R-:W-:Y:S01]  /*20f0*/  IADD3 R3, R5, UR9, RZ ;  /* 0x0000000905037c10 */ /* 0x002fe2000fffe0ff */
[----:B------:R-:W-:Y:S01]  /*2100*/  IMAD.MOV.U32 R2, RZ, RZ, R4 ;  /* 0x000000ffff027224 */ /* 0x000fe200078e0004 */
[----:B------:R-:W-:Y:S01]  /*2110*/  SEL R5, RZ, 0x1, P0 ;  /* 0x00000001ff057807 */ /* 0x000fe20000000000 */
[----:B------:R-:W-:Y:S01]  /*2120*/  UIMAD UR26, UR15, UR7, UR26 ;  /* 0x000000070f1a72a4 */ /* 0x000fe2000f8e021a */
[----:B------:R-:W-:Y:S01]  /*2130*/  ISETP.GE.AND P0, PT, R31, c[0x0][0x1fc], PT ;  /* 0x00007f001f007a0c */ /* 0x000fe20003f06270 */
[----:B------:R-:W-:Y:S01]  /*2140*/  IMAD.WIDE.U32 R36, R20, c[0x0][0x188], R2 ;  /* 0x0000620014247a25 */ /* 0x000fe200078e0002 */
[----:B------:R-:W0:Y:S01]  /*2150*/  LDGDEPBAR ;  /* 0x00000000000079af */ /* 0x000e220000000000 */
[----:B------:R-:W-:-:S02]  /*2160*/  ULDC.64 UR6, c[0x0][0x218] ;  /* 0x0000860000067ab9 */ /* 0x000fc40000000a00 */
[----:B------:R-:W-:Y:S01]  /*2170*/  IMAD.U32 R2, RZ, RZ, UR30 ;  /* 0x0000001eff027e24 */ /* 0x000fe2000f8e00ff */
[----:B------:R-:W-:Y:S01]  /*2180*/  SEL R4, RZ, 0xffffffff, P0 ;  /* 0xffffffffff047807 */ /* 0x000fe20000000000 */
[----:B------:R-:W-:Y:S01]  /*2190*/  IMAD.U32 R3, RZ, RZ, UR31 ;  /* 0x0000001fff037e24 */ /* 0x000fe2000f8e00ff */
[----:B------:R-:W-:Y:S01]  /*21a0*/  IADD3 R27, R37, UR28, RZ ;  /* 0x0000001c251b7c10 */ /* 0x000fe2000fffe0ff */
[----:B------:R-:W-:Y:S01]  /*21b0*/  IMAD.U32 R3, RZ, RZ, UR8 ;  /* 0x00000008ff037e24 */ /* 0x000fe2000f8e00ff */
[----:B------:R-:W-:Y:S01]  /*21c0*/  LEA R0, P0, R2, R36, 0x6 ;  /* 0x0000002402007211 */ /* 0x000fe200078030ff */
[----:B------:R-:W-:Y:S01]  /*21d0*/  IMAD.SHL.U32 R4, R4, 0x2, RZ ;  /* 0x0000000204047824 */ /* 0x000fe200078e00ff */
[----:B------:R-:W-:Y:S02]  /*21e0*/  UIMAD UR6, UR20, UR6, URZ ;  /* 0x00000006140672a4 */ /* 0x000fe4000f8e023f */
[----:B------:R-:W-:Y:S01]  /*21f0*/  LEA.HI.X R3, R2, R27, R3, 0x6, P0 ;  /* 0x0000001b02037211 */ /* 0x000fe200000f3403 */
[----:B------:R-:W-:Y:S01]  /*2200*/  IMAD.U32 R7, RZ, RZ, UR4 ;  /* 0x00000004ff077e24 */ /* 0x000fe2000f8e00ff */
[----:B------:R-:W-:Y:S01]  /*2210*/  LEA R2, P0, R0, c[0x0][0x160], 0x1 ;  /* 0x0000580000027a11 */ /* 0x000fe200078008ff */
[----:B------:R-:W-:-:S03]  /*2220*/  ULDC.64 UR8, c[0x0][0x208] ;  /* 0x0000820000087ab9 */ /* 0x000fc60000000a00 */
[----:B------:R-:W-:Y:S01]  /*2230*/  LEA.HI.X R3, R0, c[0x0][0x164], R3, 0x1, P0 ;  /* 0x0000590000037a11 */ /* 0x000fe200000f0c03 */
[----:B------:R-:W-:-:S05]  /*2240*/  IMAD.U32 R0, RZ, RZ, UR25 ;  /* 0x00000019ff007e24 */ /* 0x000fca000f8e00ff */
[----:B------:R-:W-:-:S04]  /*2250*/  IADD3 R0, -R34, UR13, -R0 ;  /* 0x0000000d22007c10 */ /* 0x000fc8000fffe900 */
[----:B------:R-:W-:Y:S02]  /*2260*/  ISETP.LT.OR P1, PT, R0, 0x1, !P2 ;  /* 0x000000010000780c */ /* 0x000fe40005721670 */
[----:B------:R-:W-:Y:S01]  /*2270*/  LOP3.LUT R13, R4, 0x2, R5, 0xe2, !PT ;  /* 0x00000002040d7812 */ /* 0x000fe200078ee205 */
[----:B------:R-:W-:Y:S01]  /*2280*/  IMAD.U32 R4, RZ, RZ, UR15 ;  /* 0x0000000fff047e24 */ /* 0x000fe2000f8e00ff */
[----:B------:R-:W-:Y:S01]  /*2290*/  UIMAD UR28, UR21, UR7, UR6 ;  /* 0x00000007151c72a4 */ /* 0x000fe2000f8e0206 */
[----:B------:R-:W-:Y:S02]  /*22a0*/  ISETP.GT.AND P3, PT, R35, 0xf, PT ;  /* 0x0000000f2300780c */ /* 0x000fe40003f64270 */
[----:B------:R-:W-:Y:S01]  /*22b0*/  IMAD.WIDE.U32 R4, R4, c[0x0][0x210], R8 ;  /* 0x0000840004047a25 */ /* 0x000fe200078e0008 */
[----:B------:R-:W-:-:S05]  /*22c0*/  ULDC.64 UR6, c[0x0][0x278] ;  /* 0x00009e0000067ab9 */ /* 0x000fca0000000a00 */
[----:B------:R1:W-:Y:S01]  /*22d0*/  LDGSTS.E.BYPASS.LTC128B.128 [R12+0x10080], [R2.64], !P1 ;  /* 0x10080000020c7fae */ /* 0x0003e2000c901d52 */
[C---:B------:R-:W-:Y:S01]  /*22e0*/  ISETP.LT.OR P1, PT, R0.reuse, 0x1, !P4 ;  /* 0x000000010000780c */ /* 0x040fe20006721670 */
[----:B------:R-:W-:Y:S01]  /*22f0*/  UIMAD UR6, UR20, UR6, URZ ;  /* 0x00000006140672a4 */ /* 0x000fe2000f8e023f */
[----:B------:R-:W-:Y:S02]  /*2300*/  IADD3 R5, R5, UR26, RZ ;  /* 0x0000001a05057c10 */ /* 0x000fe4000fffe0ff */
[----:B------:R-:W-:Y:S01]  /*2310*/  ISETP.LT.OR P4, PT, R0, 0x21, !P4 ;  /* 0x000000210000780c */ /* 0x000fe20006781670 */
[----:B------:R3:W-:Y:S01]  /*2320*/  STL.64 [R1+0x18], R36 ;  /* 0x0000182401007387 */ /* 0x0007e20000100a00 */
[----:B------:R-:W-:Y:S01]  /*2330*/  LEA R6, P0, R7, R2, 0x6 ;  /* 0x0000000207067211 */ /* 0x000fe200078030ff */
[----:B------:R-:W-:Y:S01]  /*2340*/  UIMAD UR30, UR21, UR7, UR6 ;  /* 0x00000007151e72a4 */ /* 0x000fe2000f8e0206 */
[----:B------:R-:W-:Y:S01]  /*2350*/  IMAD.U32 R8, RZ, RZ, UR5 ;  /* 0x00000005ff087e24 */ /* 0x000fe2000f8e00ff */
[----:B------:R-:W-:Y:S01]  /*2360*/  USHF.L.U32 UR26, UR8, 0x6, URZ ;  /* 0x00000006081a7899 */ /* 0x000fe2000800063f */
[----:B------:R-:W-:-:S03]  /*2370*/  IMAD.WIDE.U32 R18, R20, c[0x0][0x278], R18 ;  /* 0x00009e0014127a25 */ /* 0x000fc600078e0012 */
[----:B------:R1:W-:Y:S01]  /*2380*/  LDGSTS.E.BYPASS.LTC128B.128 [R12+0x12080], [R2.64+0x80], !P1 ;  /* 0x12080080020c7fae */ /* 0x0003e2000c901d52 */
[----:B------:R-:W-:Y:S01]  /*2390*/  USHF.L.U64.HI UR24, UR8, UR24, UR9 ;  /* 0x0000001808187299 */ /* 0x000fe20008010209 */
[----:B------:R-:W-:Y:S01]  /*23a0*/  ISETP.LT.OR P2, PT, R0, 0x21, !P2 ;  /* 0x000000210000780c */ /* 0x000fe20005741670 */
[----:B------:R-:W-:Y:S01]  /*23b0*/  USHF.R.S32.HI UR29, URZ, 0x1f, UR25 ;  /* 0x0000001f3f1d7899 */ /* 0x000fe20008011419 */
[----:B------:R2:W-:Y:S01]  /*23c0*/  STL [R1+0x24], R27 ;  /* 0x0000241b01007387 */ /* 0x0005e20000100800 */
[----:B------:R-:W-:Y:S01]  /*23d0*/  LEA.HI.X R7, R7, R3, R8, 0x6, P0 ;  /* 0x0000000307077211 */ /* 0x000fe200000f3408 */
[----:B------:R-:W-:Y:S01]  /*23e0*/  UIMAD UR9, UR24, UR23, URZ ;  /* 0x00000017180972a4 */ /* 0x000fe2000f8e023f */
[----:B------:R-:W-:Y:S01]  /*23f0*/  @!P3 IADD3 R9, P0, R18, UR25, RZ ;  /* 0x000000191209bc10 */ /* 0x000fe2000ff1e0ff */
[----:B------:R-:W-:Y:S01]  /*2400*/  IMAD.U32 R28, RZ, RZ, UR26 ;  /* 0x0000001aff1c7e24 */ /* 0x000fe2000f8e00ff */
[----:B------:R-:W-:Y:S01]  /*2410*/  ULDC.64 UR6, c[0x0][0x288] ;  /* 0x0000a20000067ab9 */ /* 0x000fe20000000a00 */
[----:B---3--:R-:W-:Y:S01]  /*2420*/  IMAD.WIDE.U32 R36, R20, c[0x0][0x218], R4 ;  /* 0x0000860014247a25 */ /* 0x008fe200078e0004 */
[----:B-1----:R-:W-:-:S03]  /*2430*/  P2R R2, PR, RZ, 0x10 ;  /* 0x00000010ff027803 */ /* 0x002fc60000000000 */
[----:B------:R-:W-:Y:S01]  /*2440*/  IMAD.MOV.U32 R38, RZ, RZ, R36 ;  /* 0x000000ffff267224 */ /* 0x000fe200078e0024 */
[----:B--2---:R-:W-:Y:S01]  /*2450*/  IADD3 R27, R19, UR30, RZ ;  /* 0x0000001e131b7c10 */ /* 0x004fe2000fffe0ff */
[----:B------:R1:W-:Y:S01]  /*2460*/  LDGSTS.E.BYPASS.LTC128B.128 [R12+0x11080], [R6.64], !P2 ;  /* 0x11080000060c7fae */ /* 0x0003e2000d101d52 */
[----:B------:R-:W-:Y:S02]  /*2470*/  ISETP.NE.AND P1, PT, R2, RZ, PT ;  /* 0x000000ff0200720c */ /* 0x000fe40003f25270 */
[----:B------:R-:W-:Y:S01]  /*2480*/  IADD3 R39, R37, UR28, RZ ;  /* 0x0000001c25277c10 */ /* 0x000fe2000fffe0ff */
[----:B------:R-:W-:Y:S01]  /*2490*/  UIMAD UR9, UR27, UR26, UR9 ;  /* 0x0000001a1b0972a4 */ /* 0x000fe2000f8e0209 */
[----:B----4-:R-:W-:Y:S02]  /*24a0*/  @!P3 IADD3.X R10, R27, UR29, RZ, P0, !PT ;  /* 0x0000001d1b0abc10 */ /* 0x010fe400087fe4ff */
[----:B------:R-:W-:Y:S01]  /*24b0*/  @!P3 LEA R8, P0, R9, c[0x0][0x258], 0x2 ;  /* 0x000096000908ba11 */ /* 0x000fe200078010ff */
[----:B------:R-:W-:Y:S01]  /*24c0*/  IMAD.WIDE.U32 R4, R28, UR23, R38 ;  /* 0x000000171c047c25 */ /* 0x000fe2000f8e0026 */
[----:B------:R-:W-:-:S02]  /*24d0*/  LOP3.LUT P4, RZ, R13, 0x1, RZ, 0xc0, !PT ;  /* 0x000000010dff7812 */ /* 0x000fc4000788c0ff */
[----:B------:R-:W-:Y:S01]  /*24e0*/  @!P3 LEA.HI.X R9, R9, c[0x0][0x25c], R10, 0x2, P0 ;  /* 0x000097000909ba11 */ /* 0x000fe200000f140a */
[----:B------:R-:W-:Y:S01]  /*24f0*/  UIMAD UR6, UR22, UR6, URZ ;  /* 0x00000006160672a4 */ /* 0x000fe2000f8e023f */
[----:B------:R-:W-:Y:S01]  /*2500*/  IADD3 R3, R5, UR9, RZ ;  /* 0x0000000905037c10 */ /* 0x000fe2000fffe0ff */
[----:B------:R1:W-:Y:S01]  /*2510*/  LDGSTS.E.BYPASS.LTC128B.128 [R12+0x13080], [R6.64+0x80], !P1 ;  /* 0x13080080060c7fae */ /* 0x0003e2000c901d52 */
[----:B------:R-:W-:Y:S02]  /*2520*/  LEA R2, P0, R4, c[0x0][0x1f0], 0x1 ;  /* 0x00007c0004027a11 */ /* 0x000fe400078008ff */
[----:B------:R-:W-:Y:S02]  /*2530*/  LOP3.LUT P5, RZ, R13, 0x2, RZ, 0xc0, !PT ;  /* 0x000000020dff7812 */ /* 0x000fe400078ac0ff */
[----:B------:R-:W-:Y:S01]  /*2540*/  ISETP.LT.OR P1, PT, R0, 0x1, !P4 ;  /* 0x000000010000780c */ /* 0x000fe20006721670 */
[----:B------:R-:W-:Y:S01]  /*2550*/  UIMAD UR6, UR15, UR7, UR6 ;  /* 0x000000070f0672a4 */ /* 0x000fe2000f8e0206 */
[----:B------:R-:W-:Y:S01]  /*2560*/  LEA.HI.X R3, R4, c[0x0][0x1f4], R3, 0x1, P0 ;  /* 0x00007d0004037a11 */ /* 0x000fe200000f0c03 */
[----:B------:R-:W-:Y:S01]  /*2570*/  ULDC UR9, c[0x0][0x20c] ;  /* 0x0000830000097ab9 */ /* 0x000fe20000000800 */
[----:B------:R-:W-:Y:S01]  /*2580*/  ISETP.LT.OR P0, PT, R0, 0x1, !P5 ;  /* 0x000000010000780c */ /* 0x000fe20006f01670 */
[----:B------:R-:W-:-:S02]  /*2590*/  UMOV UR7, 0x5 ;  /* 0x0000000500077882 */ /* 0x000fc40000000000 */
[----:B------:R-:W-:Y:S02]  /*25a0*/  USHF.L.U64.HI UR9, UR8, UR7, UR9 ;  /* 0x0000000708097299 */ /* 0x000fe40008010209 */
[----:B------:R-:W-:Y:S01]  /*25b0*/  USHF.L.U32 UR8, UR8, 0x5, URZ ;  /* 0x0000000508087899 */ /* 0x000fe2000800063f */
[----:B------:R-:W-:Y:S01]  /*25c0*/  IADD3 R5, R23, UR6, RZ ;  /* 0x0000000617057c10 */ /* 0x000fe2000fffe0ff */
[----:B------:R-:W-:Y:S02]  /*25d0*/  ULDC.64 UR6, c[0x0][0x290] ;  /* 0x0000a40000067ab9 */ /* 0x000fe40000000a00 */
[----:B------:R-:W-:Y:S01]  /*25e0*/  USHF.L.U32 UR28, UR8, 0x1, URZ ;  /* 0x00000001081c7899 */ /* 0x000fe2000800063f */
[----:B------:R-:W-:Y:S01]  /*25f0*/  IMAD.MOV.U32 R4, RZ, RZ, R22 ;  /* 0x000000ffff047224 */ /* 0x000fe200078e0016 */
[----:B------:R-:W-:Y:S01]  /*2600*/  UIMAD UR6, UR20, UR6, URZ ;  /* 0x00000006140672a4 */ /* 0x000fe2000f8e023f */
[----:B-1----:R-:W-:Y:S01]  /*2610*/  @!P3 IMAD.SHL.U32 R6, R35, 0x10, RZ ;  /* 0x000000102306b824 */ /* 0x002fe200078e00ff */
[----:B------:R-:W-:-:S04]  /*2620*/  ISETP.LT.OR P2, PT, R0, 0x21, !P4 ;  /* 0x000000210000780c */ /* 0x000fc80006741670 */
[----:B------:R1:W-:Y:S01]  /*2630*/  @!P3 LDGSTS.E.BYPASS.LTC128B.128 [R6+0x20080], [R8.64] ;  /* 0x200800000806bfae */ /* 0x0003e2000b901d52 */
[----:B------:R-:W-:-:S03]  /*2640*/  USHF.L.U64.HI UR27, UR8, 0x1, UR9 ;  /* 0x00000001081b7899 */ /* 0x000fc60008010209 */
[----:B------:R-:W0:Y:S01]  /*2650*/  LDGDEPBAR ;  /* 0x00000000000079af */ /* 0x000e220000000000 */
[----:B------:R-:W-:-:S03]  /*2660*/  UIMAD UR6, UR21, UR7, UR6 ;  /* 0x00000007150672a4 */ /* 0x000fc6000f8e0206 */
[----:B------:R2:W-:Y:S01]  /*2670*/  LDGSTS.E.BYPASS.LTC128B.128 [R12+0x18080], [R2.64], !P1 ;  /* 0x18080000020c7fae */ /* 0x0005e2000c901d52 */
[----:B------:R-:W-:-:S03]  /*2680*/  ISETP.LT.OR P1, PT, R0, 0x21, !P5 ;  /* 0x000000210000780c */ /* 0x000fc60006f21670 */
[----:B------:R-:W-:Y:S04]  /*2690*/  STL.64 [R1+0x38], R18 ;  /* 0x0000381201007387 */ /* 0x000fe80000100a00 */
[----:B------:R3:W-:Y:S04]  /*26a0*/  STL.64 [R1+0x10], R36 ;  /* 0x0000102401007387 */ /* 0x0007e80000100a00 */
[----:B------:R2:W-:Y:S01]  /*26b0*/  LDGSTS.E.BYPASS.LTC128B.128 [R12+0x1a080], [R2.64+0x80], !P0 ;  /* 0x1a080080020c7fae */ /* 0x0005e2000c101d52 */
[----:B------:R-:W-:-:S03]  /*26c0*/  LEA.HI R11, R32, R35, RZ, 0x2 ;  /* 0x00000023200b7211 */ /* 0x000fc600078f10ff */
[----:B------:R4:W-:Y:S01]  /*26d0*/  STL [R1+0x50], R27 ;  /* 0x0000501b01007387 */ /* 0x0009e20000100800 */
[----:B---3--:R-:W-:Y:S01]  /*26e0*/  IMAD.WIDE.U32 R36, R20, c[0x0][0x290], R4 ;  /* 0x0000a40014247a25 */ /* 0x008fe200078e0004 */
[----:B--2---:R-:W-:-:S04]  /*26f0*/  IADD3 R2, P0, R2, UR28, RZ ;  /* 0x0000001c02027c10 */ /* 0x004fc8000ff1e0ff */
[----:B------:R-:W-:Y:S01]  /*2700*/  IADD3 R33, R37, UR6, RZ ;  /* 0x0000000625217c10 */ /* 0x000fe2000fffe0ff */
[----:B------:R-:W-:Y:S01]  /*2710*/  IMAD.U32 R4, RZ, RZ, UR15 ;  /* 0x0000000fff047e24 */ /* 0x000fe2000f8e00ff */
[----:B------:R-:W-:Y:S01]  /*2720*/  IADD3.X R3, R3, UR27, RZ, P0, !PT ;  /* 0x0000001b03037c10 */ /* 0x000fe200087fe4ff */
[----:B------:R-:W-:Y:S01]  /*2730*/  ULDC.64 UR6, c[0x0][0x238] ;  /* 0x00008e0000067ab9 */ /* 0x000fe20000000a00 */
[----:B------:R-:W-:Y:S02]  /*2740*/  IADD3 R0, P0, R36, UR25, RZ ;  /* 0x0000001924007c10 */ /* 0x000fe4000ff1e0ff */
[----:B----4-:R-:W-:Y:S01]  /*2750*/  LEA.HI R27, R32, R35, RZ, 0x5 ;  /* 0x00000023201b7211 */ /* 0x010fe200078f28ff */
[----:B------:R2:W-:Y:S01]  /*2760*/  LDGSTS.E.BYPASS.LTC128B.128 [R12+0x19080], [R2.64], !P2 ;  /* 0x19080000020c7fae */ /* 0x0005e2000d101d52 */
[----:B------:R-:W-:Y:S02]  /*2770*/  IADD3.X R5, R33, UR29, RZ, P0, !PT ;  /* 0x0000001d21057c10 */ /* 0x000fe400087fe4ff */
[----:B------:R-:W-:Y:S01]  /*2780*/  LEA R22, P0, R0, c[0x0][0x280], 0x2 ;  /* 0x0000a00000167a11 */ /* 0x000fe200078010ff */
[----:B------:R2:W-:Y:S01]  /*2790*/  LDGSTS.E.BYPASS.LTC128B.128 [R12+0x1b080], [R2.64+0x80], !P1 ;  /* 0x1b080080020c7fae */ /* 0x0005e2000c901d52 */
[----:B------:R-:W-:Y:S01]  /*27a0*/  SHF.R.S32.HI R7, RZ, 0x5, R27 ;  /* 0x00000005ff077819 */ /* 0x000fe2000001141b */
[----:B-1----:R-:W-:Y:S01]  /*27b0*/  IMAD.WIDE.U32 R8, R4, c[0x0][0x238], R24 ;  /* 0x00008e0004087a25 */ /* 0x002fe200078e0018 */
[----:B------:R-:W-:-:S02]  /*27c0*/  LEA.HI.X R23, R0, c[0x0][0x284], R5, 0x2, P0 ;  /* 0x0000a10000177a11 */ /* 0x000fc400000f1405 */
[--C-:B------:R-:W-:Y:S02]  /*27d0*/  SHF.R.S32.HI R19, RZ, 0x2, R11.reuse ;  /* 0x00000002ff137819 */ /* 0x100fe4000001140b */
[----:B------:R-:W-:Y:S01]  /*27e0*/  SHF.R.S32.HI R4, RZ, 0x1f, R11 ;  /* 0x0000001fff047819 */ /* 0x000fe2000001140b */
[----:B------:R-:W-:Y:S01]  /*27f0*/  UIMAD UR6, UR22, UR6, URZ ;  /* 0x00000006160672a4 */ /* 0x000fe2000f8e023f */
[----:B------:R-:W-:-:S03]  /*2800*/  LEA.HI R6, R27, R7, RZ, 0x1 ;  /* 0x000000071b067211 */ /* 0x000fc600078f08ff */
[----:B------:R-:W-:Y:S01]  /*2810*/  UIMAD UR6, UR15, UR7, UR6 ;  /* 0x000000070f0672a4 */ /* 0x000fe2000f8e0206 */
[----:B------:R-:W-:Y:S02]  /*2820*/  LOP3.LUT R6, R6, 0xfffffffe, RZ, 0xc0, !PT ;  /* 0xfffffffe06067812 */ /* 0x000fe400078ec0ff */
[----:B--2---:R-:W-:-:S04]  /*2830*/  LEA.HI R2, R32, R35, RZ, 0x4 ;  /* 0x0000002320027211 */ /* 0x004fc800078f20ff */
[----:B------:R-:W-:Y:S02]  /*2840*/  SHF.R.S32.HI R5, RZ, 0x4, R2 ;  /* 0x00000004ff057819 */ /* 0x000fe40000011402 */
[C---:B------:R-:W-:Y:S02]  /*2850*/  LOP3.LUT R0, R2.reuse, 0xfffffff0, RZ, 0xc0, !PT ;  /* 0xfffffff002007812 */ /* 0x040fe400078ec0ff */
[----:B------:R-:W-:Y:S02]  /*2860*/  LEA.HI R3, R2, R5, RZ, 0x1 ;  /* 0x0000000502037211 */ /* 0x000fe400078f08ff */
[----:B------:R-:W-:Y:S01]  /*2870*/  LEA.HI R2, R4, R19, RZ, 0x3 ;  /* 0x0000001304027211 */ /* 0x000fe200078f18ff */
[----:B------:R-:W-:-:S03]  /*2880*/  IMAD.IADD R0, R35, 0x1, -R0 ;  /* 0x0000000123007824 */ /* 0x000fc600078e0a00 */
[----:B------:R-:W-:Y:S02]  /*2890*/  LOP3.LUT R2, R2, 0xfffffff8, RZ, 0xc0, !PT ;  /* 0xfffffff802027812 */ /* 0x000fe400078ec0ff */
[----:B------:R-:W-:Y:S01]  /*28a0*/  SHF.R.S32.HI R10, RZ, 0x1f, R0 ;  /* 0x0000001fff0a7819 */ /* 0x000fe20000011400 */
[----:B------:R-:W-:Y:S01]  /*28b0*/  IMAD.IADD R15, R7, 0x1, -R6 ;  /* 0x00000001070f7824 */ /* 0x000fe200078e0a06 */
[----:B------:R-:W-:Y:S01]  /*28c0*/  LOP3.LUT R6, R3, 0xfffffffe, RZ, 0xc0, !PT ;  /* 0xfffffffe03067812 */ /* 0x000fe200078ec0ff */
[----:B------:R-:W-:Y:S01]  /*28d0*/  IMAD.SHL.U32 R4, R26, 0x40, RZ ;  /* 0x000000401a047824 */ /* 0x000fe200078e00ff */
[----:B------:R-:W-:Y:S01]  /*28e0*/  LEA.HI R10, R10, R0, RZ, 0x3 ;  /* 0x000000000a0a7211 */ /* 0x000fe200078f18ff */
[----:B------:R-:W-:Y:S01]  /*28f0*/  IMAD.IADD R19, R19, 0x1, -R2 ;  /* 0x0000000113137824 */ /* 0x000fe200078e0a02 */
[----:B------:R-:W-:Y:S01]  /*2900*/  IADD3 R3, R9, UR6, RZ ;  /* 0x0000000609037c10 */ /* 0x000fe2000fffe0ff */
[----:B------:R-:W-:Y:S01]  /*2910*/  IMAD.MOV.U32 R2, RZ, RZ, R8 ;  /* 0x000000ffff027224 */ /* 0x000fe200078e0008 */
[----:B------:R-:W-:Y:S01]  /*2920*/  LOP3.LUT R4, R4, 0x1c0, RZ, 0xc0, !PT ;  /* 0x000001c004047812 */ /* 0x000fe200078ec0ff */
[----:B------:R-:W-:Y:S01]  /*2930*/  IMAD.SHL.U32 R18, R15, 0x10, RZ ;  /* 0x000000100f127824 */ /* 0x000fe200078e00ff */
[----:B------:R-:W-:Y:S01]  /*2940*/  LOP3.LUT R7, R10, 0xfffffff8, RZ, 0xc0, !PT ;  /* 0xfffffff80a077812 */ /* 0x000fe200078ec0ff */
[----:B------:R-:W-:Y:S01]  /*2950*/  IMAD.WIDE.U32 R40, R20, c[0x0][0x240], R2 ;  /* 0x0000900014287a25 */ /* 0x000fe200078e0002 */
[----:B------:R-:W-:Y:S01]  /*2960*/  LOP3.LUT R3, R4, 0x8, R29, 0xf8, !PT ;  /* 0x0000000804037812 */ /* 0x000fe200078ef81d */
[----:B------:R-:W-:-:S02]  /*2970*/  ULDC.64 UR6, c[0x0][0x240] ;  /* 0x0000900000067ab9 */ /* 0x000fc40000000a00 */
[----:B------:R-:W-:Y:S01]  /*2980*/  IMAD.IADD R9, R5, 0x1, -R6 ;  /* 0x0000000105097824 */ /* 0x000fe200078e0a06 */
[----:B------:R-:W-:Y:S01]  /*2990*/  LOP3.LUT R5, R4, 0x10, R18, 0xf8, !PT ;  /* 0x0000001004057812 */ /* 0x000fe200078ef812 */
[----:B------:R-:W-:Y:S01]  /*29a0*/  IMAD.SHL.U32 R2, R19, 0x40, RZ ;  /* 0x0000004013027824 */ /* 0x000fe200078e00ff */
[----:B------:R-:W-:Y:S01]  /*29b0*/  SHF.R.U32.HI R8, RZ, 0x3, R4 ;  /* 0x00000003ff087819 */ /* 0x000fe20000011604 */
[----:B------:R-:W-:Y:S01]  /*29c0*/  IMAD.IADD R7, R0, 0x1, -R7 ;  /* 0x0000000100077824 */ /* 0x000fe200078e0a07 */
[----:B------:R-:W-:Y:S01]  /*29d0*/  LOP3.LUT R13, R5, 0x8, R29, 0xf8, !PT ;  /* 0x00000008050d7812 */ /* 0x000fe200078ef81d */
[----:B------:R-:W-:Y:S01]  /*29e0*/  IMAD.SHL.U32 R0, R21, 0x8, RZ ;  /* 0x0000000815007824 */ /* 0x000fe200078e00ff */
[----:B------:R-:W-:Y:S01]  /*29f0*/  LOP3.LUT R2, R2, 0x1c0, RZ, 0xc0, !PT ;  /* 0x000001c002027812 */ /* 0x000fe200078ec0ff */
[----:B------:R-:W-:Y:S01]  /*2a00*/  IMAD R6, R9, 0x800, R30 ;  /* 0x0000080009067824 */ /* 0x000fe200078e021e */
[----:B------:R-:W-:Y:S02]  /*2a10*/  LOP3.LUT R5, R3, R8, RZ, 0x3c, !PT ;  /* 0x0000000803057212 */ /* 0x000fe400078e3cff */
[----:B------:R-:W-:-:S02]  /*2a20*/  LOP3.LUT R0, R0, 0x18, RZ, 0xc0, !PT ;  /* 0x0000001800007812 */ /* 0x000fc400078ec0ff */
[----:B------:R-:W-:Y:S01]  /*2a30*/  SHF.R.U32.HI R4, RZ, 0x3, R2 ;  /* 0x00000003ff047819 */ /* 0x000fe20000011602 */
[----:B------:R-:W-:Y:S02]  /*2a40*/  IMAD.SHL.U32 R3, R9, 0x20, RZ ;  /* 0x0000002009037824 */ /* 0x000fe400078e00ff */
[----:B------:R-:W-:Y:S01]  /*2a50*/  IMAD.IADD R5, R6, 0x1, R5 ;  /* 0x0000000106057824 */ /* 0x000fe200078e0205 */
[----:B------:R-:W-:Y:S02]  /*2a60*/  LOP3.LUT R6, R11, 0x3ffffffc, RZ, 0xc0, !PT ;  /* 0x3ffffffc0b067812 */ /* 0x000fe400078ec0ff */
[----:B------:R-:W-:Y:S01]  /*2a70*/  LOP3.LUT R11, R4, R2, R0, 0x1e, !PT ;  /* 0x00000002040b7212 */ /* 0x000fe200078e1e00 */
[----:B------:R-:W-:Y:S01]  /*2a80*/  IMAD.SHL.U32 R4, R7, 0x40, RZ ;  /* 0x0000004007047824 */ /* 0x000fe200078e00ff */
[----:B------:R-:W-:Y:S01]  /*2a90*/  LOP3.LUT R14, R0, 0x20, R3, 0xf8, !PT ;  /* 0x00000020000e7812 */ /* 0x000fe200078ef803 */
[----:B------:R-:W-:Y:S02]  /*2aa0*/  IMAD.IADD R3, R35, 0x1, -R6 ;  /* 0x0000000123037824 */ /* 0x000fe400078e0a06 */
[----:B------:R-:W-:Y:S01]  /*2ab0*/  IMAD.SHL.U32 R2, R15, 0x400, RZ ;  /* 0x000004000f027824 */ /* 0x000fe200078e00ff */
[----:B------:R-:W-:Y:S01]  /*2ac0*/  LOP3.LUT R4, R4, 0x1c0, RZ, 0xc0, !PT ;  /* 0x000001c004047812 */ /* 0x000fe200078ec0ff */
[----:B------:R-:W-:Y:S01]  /*2ad0*/  IMAD.SHL.U32 R6, R9, 0x8, RZ ;  /* 0x0000000809067824 */ /* 0x000fe200078e00ff */
[----:B------:R-:W-:Y:S01]  /*2ae0*/  LOP3.LUT R0, R13, R8, RZ, 0x3c, !PT ;  /* 0x000000080d007212 */ /* 0x000fe200078e3cff */
[----:B------:R-:W-:Y:S01]  /*2af0*/  IMAD.SHL.U32 R10, R10, 0x40, RZ ;  /* 0x000000400a0a7824 */ /* 0x000fe200078e00ff */
[----:B------:R-:W-:Y:S01]  /*2b00*/  SHF.R.U32.HI R8, RZ, 0x3, R4 ;  /* 0x00000003ff087819 */ /* 0x000fe20000011604 */
[----:B------:R-:W-:Y:S01]  /*2b10*/  IMAD R3, R3, 0x2, R2 ;  /* 0x0000000203037824 */ /* 0x000fe200078e0202 */
[----:B------:R-:W-:-:S03]  /*2b20*/  LOP3.LUT R6, R4, 0x8, R6, 0xf8, !PT ;  /* 0x0000000804067812 */ /* 0x000fc600078ef806 */
[----:B------:R-:W-:Y:S01]  /*2b30*/  IMAD.IADD R11, R3, 0x1, R11 ;  /* 0x00000001030b7824 */ /* 0x000fe200078e020b */
[----:B------:R-:W-:Y:S02]  /*2b40*/  LOP3.LUT R3, R10, 0xfffffe00, RZ, 0xc0, !PT ;  /* 0xfffffe000a037812 */ /* 0x000fe400078ec0ff */
[----:B------:R-:W-:-:S04]  /*2b50*/  LOP3.LUT R6, R6, R8, RZ, 0x3c, !PT ;  /* 0x0000000806067212 */ /* 0x000fc800078e3cff */
[----:B------:R-:W-:Y:S02]  /*2b60*/  IADD3 R214, R6, R3, R2 ;  /* 0x0000000306d67210 */ /* 0x000fe40007ffe002 */
[----:B------:R-:W-:-:S05]  /*2b70*/  LOP3.LUT R2, R27, 0xffffffe0, RZ, 0xc0, !PT ;  /* 0xffffffe01b027812 */ /* 0x000fca00078ec0ff */
[----:B------:R-:W-:Y:S01]  /*2b80*/  IMAD.IADD R6, R35, 0x1, -R2 ;  /* 0x0000000123067824 */ /* 0x000fe200078e0a02 */
[----:B------:R-:W-:-:S04]  /*2b90*/  UIMAD UR6, UR20, UR6, URZ ;  /* 0x00000006140672a4 */ /* 0x000fc8000f8e023f */
[----:B------:R-:W-:Y:S01]  /*2ba0*/  SHF.R.S32.HI R10, RZ, 0x1f, R6 ;  /* 0x0000001fff0a7819 */ /* 0x000fe20000011406 */
[----:B------:R-:W-:-:S03]  /*2bb0*/  UIMAD UR6, UR21, UR7, UR6 ;  /* 0x00000007150672a4 */ /* 0x000fc6000f8e0206 */
[----:B------:R-:W-:Y:S02]  /*2bc0*/  LEA.HI R10, R10, R6, RZ, 0x2 ;  /* 0x000000060a0a7211 */ /* 0x000fe400078f10ff */
[----:B------:R-:W-:Y:S01]  /*2bd0*/  LOP3.LUT R4, R8, R14, R4, 0x1e, !PT ;  /* 0x0000000e08047212 */ /* 0x000fe200078e1e04 */
[----:B------:R-:W-:Y:S01]  /*2be0*/  STL.64 [R1+0x8], R38 ;  /* 0x0000082601007387 */ /* 0x000fe20000100a00 */
[----:B------:R-:W-:Y:S02]  /*2bf0*/  LEA.HI.SX32 R2, R10, R18, 0x1e ;  /* 0x000000120a027211 */ /* 0x000fe400078ff2ff */
[----:B------:R-:W-:Y:S01]  /*2c00*/  LOP3.LUT R220, R4, R3, RZ, 0xfc, !PT ;  /* 0x0000000304dc7212 */ /* 0x000fe200078efcff */
[----:B------:R-:W-:Y:S01]  /*2c10*/  STL.64 [R1+0x30], R36 ;  /* 0x0000302401007387 */ /* 0x000fe20000100a00 */
[----:B------:R-:W-:-:S03]  /*2c20*/  IADD3 R4, R41, UR6, RZ ;  /* 0x0000000629047c10 */ /* 0x000fc6000fffe0ff */
[----:B------:R-:W-:Y:S01]  /*2c30*/  STL [R1+0x40], R33 ;  /* 0x0000402101007387 */ /* 0x000fe20000100800 */
[----:B------:R-:W-:Y:S01]  /*2c40*/  IADD3 R3, R12, 0x10080, RZ ;  /* 0x000100800c037810 */ /* 0x000fe20007ffe0ff */
[----:B------:R-:W-:Y:S02]  /*2c50*/  UIADD3 UR22, UR23, 0x1, URZ ;  /* 0x0000000117167890 */ /* 0x000fe4000fffe03f */
        /* <DEDUP_REMOVED lines=13> */
[----:B------:R-:W-:-:S03]  /*2d30*/  IMAD.SHL.U32 R231, R11, 0x2, RZ ;  /* 0x000000020be77824 */ /* 0x000fc600078e00ff */
[----:B------:R-:W0:Y:S01]  /*2d40*/  LDGDEPBAR ;  /* 0x00000000000079af */ /* 0x000e220000000000 */
[----:B------:R-:W-:-:S03]  /*2d50*/  IMAD R0, R9, 0x200, R0 ;  /* 0x0000020009007824 */ /* 0x000fc600078e0200 */
[----:B------:R-:W0:Y:S01]  /*2d60*/  LDGDEPBAR ;  /* 0x00000000000079af */ /* 0x000e220000000000 */
[----:B------:R-:W-:Y:S02]  /*2d70*/  SEL R215, R215, 0xfffffff0, !P1 ;  /* 0xfffffff0d7d77807 */ /* 0x000fe40004800000 */
        /* <DEDUP_REMOVED lines=33> */
.L_x_2046:
[----:B--2---:R-:W-:Y:S05]  /*2f90*/  BSYNC B0 ;  /* 0x0000000000007941 */ /* 0x004fea0003800000 */
.L_x_2045:
        /* <DEDUP_REMOVED lines=10> */
[----:B------:R-:W-:Y:S01]  /*3040*/  LOP3.LUT P0, RZ, R19, 0x4, RZ, 0xc0, !PT ;  /* 0x0000000413ff7812 */ /* 0x000fe2000780c0ff */
[----:B------:R-:W-:Y:S01]  /*3050*/  IMAD.SHL.U32 R213, R5, 0x2, RZ ;  /* 0x0000000205d57824 */ /* 0x000fe200078e00ff */
[----:B------:R-:W-:Y:S01]  /*3060*/  LOP3.LUT P1, RZ, R7, 0x4, RZ, 0xc0, !PT ;  /* 0x0000000407ff7812 */ /* 0x000fe2000782c0ff */
[----:B------:R-:W-:Y:S01]  /*3070*/  IMAD.IADD R2, R21, 0x1, -R2 ;  /* 0x0000000115027824 */ /* 0x000fe200078e0a02 */
[----:B------:R-:W-:Y:S01]  /*3080*/  IADD3 R230, R231, 0x204c0, RZ ;  /* 0x000204c0e7e67810 */ /* 0x000fe20007ffe0ff */
[----:B------:R-:W-:Y:S01]  /*3090*/  IMAD R215, R215, 0x2, R213 ;  /* 0x00000002d7d77824 */ /* 0x000fe200078e02d5 */
[----:B------:R-:W-:Y:S01]  /*30a0*/  SEL R218, R225, 0xffffffe0, !P1 ;  /* 0xffffffe0e1da7807 */ /* 0x000fe20004800000 */
[----:B------:R-:W-:Y:S01]  /*30b0*/  IMAD R2, R2, 0x4, R3 ;  /* 0x0000000402027824 */ /* 0x000fe200078e0203 */
[----:B------:R-:W-:Y:S01]  /*30c0*/  CS2R R162, SRZ ;  /* 0x0000000000a27805 */ /* 0x000fe2000001ff00 */
[----:B------:R-:W-:Y:S01]  /*30d0*/  IMAD.MOV.U32 R219, RZ, RZ, 0x40 ;  /* 0x00000040ffdb7424 */ /* 0x000fe200078e00ff */
[----:B------:R-:W-:Y:S01]  /*30e0*/  IADD3 R222, R214, R218, RZ ;  /* 0x000000dad6de7210 */ /* 0x000fe20007ffe0ff */
[----:B------:R-:W-:Y:S01]  /*30f0*/  IMAD.SHL.U32 R4, R2, 0x2, RZ ;  /* 0x0000000202047824 */ /* 0x000fe200078e00ff */
[----:B------:R-:W-:Y:S01]  /*3100*/  CS2R R160, SRZ ;  /* 0x0000000000a07805 */ /* 0x000fe2000001ff00 */
[----:B------:R-:W-:Y:S01]  /*3110*/  @P0 IADD3 R230, R13, -0x40, RZ ;  /* 0xffffffc00de60810 */ /* 0x000fe20007ffe0ff */
[----:B------:R-:W-:Y:S01]  /*3120*/  IMAD R217, R216, 0x2, R213 ;  /* 0x00000002d8d97824 */ /* 0x000fe200078e02d5 */
[----:B------:R-:W-:Y:S01]  /*3130*/  LOP3.LUT P0, RZ, R7, 0x2, RZ, 0xc0, !PT ;  /* 0x0000000207ff7812 */ /* 0x000fe2000780c0ff */
[----:B------:R1:W-:Y:S01]  /*3140*/  STL [R1+0x44], R4 ;  /* 0x0000440401007387 */ /* 0x0003e20000100800 */
[----:B------:R-:W-:Y:S01]  /*3150*/  IADD3 R0, -R4, UR17, RZ ;  /* 0x0000001104007c10 */ /* 0x000fe2000fffe1ff */
[----:B------:R-:W-:Y:S01]  /*3160*/  CS2R R158, SRZ ;  /* 0x00000000009e7805 */ /* 0x000fe2000001ff00 */
[----:B------:R-:W-:Y:S01]  /*3170*/  SEL R221, R221, 0xfffffff0, !P0 ;  /* 0xfffffff0dddd7807 */ /* 0x000fe20004000000 */
[----:B------:R-:W-:Y:S01]  /*3180*/  CS2R R156, SRZ ;  /* 0x00000000009c7805 */ /* 0x000fe2000001ff00 */
[----:B------:R-:W-:Y:S01]  /*3190*/  CS2R R154, SRZ ;  /* 0x00000000009a7805 */ /* 0x000fe2000001ff00 */
[----:B------:R1:W-:Y:S01]  /*31a0*/  STL [R1], R0 ;  /* 0x0000000001007387 */ /* 0x0003e20000100800 */
        /* <DEDUP_REMOVED lines=62> */
[----:B------:R-:W-:Y:S01]  /*3590*/  SEL R219, R219, 0xffffffc0, !P1 ;  /* 0xffffffc0dbdb7807 */ /* 0x000fe20004800000 */
[----:B------:R-:W-:Y:S01]  /*35a0*/  IMAD.IADD R224, R221, 0x1, R222 ;  /* 0x00000001dde07824 */ /* 0x000fe200078e02de */
[----:B------:R-:W-:-:S02]  /*35b0*/  USHF.L.U64.HI UR20, UR4, 0x5, UR5 ;  /* 0x0000000504147899 */ /* 0x000fc40008010205 */
[----:B------:R-:W-:Y:S02]  /*35c0*/  USHF.L.U32 UR21, UR4, 0x5, URZ ;  /* 0x0000000504157899 */ /* 0x000fe4000800063f */
[----:B------:R-:W-:Y:S02]  /*35d0*/  UMOV UR5, URZ ;  /* 0x0000003f00057c82 */ /* 0x000fe40008000000 */
[----:B------:R-:W-:Y:S02]  /*35e0*/  UMOV UR22, 0x1 ;  /* 0x0000000100167882 */ /* 0x000fe40000000000 */
[----:B-1----:R-:W-:Y:S02]  /*35f0*/  UMOV UR24, URZ ;  /* 0x0000003f00187c82 */ /* 0x002fe40008000000 */
.L_x_2049:
        /* <DEDUP_REMOVED lines=153> */
[----:B------:R-:W-:Y:S02]  /*3f90*/  UIMAD UR4, UR17, UR7, UR4 ;  /* 0x00000007110472a4 */ /* 0x000fe4000f8e0204 */
[----:B------:R-:W3:Y:S01]  /*3fa0*/  LDL R232, [R1+0x5c] ;  /* 0x00005c0001e87983 */ /* 0x000ee20000100800 */
[----:B------:R-:W-:Y:S02]  /*3fb0*/  USHF.L.U32 UR6, UR26, 0x6, URZ ;  /* 0x000000061a067899 */ /* 0x000fe4000800063f */
[----:B------:R-:W-:Y:S01]  /*3fc0*/  UIADD3 UR4, UR27, UR4, URZ ;  /* 0x000000041b047290 */ /* 0x000fe2000fffe03f */
[----:B------:R-:W3:Y:S03]  /*3fd0*/  LDL R240, [R1+0x2c] ;  /* 0x00002c0001f07983 */ /* 0x000ee60000100800 */
[----:B------:R-:W-:Y:S01]  /*3fe0*/  USHF.L.U64.HI UR4, UR26, 0x6, UR4 ;  /* 0x000000061a047899 */ /* 0x000fe20008010204 */
[----:B--2---:R-:W-:Y:S05]  /*3ff0*/  IADD3 R169, P2, P1, R236, UR6, R169 ;  /* 0x00000006eca97c10 */ /* 0x004fea000f95e0a9 */
[----:B-----5:R-:W-:Y:S02]  /*4000*/  IADD3.X R174, R234, UR4, R174, P2, P1 ;  /* 0x00000004eaae7c10 */ /* 0x020fe400097e24ae */
[C---:B----4-:R-:W-:Y:S04]  /*4010*/  @!P3 IADD3 R0, P1, R2.reuse, R238, RZ ;  /* 0x000000ee0200b210 */ /* 0x050fe80007f3e0ff */
[----:B---3--:R-:W-:Y:S02]  /*4020*/  @!P3 LEA.HI.X.SX32 R2, R2, R235, 0x1, P1 ;  /* 0x000000eb0202b211 */ /* 0x008fe400008f0eff */
[C---:B------:R-:W-:Y:S01]  /*4030*/  @!P3 LEA R172, P1, R0.reuse, c[0x0][0x258], 0x2 ;  /* 0x0000960000acba11 */ /* 0x040fe200078210ff */
[----:B------:R-:W1:Y:S03]  /*4040*/  S2R R235, SR_TID.X ;  /* 0x0000000000eb7919 */ /* 0x000e660000002100 */
[----:B------:R-:W-:Y:S02]  /*4050*/  @!P3 LEA.HI.X R173, R0, c[0x0][0x25c], R2, 0x2, P1 ;  /* 0x0000970000adba11 */ /* 0x000fe400008f1402 */
[----:B------:R-:W-:Y:S01]  /*4060*/  IADD3 R0, P1, R236, UR6, RZ ;  /* 0x00000006ec007c10 */ /* 0x000fe2000ff3e0ff */
[----:B------:R-:W-:Y:S01]  /*4070*/  UIMAD UR6, UR17, -0x40, UR13 ;  /* 0xffffffc0110678a4 */ /* 0x000fe2000f8e020d */
[----:B------:R-:W-:Y:S02]  /*4080*/  LOP3.LUT P2, RZ, R240, 0x1, RZ, 0xc0, !PT ;  /* 0x00000001f0ff7812 */ /* 0x000fe4000784c0ff */
[----:B------:R-:W-:Y:S02]  /*4090*/  IADD3.X R2, R234, UR4, RZ, P1, !PT ;  /* 0x00000004ea027c10 */ /* 0x000fe40008ffe4ff */
[----:B------:R-:W2:Y:S01]  /*40a0*/  S2R R234, SR_TID.X ;  /* 0x0000000000ea7919 */ /* 0x000ea20000002100 */
[C---:B------:R-:W-:Y:S04]  /*40b0*/  LEA R170, P1, R0.reuse, c[0x0][0x160], 0x1 ;  /* 0x0000580000aa7a11 */ /* 0x040fe800078208ff */
[----:B------:R-:W-:Y:S01]  /*40c0*/  LEA.HI.X R171, R0, c[0x0][0x164], R2, 0x1, P1 ;  /* 0x0000590000ab7a11 */ /* 0x000fe200008f0c02 */
[----:B------:R-:W-:Y:S01]  /*40d0*/  IMAD.U32 R0, RZ, RZ, UR22 ;  /* 0x00000016ff007e24 */ /* 0x000fe2000f8e00ff */
[C---:B------:R-:W-:Y:S03]  /*40e0*/  LEA R168, P1, R169.reuse, c[0x0][0x160], 0x1 ;  /* 0x00005800a9a87a11 */ /* 0x040fe600078208ff */
[----:B------:R-:W-:Y:S01]  /*40f0*/  IMAD R0, R0, 0x4000, R232 ;  /* 0x0000400000007824 */ /* 0x000fe200078e02e8 */
[----:B------:R-:W-:Y:S01]  /*4100*/  LEA.HI.X R169, R169, c[0x0][0x164], R174, 0x1, P1 ;  /* 0x00005900a9a97a11 */ /* 0x000fe200008f0cae */
[----:B------:R-:W3:Y:S01]  /*4110*/  S2R R232, SR_TID.X ;  /* 0x0000000000e87919 */ /* 0x000ee20000002100 */
[----:B--2---:R-:W-:Y:S04]  /*4120*/  SHF.R.S32.HI R234, RZ, 0x1f, R234 ;  /* 0x0000001fffea7819 */ /* 0x004fe800000114ea */
[----:B-1----:R-:W-:Y:S04]  /*4130*/  LEA.HI R234, R234, R235, RZ, 0x3 ;  /* 0x000000ebeaea7211 */ /* 0x002fe800078f18ff */
[----:B------:R-:W-:Y:S04]  /*4140*/  SHF.R.S32.HI R234, RZ, 0x3, R234 ;  /* 0x00000003ffea7819 */ /* 0x000fe800000114ea */
[----:B------:R-:W-:Y:S01]  /*4150*/  IADD3 R2, -R234, UR6, RZ ;  /* 0x00000006ea027c10 */ /* 0x000fe2000fffe1ff */
[----:B---3--:R-:W-:Y:S03]  /*4160*/  IMAD.SHL.U32 R232, R232, 0x4, RZ ;  /* 0x00000004e8e87824 */ /* 0x008fe600078e00ff */
        /* <DEDUP_REMOVED lines=18> */
.L_x_2047:
[----:B-12-4-:R-:W2:Y:S01]  /*4290*/  LDL R2, [R1+0x44] ;  /* 0x0000440001027983 */ /* 0x016ea20000100800 */
[----:B------:R-:W-:Y:S01]  /*42a0*/  ULEA UR6, UR23, 0x1, 0x6 ;  /* 0x0000000117067891 */ /* 0x000fe2000f8e303f */
[----:B------:R-:W-:Y:S01]  /*42b0*/  IMAD.U32 R0, RZ, RZ, UR13 ;  /* 0x0000000dff007e24 */ /* 0x000fe2000f8e00ff */
[----:B------:R-:W-:Y:S01]  /*42c0*/  USHF.L.U32 UR4, UR5, 0xd, URZ ;  /* 0x0000000d05047899 */ /* 0x000fe2000800063f */
[----:B------:R-:W4:Y:S01]  /*42d0*/  LDL R232, [R1] ;  /* 0x0000000001e87983 */ /* 0x000f220000100800 */
[----:B------:R-:W-:Y:S02]  /*42e0*/  UIADD3 UR6, UR12, UR6, -UR10 ;  /* 0x000000060c067290 */ /* 0x000fe4000fffe80a */
[----:B------:R-:W-:Y:S01]  /*42f0*/  UIADD3 UR25, UR23, 0x2, URZ ;  /* 0x0000000217197890 */ /* 0x000fe2000fffe03f */
[----:B------:R-:W0:Y:S03]  /*4300*/  LDGDEPBAR ;  /* 0x00000000000079af */ /* 0x000e260000000000 */
[----:B------:R-:W-:Y:S01]  /*4310*/  IADD3 R0, R233, UR6, -R0 ;  /* 0x00000006e9007c10 */ /* 0x000fe2000fffe800 */
[----:B------:R-:W-:Y:S02]  /*4320*/  UIADD3 UR6, UR4, 0x10, URZ ;  /* 0x0000001004067890 */ /* 0x000fe4000fffe03f */
[----:B------:R-:W-:Y:S02]  /*4330*/  UISETP.GE.AND UP0, UPT, UR25, UR11, UPT ;  /* 0x0000000b1900728c */ /* 0x000fe4000bf06270 */
[----:B--2---:R-:W-:Y:S05]  /*4340*/  IMAD.IADD R168, R0, 0x1, -R2 ;  /* 0x0000000100a87824 */ /* 0x004fea00078e0a02 */
[----:B----4-:R-:W-:Y:S02]  /*4350*/  IMNMX R2, R232, R168, PT ;  /* 0x000000a8e8027217 */ /* 0x010fe40003800200 */
[----:B------:R-:W-:Y:S02]  /*4360*/  IADD3 R0, R168, 0x8, RZ ;  /* 0x00000008a8007810 */ /* 0x000fe40007ffe0ff */
[----:B------:R-:W-:Y:S02]  /*4370*/  ISETP.GT.AND P1, PT, R2, RZ, PT ;  /* 0x000000ff0200720c */ /* 0x000fe40003f24270 */
[----:B------:R-:W-:Y:S02]  /*4380*/  IMNMX R0, R232, R0, PT ;  /* 0x00000000e8007217 */ /* 0x000fe40003800200 */
[----:B------:R-:W-:Y:S02]  /*4390*/  FSEL R186, R4, -INF , P1 ;  /* 0xff80000004ba7808 */ /* 0x000fe40000800000 */
[----:B------:R-:W-:Y:S03]  /*43a0*/  ISETP.GT.AND P1, PT, R2, 0x1, PT ;  /* 0x000000010200780c */ /* 0x000fe60003f24270 */
[--C-:B------:R-:W-:Y:S01]  /*43b0*/  FFMA.FTZ R234, R186, c[0x0][0x29c], -R3.reuse ;  /* 0x0000a700baea7a23 */ /* 0x100fe20000010803 */
[----:B------:R-:W-:Y:S02]  /*43c0*/  FSEL R185, R5, -INF , P1 ;  /* 0xff80000005b97808 */ /* 0x000fe40000800000 */
[----:B------:R-:W-:Y:S03]  /*43d0*/  ISETP.GT.AND P1, PT, R0, RZ, PT ;  /* 0x000000ff0000720c */ /* 0x000fe60003f24270 */
[--C-:B------:R-:W-:Y:S01]  /*43e0*/  FFMA.FTZ R233, R185, c[0x0][0x29c], -R3.reuse ;  /* 0x0000a700b9e97a23 */ /* 0x100fe20000010803 */
[----:B------:R-:W-:Y:S02]  /*43f0*/  FSEL R208, R6, -INF , P1 ;  /* 0xff80000006d07808 */ /* 0x000fe40000800000 */
[----:B------:R-:W-:Y:S03]  /*4400*/  ISETP.GT.AND P1, PT, R0, 0x1, PT ;  /* 0x000000010000780c */ /* 0x000fe60003f24270 */
[--C-:B------:R-:W-:Y:S01]  /*4410*/  FFMA.FTZ R208, R208, c[0x0][0x29c], -R226.reuse ;  /* 0x0000a700d0d07a23 */ /* 0x100fe200000108e2 */
[----:B------:R-:W-:Y:S02]  /*4420*/  FSEL R187, R7, -INF , P1 ;  /* 0xff80000007bb7808 */ /* 0x000fe40000800000 */
[-C--:B------:R-:W-:Y:S03]  /*4430*/  HMMA.16816.F32.BF16 R4, R164, R176.reuse, RZ ;  /* 0x000000b0a404723c */ /* 0x080fe600000418ff */
[----:B------:R-:W-:Y:S01]  /*4440*/  ISETP.GT.AND P1, PT, R2, 0x20, PT ;  /* 0x000000200200780c */ /* 0x000fe20003f24270 */
[--C-:B------:R-:W-:Y:S02]  /*4450*/  FFMA.FTZ R237, R187, c[0x0][0x29c], -R226.reuse ;  /* 0x0000a700bbed7a23 */ /* 0x100fe400000108e2 */
[----:B------:R-:W-:Y:S01]  /*4460*/  MUFU.EX2 R187, R208 ;  /* 0x000000d000bb7308 */ /* 0x000fe20000000800 */
        /* <DEDUP_REMOVED lines=25> */
[----:B------:R-:W-:Y:S01]  /*4600*/  IADD3 R2, R168, 0x20, RZ ;  /* 0x00000020a8027810 */ /* 0x000fe20007ffe0ff */
[--C-:B------:R-:W-:Y:S01]  /*4610*/  FFMA.FTZ R236, R32, c[0x0][0x29c], -R3.reuse ;  /* 0x0000a70020ec7a23 */ /* 0x100fe20000010803 */
[----:B------:R-:W-:Y:S01]  /*4620*/  FSEL R33, R33, -INF , P1 ;  /* 0xff80000021217808 */ /* 0x000fe20000800000 */
[----:B------:R-:W-:Y:S01]  /*4630*/  MUFU.EX2 R184, R184 ;  /* 0x000000b800b87308 */ /* 0x000fe20000000800 */
[----:B------:R-:W-:Y:S02]  /*4640*/  ISETP.GT.AND P1, PT, R0, 0x60, PT ;  /* 0x000000600000780c */ /* 0x000fe40003f24270 */
        /* <DEDUP_REMOVED lines=9> */
[----:B------:R-:W-:Y:S01]  /*46e0*/  FSEL R19, R8, -INF , P1 ;  /* 0xff80000008137808 */ /* 0x000fe20000800000 */
[----:B------:R-:W-:Y:S01]  /*46f0*/  FFMA.FTZ R3, R33, c[0x0][0x29c], -R3 ;  /* 0x0000a70021037a23 */ /* 0x000fe20000010803 */
[----:B------:R-:W-:Y:S01]  /*4700*/  ISETP.GT.AND P1, PT, R2, 0x1, PT ;  /* 0x000000010200780c */ /* 0x000fe20003f24270 */
[----:B------:R-:W-:Y:S01]  /*4710*/  FFMA.FTZ R226, R35, c[0x0][0x29c], -R226 ;  /* 0x0000a70023e27a23 */ /* 0x000fe200000108e2 */
[----:B------:R-:W-:Y:S01]  /*4720*/  LDSM.16.M88.4 R172, [R211+0x19080] ;  /* 0x01908000d3ac783b */ /* 0x000fe20000000200 */
[--C-:B------:R-:W-:Y:S01]  /*4730*/  FFMA.FTZ R242, R19, c[0x0][0x29c], -R227.reuse ;  /* 0x0000a70013f27a23 */ /* 0x100fe200000108e3 */
[----:B------:R-:W-:Y:S02]  /*4740*/  FSEL R18, R9, -INF , P1 ;  /* 0xff80000009127808 */ /* 0x000fe40000800000 */
[----:B------:R-:W-:Y:S01]  /*4750*/  ISETP.GT.AND P1, PT, R0, RZ, PT ;  /* 0x000000ff0000720c */ /* 0x000fe20003f24270 */
[----:B------:R-:W-:Y:S02]  /*4760*/  MUFU.EX2 R226, R226 ;  /* 0x000000e200e27308 */ /* 0x000fe40000000800 */
[--C-:B------:R-:W-:Y:S01]  /*4770*/  FFMA.FTZ R241, R18, c[0x0][0x29c], -R227.reuse ;  /* 0x0000a70012f17a23 */ /* 0x100fe200000108e3 */
[----:B------:R-:W-:Y:S02]  /*4780*/  FSEL R23, R10, -INF , P1 ;  /* 0xff8000000a177808 */ /* 0x000fe40000800000 */
[----:B------:R-:W-:Y:S03]  /*4790*/  ISETP.GT.AND P1, PT, R0, 0x1, PT ;  /* 0x000000010000780c */ /* 0x000fe60003f24270 */
[--C-:B------:R-:W-:Y:S01]  /*47a0*/  FFMA.FTZ R249, R23, c[0x0][0x29c], -R228.reuse ;  /* 0x0000a70017f97a23 */ /* 0x100fe200000108e4 */
[----:B------:R-:W-:Y:S02]  /*47b0*/  FSEL R22, R11, -INF , P1 ;  /* 0xff8000000b167808 */ /* 0x000fe40000800000 */
[C---:B---3--:R-:W-:Y:S02]  /*47c0*/  HMMA.16816.F32.BF16 R8, R180.reuse, R176, RZ ;  /* 0x000000b0b408723c */ /* 0x048fe400000418ff */
[----:B------:R-:W-:Y:S01]  /*47d0*/  ISETP.GT.AND P1, PT, R2, 0x20, PT ;  /* 0x000000200200780c */ /* 0x000fe20003f24270 */
[--C-:B------:R-:W-:Y:S03]  /*47e0*/  FFMA.FTZ R250, R22, c[0x0][0x29c], -R228.reuse ;  /* 0x0000a70016fa7a23 */ /* 0x100fe600000108e4 */
[----:B------:R-:W-:Y:S02]  /*47f0*/  FSEL R17, R12, -INF , P1 ;  /* 0xff8000000c117808 */ /* 0x000fe40000800000 */
[----:B------:R-:W-:Y:S04]  /*4800*/  ISETP.GT.AND P1, PT, R2, 0x21, PT ;  /* 0x000000210200780c */ /* 0x000fe80003f24270 */
[----:B------:R-:W-:Y:S01]  /*4810*/  FSEL R16, R13, -INF , P1 ;  /* 0xff8000000d107808 */ /* 0x000fe20000800000 */
[--C-:B------:R-:W-:Y:S01]  /*4820*/  FFMA.FTZ R240, R17, c[0x0][0x29c], -R227.reuse ;  /* 0x0000a70011f07a23 */ /* 0x100fe200000108e3 */
[----:B------:R-:W-:Y:S03]  /*4830*/  ISETP.GT.AND P1, PT, R0, 0x20, PT ;  /* 0x000000200000780c */ /* 0x000fe60003f24270 */
[--C-:B------:R-:W-:Y:S01]  /*4840*/  FFMA.FTZ R239, R16, c[0x0][0x29c], -R227.reuse ;  /* 0x0000a70010ef7a23 */ /* 0x100fe200000108e3 */
[----:B------:R-:W-:Y:S02]  /*4850*/  FSEL R21, R14, -INF , P1 ;  /* 0xff8000000e157808 */ /* 0x000fe40000800000 */
[----:B------:R-:W-:Y:S03]  /*4860*/  ISETP.GT.AND P1, PT, R0, 0x21, PT ;  /* 0x000000210000780c */ /* 0x000fe60003f24270 */
[--C-:B------:R-:W-:Y:S01]  /*4870*/  FFMA.FTZ R251, R21, c[0x0][0x29c], -R228.reuse ;  /* 0x0000a70015fb7a23 */ /* 0x100fe200000108e4 */
[----:B------:R-:W-:Y:S02]  /*4880*/  FSEL R20, R15, -INF , P1 ;  /* 0xff8000000f147808 */ /* 0x000fe40000800000 */
[-C--:B------:R-:W-:Y:S01]  /*4890*/  HMMA.16816.F32.BF16 R12, R180, R178.reuse, RZ ;  /* 0x000000b2b40c723c */ /* 0x080fe200000418ff */
[----:B------:R-:W-:Y:S02]  /*48a0*/  ISETP.GT.AND P1, PT, R2, 0x40, PT ;  /* 0x000000400200780c */ /* 0x000fe40003f24270 */
[--C-:B------:R-:W-:Y:S02]  /*48b0*/  FFMA.FTZ R252, R20, c[0x0][0x29c], -R228.reuse ;  /* 0x0000a70014fc7a23 */ /* 0x100fe400000108e4 */
[----:B------:R-:W-:Y:S02]  /*48c0*/  FSEL R24, R24, -INF , P1 ;  /* 0xff80000018187808 */ /* 0x000fe40000800000 */
[----:B------:R-:W-:Y:S01]  /*48d0*/  ISETP.GT.AND P1, PT, R2, 0x41, PT ;  /* 0x000000410200780c */ /* 0x000fe20003f24270 */
[C---:B------:R-:W-:Y:S01]  /*48e0*/  HMMA.16816.F32.BF16 R16, R164.reuse, R178, RZ ;  /* 0x000000b2a410723c */ /* 0x040fe200000418ff */
[----:B------:R-:W-:Y:S03]  /*48f0*/  LDSM.16.M88.4 R176, [R217+0xa080] ;  /* 0x00a08000d9b0783b */ /* 0x000fe60000000200 */
[----:B------:R-:W-:Y:S01]  /*4900*/  FSEL R25, R25, -INF , P1 ;  /* 0xff80000019197808 */ /* 0x000fe20000800000 */
[--C-:B------:R-:W-:Y:S01]  /*4910*/  FFMA.FTZ R238, R24, c[0x0][0x29c], -R227.reuse ;  /* 0x0000a70018ee7a23 */ /* 0x100fe200000108e3 */
[----:B------:R-:W-:Y:S02]  /*4920*/  ISETP.GT.AND P1, PT, R0, 0x40, PT ;  /* 0x000000400000780c */ /* 0x000fe40003f24270 */
[-C--:B------:R-:W-:Y:S01]  /*4930*/  HMMA.16816.F32.BF16 R20, R164, R188.reuse, RZ ;  /* 0x000000bca414723c */ /* 0x080fe200000418ff */
[--C-:B------:R-:W-:Y:S03]  /*4940*/  FFMA.FTZ R247, R25, c[0x0][0x29c], -R227.reuse ;  /* 0x0000a70019f77a23 */ /* 0x100fe600000108e3 */
[----:B------:R-:W-:Y:S02]  /*4950*/  FSEL R26, R26, -INF , P1 ;  /* 0xff8000001a1a7808 */ /* 0x000fe40000800000 */
[----:B------:R-:W-:Y:S03]  /*4960*/  ISETP.GT.AND P1, PT, R0, 0x41, PT ;  /* 0x000000410000780c */ /* 0x000fe60003f24270 */
[--C-:B------:R-:W-:Y:S03]  /*4970*/  FFMA.FTZ R168, R26, c[0x0][0x29c], -R228.reuse ;  /* 0x0000a7001aa87a23 */ /* 0x100fe600000108e4 */
[----:B------:R-:W-:Y:S02]  /*4980*/  FSEL R27, R27, -INF , P1 ;  /* 0xff8000001b1b7808 */ /* 0x000fe40000800000 */
[----:B------:R-:W-:Y:S04]  /*4990*/  ISETP.GT.AND P1, PT, R2, 0x60, PT ;  /* 0x000000600200780c */ /* 0x000fe80003f24270 */
[----:B------:R-:W-:Y:S02]  /*49a0*/  FSEL R28, R28, -INF , P1 ;  /* 0xff8000001c1c7808 */ /* 0x000fe40000800000 */
[----:B------:R-:W-:Y:S01]  /*49b0*/  ISETP.GT.AND P1, PT, R2, 0x61, PT ;  /* 0x000000610200780c */ /* 0x000fe20003f24270 */
[--C-:B------:R-:W-:Y:S02]  /*49c0*/  FFMA.FTZ R2, R27, c[0x0][0x29c], -R228.reuse ;  /* 0x0000a7001b027a23 */ /* 0x100fe400000108e4 */
[C---:B------:R-:W-:Y:S01]  /*49d0*/  HMMA.16816.F32.BF16 R24, R180.reuse, R188, RZ ;  /* 0x000000bcb418723c */ /* 0x040fe200000418ff */
[----:B------:R-:W-:Y:S01]  /*49e0*/  MUFU.EX2 R188, R242 ;  /* 0x000000f200bc7308 */ /* 0x000fe20000000800 */
[----:B------:R-:W-:Y:S01]  /*49f0*/  FSEL R29, R29, -INF , P1 ;  /* 0xff8000001d1d7808 */ /* 0x000fe20000800000 */
[--C-:B------:R-:W-:Y:S01]  /*4a00*/  FFMA.FTZ R248, R28, c[0x0][0x29c], -R227.reuse ;  /* 0x0000a7001cf87a23 */ /* 0x100fe200000108e3 */
[----:B------:R-:W-:Y:S03]  /*4a10*/  ISETP.GT.AND P1, PT, R0, 0x60, PT ;  /* 0x000000600000780c */ /* 0x000fe60003f24270 */
[----:B------:R-:W-:Y:S01]  /*4a20*/  FFMA.FTZ R227, R29, c[0x0][0x29c], -R227 ;  /* 0x0000a7001de37a23 */ /* 0x000fe200000108e3 */
[----:B------:R-:W-:Y:S02]  /*4a30*/  FSEL R30, R30, -INF , P1 ;  /* 0xff8000001e1e7808 */ /* 0x000fe40000800000 */
[----:B------:R-:W-:Y:S01]  /*4a40*/  ISETP.GT.AND P1, PT, R0, 0x61, PT ;  /* 0x000000610000780c */ /* 0x000fe20003f24270 */
[----:B------:R-:W-:Y:S02]  /*4a50*/  MUFU.EX2 R189, R240 ;  /* 0x000000f000bd7308 */ /* 0x000fe40000000800 */
[--C-:B------:R-:W-:Y:S01]  /*4a60*/  FFMA.FTZ R0, R30, c[0x0][0x29c], -R228.reuse ;  /* 0x0000a7001e007a23 */ /* 0x100fe200000108e4 */
[----:B------:R-:W-:Y:S02]  /*4a70*/  FSEL R31, R31, -INF , P1 ;  /* 0xff8000001f1f7808 */ /* 0x000fe40000800000 */
[----:B------:R-:W-:Y:S03]  /*4a80*/  PLOP3.LUT P1, PT, PT, PT, UP0, 0x80, 0x0 ;  /* 0x000000000000781c */ /* 0x000fe60003f2f008 */
[----:B------:R-:W-:Y:S02]  /*4a90*/  FFMA.FTZ R228, R31, c[0x0][0x29c], -R228 ;  /* 0x0000a7001fe47a23 */ /* 0x000fe400000108e4 */
[-C--:B------:R-:W-:Y:S01]  /*4aa0*/  HMMA.16816.F32.BF16 R28, R180, R190.reuse, RZ ;  /* 0x000000beb41c723c */ /* 0x080fe200000418ff */
[----:B------:R-:W-:Y:S07]  /*4ab0*/  MUFU.EX2 R180, R237 ;  /* 0x000000ed00b47308 */ /* 0x000fee0000000800 */
[----:B------:R-:W-:Y:S01]  /*4ac0*/  HMMA.16816.F32.BF16 R32, R164, R190, RZ ;  /* 0x000000bea420723c */ /* 0x000fe200000418ff */
[----:B------:R-:W-:Y:S02]  /*4ad0*/  LDSM.16.M88.4 R164, [R211+0x18080] ;  /* 0x01808000d3a4783b */ /* 0x000fe40000000200 */
[----:B------:R-:W-:Y:S05]  /*4ae0*/  MUFU.EX2 R182, R243 ;  /* 0x000000f300b67308 */ /* 0x000fea0000000800 */
[-C--:B------:R-:W-:Y:S05]  /*4af0*/  HMMA.16816.F32.BF16 R4, R192, R196.reuse, R4 ;  /* 0x000000c4c004723c */ /* 0x080fea0000041804 */
[----:B------:R-:W-:Y:S03]  /*4b00*/  MUFU.EX2 R181, R245 ;  /* 0x000000f500b57308 */ /* 0x000fe60000000800 */
[C---:B------:R-:W-:Y:S07]  /*4b10*/  HMMA.16816.F32.BF16 R8, R200.reuse, R196, R8 ;  /* 0x000000c4c808723c */ /* 0x040fee0000041808 */
[----:B------:R-:W-:Y:S01]  /*4b20*/  MUFU.EX2 R197, R232 ;  /* 0x000000e800c57308 */ /* 0x000fe20000000800 */
[-C--:B------:R-:W-:Y:S08]  /*4b30*/  HMMA.16816.F32.BF16 R12, R200, R198.reuse, R12 ;  /* 0x000000c6c80c723c */ /* 0x080ff0000004180c */
[C---:B------:R-:W-:Y:S01]  /*4b40*/  HMMA.16816.F32.BF16 R16, R192.reuse, R198, R16 ;  /* 0x000000c6c010723c */ /* 0x040fe20000041810 */
[----:B------:R-:W-:Y:S07]  /*4b50*/  MUFU.EX2 R198, R185 ;  /* 0x000000b900c67308 */ /* 0x000fee0000000800 */
[-C--:B------:R-:W-:Y:S03]  /*4b60*/  HMMA.16816.F32.BF16 R20, R192, R204.reuse, R20 ;  /* 0x000000ccc014723c */ /* 0x080fe60000041814 */
[----:B------:R-:W-:Y:S05]  /*4b70*/  MUFU.EX2 R185, R246 ;  /* 0x000000f600b97308 */ /* 0x000fea0000000800 */
[C---:B------:R-:W-:Y:S05]  /*4b80*/  HMMA.16816.F32.BF16 R24, R200.reuse, R204, R24 ;  /* 0x000000ccc818723c */ /* 0x040fea0000041818 */
[----:B------:R-:W-:Y:S02]  /*4b90*/  MUFU.EX2 R196, R186 ;  /* 0x000000ba00c47308 */ /* 0x000fe40000000800 */
[----:B------:R-:W-:Y:S01]  /*4ba0*/  IMAD.MOV.U32 R204, RZ, RZ, R2 ;  /* 0x000000ffffcc7224 */ /* 0x000fe200078e0002 */
[-C--:B------:R-:W-:Y:S01]  /*4bb0*/  HMMA.16816.F32.BF16 R28, R200, R206.reuse, R28 ;  /* 0x000000cec81c723c */ /* 0x080fe2000004181c */
[----:B------:R-:W-:Y:S03]  /*4bc0*/  IMAD.U32 R2, RZ, RZ, UR4 ;  /* 0x00000004ff027e24 */ /* 0x000fe6000f8e00ff */
[----:B------:R-:W-:Y:S01]  /*4bd0*/  IMAD.MOV.U32 R205, RZ, RZ, R0 ;  /* 0x000000ffffcd7224 */ /* 0x000fe200078e0000 */
[----:B------:R-:W-:Y:S02]  /*4be0*/  MOV R0, UR6 ;  /* 0x0000000600007c02 */ /* 0x000fe40008000f00 */
[----:B------:R-:W-:Y:S01]  /*4bf0*/  IMAD.MOV.U32 R203, RZ, RZ, R168 ;  /* 0x000000ffffcb7224 */ /* 0x000fe200078e00a8 */
[----:B------:R-:W-:Y:S01]  /*4c00*/  HMMA.16816.F32.BF16 R32, R192, R206, R32 ;  /* 0x000000cec020723c */ /* 0x000fe20000041820 */
[----:B------:R-:W1:Y:S01]  /*4c10*/  LDSM.16.M88.4 R168, [R217+0x8080] ;  /* 0x00808000d9a8783b */ /* 0x000e620000000200 */
[----:B------:R2:W-:Y:S02]  /*4c20*/  MUFU.EX2 R192, R3 ;  /* 0x0000000300c07308 */ /* 0x0005e40000000800 */
[----:B------:R-:W-:Y:S03]  /*4c30*/  @P0 IADD3 R0, R2, -0x10, RZ ;  /* 0xfffffff002000810 */ /* 0x000fe60007ffe0ff */
[----:B------:R-:W-:Y:S02]  /*4c40*/  SEL R206, R225, 0xffffffe0, !P0 ;  /* 0xffffffe0e1ce7807 */ /* 0x000fe40004000000 */
[C---:B------:R-:W-:Y:S03]  /*4c50*/  IMAD.IADD R0, R214.reuse, 0x1, R0 ;  /* 0x00000001d6007824 */ /* 0x040fe600078e0200 */
[----:B------:R-:W3:Y:S10]  /*4c60*/  MUFU.EX2 R2, R234 ;  /* 0x000000ea00027308 */ /* 0x000ef40000000800 */
[----:B------:R-:W4:Y:S01]  /*4c70*/  MUFU.EX2 R195, R233 ;  /* 0x000000e900c37308 */ /* 0x000f220000000800 */
[----:B--2---:R-:W-:Y:S09]  /*4c80*/  LDS R3, [R229+0x20280] ;  /* 0x02028000e5037984 */ /* 0x004ff20000000800 */
[----:B------:R-:W2:Y:S01]  /*4c90*/  MUFU.EX2 R193, R236 ;  /* 0x000000ec00c17308 */ /* 0x000ea20000000800 */
[-C--:B-1----:R-:W-:Y:S09]  /*4ca0*/  HMMA.16816.F32.BF16 R4, R164, R168.reuse, R4 ;  /* 0x000000a8a404723c */ /* 0x082ff20000041804 */
[----:B------:R-:W1:Y:S01]  /*4cb0*/  MUFU.EX2 R183, R244 ;  /* 0x000000f400b77308 */ /* 0x000e620000000800 */
[C---:B------:R-:W-:Y:S09]  /*4cc0*/  HMMA.16816.F32.BF16 R8, R172.reuse, R168, R8 ;  /* 0x000000a8ac08723c */ /* 0x040ff20000041808 */
[----:B------:R-:W-:Y:S01]  /*4cd0*/  MUFU.EX2 R190, R241 ;  /* 0x000000f100be7308 */ /* 0x000fe20000000800 */
[-C--:B------:R-:W-:Y:S09]  /*4ce0*/  HMMA.16816.F32.BF16 R12, R172, R170.reuse, R12 ;  /* 0x000000aaac0c723c */ /* 0x080ff2000004180c */
[----:B------:R-:W5:Y:S01]  /*4cf0*/  MUFU.EX2 R194, R235 ;  /* 0x000000eb00c27308 */ /* 0x000f620000000800 */
        /* <DEDUP_REMOVED lines=12> */
[----:B------:R-:W2:Y:S06]  /*4dc0*/  LDSM.16.M88.4 R176, [R216+0xa080] ;  /* 0x00a08000d8b0783b */ /* 0x000eac0000000200 */
[----:B------:R-:W-:Y:S01]  /*4dd0*/  MUFU.EX2 R228, R228 ;  /* 0x000000e400e47308 */ /* 0x000fe20000000800 */
[-C--:B-1----:R-:W-:Y:S08]  /*4de0*/  HMMA.16816.F32.BF16 R4, R164, R168.reuse, R4 ;  /* 0x000000a8a404723c */ /* 0x082ff00000041804 */
[C---:B------:R-:W-:Y:S08]  /*4df0*/  HMMA.16816.F32.BF16 R8, R172.reuse, R168, R8 ;  /* 0x000000a8ac08723c */ /* 0x040ff00000041808 */
[-C--:B------:R-:W-:Y:S08]  /*4e00*/  HMMA.16816.F32.BF16 R12, R172, R170.reuse, R12 ;  /* 0x000000aaac0c723c */ /* 0x080ff0000004180c */
[C---:B------:R-:W-:Y:S01]  /*4e10*/  HMMA.16816.F32.BF16 R16, R164.reuse, R170, R16 ;  /* 0x000000aaa410723c */ /* 0x040fe20000041810 */
[----:B------:R-:W-:Y:S07]  /*4e20*/  LDSM.16.M88.4 R168, [R213+0xc080] ;  /* 0x00c08000d5a8783b */ /* 0x000fee0000000200 */
[-C--:B--2---:R-:W-:Y:S08]  /*4e30*/  HMMA.16816.F32.BF16 R20, R164, R176.reuse, R20 ;  /* 0x000000b0a414723c */ /* 0x084ff00000041814 */
[C---:B------:R-:W-:Y:S08]  /*4e40*/  HMMA.16816.F32.BF16 R24, R172.reuse, R176, R24 ;  /* 0x000000b0ac18723c */ /* 0x040ff00000041818 */
[-C--:B------:R-:W-:Y:S07]  /*4e50*/  HMMA.16816.F32.BF16 R28, R172, R178.reuse, R28 ;  /* 0x000000b2ac1c723c */ /* 0x080fee000004181c */
[----:B------:R-:W-:Y:S01]  /*4e60*/  IADD3 R172, R214, UR4, RZ ;  /* 0x00000004d6ac7c10 */ /* 0x000fe2000fffe0ff */
[----:B------:R-:W-:Y:S01]  /*4e70*/  HMMA.16816.F32.BF16 R32, R164, R178, R32 ;  /* 0x000000b2a420723c */ /* 0x000fe20000041820 */
[----:B------:R-:W-:Y:S03]  /*4e80*/  LDSM.16.M88.4 R176, [R213+0xe080] ;  /* 0x00e08000d5b0783b */ /* 0x000fe60000000200 */
[----:B------:R-:W-:Y:S05]  /*4e90*/  IMAD.SHL.U32 R172, R172, 0x2, RZ ;  /* 0x00000002acac7824 */ /* 0x000fea00078e00ff */
[----:B------:R-:W1:Y:S08]  /*4ea0*/  LDSM.16.M88.4 R164, [R172+0x1a080] ;  /* 0x01a08000aca4783b */ /* 0x000e700000000200 */
[----:B------:R-:W2:Y:S01]  /*4eb0*/  LDSM.16.M88.4 R172, [R172+0x1b080] ;  /* 0x01b08000acac783b */ /* 0x000ea20000000200 */
[-C--:B-1----:R-:W-:Y:S08]  /*4ec0*/  HMMA.16816.F32.BF16 R4, R164, R168.reuse, R4 ;  /* 0x000000a8a404723c */ /* 0x082ff00000041804 */
[C---:B--2---:R-:W-:Y:S08]  /*4ed0*/  HMMA.16816.F32.BF16 R8, R172.reuse, R168, R8 ;  /* 0x000000a8ac08723c */ /* 0x044ff00000041808 */
[-C--:B------:R-:W-:Y:S08]  /*4ee0*/  HMMA.16816.F32.BF16 R12, R172, R170.reuse, R12 ;  /* 0x000000aaac0c723c */ /* 0x080ff0000004180c */
[C---:B------:R-:W-:Y:S01]  /*4ef0*/  HMMA.16816.F32.BF16 R16, R164.reuse, R170, R16 ;  /* 0x000000aaa410723c */ /* 0x040fe20000041810 */
[----:B------:R-:W-:Y:S07]  /*4f00*/  LDSM.16.M88.4 R168, [R215+0xc080] ;  /* 0x00c08000d7a8783b */ /* 0x000fee0000000200 */
[-C--:B------:R-:W-:Y:S08]  /*4f10*/  HMMA.16816.F32.BF16 R20, R164, R176.reuse, R20 ;  /* 0x000000b0a414723c */ /* 0x080ff00000041814 */
[C---:B------:R-:W-:Y:S08]  /*4f20*/  HMMA.16816.F32.BF16 R24, R172.reuse, R176, R24 ;  /* 0x000000b0ac18723c */ /* 0x040ff00000041818 */
[-C--:B------:R-:W-:Y:S07]  /*4f30*/  HMMA.16816.F32.BF16 R28, R172, R178.reuse, R28 ;  /* 0x000000b2ac1c723c */ /* 0x080fee000004181c */
[----:B------:R-:W-:Y:S01]  /*4f40*/  IMAD.SHL.U32 R172, R0, 0x2, RZ ;  /* 0x0000000200ac7824 */ /* 0x000fe200078e00ff */
[----:B------:R-:W-:Y:S01]  /*4f50*/  HMMA.16816.F32.BF16 R32, R164, R178, R32 ;  /* 0x000000b2a420723c */ /* 0x000fe20000041820 */
[----:B------:R-:W-:Y:S08]  /*4f60*/  LDSM.16.M88.4 R176, [R215+0xe080] ;  /* 0x00e08000d7b0783b */ /* 0x000ff00000000200 */
[----:B------:R-:W1:Y:S08]  /*4f70*/  LDSM.16.M88.4 R164, [R172+0x1a080] ;  /* 0x01a08000aca4783b */ /* 0x000e700000000200 */
[----:B------:R-:W2:Y:S08]  /*4f80*/  LDSM.16.M88.4 R172, [R172+0x1b080] ;  /* 0x01b08000acac783b */ /* 0x000eb00000000200 */
[----:B------:R-:W-:Y:S01]  /*4f90*/  LDS R0, [R229+0x202a0] ;  /* 0x0202a000e5007984 */ /* 0x000fe20000000800 */
        /* <DEDUP_REMOVED lines=20> */
[----:B------:R-:W1:Y:S07]  /*50e0*/  LDSM.16.M88.4 R172, [R216+0xc080] ;  /* 0x00c08000d8ac783b */ /* 0x000e6e0000000200 */
[----:B------:R-:W-:Y:S01]  /*50f0*/  HMMA.16816.F32.BF16 R32, R164, R178, R32 ;  /* 0x000000b2a420723c */ /* 0x000fe20000041820 */
[----:B------:R-:W2:Y:S08]  /*5100*/  LDSM.16.M88.4 R164, [R212+0x1b080] ;  /* 0x01b08000d4a4783b */ /* 0x000eb00000000200 */
[----:B------:R-:W3:Y:S01]  /*5110*/  LDSM.16.M88.4 R176, [R216+0xe080] ;  /* 0x00e08000d8b0783b */ /* 0x000ee20000000200 */
        /* <DEDUP_REMOVED lines=11> */
[----:B----4-:R-:W-:Y:S02]  /*51d0*/  FMUL.FTZ R5, R195, R5 ;  /* 0x00000005c3057220 */ /* 0x010fe40000410000 */
[C---:B------:R-:W-:Y:S04]  /*51e0*/  HMMA.16816.F32.BF16 R24, R164.reuse, R176, R24 ;  /* 0x000000b0a418723c */ /* 0x040fe80000041818 */
[--C-:B------:R-:W-:Y:S02]  /*51f0*/  FADD.FTZ R6, R6, -R0.reuse ;  /* 0x8000000006067221 */ /* 0x100fe40000010000 */
[--C-:B------:R-:W-:Y:S02]  /*5200*/  FADD.FTZ R7, R7, -R0.reuse ;  /* 0x8000000007077221 */ /* 0x100fe40000010000 */
[-C--:B------:R-:W-:Y:S01]  /*5210*/  HMMA.16816.F32.BF16 R28, R164, R178.reuse, R28 ;  /* 0x000000b2a41c723c */ /* 0x080fe2000004181c */
[----:B------:R-:W-:Y:S03]  /*5220*/  MUFU.EX2 R165, R252 ;  /* 0x000000fc00a57308 */ /* 0x000fe60000000800 */
[----:B------:R-:W-:Y:S02]  /*5230*/  FMUL.FTZ R6, R187, R6 ;  /* 0x00000006bb067220 */ /* 0x000fe40000410000 */
[----:B------:R-:W-:Y:S01]  /*5240*/  FMUL.FTZ R7, R180, R7 ;  /* 0x00000007b4077220 */ /* 0x000fe20000410000 */
[----:B------:R-:W-:Y:S01]  /*5250*/  F2FP.BF16.PACK_AB R164, R192, R193 ;  /* 0x000000c1c0a4723e */ /* 0x000fe200000010ff */
        /* <DEDUP_REMOVED lines=12> */
[----:B-----5:R-:W-:Y:S01]  /*5320*/  F2FP.BF16.PACK_AB R168, R194, R198 ;  /* 0x000000c6c2a8723e */ /* 0x020fe200000010ff */
        /* <DEDUP_REMOVED lines=45> */
[----:B------:R1:W2:Y:S01]  /*5600*/  MUFU.EX2 R20, R204 ;  /* 0x000000cc00147308 */ /* 0x0002a20000000800 */
        /* <DEDUP_REMOVED lines=9> */
[----:B------:R-:W5:Y:S01]  /*56a0*/  MUFU.EX2 R16, R205 ;  /* 0x000000cd00107308 */ /* 0x000f620000000800 */
        /* <DEDUP_REMOVED lines=12> */
[----:B------:R-:W-:Y:S01]  /*5770*/  FMUL.FTZ R167, R167, R14 ;  /* 0x0000000ea7a77220 */ /* 0x000fe20000410000 */
[----:B-1----:R-:W-:Y:S01]  /*5780*/  SHF.L.U32 R204, R214, 0x1, RZ ;  /* 0x00000001d6cc7819 */ /* 0x002fe200000006ff */
[--C-:B------:R-:W-:Y:S01]  /*5790*/  FADD.FTZ R26, R26, -R0.reuse ;  /* 0x800000001a1a7221 */ /* 0x100fe20000010000 */
[----:B------:R-:W-:Y:S01]  /*57a0*/  STS [R230+0x2400], R17 ;  /* 0x00240011e6007388 */ /* 0x000fe20000000800 */
[----:B------:R-:W-:Y:S01]  /*57b0*/  F2FP.BF16.PACK_AB R8, R8, R35 ;  /* 0x000000230808723e */ /* 0x000fe200000010ff */
[--C-:B----4-:R-:W-:Y:S02]  /*57c0*/  FADD.FTZ R3, R27, -R0.reuse ;  /* 0x800000001b037221 */ /* 0x110fe40000010000 */
[----:B------:R1:W-:Y:S01]  /*57d0*/  STS [R231+0x23480], R4 ;  /* 0x02348004e7007388 */ /* 0x0003e20000000800 */
[----:B--2---:R-:W-:Y:S01]  /*57e0*/  F2FP.BF16.PACK_AB R2, R20, R23 ;  /* 0x000000171402723e */ /* 0x004fe200000010ff */
        /* <DEDUP_REMOVED lines=12> */
[--C-:B-1----:R-:W-:Y:S02]  /*58b0*/  FADD.FTZ R4, R15, -R0.reuse ;  /* 0x800000000f047221 */ /* 0x102fe40000010000 */
[----:B------:R-:W-:Y:S02]  /*58c0*/  FADD.FTZ R0, R31, -R0 ;  /* 0x800000001f007221 */ /* 0x000fe40000010000 */
[----:B------:R-:W-:Y:S01]  /*58d0*/  FMUL.FTZ R4, R165, R4 ;  /* 0x00000004a5047220 */ /* 0x000fe20000410000 */
[----:B-----5:R-:W-:Y:S01]  /*58e0*/  F2FP.BF16.PACK_AB R2, R228, R16 ;  /* 0x00000010e402723e */ /* 0x020fe200000010ff */
        /* <DEDUP_REMOVED lines=27> */
[----:B-1----:R-:W-:Y:S07]  /*5aa0*/  IMAD.SHL.U32 R3, R214, 0x2, RZ ;  /* 0x00000002d6037824 */ /* 0x002fee00078e00ff */
[----:B------:R-:W1:Y:S01]  /*5ab0*/  LDSM.16.MT88.4 R12, [R209+0x20480] ;  /* 0x02048000d10c783b */ /* 0x000e620000004200 */
[----:B------:R-:W-:Y:S02]  /*5ac0*/  IMAD.IADD R205, R3, 0x1, R206 ;  /* 0x0000000103cd7824 */ /* 0x000fe400078e02ce */
[----:B--2---:R-:W-:Y:S05]  /*5ad0*/  IMAD.SHL.U32 R0, R220, 0x2, RZ ;  /* 0x00000002dc007824 */ /* 0x004fea00078e00ff */
        /* <DEDUP_REMOVED lines=111> */
[----:B------:R-:W-:Y:S02]  /*61d0*/  IMAD.U32 R4, RZ, RZ, UR25 ;  /* 0x00000019ff047e24 */ /* 0x000fe4000f8e00ff */
        /* <DEDUP_REMOVED lines=14> */
[----:B------:R-:W-:Y:S02]  /*62c0*/  LEA R6, P1, R5, c[0x0][0x1f0], 0x1 ;  /* 0x00007c0005067a11 */ /* 0x000fe400078208ff */
[----:B------:R-:W-:Y:S02]  /*62d0*/  IADD3 R4, -R211, UR13, -R12 ;  /* 0x0000000dd3047c10 */ /* 0x000fe4000fffe90c */
[----:B------:R-:W-:Y:S02]  /*62e0*/  LEA.HI.X R7, R5, c[0x0][0x1f4], R7, 0x1, P1 ;  /* 0x00007d0005077a11 */ /* 0x000fe400008f0c07 */
        /* <DEDUP_REMOVED lines=10> */
[C---:B------:R-:W-:Y:S01]  /*6390*/  ISETP.LT.OR P1, PT, R4.reuse, 0x21, !P4 ;  /* 0x000000210400780c */ /* 0x040fe20006721670 */
[----:B-1----:R-:W-:Y:S11]  /*63a0*/  IMAD.SHL.U32 R207, R207, 0x4, RZ ;  /* 0x00000004cfcf7824 */ /* 0x002ff600078e00ff */
[----:B------:R-:W-:Y:S01]  /*63b0*/  @!UPT UIADD3 URZ, URZ, URZ, URZ ;  /* 0x0000003f3f3ff290 */ /* 0x000fe2000fffe03f */
[----:B------:R2:W-:Y:S01]  /*63c0*/  LDGSTS.E.BYPASS.LTC128B.128 [R3+0x1000], [R6.64], !P1 ;  /* 0x0100000006037fae */ /* 0x0005e2000c901d52 */
[----:B------:R-:W-:Y:S01]  /*63d0*/  ISETP.LT.OR P1, PT, R4, 0x21, !P5 ;  /* 0x000000210400780c */ /* 0x000fe20006f21670 */
[----:B------:R-:W-:Y:S04]  /*63e0*/  IMAD.U32 R4, RZ, RZ, UR24 ;  /* 0x00000018ff047e24 */ /* 0x000fe8000f8e00ff */
[----:B------:R-:W-:Y:S04]  /*63f0*/  @!P3 IMAD R4, R4, 0x40, R207 ;  /* 0x000000400404b824 */ /* 0x000fe800078e02cf */
[----:B------:R-:W-:Y:S04]  /*6400*/  @!P3 IMAD.SHL.U32 R4, R4, 0x4, RZ ;  /* 0x000000040404b824 */ /* 0x000fe800078e00ff */
[----:B------:R2:W-:Y:S04]  /*6410*/  LDGSTS.E.BYPASS.LTC128B.128 [R3+0x3000], [R6.64+0x80], !P1 ;  /* 0x0300008006037fae */ /* 0x0005e8000c901d52 */
[----:B------:R2:W-:Y:S02]  /*6420*/  @!P3 LDGSTS.E.BYPASS.LTC128B.128 [R4+0x20280], [R10.64] ;  /* 0x202800000a04bfae */ /* 0x0005e4000b901d52 */
.L_x_2048:
[-C--:B-12-4-:R-:W-:Y:S01]  /*6430*/  HMMA.16816.F32.BF16 R4, R164, R16.reuse, RZ ;  /* 0x00000010a404723c */ /* 0x096fe200000418ff */
[----:B------:R-:W-:Y:S01]  /*6440*/  LDSM.16.MT88.4 R184, [R0+0x1080] ;  /* 0x0010800000b8783b */ /* 0x000fe20000004200 */
[----:B------:R-:W-:Y:S02]  /*6450*/  USHF.L.U32 UR23, UR23, 0xd, URZ ;  /* 0x0000000d17177899 */ /* 0x000fe4000800063f */
[----:B------:R-:W-:Y:S01]  /*6460*/  IMAD.IADD R3, R204, 0x1, R219 ;  /* 0x00000001cc037824 */ /* 0x000fe200078e02db */
[----:B------:R-:W-:Y:S01]  /*6470*/  UISETP.GE.AND UP0, UPT, UR17, UR11, UPT ;  /* 0x0000000b1100728c */ /* 0x000fe2000bf06270 */
[----:B------:R-:W-:Y:S01]  /*6480*/  LDSM.16.MT88.4 R192, [R0+0x5080] ;  /* 0x0050800000c0783b */ /* 0x000fe20000004200 */
[----:B------:R-:W-:Y:S01]  /*6490*/  UIADD3 UR7, UR5, 0x1, URZ ;  /* 0x0000000105077890 */ /* 0x000fe2000fffe03f */
[C---:B------:R-:W-:Y:S01]  /*64a0*/  HMMA.16816.F32.BF16 R8, R28.reuse, R16, RZ ;  /* 0x000000101c08723c */ /* 0x040fe200000418ff */
[----:B------:R-:W-:Y:S02]  /*64b0*/  UISETP.GE.AND UP3, UPT, UR5, 0x1, UPT ;  /* 0x000000010500788c */ /* 0x000fe4000bf66270 */
[----:B------:R-:W1:Y:S01]  /*64c0*/  LDSM.16.M88.4 R180, [R3+0x24480] ;  /* 0x0244800003b4783b */ /* 0x000e620000000200 */
[----:B------:R-:W-:Y:S02]  /*64d0*/  UIADD3 UR6, UR22, 0x1, URZ ;  /* 0x0000000116067890 */ /* 0x000fe4000fffe03f */
[----:B------:R-:W-:Y:S02]  /*64e0*/  UISETP.GE.AND UP2, UPT, UR22, 0x1, UPT ;  /* 0x000000011600788c */ /* 0x000fe4000bf46270 */
[-C--:B------:R-:W-:Y:S01]  /*64f0*/  HMMA.16816.F32.BF16 R12, R28, R18.reuse, RZ ;  /* 0x000000121c0c723c */ /* 0x080fe200000418ff */
[----:B------:R-:W2:Y:S01]  /*6500*/  LDSM.16.M88.4 R188, [R3+0x25480] ;  /* 0x0254800003bc783b */ /* 0x000ea20000000200 */
[----:B------:R-:W-:Y:S02]  /*6510*/  UIADD3 UR4, UR24, 0x1, URZ ;  /* 0x0000000118047890 */ /* 0x000fe4000fffe03f */
[----:B------:R-:W-:Y:S02]  /*6520*/  UISETP.GE.AND UP1, UPT, UR24, 0x1, UPT ;  /* 0x000000011800788c */ /* 0x000fe4000bf26270 */
[----:B------:R-:W3:Y:S01]  /*6530*/  LDL.64 R226, [R1+0x48] ;  /* 0x0000480001e27983 */ /* 0x000ee20000100a00 */
[----:B------:R-:W-:Y:S01]  /*6540*/  USEL UR5, UR7, URZ, !UP3 ;  /* 0x0000003f07057287 */ /* 0x000fe2000d800000 */
[C---:B------:R-:W-:Y:S01]  /*6550*/  HMMA.16816.F32.BF16 R16, R164.reuse, R18, RZ ;  /* 0x00000012a410723c */ /* 0x040fe200000418ff */
[----:B------:R-:W-:Y:S02]  /*6560*/  USEL UR22, UR6, URZ, !UP2 ;  /* 0x0000003f06167287 */ /* 0x000fe4000d000000 */
[----:B------:R-:W4:Y:S01]  /*6570*/  LDL R207, [R1+0x54] ;  /* 0x0000540001cf7983 */ /* 0x000f220000100800 */
[----:B------:R-:W-:Y:S04]  /*6580*/  USEL UR24, UR4, URZ, !UP1 ;  /* 0x0000003f04187287 */ /* 0x000fe8000c800000 */
        /* <DEDUP_REMOVED lines=72> */
[----:B------:R-:W-:Y:S03]  /*6a10*/  UMOV UR23, UR17 ;  /* 0x0000001100177c82 */ /* 0x000fe60008000000 */
[C---:B------:R-:W-:Y:S04]  /*6a20*/  HMMA.16816.F32.BF16 R16, R184.reuse, R198, R16 ;  /* 0x000000c6b810723c */ /* 0x040fe80000041810 */
        /* <DEDUP_REMOVED lines=202> */
.L_x_2044:
[----:B------:R-:W-:Y:S05]  /*76d0*/  @P0 BRA `(.L_x_2050) ;  /* 0x00001fe000000947 */ /* 0x000fea0003800000 */
[----:B------:R-:W-:Y:S01]  /*76e0*/  F2FP.BF16.PACK_AB R36, R37, R36 ;  /* 0x000000242524723e */ /* 0x000fe200000010ff */
[----:B------:R-:W-:Y:S01]  /*76f0*/  BAR.SYNC.DEFER_BLOCKING 0x1, 0x100 ;  /* 0x0044000000007b1d */ /* 0x000fe20000010000 */
[----:B------:R-:W-:Y:S02]  /*7700*/  F2FP.BF16.PACK_AB R38, R39, R38 ;  /* 0x000000262726723e */ /* 0x000fe400000010ff */
[----:B------:R-:W-:Y:S02]  /*7710*/  F2FP.BF16.PACK_AB R64, R65, R64 ;  /* 0x000000404140723e */ /* 0x000fe400000010ff */
[----:B------:R-:W-:Y:S01]  /*7720*/  F2FP.BF16.PACK_AB R66, R67, R66 ;  /* 0x000000424342723e */ /* 0x000fe200000010ff */
        /* <DEDUP_REMOVED lines=21> */
[CC--:B-----5:R-:W-:Y:S02]  /*7880*/  LEA.HI R5, R35.reuse, R37.reuse, RZ, 0x2 ;  /* 0x0000002523057211 */ /* 0x0e0fe400078f10ff */
[----:B----4-:R-:W-:Y:S02]  /*7890*/  LEA.HI R2, R35, R37, RZ, 0x5 ;  /* 0x0000002523027211 */ /* 0x010fe400078f28ff */
[----:B------:R-:W-:-:S02]  /*78a0*/  SHF.R.S32.HI R7, RZ, 0x2, R5 ;  /* 0x00000002ff077819 */ /* 0x000fc40000011405 */
[----:B--2---:R-:W-:Y:S02]  /*78b0*/  SHF.R.S32.HI R0, RZ, 0x1f, R5 ;  /* 0x0000001fff007819 */ /* 0x004fe40000011405 */
[----:B------:R-:W-:Y:S02]  /*78c0*/  SHF.R.S32.HI R3, RZ, 0x5, R2 ;  /* 0x00000005ff037819 */ /* 0x000fe40000011402 */
[----:B------:R-:W-:Y:S02]  /*78d0*/  LEA.HI R0, R0, R7, RZ, 0x3 ;  /* 0x0000000700007211 */ /* 0x000fe400078f18ff */
[----:B------:R-:W-:Y:S02]  /*78e0*/  LEA.HI R6, R35, R37, RZ, 0x6 ;  /* 0x0000002523067211 */ /* 0x000fe400078f30ff */
[----:B------:R-:W-:Y:S02]  /*78f0*/  LOP3.LUT R0, R0, 0xfffffff8, RZ, 0xc0, !PT ;  /* 0xfffffff800007812 */ /* 0x000fe400078ec0ff */
[----:B------:R-:W-:-:S02]  /*7900*/  SHF.R.U32.HI R6, RZ, 0x3, R6 ;  /* 0x00000003ff067819 */ /* 0x000fc40000011606 */
[----:B------:R-:W-:Y:S01]  /*7910*/  LOP3.LUT R5, R5, 0x3ffffffc, RZ, 0xc0, !PT ;  /* 0x3ffffffc05057812 */ /* 0x000fe200078ec0ff */
[----:B------:R-:W-:Y:S01]  /*7920*/  IMAD.IADD R7, R7, 0x1, -R0 ;  /* 0x0000000107077824 */ /* 0x000fe200078e0a00 */
[----:B------:R-:W-:Y:S02]  /*7930*/  LEA.HI R0, R2, R3, RZ, 0x1 ;  /* 0x0000000302007211 */ /* 0x000fe400078f08ff */
[----:B------:R-:W-:Y:S01]  /*7940*/  F2FP.BF16.PACK_AB R70, R71, R70 ;  /* 0x000000464746723e */ /* 0x000fe200000010ff */
[C---:B------:R-:W-:Y:S01]  /*7950*/  IMAD.SHL.U32 R2, R7.reuse, 0x40, RZ ;  /* 0x0000004007027824 */ /* 0x040fe200078e00ff */
        /* <DEDUP_REMOVED lines=17> */
[----:B------:R-:W-:Y:S02]  /*7a70*/  F2FP.BF16.PACK_AB R76, R77, R76 ;  /* 0x0000004c4d4c723e */ /* 0x000fe400000010ff */
[----:B------:R-:W-:Y:S02]  /*7a80*/  F2FP.BF16.PACK_AB R78, R79, R78 ;  /* 0x0000004e4f4e723e */ /* 0x000fe400000010ff */
[C---:B------:R-:W-:Y:S01]  /*7a90*/  IADD3 R2, R0.reuse, 0x40, RZ ;  /* 0x0000004000027810 */ /* 0x040fe20007ffe0ff */
[----:B------:R-:W-:Y:S01]  /*7aa0*/  STS [R0+0x8080], R36 ;  /* 0x0080802400007388 */ /* 0x000fe20000000800 */
[----:B------:R-:W-:Y:S02]  /*7ab0*/  @P0 IADD3 R2, R0, -0x40, RZ ;  /* 0xffffffc000020810 */ /* 0x000fe40007ffe0ff */
        /* <DEDUP_REMOVED lines=57> */
[----:B------:R-:W-:Y:S01]  /*7e50*/  PLOP3.LUT P0, PT, PT, PT, UP1, 0x80, 0x0 ;  /* 0x000000000000781c */ /* 0x000fe20003f0f018 */
        /* <DEDUP_REMOVED lines=69> */
.L_x_2051:
[CC--:B-1----:R-:W-:Y:S01]  /*82b0*/  LEA.HI R2, R35.reuse, R37.reuse, RZ, 0x4 ;  /* 0x0000002523027211 */ /* 0x0c2fe200078f20ff */
[----:B------:R-:W-:Y:S01]  /*82c0*/  USHF.R.S32.HI UR6, URZ, 0x1f, UR15 ;  /* 0x0000001f3f067899 */ /* 0x000fe2000801140f */
[----:B------:R-:W-:Y:S01]  /*82d0*/  LEA.HI R4, R35, R37, RZ, 0x7 ;  /* 0x0000002523047211 */ /* 0x000fe200078f38ff */
[----:B------:R-:W-:Y:S01]  /*82e0*/  ULDC.64 UR4, c[0x0][0x338] ;  /* 0x0000ce0000047ab9 */ /* 0x000fe20000000a00 */
[----:B------:R-:W-:Y:S01]  /*82f0*/  LOP3.LUT R0, R2, 0xfffffff0, RZ, 0xc0, !PT ;  /* 0xfffffff002007812 */ /* 0x000fe200078ec0ff */
[----:B------:R-:W-:Y:S01]  /*8300*/  UIMAD UR4, UR6, UR4, URZ ;  /* 0x00000004060472a4 */ /* 0x000fe2000f8e023f */
[----:B------:R-:W-:Y:S01]  /*8310*/  SHF.R.S32.HI R14, RZ, 0x4, R2 ;  /* 0x00000004ff0e7819 */ /* 0x000fe20000011402 */
[----:B------:R-:W-:Y:S01]  /*8320*/  IMAD.SHL.U32 R4, R4, 0x4, RZ ;  /* 0x0000000404047824 */ /* 0x000fe200078e00ff */
[----:B------:R-:W-:Y:S01]  /*8330*/  USHF.R.S32.HI UR7, URZ, 0x1f, UR14 ;  /* 0x0000001f3f077899 */ /* 0x000fe2000801140e */
[----:B------:R-:W-:Y:S01]  /*8340*/  IMAD.IADD R0, R37, 0x1, -R0 ;  /* 0x0000000125007824 */ /* 0x000fe200078e0a00 */
[----:B------:R-:W-:Y:S01]  /*8350*/  UIMAD UR5, UR15, UR5, UR4 ;  /* 0x000000050f0572a4 */ /* 0x000fe2000f8e0204 */
[----:B------:R-:W-:Y:S01]  /*8360*/  IMAD.SHL.U32 R2, R14, 0x40, RZ ;  /* 0x000000400e027824 */ /* 0x000fe200078e00ff */
[----:B------:R-:W-:Y:S01]  /*8370*/  USEL UR14, UR14, URZ, !UP1 ;  /* 0x0000003f0e0e7287 */ /* 0x000fe2000c800000 */
[----:B------:R-:W-:Y:S01]  /*8380*/  IMAD.SHL.U32 R12, R0, 0x8, RZ ;  /* 0x00000008000c7824 */ /* 0x000fe200078e00ff */
[----:B------:R-:W-:Y:S01]  /*8390*/  SHF.R.S32.HI R3, RZ, 0x1f, R0 ;  /* 0x0000001fff037819 */ /* 0x000fe20000011400 */
[----:B------:R-:W-:Y:S01]  /*83a0*/  USEL UR7, UR7, URZ, !UP1 ;  /* 0x0000003f07077287 */ /* 0x000fe2000c800000 */
[----:B------:R-:W-:Y:S01]  /*83b0*/  LOP3.LUT R2, R2, 0x1c0, RZ, 0xc0, !PT ;  /* 0x000001c002027812 */ /* 0x000fe200078ec0ff */
[----:B------:R-:W-:Y:S01]  /*83c0*/  IMAD.U32 R6, RZ, RZ, UR16 ;  /* 0x00000010ff067e24 */ /* 0x000fe2000f8e00ff */
[----:B------:R-:W-:Y:S01]  /*83d0*/  LEA.HI R3, R3, R0, RZ, 0x3 ;  /* 0x0000000003037211 */ /* 0x000fe200078f18ff */
[----:B------:R-:W-:Y:S01]  /*83e0*/  IMAD.U32 R44, RZ, RZ, UR14 ;  /* 0x0000000eff2c7e24 */ /* 0x000fe2000f8e00ff */
[----:B------:R-:W-:Y:S01]  /*83f0*/  LOP3.LUT R5, R2, 0x38, R12, 0xf8, !PT ;  /* 0x0000003802057812 */ /* 0x000fe200078ef80c */
[----:B------:R-:W-:Y:S01]  /*8400*/  BSSY B0, `(.L_x_2052) ;  /* 0x0000032000007945 */ /* 0x000fe20003800000 */
[----:B------:R-:W-:Y:S01]  /*8410*/  SHF.R.U32.HI R0, RZ, 0x3, R2 ;  /* 0x00000003ff007819 */ /* 0x000fe20000011602 */
[----:B------:R-:W-:Y:S01]  /*8420*/  IMAD.SHL.U32 R2, R3, 0x400, RZ ;  /* 0x0000040003027824 */ /* 0x000fe200078e00ff */
[----:B------:R-:W-:-:S02]  /*8430*/  LOP3.LUT R3, R4, 0x7ffffe00, RZ, 0xc0, !PT ;  /* 0x7ffffe0004037812 */ /* 0x000fc400078ec0ff */
[----:B------:R-:W-:Y:S02]  /*8440*/  LOP3.LUT R0, R5, R0, RZ, 0x3c, !PT ;  /* 0x0000000005007212 */ /* 0x000fe400078e3cff */
[----:B------:R-:W-:Y:S02]  /*8450*/  LOP3.LUT R2, R2, 0x7fffe000, RZ, 0xc0, !PT ;  /* 0x7fffe00002027812 */ /* 0x000fe400078ec0ff */
[----:B-----5:R-:W-:Y:S02]  /*8460*/  IADD3 R4, R8, -UR10, RZ ;  /* 0x8000000a08047c10 */ /* 0x020fe4000fffe0ff */
[----:B------:R-:W-:Y:S01]  /*8470*/  IADD3 R0, R0, R2, R3 ;  /* 0x0000000200007210 */ /* 0x000fe20007ffe003 */
[----:B------:R-:W-:Y:S01]  /*8480*/  IMAD.U32 R2, RZ, RZ, UR15 ;  /* 0x0000000fff027e24 */ /* 0x000fe2000f8e00ff */
[--C-:B------:R-:W-:Y:S02]  /*8490*/  SHF.R.S32.HI R13, RZ, 0x1f, R12.reuse ;  /* 0x0000001fff0d7819 */ /* 0x100fe4000001140c */
[----:B------:R-:W-:Y:S01]  /*84a0*/  IMNMX R15, R4, 0x80, PT ;  /* 0x00000080040f7817 */ /* 0x000fe20003800200 */
[----:B------:R-:W-:Y:S01]  /*84b0*/  IMAD.SHL.U32 R0, R0, 0x2, RZ ;  /* 0x0000000200007824 */ /* 0x000fe200078e00ff */
[----:B------:R-:W-:Y:S01]  /*84c0*/  IADD3 R4, P0, R14, UR8, RZ ;  /* 0x000000080e047c10 */ /* 0x000fe2000ff1e0ff */
[----:B------:R-:W-:Y:S01]  /*84d0*/  IMAD.WIDE.U32 R2, R2, c[0x0][0x338], R12 ;  /* 0x0000ce0002027a25 */ /* 0x000fe200078e000c */
[----:B------:R-:W-:-:S02]  /*84e0*/  ISETP.GE.AND P1, PT, R14, R15, PT ;  /* 0x0000000f0e00720c */ /* 0x000fc40003f26270 */
[----:B------:R1:W2:Y:S01]  /*84f0*/  LDS.128 R20, [R0+0x8880] ;  /* 0x0088800000147984 */ /* 0x0002a20000000c00 */
[----:B------:R-:W-:Y:S02]  /*8500*/  LEA.HI.X.SX32 R5, R14, UR9, 0x1, P0 ;  /* 0x000000090e057c11 */ /* 0x000fe400080f0eff */
[----:B------:R-:W-:Y:S01]  /*8510*/  IADD3 R3, R3, UR5, RZ ;  /* 0x0000000503037c10 */ /* 0x000fe2000fffe0ff */
[----:B------:R1:W3:Y:S01]  /*8520*/  LDS.128 R24, [R0+0x9080] ;  /* 0x0090800000187984 */ /* 0x0002e20000000c00 */
[----:B------:R-:W-:Y:S01]  /*8530*/  ULDC.64 UR4, c[0x0][0x340] ;  /* 0x0000d00000047ab9 */ /* 0x000fe20000000a00 */
[----:B------:R-:W-:Y:S01]  /*8540*/  ISETP.GE.OR P0, PT, R12, c[0x0][0x324], P1 ;  /* 0x0000c9000c007a0c */ /* 0x000fe20000f06670 */
[----:B------:R-:W-:Y:S01]  /*8550*/  UIMAD UR4, UR7, UR4, URZ ;  /* 0x00000004070472a4 */ /* 0x000fe2000f8e023f */
[----:B------:R1:W4:Y:S01]  /*8560*/  LDS.128 R28, [R0+0x9880] ;  /* 0x00988000001c7984 */ /* 0x0003220000000c00 */
[----:B------:R-:W-:Y:S01]  /*8570*/  IMAD.WIDE.U32 R10, R44, c[0x0][0x340], R2 ;  /* 0x0000d0002c0a7a25 */ /* 0x000fe200078e0002 */
[----:B------:R-:W-:Y:S01]  /*8580*/  P2R R45, PR, RZ, 0x2 ;  /* 0x00000002ff2d7803 */ /* 0x000fe20000000000 */
[----:B------:R-:W-:Y:S01]  /*8590*/  UIMAD UR4, UR14, UR5, UR4 ;  /* 0x000000050e0472a4 */ /* 0x000fe2000f8e0204 */
[----:B------:R1:W1:Y:S01]  /*85a0*/  LDS.128 R32, [R0+0xa080] ;  /* 0x00a0800000207984 */ /* 0x0002620000000c00 */
[----:B------:R-:W-:-:S03]  /*85b0*/  IMAD.WIDE R6, R6, 0x80, R4 ;  /* 0x0000008006067825 */ /* 0x000fc600078e0204 */
        /* <DEDUP_REMOVED lines=22> */
.L_x_2053:
[----:B--234-:R-:W-:Y:S05]  /*8720*/  BSYNC B0 ;  /* 0x0000000000007941 */ /* 0x01cfea0003800000 */
.L_x_2052:
        /* <DEDUP_REMOVED lines=17> */
.L_x_2055:
[----:B------:R-:W-:Y:S05]  /*8840*/  BSYNC B0 ;  /* 0x0000000000007941 */ /* 0x000fea0003800000 */
.L_x_2054:
        /* <DEDUP_REMOVED lines=16> */
.L_x_2057:
[----:B------:R-:W-:Y:S05]  /*8950*/  BSYNC B0 ;  /* 0x0000000000007941 */ /* 0x000fea0003800000 */
.L_x_2056:
        /* <DEDUP_REMOVED lines=16> */
.L_x_2059:
[----:B------:R-:W-:Y:S05]  /*8a60*/  BSYNC B0 ;  /* 0x0000000000007941 */ /* 0x000fea0003800000 */
.L_x_2058:
        /* <DEDUP_REMOVED lines=16> */
.L_x_2061:
[----:B------:R-:W-:Y:S05]  /*8b70*/  BSYNC B0 ;  /* 0x0000000000007941 */ /* 0x000fea0003800000 */
.L_x_2060:
        /* <DEDUP_REMOVED lines=16> */
.L_x_2063:
[----:B------:R-:W-:Y:S05]  /*8c80*/  BSYNC B0 ;  /* 0x0000000000007941 */ /* 0x000fea0003800000 */
.L_x_2062:
        /* <DEDUP_REMOVED lines=16> */
.L_x_2065:
[----:B------:R-:W-:Y:S05]  /*8d90*/  BSYNC B0 ;  /* 0x0000000000007941 */ /* 0x000fea0003800000 */
.L_x_2064:
        /* <DEDUP_REMOVED lines=16> */
.L_x_2067:
[----:B------:R-:W-:Y:S05]  /*8ea0*/  BSYNC B0 ;  /* 0x0000000000007941 */ /* 0x000fea0003800000 */
.L_x_2066:
[----:B------:R-:W-:Y:S01]  /*8eb0*/  ULDC.64 UR4, c[0x0][0x308] ;  /* 0x0000c20000047ab9 */ /* 0x000fe20000000a00 */
[----:B-1----:R-:W-:Y:S01]  /*8ec0*/  IMAD.U32 R2, RZ, RZ, UR15 ;  /* 0x0000000fff027e24 */ /* 0x002fe2000f8e00ff */
[----:B------:R-:W-:Y:S01]  /*8ed0*/  UIMAD UR4, UR6, UR4, URZ ;  /* 0x00000004060472a4 */ /* 0x000fe2000f8e023f */
[----:B------:R-:W-:Y:S01]  /*8ee0*/  ISETP.NE.AND P0, PT, R45, RZ, PT ;  /* 0x000000ff2d00720c */ /* 0x000fe20003f05270 */
[----:B------:R-:W-:Y:S01]  /*8ef0*/  BSSY B0, `(.L_x_2068) ;  /* 0x0000013000007945 */ /* 0x000fe20003800000 */
[----:B------:R-:W-:Y:S01]  /*8f00*/  IMAD.WIDE.U32 R2, R2, c[0x0][0x308], R12 ;  /* 0x0000c20002027a25 */ /* 0x000fe200078e000c */
[----:B------:R-:W-:Y:S01]  /*8f10*/  UIMAD UR15, UR15, UR5, UR4 ;  /* 0x000000050f0f72a4 */ /* 0x000fe2000f8e0204 */
[----:B------:R-:W-:Y:S02]  /*8f20*/  ISETP.GE.OR P0, PT, R12, c[0x0][0x2f4], P0 ;  /* 0x0000bd000c007a0c */ /* 0x000fe40000706670 */
        /* <DEDUP_REMOVED lines=15> */
.L_x_2069:
[----:B------:R-:W-:Y:S05]  /*9020*/  BSYNC B0 ;  /* 0x0000000000007941 */ /* 0x000fea0003800000 */
.L_x_2068:
        /* <DEDUP_REMOVED lines=15> */
.L_x_2071:
[----:B------:R-:W-:Y:S05]  /*9120*/  BSYNC B0 ;  /* 0x0000000000007941 */ /* 0x000fea0003800000 */
.L_x_2070:
        /* <DEDUP_REMOVED lines=14> */
.L_x_2073:
[----:B------:R-:W-:Y:S05]  /*9210*/  BSYNC B0 ;  /* 0x0000000000007941 */ /* 0x000fea0003800000 */
.L_x_2072:
        /* <DEDUP_REMOVED lines=14> */
.L_x_2075:
[----:B------:R-:W-:Y:S05]  /*9300*/  BSYNC B0 ;  /* 0x0000000000007941 */ /* 0x000fea0003800000 */
.L_x_2074:
        /* <DEDUP_REMOVED lines=14> */
.L_x_2077:
[----:B------:R-:W-:Y:S05]  /*93f0*/  BSYNC B0 ;  /* 0x0000000000007941 */ /* 0x000fea0003800000 */
.L_x_2076:
        /* <DEDUP_REMOVED lines=14> */
.L_x_2079:
[----:B------:R-:W-:Y:S05]  /*94e0*/  BSYNC B0 ;  /* 0x0000000000007941 */ /* 0x000fea0003800000 */
.L_x_2078:
        /* <DEDUP_REMOVED lines=14> */
.L_x_2081:
[----:B------:R-:W-:Y:S05]  /*95d0*/  BSYNC B0 ;  /* 0x0000000000007941 */ /* 0x000fea0003800000 */
.L_x_2080:
        /* <DEDUP_REMOVED lines=14> */
.L_x_2050:
        /* <DEDUP_REMOVED lines=10> */
[----:B--2-4-:R-:W2:Y:S01]  /*9760*/  @P0 LDG.E R0, [R4.64] ;  /* 0x0000001204000981 */ /* 0x014ea2000c1e1900 */
        /* <DEDUP_REMOVED lines=20> */
.L_x_2082:
[----:B-1----:R-:W1:Y:S01]  /*98b0*/  S2R R2, SR_TID.X ;  /* 0x0000000000027919 */ /* 0x002e620000002100 */
[----:B------:R-:W-:Y:S01]  /*98c0*/  USHF.R.S32.HI UR6, URZ, 0x1f, UR15 ;  /* 0x0000001f3f067899 */ /* 0x000fe2000801140f */
[----:B-----5:R-:W-:Y:S01]  /*98d0*/  IADD3 R15, R6, -UR10, RZ ;  /* 0x8000000a060f7c10 */ /* 0x020fe2000fffe0ff */
[----:B------:R-:W-:Y:S01]  /*98e0*/  ULDC.64 UR4, c[0x0][0x308] ;  /* 0x0000c20000047ab9 */ /* 0x000fe20000000a00 */
[----:B------:R-:W-:Y:S01]  /*98f0*/  IMAD.U32 R6, RZ, RZ, UR16 ;  /* 0x00000010ff067e24 */ /* 0x000fe2000f8e00ff */
[----:B------:R-:W-:Y:S01]  /*9900*/  UIMAD UR4, UR6, UR4, URZ ;  /* 0x00000004060472a4 */ /* 0x000fe2000f8e023f */
[----:B------:R-:W-:Y:S01]  /*9910*/  BSSY B0, `(.L_x_2083) ;  /* 0x0000024000007945 */ /* 0x000fe20003800000 */
[----:B------:R-:W-:-:S02]  /*9920*/  USHF.R.S32.HI UR7, URZ, 0x1f, UR14 ;  /* 0x0000001f3f077899 */ /* 0x000fc4000801140e */
[----:B------:R-:W-:Y:S02]  /*9930*/  UIMAD UR5, UR15, UR5, UR4 ;  /* 0x000000050f0572a4 */ /* 0x000fe4000f8e0204 */
[----:B------:R-:W-:Y:S02]  /*9940*/  USEL UR14, UR14, URZ, !UP1 ;  /* 0x0000003f0e0e7287 */ /* 0x000fe4000c800000 */
[----:B------:R-:W-:-:S04]  /*9950*/  USEL UR7, UR7, URZ, !UP1 ;  /* 0x0000003f07077287 */ /* 0x000fc8000c800000 */
[----:B------:R-:W-:Y:S01]  /*9960*/  IMAD.U32 R16, RZ, RZ, UR14 ;  /* 0x0000000eff107e24 */ /* 0x000fe2000f8e00ff */
[----:B-1----:R-:W-:-:S04]  /*9970*/  SHF.R.S32.HI R14, RZ, 0x1f, R2 ;  /* 0x0000001fff0e7819 */ /* 0x002fc80000011402 */
[----:B------:R-:W-:-:S04]  /*9980*/  LEA.HI R14, R14, R2, RZ, 0x4 ;  /* 0x000000020e0e7211 */ /* 0x000fc800078f20ff */
[----:B------:R-:W-:Y:S02]  /*9990*/  LOP3.LUT R0, R14, 0x1ffffff0, RZ, 0xc0, !PT ;  /* 0x1ffffff00e007812 */ /* 0x000fe400078ec0ff */
[----:B------:R-:W-:-:S03]  /*99a0*/  SHF.R.S32.HI R14, RZ, 0x4, R14 ;  /* 0x00000004ff0e7819 */ /* 0x000fc6000001140e */
[----:B------:R-:W-:Y:S01]  /*99b0*/  IMAD.IADD R0, R2, 0x1, -R0 ;  /* 0x0000000102007824 */ /* 0x000fe200078e0a00 */
[C---:B------:R-:W-:Y:S01]  /*99c0*/  IADD3 R4, P0, R14.reuse, UR8, RZ ;  /* 0x000000080e047c10 */ /* 0x040fe2000ff1e0ff */
[----:B------:R-:W-:Y:S01]  /*99d0*/  IMAD.U32 R2, RZ, RZ, UR15 ;  /* 0x0000000fff027e24 */ /* 0x000fe2000f8e00ff */
[----:B------:R-:W-:Y:S01]  /*99e0*/  ISETP.GE.AND P1, PT, R14, R15, PT ;  /* 0x0000000f0e00720c */ /* 0x000fe20003f26270 */
[----:B------:R-:W-:Y:S01]  /*99f0*/  IMAD.SHL.U32 R12, R0, 0x8, RZ ;  /* 0x00000008000c7824 */ /* 0x000fe200078e00ff */
[----:B------:R-:W-:Y:S02]  /*9a00*/  LEA.HI.X.SX32 R5, R14, UR9, 0x1, P0 ;  /* 0x000000090e057c11 */ /* 0x000fe400080f0eff */
[----:B------:R-:W-:Y:S02]  /*9a10*/  P2R R17, PR, RZ, 0x2 ;  /* 0x00000002ff117803 */ /* 0x000fe40000000000 */
[----:B------:R-:W-:Y:S01]  /*9a20*/  SHF.R.S32.HI R13, RZ, 0x1f, R12 ;  /* 0x0000001fff0d7819 */ /* 0x000fe2000001140c */
[----:B------:R-:W-:Y:S01]  /*9a30*/  IMAD.WIDE R6, R6, 0x80, R4 ;  /* 0x0000008006067825 */ /* 0x000fe200078e0204 */
        /* <DEDUP_REMOVED lines=17> */
.L_x_2084:
[----:B------:R-:W-:Y:S05]  /*9b50*/  BSYNC B0 ;  /* 0x0000000000007941 */ /* 0x000fea0003800000 */
.L_x_2083:
        /* <DEDUP_REMOVED lines=17> */
.L_x_2086:
[----:B------:R-:W-:Y:S05]  /*9c70*/  BSYNC B0 ;  /* 0x0000000000007941 */ /* 0x000fea0003800000 */
.L_x_2085:
        /* <DEDUP_REMOVED lines=16> */
.L_x_2088:
[----:B------:R-:W-:Y:S05]  /*9d80*/  BSYNC B0 ;  /* 0x0000000000007941 */ /* 0x000fea0003800000 */
.L_x_2087:
        /* <DEDUP_REMOVED lines=16> */
.L_x_2090:
[----:B------:R-:W-:Y:S05]  /*9e90*/  BSYNC B0 ;  /* 0x0000000000007941 */ /* 0x000fea0003800000 */
.L_x_2089:
        /* <DEDUP_REMOVED lines=16> */
.L_x_2092:
[----:B------:R-:W-:Y:S05]  /*9fa0*/  BSYNC B0 ;  /* 0x0000000000007941 */ /* 0x000fea0003800000 */
.L_x_2091:
        /* <DEDUP_REMOVED lines=16> */
.L_x_2094:
[----:B------:R-:W-:Y:S05]  /*a0b0*/  BSYNC B0 ;  /* 0x0000000000007941 */ /* 0x000fea0003800000 */
.L_x_2093:
        /* <DEDUP_REMOVED lines=16> */
.L_x_2096:
[----:B------:R-:W-:Y:S05]  /*a1c0*/  BSYNC B0 ;  /* 0x0000000000007941 */ /* 0x000fea0003800000 */
.L_x_2095:
        /* <DEDUP_REMOVED lines=16> */
.L_x_2098:
[----:B------:R-:W-:Y:S05]  /*a2d0*/  BSYNC B0 ;  /* 0x0000000000007941 */ /* 0x000fea0003800000 */
.L_x_2097:
        /* <DEDUP_REMOVED lines=23> */
.L_x_2100:
[----:B------:R-:W-:Y:S05]  /*a450*/  BSYNC B0 ;  /* 0x0000000000007941 */ /* 0x000fea0003800000 */
.L_x_2099:
        /* <DEDUP_REMOVED lines=15> */
.L_x_2102:
[----:B------:R-:W-:Y:S05]  /*a550*/  BSYNC B0 ;  /* 0x0000000000007941 */ /* 0x000fea0003800000 */
.L_x_2101:
        /* <DEDUP_REMOVED lines=14> */
.L_x_2104:
[----:B------:R-:W-:Y:S05]  /*a640*/  BSYNC B0 ;  /* 0x0000000000007941 */ /* 0x000fea0003800000 */
.L_x_2103:
        /* <DEDUP_REMOVED lines=14> */
.L_x_2106:
[----:B------:R-:W-:Y:S05]  /*a730*/  BSYNC B0 ;  /* 0x0000000000007941 */ /* 0x000fea0003800000 */
.L_x_2105:
        /* <DEDUP_REMOVED lines=14> */
.L_x_2108:
[----:B------:R-:W-:Y:S05]  /*a820*/  BSYNC B0 ;  /* 0x0000000000007941 */ /* 0x000fea0003800000 */
.L_x_2107:
        /* <DEDUP_REMOVED lines=14> */
.L_x_2110:
[----:B------:R-:W-:Y:S05]  /*a910*/  BSYNC B0 ;  /* 0x0000000000007941 */ /* 0x000fea0003800000 */
.L_x_2109:
        /* <DEDUP_REMOVED lines=14> */
.L_x_2112:
[----:B------:R-:W-:Y:S05]  /*aa00*/  BSYNC B0 ;  /* 0x0000000000007941 */ /* 0x000fea0003800000 */
.L_x_2111:
        /* <DEDUP_REMOVED lines=14> */
.L_x_2113:
        /* <DEDUP_REMOVED lines=9> */
.L_x_2342:


//--------------------- .text._ZN7cutlass13device_kernelIN5flash19enable_sm80_to_sm89INS1_16FlashAttnBwdSm80INS1_25CollectiveMainloopBwdSm80ILi2ELi2EN4cute5tupleIJNS5_1CILi64EEENS7_ILi128EEES9_EEENS_10bfloat16_tEfNS_4arch4Sm80ELb1ELb0ELb0ELb1ELb1ELb0ELb0ELb0ELi2ELi2ELi2ELi2ELb0EEENS1_21CollectiveEpilogueBwdISA_SB_SD_Li256ELb1ELb0ELi4EEENS1_25SingleTileBwdLPTSchedulerILb1ELi128ELb1EEEEEEEEEvNT_6ParamsE --------------------------
	.section	.text._ZN7cutlass13device_kernelIN5flash19enable_sm80_to_sm89INS1_16FlashAttnBwdSm80INS1_25CollectiveMainloopBwdSm80ILi2ELi2EN4cute5tupleIJNS5_1CILi64EEENS7_ILi128EEES9_EEENS_10bfloat16_tEfNS_4arch4Sm80ELb1ELb0ELb0ELb1ELb1ELb0ELb0ELb0ELi2ELi2ELi2ELi2ELb0EEENS1_21CollectiveEpilogueBwdISA_SB_SD_Li256ELb1ELb0ELi4EEENS1_25SingleTileBwdLPTSchedulerILb1ELi128ELb1EEEEEEEEEvNT_6ParamsE,"ax",@progbits
	.sectioninfo	@"SHI_REGISTERS=255"
	.align	128
.text._ZN7cutlass13device_kernelIN5flash19enable_sm80_to_sm89INS1_16FlashAttnBwdSm80INS1_25CollectiveMainloopBwdSm80ILi2ELi2EN4cute5tupleIJNS5_1CILi64EEENS7_ILi128EEES9_EEENS_10bfloat16_tEfNS_4arch4Sm80ELb1ELb0ELb0ELb1ELb1ELb0ELb0ELb0ELi2ELi2ELi2ELi2ELb0EEENS1_21CollectiveEpilogueBwdISA_SB_SD_Li256ELb1ELb0ELi4EEENS1_25SingleTileBwdLPTSchedulerILb1ELi128ELb1EEEEEEEEEvNT_6ParamsE:
        .type           _ZN7cutlass13device_kernelIN5flash19enable_sm80_to_sm89INS1_16FlashAttnBwdSm80INS1_25CollectiveMainloopBwdSm80ILi2ELi2EN4cute5tupleIJNS5_1CILi64EEENS7_ILi128EEES9_EEENS_10bfloat16_tEfNS_4arch4Sm80ELb1ELb0ELb0ELb1ELb1ELb0ELb0ELb0ELi2ELi2ELi2ELi2ELb0EEENS1_21CollectiveEpilogueBwdISA_SB_SD_Li256ELb1ELb0ELi4EEENS1_25SingleTileBwdLPTSchedulerILb1ELi128ELb1EEEEEEEEEvNT_6ParamsE,@function
        .size           _ZN7cutlass13device_kernelIN5flash19enable_sm80_to_sm89INS1_16FlashAttnBwdSm80INS1_25CollectiveMainloopBwdSm80ILi2ELi2EN4cute5tupleIJNS5_1CILi64EEENS7_ILi128EEES9_EEENS_10bfloat16_tEfNS_4arch4Sm80ELb1ELb0ELb0ELb1ELb1ELb0ELb0ELb0ELi2ELi2ELi2ELi2ELb0EEENS1_21CollectiveEpilogueBwdISA_SB_SD_Li256ELb1ELb0ELi4EEENS1_25SingleTileBwdLPTSchedulerILb1ELi128ELb1EEEEEEEEEvNT_6ParamsE,(.L_x_2343 - _ZN7cutlass13device_kernelIN5flash19enable_sm80_to_sm89INS1_16FlashAttnBwdSm80INS1_25CollectiveMainloopBwdSm80ILi2ELi2EN4cute5tupleIJNS5_1CILi64EEENS7_ILi128EEES9_EEENS_10bfloat16_tEfNS_4arch4Sm80ELb1ELb0ELb0ELb1ELb1ELb0ELb0ELb0ELi2ELi2ELi2ELi2ELb0EEENS1_21CollectiveEpilogueBwdISA_SB_SD_Li256ELb1ELb0ELi4EEENS1_25SingleTileBwdLPTSchedulerILb1ELi128ELb1EEEEEEEEEvNT_6ParamsE)
        .other          _ZN7cutlass13device_kernelIN5flash19enable_sm80_to_sm89INS1_16FlashAttnBwdSm80INS1_25CollectiveMainloopBwdSm80ILi2ELi2EN4cute5tupleIJNS5_1CILi64EEENS7_ILi128EEES9_EEENS_10bfloat16_tEfNS_4arch4Sm80ELb1ELb0ELb0ELb1ELb1ELb0ELb0ELb0ELi2ELi2ELi2ELi2ELb0EEENS1_21CollectiveEpilogueBwdISA_SB_SD_Li256ELb1ELb0ELi4EEENS1_25SingleTileBwdLPTSchedulerILb1ELi128ELb1EEEEEEEEEvNT_6ParamsE,@"STO_CUDA_ENTRY STV_DEFAULT"
_ZN7cutlass13device_kernelIN5flash19enable_sm80_to_sm89INS1_16FlashAttnBwdSm80INS1_25CollectiveMainloopBwdSm80ILi2ELi2EN4cute5tupleIJNS5_1CILi64EEENS7_ILi128EEES9_EEENS_10bfloat16_tEfNS_4arch4Sm80ELb1ELb0ELb0ELb1ELb1ELb0ELb0ELb0ELi2ELi2ELi2ELi2ELb0EEENS1_21CollectiveEpilogueBwdISA_SB_SD_Li256ELb1ELb0ELi4EEENS1_25SingleTileBwdLPTSchedulerILb1ELi128ELb1EEEEEEEEEvNT_6ParamsE:
        /* <DEDUP_REMOVED lines=30> */
.L_x_2115:
[----:B------:R-:W-:Y:S02]  /*01e0*/  ULDC UR7, c[0x0][0x3ac] ;  /* 0x0000eb0000077ab9 */ /* 0x000fe40000000800 */
[----:B------:R-:W-:Y:S02]  /*01f0*/  UISETP.NE.AND UP0, UPT, UR7, 0x1, UPT ;  /* 0x000000010700788c */ /* 0x000fe4000bf05270 */
[----:B------:R-:W-:Y:S02]  /*0200*/  ULDC.64 UR4, c[0x0][0x3b0] ;  /* 0x0000ec0000047ab9 */ /* 0x000fe40000000a00 */
[----:B------:R-:W-:Y:S02]  /*0210*/  UIMAD.WIDE.U32 UR10, UR6, UR4, URZ ;  /* 0x00000004060a72a5 */ /* 0x000fe4000f8e003f */
[----:B------:R-:W-:-:S05]  /*0220*/  UMOV UR9, UR6 ;  /* 0x0000000600097c82 */ /* 0x000fca0008000000 */
[----:B------:R-:W-:-:S04]  /*0230*/  @UP0 USHF.R.U32.HI UR9, URZ, UR5, UR11 ;  /* 0x000000053f090299 */ /* 0x000fc8000801160b */
[----:B------:R-:W-:-:S04]  /*0240*/  UIMAD UR7, UR9, UR7, URZ ;  /* 0x00000007090772a4 */ /* 0x000fc8000f8e023f */
.L_x_2116:
        /* <DEDUP_REMOVED lines=12> */
[----:B------:R-:W-:-:S06]  /*0310*/  UIMAD UR4, UR4, UR6, UR5 ;  /* 0x00000006040472a4 */ /* 0x000fcc000f8e0205 */
[----:B------:R-:W-:-:S05]  /*0320*/  IMAD.U32 R0, RZ, RZ, UR4 ;  /* 0x00000004ff007e24 */ /* 0x000fca000f8e00ff */
[----:B------:R1:W-:Y:S01]  /*0330*/  STL [R1+0x2c], R0 ;  /* 0x00002c0001007387 */ /* 0x0003e20000100800 */
[----:B------:R-:W-:Y:S05]  /*0340*/  @!P0 BRA `(.L_x_2117) ;  /* 0x0000008000008947 */ /* 0x000fea0003800000 */
[----:B------:R-:W-:Y:S02]  /*0350*/  UMOV UR4, 0x4 ;  /* 0x0000000400047882 */ /* 0x000fe40000000000 */
[----:B------:R-:W-:Y:S02]  /*0360*/  ULDC.64 UR6, c[0x0][0x3e0] ;  /* 0x0000f80000067ab9 */ /* 0x000fe40000000a00 */
[----:B------:R-:W-:-:S06]  /*0370*/  UIMAD.WIDE UR4, UR13, UR4, UR6 ;  /* 0x000000040d0472a5 */ /* 0x000fcc000f8e0206 */
[----:B------:R-:W-:Y:S02]  /*0380*/  MOV R2, UR4 ;  /* 0x0000000400027c02 */ /* 0x000fe40008000f00 */
[----:B------:R-:W-:-:S05]  /*0390*/  MOV R3, UR5 ;  /* 0x0000000500037c02 */ /* 0x000fca0008000f00 */
[----:B-1----:R-:W2:Y:S02]  /*03a0*/  LDG.E R0, [R2.64] ;  /* 0x0000001002007981 */ /* 0x002ea4000c1e1900 */
[----:B--2---:R1:W2:Y:S02]  /*03b0*/  R2UR UR5, R0 ;  /* 0x00000000000573c2 */ /* 0x0042a400000e0000 */
[----:B-12---:R-:W-:Y:S05]  /*03c0*/  BRA `(.L_x_2118) ;  /* 0x000000f000007947 */ /* 0x006fea0003800000 */
.L_x_2117:
        /* <DEDUP_REMOVED lines=9> */
[----:B-1----:R-:W3:Y:S01]  /*0460*/  LDG.E R0, [R2.64+0x4] ;  /* 0x0000041002007981 */ /* 0x002ee2000c1e1900 */
[----:B--2---:R-:W1:Y:S08]  /*0470*/  R2UR UR5, R4 ;  /* 0x00000000040573c2 */ /* 0x004e7000000e0000 */
[----:B---3--:R-:W1:Y:S02]  /*0480*/  R2UR UR4, R0 ;  /* 0x00000000000473c2 */ /* 0x008e6400000e0000 */
[----:B-1----:R-:W-:Y:S01]  /*0490*/  UIADD3 UR5, -UR5, UR4, URZ ;  /* 0x0000000405057290 */ /* 0x002fe2000fffe13f */
[----:B------:R-:W-:Y:S05]  /*04a0*/  BRA `(.L_x_2118) ;  /* 0x0000001000007947 */ /* 0x000fea0003800000 */
.L_x_2119:
[----:B------:R-:W-:Y:S02]  /*04b0*/  ULDC UR5, c[0x0][0x3d4] ;  /* 0x0000f50000057ab9 */ /* 0x000fe40000000800 */
.L_x_2118:
[----:B------:R-:W-:Y:S02]  /*04c0*/  UIADD3 UR5, UR5, 0x7f, URZ ;  /* 0x0000007f05057890 */ /* 0x000fe4000fffe03f */
[----:B------:R-:W-:-:S02]  /*04d0*/  ULOP3.LUT UR14, URZ, UR9, URZ, 0x33, !UPT ;  /* 0x000000093f0e7292 */ /* 0x000fc4000f8e333f */
[----:B------:R-:W-:-:S04]  /*04e0*/  USHF.R.S32.HI UR4, URZ, 0x1f, UR5 ;  /* 0x0000001f3f047899 */ /* 0x000fc80008011405 */
[----:B------:R-:W-:-:S04]  /*04f0*/  ULEA.HI UR4, UR4, UR5, URZ, 0x7 ;  /* 0x0000000504047291 */ /* 0x000fc8000f8f383f */
[----:B------:R-:W-:-:S04]  /*0500*/  USHF.R.S32.HI UR4, URZ, 0x7, UR4 ;  /* 0x000000073f047899 */ /* 0x000fc80008011404 */
[----:B------:R-:W-:Y:S02]  /*0510*/  UISETP.GT.AND UP0, UPT, UR4, UR9, UPT ;  /* 0x000000090400728c */ /* 0x000fe4000bf04270 */
[----:B------:R-:W-:Y:S02]  /*0520*/  UIADD3 UR14, UR4, UR14, URZ ;  /* 0x0000000e040e7290 */ /* 0x000fe4000fffe03f */
[----:B------:R-:W-:Y:S01]  /*0530*/  USEL UR13, UR13, 0xffffffff, UP0 ;  /* 0xffffffff0d0d7887 */ /* 0x000fe20008000000 */
[----:B------:R-:W-:Y:S05]  /*0540*/  BRA `(.L_x_2120) ;  /* 0x000004b000007947 */ /* 0x000fea0003800000 */
.L_x_2114:
[----:B------:R-:W-:Y:S02]  /*0550*/  ULDC.64 UR6, c[0x0][0x3b8] ;  /* 0x0000ee0000067ab9 */ /* 0x000fe40000000a00 */
[----:B------:R-:W-:Y:S02]  /*0560*/  UISETP.NE.AND UP0, UPT, UR6, 0x1, UPT ;  /* 0x000000010600788c */ /* 0x000fe4000bf05270 */
[----:B------:R-:W-:Y:S02]  /*0570*/  UIMAD.WIDE.U32 UR10, UR4, UR7, URZ ;  /* 0x00000007040a72a5 */ /* 0x000fe4000f8e003f */
[----:B------:R-:W-:-:S02]  /*0580*/  ULDC UR5, c[0x0][0x3c0] ;  /* 0x0000f00000057ab9 */ /* 0x000fc40000000800 */
        /* <DEDUP_REMOVED lines=17> */
.L_x_2121:
[----:B------:R-:W-:Y:S02]  /*06a0*/  ULDC UR7, c[0x0][0x3ac] ;  /* 0x0000eb0000077ab9 */ /* 0x000fe40000000800 */
[----:B------:R-:W-:Y:S02]  /*06b0*/  UISETP.NE.AND UP0, UPT, UR7, 0x1, UPT ;  /* 0x000000010700788c */ /* 0x000fe4000bf05270 */
[----:B------:R-:W-:Y:S02]  /*06c0*/  ULDC.64 UR4, c[0x0][0x3b0] ;  /* 0x0000ec0000047ab9 */ /* 0x000fe40000000a00 */
[----:B------:R-:W-:Y:S02]  /*06d0*/  UIMAD.WIDE.U32 UR10, UR6, UR4, URZ ;  /* 0x00000004060a72a5 */ /* 0x000fe4000f8e003f */
[----:B------:R-:W-:-:S05]  /*06e0*/  UMOV UR9, UR6 ;  /* 0x0000000600097c82 */ /* 0x000fca0008000000 */
[----:B------:R-:W-:-:S04]  /*06f0*/  @UP0 USHF.R.U32.HI UR9, URZ, UR5, UR11 ;  /* 0x000000053f090299 */ /* 0x000fc8000801160b */
[----:B------:R-:W-:-:S04]  /*0700*/  UIMAD UR7, UR9, UR7, URZ ;  /* 0x00000007090772a4 */ /* 0x000fc8000f8e023f */
.L_x_2122:
        /* <DEDUP_REMOVED lines=24> */
.L_x_2123:
        /* <DEDUP_REMOVED lines=14> */
.L_x_2125:
[----:B------:R-:W-:Y:S02]  /*0970*/  ULDC UR5, c[0x0][0x3d4] ;  /* 0x0000f50000057ab9 */ /* 0x000fe40000000800 */
.L_x_2124:
[----:B------:R-:W-:Y:S02]  /*0980*/  UIADD3 UR5, UR5, 0x7f, URZ ;  /* 0x0000007f05057890 */ /* 0x000fe4000fffe03f */
[----:B------:R-:W-:-:S02]  /*0990*/  ULOP3.LUT UR14, URZ, UR9, URZ, 0x33, !UPT ;  /* 0x000000093f0e7292 */ /* 0x000fc4000f8e333f */
[----:B------:R-:W-:-:S04]  /*09a0*/  USHF.R.S32.HI UR4, URZ, 0x1f, UR5 ;  /* 0x0000001f3f047899 */ /* 0x000fc80008011405 */
[----:B------:R-:W-:-:S04]  /*09b0*/  ULEA.HI UR4, UR4, UR5, URZ, 0x7 ;  /* 0x0000000504047291 */ /* 0x000fc8000f8f383f */
[----:B------:R-:W-:-:S04]  /*09c0*/  USHF.R.S32.HI UR4, URZ, 0x7, UR4 ;  /* 0x000000073f047899 */ /* 0x000fc80008011404 */
[----:B------:R-:W-:Y:S02]  /*09d0*/  UISETP.GT.AND UP0, UPT, UR4, UR9, UPT ;  /* 0x000000090400728c */ /* 0x000fe4000bf04270 */
[----:B------:R-:W-:Y:S02]  /*09e0*/  UIADD3 UR14, UR4, UR14, URZ ;  /* 0x0000000e040e7290 */ /* 0x000fe4000fffe03f */
[----:B------:R-:W-:-:S06]  /*09f0*/  USEL UR13, UR13, 0xffffffff, UP0 ;  /* 0xffffffff0d0d7887 */ /* 0x000fcc0008000000 */
.L_x_2120:
        /* <DEDUP_REMOVED lines=22> */
[----:B------:R-:W-:Y:S01]  /*0b60*/  CS2R R8, SRZ ;  /* 0x0000000000087805 */ /* 0x000fe2000001ff00 */
[----:B-1----:R1:W3:Y:S02]  /*0b70*/  @P1 LDG.E R0, [R2.64] ;  /* 0x0000001002001981 */ /* 0x0022e4000c1e1900 */
        /* <DEDUP_REMOVED lines=24> */
.L_x_2126:
        /* <DEDUP_REMOVED lines=10> */
.L_x_2127:
[----:B------:R-:W-:Y:S05]  /*0da0*/  @!P2 BRA `(.L_x_2128) ;  /* 0x000000500000a947 */ /* 0x000fea0003800000 */
[----:B----4-:R2:W3:Y:S04]  /*0db0*/  LDG.E R0, [R2.64] ;  /* 0x0000001002007981 */ /* 0x0104e8000c1e1900 */
[----:B--2---:R-:W2:Y:S01]  /*0dc0*/  LDG.E R2, [R2.64+0x4] ;  /* 0x0000041002027981 */ /* 0x004ea2000c1e1900 */
[----:B---3--:R-:W3:Y:S08]  /*0dd0*/  R2UR UR11, R0 ;  /* 0x00000000000b73c2 */ /* 0x008ef000000e0000 */
[----:B--2---:R-:W3:Y:S02]  /*0de0*/  R2UR UR4, R2 ;  /* 0x00000000020473c2 */ /* 0x004ee400000e0000 */
[----:B---3--:R-:W-:-:S06]  /*0df0*/  UIADD3 UR11, -UR11, UR4, URZ ;  /* 0x000000040b0b7290 */ /* 0x008fcc000fffe13f */
.L_x_2128:
        /* <DEDUP_REMOVED lines=15> */
[----:B------:R-:W-:Y:S01]  /*0ef0*/  IMAD.MOV.U32 R160, RZ, RZ, RZ ;  /* 0x000000ffffa07224 */ /* 0x000fe200078e00ff */
[----:B------:R-:W-:Y:S01]  /*0f00*/  ULEA.HI UR10, UR10, UR4, URZ, 0x6 ;  /* 0x000000040a0a7291 */ /* 0x000fe2000f8f303f */
[----:B------:R-:W-:Y:S01]  /*0f10*/  IMAD.MOV.U32 R146, RZ, RZ, RZ ;  /* 0x000000ffff927224 */ /* 0x000fe200078e00ff */
[----:B------:R-:W-:Y:S01]  /*0f20*/  USHF.R.S32.HI UR4, URZ, 0x1f, UR5 ;  /* 0x0000001f3f047899 */ /* 0x000fe20008011405 */
[----:B------:R-:W-:Y:S01]  /*0f30*/  CS2R R12, SRZ ;  /* 0x00000000000c7805 */ /* 0x000fe2000001ff00 */
[----:B------:R-:W-:Y:S01]  /*0f40*/  USHF.R.S32.HI UR10, URZ, 0x6, UR10 ;  /* 0x000000063f0a7899 */ /* 0x000fe2000801140a */
[----:B------:R-:W-:Y:S01]  /*0f50*/  MOV R144, RZ ;  /* 0x000000ff00907202 */ /* 0x000fe20000000f00 */
[----:B------:R-:W-:Y:S01]  /*0f60*/  ULEA.HI UR4, UR4, UR5, URZ, 0x6 ;  /* 0x0000000504047291 */ /* 0x000fe2000f8f303f */
[----:B------:R-:W-:Y:S01]  /*0f70*/  IMAD.MOV.U32 R142, RZ, RZ, RZ ;  /* 0x000000ffff8e7224 */ /* 0x000fe200078e00ff */
[----:B------:R-:W-:Y:S01]  /*0f80*/  UISETP.LT.AND UP0, UPT, URZ, UR10, UPT ;  /* 0x0000000a3f00728c */ /* 0x000fe2000bf01270 */
[----:B------:R-:W-:Y:S01]  /*0f90*/  CS2R R14, SRZ ;  /* 0x00000000000e7805 */ /* 0x000fe2000001ff00 */
[----:B------:R-:W-:Y:S01]  /*0fa0*/  USHF.R.S32.HI UR9, URZ, 0x6, UR4 ;  /* 0x000000063f097899 */ /* 0x000fe20008011404 */
        /* <DEDUP_REMOVED lines=67> */
[----:B------:R-:W3:Y:S01]  /*13e0*/  LDL R101, [R1+0x2c] ;  /* 0x00002c0001657983 */ /* 0x000ee20000100800 */
[----:B--2-4-:R-:W-:Y:S01]  /*13f0*/  IMAD.MOV.U32 R0, RZ, RZ, c[0x0][0x248] ;  /* 0x00009200ff007624 */ /* 0x014fe200078e00ff */
[----:B------:R-:W-:Y:S01]  /*1400*/  SHF.R.S32.HI R36, RZ, 0x1f, R35 ;  /* 0x0000001fff247819 */ /* 0x000fe20000011423 */
[----:B------:R-:W-:Y:S01]  /*1410*/  IMAD.U32 R4, RZ, RZ, UR14 ;  /* 0x0000000eff047e24 */ /* 0x000fe2000f8e00ff */
[----:B------:R-:W-:Y:S01]  /*1420*/  USHF.R.S32.HI UR18, URZ, 0x1f, UR13 ;  /* 0x0000001f3f127899 */ /* 0x000fe2000801140d */
[----:B------:R-:W-:Y:S01]  /*1430*/  IMAD.SHL.U32 R38, R35, 0x4, RZ ;  /* 0x0000000423267824 */ /* 0x000fe200078e00ff */
[----:B------:R-:W-:Y:S01]  /*1440*/  ISETP.NE.AND P0, PT, R0, 0x1, PT ;  /* 0x000000010000780c */ /* 0x000fe20003f05270 */
[----:B------:R-:W-:Y:S01]  /*1450*/  USEL UR15, UR13, URZ, !UP1 ;  /* 0x0000003f0d0f7287 */ /* 0x000fe2000c800000 */
[----:B------:R-:W-:Y:S01]  /*1460*/  LEA.HI R32, R36, R35, RZ, 0x3 ;  /* 0x0000002324207211 */ /* 0x000fe200078f18ff */
[----:B------:R-:W-:Y:S01]  /*1470*/  USEL UR19, UR18, URZ, !UP1 ;  /* 0x0000003f12137287 */ /* 0x000fe2000c800000 */
[----:B------:R-:W-:Y:S01]  /*1480*/  IMAD.MOV.U32 R215, RZ, RZ, 0x10 ;  /* 0x00000010ffd77424 */ /* 0x000fe200078e00ff */
[----:B------:R-:W-:Y:S01]  /*1490*/  ULDC.64 UR4, c[0x0][0x1b8] ;  /* 0x00006e0000047ab9 */ /* 0x000fe20000000a00 */
[----:B------:R-:W-:Y:S01]  /*14a0*/  SHF.R.S32.HI R37, RZ, 0x3, R32 ;  /* 0x00000003ff257819 */ /* 0x000fe20000011420 */
[----:B------:R-:W-:Y:S01]  /*14b0*/  ULDC.64 UR6, c[0x0][0x1e8] ;  /* 0x00007a0000067ab9 */ /* 0x000fe20000000a00 */
[----:B------:R-:W-:Y:S01]  /*14c0*/  IMAD.MOV.U32 R216, RZ, RZ, 0x20 ;  /* 0x00000020ffd87424 */ /* 0x000fe200078e00ff */
[----:B------:R-:W-:Y:S01]  /*14d0*/  UIMAD UR4, UR19, UR4, URZ ;  /* 0x00000004130472a4 */ /* 0x000fe2000f8e023f */
[----:B------:R-:W-:Y:S01]  /*14e0*/  SHF.R.S32.HI R5, RZ, 0x1f, R37 ;  /* 0x0000001fff057819 */ /* 0x000fe20000011425 */
[----:B------:R-:W-:Y:S01]  /*14f0*/  UIMAD UR6, UR19, UR6, URZ ;  /* 0x00000006130672a4 */ /* 0x000fe2000f8e023f */
[----:B-----5:R-:W-:Y:S01]  /*1500*/  IADD3 R2, P1, R37, R8, RZ ;  /* 0x0000000825027210 */ /* 0x020fe20007f3e0ff */
[----:B------:R-:W-:Y:S01]  /*1510*/  USEL UR18, UR18, URZ, !UP2 ;  /* 0x0000003f12127287 */ /* 0x000fe2000d000000 */
[----:B------:R-:W-:Y:S01]  /*1520*/  STL [R1+0x28], R37 ;  /* 0x0000282501007387 */ /* 0x000fe20000100800 */
[----:B------:R-:W-:-:S02]  /*1530*/  UIMAD UR7, UR15, UR7, UR6 ;  /* 0x000000070f0772a4 */ /* 0x000fc4000f8e0206 */
[----:B------:R-:W-:Y:S02]  /*1540*/  UIMAD UR6, UR15, UR5, UR4 ;  /* 0x000000050f0672a4 */ /* 0x000fe4000f8e0204 */
[----:B------:R-:W-:Y:S02]  /*1550*/  USEL UR19, UR13, URZ, !UP2 ;  /* 0x0000003f0d137287 */ /* 0x000fe4000d000000 */
[----:B------:R-:W-:Y:S02]  /*1560*/  ULDC.64 UR4, c[0x0][0x188] ;  /* 0x0000620000047ab9 */ /* 0x000fe40000000a00 */
[----:B------:R-:W-:Y:S02]  /*1570*/  UIMAD UR4, UR18, UR4, URZ ;  /* 0x00000004120472a4 */ /* 0x000fe4000f8e023f */
[----:B------:R-:W-:Y:S01]  /*1580*/  USHF.R.S32.HI UR20, URZ, 0x1f, UR10 ;  /* 0x0000001f3f147899 */ /* 0x000fe2000801140a */
[----:B------:R-:W-:Y:S01]  /*1590*/  IMAD.U32 R25, RZ, RZ, UR19 ;  /* 0x00000013ff197e24 */ /* 0x000fe2000f8e00ff */
[----:B------:R-:W-:-:S02]  /*15a0*/  UIMAD UR24, UR19, UR5, UR4 ;  /* 0x00000005131872a4 */ /* 0x000fc4000f8e0204 */
[----:B------:R-:W-:Y:S02]  /*15b0*/  UMOV UR21, 0x6 ;  /* 0x0000000600157882 */ /* 0x000fe40000000000 */
[----:B------:R-:W-:Y:S02]  /*15c0*/  ULDC.64 UR4, c[0x0][0x178] ;  /* 0x00005e0000047ab9 */ /* 0x000fe40000000a00 */
[----:B------:R-:W-:Y:S02]  /*15d0*/  UIMAD UR23, UR20, UR4, URZ ;  /* 0x00000004141772a4 */ /* 0x000fe4000f8e023f */
[----:B------:R-:W-:Y:S02]  /*15e0*/  UIMAD.WIDE.U32 UR26, UR10, UR4, URZ ;  /* 0x000000040a1a72a5 */ /* 0x000fe4000f8e003f */
[----:B------:R-:W-:-:S04]  /*15f0*/  UIMAD UR23, UR10, UR5, UR23 ;  /* 0x000000050a1772a4 */ /* 0x000fc8000f8e0217 */
[----:B------:R-:W-:Y:S01]  /*1600*/  UIADD3 UR23, UR27, UR23, URZ ;  /* 0x000000171b177290 */ /* 0x000fe2000fffe03f */
[----:B---3--:R-:W-:Y:S01]  /*1610*/  @P0 IMAD.HI.U32 R3, R101, c[0x0][0x24c], RZ ;  /* 0x0000930065030a27 */ /* 0x008fe200078e00ff */
[----:B------:R-:W-:-:S03]  /*1620*/  SHF.R.S32.HI R31, RZ, 0x1f, R101 ;  /* 0x0000001fff1f7819 */ /* 0x000fc60000011465 */
[----:B------:R-:W-:Y:S01]  /*1630*/  IMAD.MOV.U32 R0, RZ, RZ, R101 ;  /* 0x000000ffff007224 */ /* 0x000fe200078e0065 */
[----:B------:R-:W-:Y:S01]  /*1640*/  @P0 SHF.R.U32.HI R0, RZ, c[0x0][0x250], R3 ;  /* 0x00009400ff000a19 */ /* 0x000fe20000011603 */
[----:B------:R-:W-:Y:S01]  /*1650*/  IMAD R13, R31, c[0x0][0x180], RZ ;  /* 0x000060001f0d7a24 */ /* 0x000fe200078e02ff */
[----:B------:R-:W-:Y:S02]  /*1660*/  IADD3 R24, P0, R37, R9, RZ ;  /* 0x0000000925187210 */ /* 0x000fe40007f1e0ff */
[-C--:B------:R-:W-:Y:S01]  /*1670*/  LEA.HI.X.SX32 R3, R8, R5.reuse, 0x1, P1 ;  /* 0x0000000508037211 */ /* 0x080fe200008f0eff */
[----:B------:R-:W-:Y:S01]  /*1680*/  IMAD.U32 R8, RZ, RZ, UR15 ;  /* 0x0000000fff087e24 */ /* 0x000fe2000f8e00ff */
[----:B------:R-:W-:Y:S01]  /*1690*/  LEA.HI.X.SX32 R28, R9, R5, 0x1, P0 ;  /* 0x00000005091c7211 */ /* 0x000fe200000f0eff */
[----:B------:R-:W-:Y:S01]  /*16a0*/  IMAD R13, R101, c[0x0][0x184], R13 ;  /* 0x00006100650d7a24 */ /* 0x000fe200078e020d */
[----:B------:R-:W-:Y:S01]  /*16b0*/  LOP3.LUT R5, R32, 0xfffffff8, RZ, 0xc0, !PT ;  /* 0xfffffff820057812 */ /* 0x000fe200078ec0ff */
[----:B------:R-:W-:Y:S01]  /*16c0*/  IMAD.WIDE R10, R4, 0x80, R2 ;  /* 0x00000080040a7825 */ /* 0x000fe200078e0202 */
[----:B------:R-:W-:Y:S01]  /*16d0*/  LEA.HI R3, R36, R35, RZ, 0x6 ;  /* 0x0000002324037211 */ /* 0x000fe200078f30ff */
[----:B------:R-:W-:Y:S01]  /*16e0*/  UIADD3 UR15, -UR8, UR11, URZ ;  /* 0x0000000b080f7290 */ /* 0x000fe2000fffe13f */
[----:B------:R-:W-:Y:S01]  /*16f0*/  SHF.R.S32.HI R2, RZ, 0x1f, R0 ;  /* 0x0000001fff027819 */ /* 0x000fe20000011400 */
[----:B------:R-:W-:Y:S01]  /*1700*/  IMAD.IADD R30, R35, 0x1, -R5 ;  /* 0x00000001231e7824 */ /* 0x000fe200078e0a05 */
[----:B------:R-:W-:Y:S01]  /*1710*/  SHF.R.S32.HI R29, RZ, 0x6, R3 ;  /* 0x00000006ff1d7819 */ /* 0x000fe20000011403 */
[----:B------:R-:W-:-:S02]  /*1720*/  IMAD.SHL.U32 R3, R37, 0x40, RZ ;  /* 0x0000004025037824 */ /* 0x000fc400078e00ff */
[----:B------:R-:W-:Y:S01]  /*1730*/  IMAD.SHL.U32 R20, R30, 0x8, RZ ;  /* 0x000000081e147824 */ /* 0x000fe200078e00ff */
[----:B------:R-:W-:Y:S01]  /*1740*/  IADD3 R15, -R37, UR15, RZ ;  /* 0x0000000f250f7c10 */ /* 0x000fe2000fffe1ff */
[----:B------:R-:W-:Y:S01]  /*1750*/  IMAD R4, R2, c[0x0][0x1e0], RZ ;  /* 0x0000780002047a24 */ /* 0x000fe200078e02ff */
[----:B------:R-:W-:Y:S01]  /*1760*/  LOP3.LUT R3, R3, 0x1c0, RZ, 0xc0, !PT ;  /* 0x000001c003037812 */ /* 0x000fe200078ec0ff */
[----:B------:R-:W-:Y:S01]  /*1770*/  IMAD.SHL.U32 R34, R29, 0x200, RZ ;  /* 0x000002001d227824 */ /* 0x000fe200078e00ff */
[----:B------:R-:W-:Y:S01]  /*1780*/  SHF.R.S32.HI R21, RZ, 0x1f, R20 ;  /* 0x0000001fff157819 */ /* 0x000fe20000011414 */
[----:B------:R-:W-:Y:S01]  /*1790*/  IMAD R6, R0, c[0x0][0x1e4], R4 ;  /* 0x0000790000067a24 */ /* 0x000fe200078e0204 */
[--C-:B------:R-:W-:Y:S01]  /*17a0*/  LOP3.LUT R7, R3, 0x38, R20.reuse, 0xf8, !PT ;  /* 0x0000003803077812 */ /* 0x100fe200078ef814 */
[----:B------:R-:W-:Y:S01]  /*17b0*/  IMAD R2, R2, c[0x0][0x1b0], RZ ;  /* 0x00006c0002027a24 */ /* 0x000fe200078e02ff */
[----:B------:R-:W-:Y:S01]  /*17c0*/  SHF.R.U32.HI R3, RZ, 0x3, R3 ;  /* 0x00000003ff037819 */ /* 0x000fe20000011603 */
[----:B------:R-:W-:Y:S01]  /*17d0*/  IMAD.WIDE.U32 R4, R0, c[0x0][0x1e0], R20 ;  /* 0x0000780000047a25 */ /* 0x000fe200078e0014 */
[----:B------:R-:W-:-:S02]  /*17e0*/  IADD3 R33, R20, 0x40, RZ ;  /* 0x0000004014217810 */ /* 0x000fc40007ffe0ff */
[----:B------:R-:W-:Y:S01]  /*17f0*/  LOP3.LUT R14, R34, R7, R3, 0xf6, !PT ;  /* 0x00000007220e7212 */ /* 0x000fe200078ef603 */
[----:B------:R-:W-:Y:S01]  /*1800*/  IMAD.IADD R5, R5, 0x1, R6 ;  /* 0x0000000105057824 */ /* 0x000fe200078e0206 */
[----:B------:R-:W-:Y:S01]  /*1810*/  ISETP.GE.AND P5, PT, R20, c[0x0][0x1cc], PT ;  /* 0x0000730014007a0c */ /* 0x000fe20003fa6270 */
[C---:B------:R-:W-:Y:S01]  /*1820*/  IMAD R6, R0.reuse, c[0x0][0x1b4], R2 ;  /* 0x00006d0000067a24 */ /* 0x040fe200078e0202 */
[----:B------:R-:W-:Y:S01]  /*1830*/  ISETP.GE.AND P4, PT, R33, c[0x0][0x1cc], PT ;  /* 0x0000730021007a0c */ /* 0x000fe20003f86270 */
[----:B------:R-:W-:Y:S01]  /*1840*/  IMAD.WIDE.U32 R2, R0, c[0x0][0x1b0], R20 ;  /* 0x00006c0000027a25 */ /* 0x000fe200078e0014 */
[C---:B------:R-:W-:Y:S02]  /*1850*/  ISETP.LT.OR P2, PT, R15.reuse, 0x1, P5 ;  /* 0x000000010f00780c */ /* 0x040fe40002f41670 */
[----:B------:R-:W-:Y:S01]  /*1860*/  ISETP.LT.OR P6, PT, R15, 0x21, P5 ;  /* 0x000000210f00780c */ /* 0x000fe20002fc1670 */
[----:B------:R-:W-:Y:S02]  /*1870*/  IMAD R0, R28, c[0x0][0x178], RZ ;  /* 0x00005e001c007a24 */ /* 0x000fe400078e02ff */
[----:B------:R-:W-:-:S02]  /*1880*/  IMAD.IADD R3, R3, 0x1, R6 ;  /* 0x0000000103037824 */ /* 0x000fc400078e0206 */
[C---:B------:R-:W-:Y:S02]  /*1890*/  IMAD R0, R24.reuse, c[0x0][0x17c], R0 ;  /* 0x00005f0018007a24 */ /* 0x040fe400078e0200 */
[----:B------:R-:W-:-:S04]  /*18a0*/  IMAD.WIDE.U32 R6, R24, c[0x0][0x178], R20 ;  /* 0x00005e0018067a25 */ /* 0x000fc800078e0014 */
[----:B------:R-:W-:-:S04]  /*18b0*/  IMAD.WIDE.U32 R4, R8, c[0x0][0x1e8], R4 ;  /* 0x00007a0008047a25 */ /* 0x000fc800078e0004 */
[----:B------:R-:W-:Y:S01]  /*18c0*/  IMAD.IADD R7, R7, 0x1, R0 ;  /* 0x0000000107077824 */ /* 0x000fe200078e0200 */
[----:B------:R-:W-:Y:S01]  /*18d0*/  IADD3 R5, R5, UR7, RZ ;  /* 0x0000000705057c10 */ /* 0x000fe2000fffe0ff */
[----:B------:R-:W-:-:S04]  /*18e0*/  IMAD.WIDE.U32 R2, R8, c[0x0][0x1b8], R2 ;  /* 0x00006e0008027a25 */ /* 0x000fc800078e0002 */
[----:B------:R-:W-:Y:S01]  /*18f0*/  IMAD R12, R11, c[0x0][0x1d8], RZ ;  /* 0x000076000b0c7a24 */ /* 0x000fe200078e02ff */
[----:B------:R-:W-:Y:S01]  /*1900*/  IADD3 R3, R3, UR6, RZ ;  /* 0x0000000603037c10 */ /* 0x000fe2000fffe0ff */
[----:B------:R-:W-:Y:S01]  /*1910*/  IMAD.WIDE.U32 R8, R101, c[0x0][0x180], R6 ;  /* 0x0000600065087a25 */ /* 0x000fe200078e0006 */
[----:B------:R-:W-:Y:S02]  /*1920*/  ULDC.64 UR6, c[0x0][0x1d8] ;  /* 0x0000760000067ab9 */ /* 0x000fe40000000a00 */
[----:B------:R-:W-:Y:S01]  /*1930*/  USHF.L.U32 UR25, UR6, 0x6, URZ ;  /* 0x0000000606197899 */ /* 0x000fe2000800063f */
[----:B------:R-:W-:Y:S01]  /*1940*/  IMAD R0, R11, c[0x0][0x1a8], RZ ;  /* 0x00006a000b007a24 */ /* 0x000fe200078e02ff */
[----:B------:R-:W-:Y:S01]  /*1950*/  USHF.L.U64.HI UR7, UR6, UR21, UR7 ;  /* 0x0000001506077299 */ /* 0x000fe20008010207 */
[C---:B------:R-:W-:Y:S01]  /*1960*/  IMAD R12, R10.reuse, c[0x0][0x1dc], R12 ;  /* 0x000077000a0c7a24 */ /* 0x040fe200078e020c */
[----:B------:R-:W-:Y:S01]  /*1970*/  USHF.L.U32 UR6, UR22, 0x7, URZ ;  /* 0x0000000716067899 */ /* 0x000fe2000800063f */
[----:B------:R-:W-:-:S04]  /*1980*/  IMAD.WIDE.U32 R6, R10, c[0x0][0x1d8], R4 ;  /* 0x000076000a067a25 */ /* 0x000fc800078e0004 */
[----:B------:R-:W-:Y:S02]  /*1990*/  IMAD.IADD R11, R9, 0x1, R13 ;  /* 0x00000001090b7824 */ /* 0x000fe400078e020d */
[C---:B------:R-:W-:Y:S02]  /*19a0*/  IMAD R9, R10.reuse, c[0x0][0x1ac], R0 ;  /* 0x00006b000a097a24 */ /* 0x040fe400078e0200 */
[----:B------:R-:W-:Y:S01]  /*19b0*/  IMAD.WIDE.U32 R4, R10, c[0x0][0x1a8], R2 ;  /* 0x00006a000a047a25 */ /* 0x000fe200078e0002 */
[----:B------:R-:W-:-:S03]  /*19c0*/  LEA R2, P1, R6, c[0x0][0x1c0], 0x1 ;  /* 0x0000700006027a11 */ /* 0x000fc600078208ff */
[----:B------:R-:W-:Y:S02]  /*19d0*/  IMAD.IADD R0, R7, 0x1, R12 ;  /* 0x0000000107007824 */ /* 0x000fe400078e020c */
[----:B------:R-:W-:Y:S01]  /*19e0*/  IMAD.MOV.U32 R10, RZ, RZ, R8 ;  /* 0x000000ffff0a7224 */ /* 0x000fe200078e0008 */
[----:B------:R-:W-:Y:S01]  /*19f0*/  LEA R8, P0, R4, c[0x0][0x190], 0x1 ;  /* 0x0000640004087a11 */ /* 0x000fe200078008ff */
[----:B------:R-:W-:Y:S01]  /*1a00*/  IMAD.IADD R5, R5, 0x1, R9 ;  /* 0x0000000105057824 */ /* 0x000fe200078e0209 */
[----:B------:R-:W-:Y:S01]  /*1a10*/  LEA.HI.X R3, R6, c[0x0][0x1c4], R0, 0x1, P1 ;  /* 0x0000710006037a11 */ /* 0x000fe200008f0c00 */
[----:B------:R-:W-:-:S03]  /*1a20*/  IMAD.WIDE.U32 R18, R25, c[0x0][0x188], R10 ;  /* 0x0000620019127a25 */ /* 0x000fc600078e000a */
[----:B------:R-:W-:Y:S01]  /*1a30*/  LEA.HI.X R9, R4, c[0x0][0x194], R5, 0x1, P0 ;  /* 0x0000650004097a11 */ /* 0x000fe200000f0c05 */
[----:B------:R-:W-:Y:S01]  /*1a40*/  IMAD.U32 R6, RZ, RZ, UR26 ;  /* 0x0000001aff067e24 */ /* 0x000fe2000f8e00ff */
[----:B------:R-:W-:Y:S01]  /*1a50*/  IADD3 R16, R19, UR24, RZ ;  /* 0x0000001813107c10 */ /* 0x000fe2000fffe0ff */
[----:B------:R-:W-:Y:S01]  /*1a60*/  IMAD.U32 R5, RZ, RZ, UR23 ;  /* 0x00000017ff057e24 */ /* 0x000fe2000f8e00ff */
[----:B------:R-:W-:Y:S01]  /*1a70*/  IADD3 R4, P1, R2, UR25, RZ ;  /* 0x0000001902047c10 */ /* 0x000fe2000ff3e0ff */
[----:B------:R-:W-:Y:S01]  /*1a80*/  IMAD.SHL.U32 R14, R14, 0x2, RZ ;  /* 0x000000020e0e7824 */ /* 0x000fe200078e00ff */
[C---:B------:R-:W-:Y:S01]  /*1a90*/  LEA R0, P0, R6.reuse, R18, 0x6 ;  /* 0x0000001206007211 */ /* 0x040fe200078030ff */
[----:B------:R-:W-:Y:S01]  /*1aa0*/  IMAD.U32 R10, RZ, RZ, UR25 ;  /* 0x00000019ff0a7e24 */ /* 0x000fe2000f8e00ff */
[----:B------:R1:W-:Y:S01]  /*1ab0*/  STL.64 [R1+0x18], R18 ;  /* 0x0000181201007387 */ /* 0x0003e20000100a00 */
[----:B------:R-:W-:Y:S01]  /*1ac0*/  UIADD3 UR24, UP0, UR25, 0x80, URZ ;  /* 0x0000008019187890 */ /* 0x000fe2000ff1e03f */
[----:B------:R-:W-:Y:S01]  /*1ad0*/  LEA.HI.X R6, R6, R16, R5, 0x6, P0 ;  /* 0x0000001006067211 */ /* 0x000fe200000f3405 */
[----:B------:R-:W-:Y:S01]  /*1ae0*/  IMAD.U32 R12, RZ, RZ, UR4 ;  /* 0x00000004ff0c7e24 */ /* 0x000fe2000f8e00ff */
[----:B------:R-:W-:Y:S01]  /*1af0*/  IADD3.X R5, R3, UR7, RZ, P1, !PT ;  /* 0x0000000703057c10 */ /* 0x000fe20008ffe4ff */
[----:B------:R-:W-:Y:S01]  /*1b00*/  @!PT LDS RZ, [RZ] ;  /* 0x00000000fffff984 */ /* 0x000fe20000000800 */
[----:B------:R-:W-:Y:S01]  /*1b10*/  @!PT LDS RZ, [RZ] ;  /* 0x00000000fffff984 */ /* 0x000fe20000000800 */
[----:B------:R-:W-:Y:S01]  /*1b20*/  @!PT LDS RZ, [RZ] ;  /* 0x00000000fffff984 */ /* 0x000fe20000000800 */
[----:B------:R2:W-:Y:S01]  /*1b30*/  LDGSTS.E.BYPASS.LTC128B.128 [R14+0x8080], [R2.64], !P2 ;  /* 0x08080000020e7fae */ /* 0x0005e2000d101d50 */
[C---:B------:R-:W-:Y:S01]  /*1b40*/  ISETP.LT.OR P1, PT, R15.reuse, 0x1, P4 ;  /* 0x000000010f00780c */ /* 0x040fe20002721670 */
[----:B------:R-:W-:Y:S01]  /*1b50*/  UIADD3.X UR23, URZ, UR7, URZ, UP0, !UPT ;  /* 0x000000073f177290 */ /* 0x000fe200087fe43f */
[----:B------:R-:W-:Y:S01]  /*1b60*/  IADD3 R10, P3, P2, R10, 0x80, R2 ;  /* 0x000000800a0a7810 */ /* 0x000fe20007a7e002 */
[----:B------:R3:W-:Y:S01]  /*1b70*/  STL [R1+0x24], R16 ;  /* 0x0000241001007387 */ /* 0x0007e20000100800 */
[----:B------:R-:W-:Y:S01]  /*1b80*/  IMAD.U32 R7, RZ, RZ, UR27 ;  /* 0x0000001bff077e24 */ /* 0x000fe2000f8e00ff */
[----:B------:R-:W-:Y:S01]  /*1b90*/  USHF.R.S32.HI UR26, URZ, 0x1f, UR22 ;  /* 0x0000001f3f1a7899 */ /* 0x000fe20008011416 */
[----:B------:R-:W-:Y:S01]  /*1ba0*/  IADD3.X R11, RZ, UR7, R3, P3, P2 ;  /* 0x00000007ff0b7c10 */ /* 0x000fe20009fe4403 */
[----:B------:R-:W-:Y:S01]  /*1bb0*/  IMAD.U32 R13, RZ, RZ, UR5 ;  /* 0x00000005ff0d7e24 */ /* 0x000fe2000f8e00ff */
[----:B------:R-:W-:-:S02]  /*1bc0*/  ISETP.LT.OR P2, PT, R15, 0x61, P5 ;  /* 0x000000610f00780c */ /* 0x000fc40002f41670 */
[----:B------:R-:W-:-:S03]  /*1bd0*/  ISETP.LT.OR P3, PT, R15, 0x41, P4 ;  /* 0x000000410f00780c */ /* 0x000fc60002761670 */
[----:B------:R2:W-:Y:S04]  /*1be0*/  LDGSTS.E.BYPASS.LTC128B.128 [R14+0xc080], [R2.64+0x80], !P1 ;  /* 0x0c080080020e7fae */ /* 0x0005e8000c901d50 */
[----:B------:R4:W-:Y:S01]  /*1bf0*/  LDGSTS.E.BYPASS.LTC128B.128 [R14+0x9080], [R4.64], !P6 ;  /* 0x09080000040e7fae */ /* 0x0009e2000f101d50 */
[C---:B------:R-:W-:Y:S02]  /*1c00*/  ISETP.LT.OR P6, PT, R15.reuse, 0x41, P5 ;  /* 0x000000410f00780c */ /* 0x040fe40002fc1670 */
[----:B------:R-:W-:Y:S02]  /*1c10*/  ISETP.LT.OR P5, PT, R15, 0x21, P4 ;  /* 0x000000210f00780c */ /* 0x000fe400027a1670 */
[----:B-1----:R-:W-:Y:S02]  /*1c20*/  SHF.R.S32.HI R18, RZ, 0x1f, R35 ;  /* 0x0000001fff127819 */ /* 0x002fe40000011423 */
[----:B---3--:R-:W-:-:S04]  /*1c30*/  LEA R16, P0, R0, c[0x0][0x160], 0x1 ;  /* 0x0000580000107a11 */ /* 0x008fc800078008ff */
[----:B------:R-:W-:-:S05]  /*1c40*/  LEA.HI.X R17, R0, c[0x0][0x164], R6, 0x1, P0 ;  /* 0x0000590000117a11 */ /* 0x000fca00000f0c06 */
[----:B------:R1:W-:Y:S01]  /*1c50*/  LDGSTS.E.BYPASS.LTC128B.128 [R14+0xd080], [R10.64], !P5 ;  /* 0x0d0800000a0e7fae */ /* 0x0003e2000e901d50 */
[----:B------:R-:W-:Y:S01]  /*1c60*/  IADD3 R6, P0, R4, UR24, RZ ;  /* 0x0000001804067c10 */ /* 0x000fe2000ff1e0ff */
[----:B------:R-:W-:-:S03]  /*1c70*/  IMAD.U32 R0, RZ, RZ, UR6 ;  /* 0x00000006ff007e24 */ /* 0x000fc6000f8e00ff */
[C---:B------:R-:W-:Y:S02]  /*1c80*/  IADD3.X R7, R5.reuse, UR23, RZ, P0, !PT ;  /* 0x0000001705077c10 */ /* 0x040fe400087fe4ff */
[----:B--2---:R-:W-:Y:S02]  /*1c90*/  IADD3 R2, P1, R4, UR25, RZ ;  /* 0x0000001904027c10 */ /* 0x004fe4000ff3e0ff */
[C---:B------:R-:W-:Y:S02]  /*1ca0*/  LEA R22, P0, R12.reuse, R16, 0x6 ;  /* 0x000000100c167211 */ /* 0x040fe400078030ff */
[----:B------:R-:W-:Y:S02]  /*1cb0*/  IADD3.X R3, R5, UR7, RZ, P1, !PT ;  /* 0x0000000705037c10 */ /* 0x000fe40008ffe4ff */
[----:B------:R-:W-:Y:S01]  /*1cc0*/  LEA.HI.X R23, R12, R17, R13, 0x6, P0 ;  /* 0x000000110c177211 */ /* 0x000fe200000f340d */
[----:B------:R-:W-:Y:S01]  /*1cd0*/  IMAD R12, R31, c[0x0][0x270], RZ ;  /* 0x00009c001f0c7a24 */ /* 0x000fe200078e02ff */
[----:B----4-:R-:W-:Y:S01]  /*1ce0*/  IADD3 R4, P0, R2, UR25, RZ ;  /* 0x0000001902047c10 */ /* 0x010fe2000ff1e0ff */
[----:B------:R2:W-:Y:S01]  /*1cf0*/  LDGSTS.E.BYPASS.LTC128B.128 [R14+0xa080], [R2.64], !P6 ;  /* 0x0a080000020e7fae */ /* 0x0005e2000f101d50 */
[----:B------:R-:W-:Y:S01]  /*1d00*/  ISETP.GE.AND P6, PT, R20, c[0x0][0x19c], PT ;  /* 0x0000670014007a0c */ /* 0x000fe20003fc6270 */
[----:B------:R-:W-:Y:S01]  /*1d10*/  IMAD R12, R101, c[0x0][0x274], R12 ;  /* 0x00009d00650c7a24 */ /* 0x000fe200078e020c */
[----:B------:R-:W-:Y:S01]  /*1d20*/  IADD3.X R5, R3, UR7, RZ, P0, !PT ;  /* 0x0000000703057c10 */ /* 0x000fe200087fe4ff */
[----:B------:R3:W-:Y:S01]  /*1d30*/  LDGSTS.E.BYPASS.LTC128B.128 [R14+0xe080], [R6.64], !P3 ;  /* 0x0e080000060e7fae */ /* 0x0007e2000d901d50 */
[----:B------:R-:W-:-:S02]  /*1d40*/  ISETP.LT.OR P3, PT, R15, 0x61, P4 ;  /* 0x000000610f00780c */ /* 0x000fc40002761670 */
[----:B------:R-:W-:Y:S01]  /*1d50*/  IADD3 R26, P1, R35, UR6, RZ ;  /* 0x00000006231a7c10 */ /* 0x000fe2000ff3e0ff */
[----:B------:R-:W-:Y:S01]  /*1d60*/  ULDC.64 UR6, c[0x0][0x1a8] ;  /* 0x00006a0000067ab9 */ /* 0x000fe20000000a00 */
[----:B------:R-:W-:Y:S01]  /*1d70*/  ISETP.GE.AND P4, PT, R33, c[0x0][0x19c], PT ;  /* 0x0000670021007a0c */ /* 0x000fe20003f86270 */
[----:B------:R-:W-:Y:S01]  /*1d80*/  USHF.L.U32 UR25, UR6, 0x6, URZ ;  /* 0x0000000606197899 */ /* 0x000fe2000800063f */
[----:B------:R4:W-:Y:S01]  /*1d90*/  LDGSTS.E.BYPASS.LTC128B.128 [R14+0xb080], [R4.64], !P2 ;  /* 0x0b080000040e7fae */ /* 0x0009e2000d101d50 */
[----:B------:R-:W-:Y:S02]  /*1da0*/  LEA.HI.X.SX32 R27, R0, R18, 0x1, P1 ;  /* 0x00000012001b7211 */ /* 0x000fe400008f0eff */
[----:B------:R-:W-:Y:S02]  /*1db0*/  ISETP.LT.OR P2, PT, R15, 0x1, P4 ;  /* 0x000000010f00780c */ /* 0x000fe40002741670 */
[----:B------:R-:W-:-:S04]  /*1dc0*/  IADD3 R18, P1, R38, UR22, RZ ;  /* 0x0000001626127c10 */ /* 0x000fc8000ff3e0ff */
[----:B------:R-:W-:-:S05]  /*1dd0*/  LEA.HI.X.SX32 R19, R38, UR26, 0x1, P1 ;  /* 0x0000001a26137c11 */ /* 0x000fca00088f0eff */
[----:B-1----:R-:W-:Y:S01]  /*1de0*/  IMAD.WIDE.U32 R10, R101, c[0x0][0x270], R18 ;  /* 0x00009c00650a7a25 */ /* 0x002fe200078e0012 */
[----:B--2---:R-:W-:Y:S01]  /*1df0*/  IADD3 R2, P0, R2, UR24, RZ ;  /* 0x0000001802027c10 */ /* 0x004fe2000ff1e0ff */
[----:B------:R-:W-:Y:S02]  /*1e00*/  UIADD3 UR24, UP0, UR25, 0x80, URZ ;  /* 0x0000008019187890 */ /* 0x000fe4000ff1e03f */
[----:B------:R-:W-:Y:S01]  /*1e10*/  IMAD.IADD R13, R11, 0x1, R12 ;  /* 0x000000010b0d7824 */ /* 0x000fe200078e020c */
[----:B------:R-:W-:Y:S01]  /*1e20*/  IADD3.X R3, R3, UR23, RZ, P0, !PT ;  /* 0x0000001703037c10 */ /* 0x000fe200087fe4ff */
[----:B---3--:R-:W-:Y:S01]  /*1e30*/  IMAD.U32 R6, RZ, RZ, UR25 ;  /* 0x00000019ff067e24 */ /* 0x008fe2000f8e00ff */
[C---:B------:R-:W-:Y:S01]  /*1e40*/  ISETP.LT.OR P0, PT, R15.reuse, 0x1, P6 ;  /* 0x000000010f00780c */ /* 0x040fe20003701670 */
[----:B------:R-:W-:Y:S01]  /*1e50*/  USHF.L.U64.HI UR23, UR6, UR21, UR7 ;  /* 0x0000001506177299 */ /* 0x000fe20008010207 */
[----:B------:R-:W-:Y:S01]  /*1e60*/  IMAD.MOV.U32 R12, RZ, RZ, R10 ;  /* 0x000000ffff0c7224 */ /* 0x000fe200078e000a */
[----:B------:R1:W-:Y:S01]  /*1e70*/  LDGSTS.E.BYPASS.LTC128B.128 [R14+0xf080], [R2.64], !P3 ;  /* 0x0f080000020e7fae */ /* 0x0003e2000d901d50 */
[----:B------:R-:W-:Y:S01]  /*1e80*/  ISETP.LT.OR P3, PT, R15, 0x21, P6 ;  /* 0x000000210f00780c */ /* 0x000fe20003761670 */
[----:B------:R-:W-:Y:S01]  /*1e90*/  UIADD3.X UR22, URZ, UR23, URZ, UP0, !UPT ;  /* 0x000000173f167290 */ /* 0x000fe200087fe43f */
[----:B------:R-:W-:Y:S01]  /*1ea0*/  IADD3 R6, P1, P5, R6, 0x80, R8 ;  /* 0x0000008006067810 */ /* 0x000fe20007d3e008 */
[----:B------:R-:W-:Y:S01]  /*1eb0*/  IMAD.WIDE.U32 R10, R24, c[0x0][0x208], R20 ;  /* 0x00008200180a7a25 */ /* 0x000fe200078e0014 */
[----:B------:R-:W-:-:S02]  /*1ec0*/  ULDC.64 UR6, c[0x0][0x278] ;  /* 0x00009e0000067ab9 */ /* 0x000fc40000000a00 */
[----:B------:R-:W-:Y:S01]  /*1ed0*/  P2R R0, PR, RZ, 0x2 ;  /* 0x00000002ff007803 */ /* 0x000fe20000000000 */
[----:B------:R-:W-:Y:S01]  /*1ee0*/  UIMAD UR6, UR18, UR6, URZ ;  /* 0x00000006120672a4 */ /* 0x000fe2000f8e023f */
[----:B------:R-:W-:Y:S01]  /*1ef0*/  ISETP.LT.OR P1, PT, R15, 0x41, P6 ;  /* 0x000000410f00780c */ /* 0x000fe20003721670 */
[----:B------:R2:W-:Y:S01]  /*1f00*/  LDGSTS.E.BYPASS.LTC128B.128 [R14+0x80], [R8.64], !P0 ;  /* 0x00080000080e7fae */ /* 0x0005e2000c101d50 */
[----:B----4-:R-:W-:Y:S01]  /*1f10*/  IADD3 R4, P0, R8, UR25, RZ ;  /* 0x0000001908047c10 */ /* 0x010fe2000ff1e0ff */
[----:B------:R-:W-:Y:S01]  /*1f20*/  IMAD.WIDE.U32 R12, R25, c[0x0][0x278], R12 ;  /* 0x00009e00190c7a25 */ /* 0x000fe200078e000c */
[----:B------:R-:W-:Y:S01]  /*1f30*/  ISETP.LT.OR P6, PT, R15, 0x61, P6 ;  /* 0x000000610f00780c */ /* 0x000fe200037c1670 */
[----:B------:R2:W-:Y:S01]  /*1f40*/  LDGSTS.E.BYPASS.LTC128B.128 [R14+0x4080], [R8.64+0x80], !P2 ;  /* 0x04080080080e7fae */ /* 0x0005e2000d101d50 */
[----:B------:R-:W-:Y:S02]  /*1f50*/  IADD3.X R5, R9, UR23, RZ, P0, !PT ;  /* 0x0000001709057c10 */ /* 0x000fe400087fe4ff */
[----:B------:R-:W-:-:S02]  /*1f60*/  ISETP.LT.OR P2, PT, R15, 0x21, P4 ;  /* 0x000000210f00780c */ /* 0x000fc40002741670 */
[----:B------:R-:W-:Y:S01]  /*1f70*/  ISETP.NE.AND P0, PT, R0, RZ, PT ;  /* 0x000000ff0000720c */ /* 0x000fe20003f05270 */
[----:B------:R3:W-:Y:S01]  /*1f80*/  LDGSTS.E.BYPASS.LTC128B.128 [R14+0x1080], [R4.64], !P3 ;  /* 0x01080000040e7fae */ /* 0x0007e2000d901d50 */
[----:B------:R-:W-:Y:S01]  /*1f90*/  ISETP.GE.AND P3, PT, R33, c[0x0][0x16c], PT ;  /* 0x00005b0021007a0c */ /* 0x000fe20003f66270 */
[----:B------:R-:W-:Y:S01]  /*1fa0*/  IMAD R0, R28, c[0x0][0x208], RZ ;  /* 0x000082001c007a24 */ /* 0x000fe200078e02ff */
[----:B------:R-:W-:Y:S02]  /*1fb0*/  IADD3.X R7, RZ, UR23, R9, P0, P5 ;  /* 0x00000017ff077c10 */ /* 0x000fe400087ea409 */
[----:B------:R-:W-:Y:S01]  /*1fc0*/  ISETP.GE.AND P5, PT, R20, c[0x0][0x16c], PT ;  /* 0x00005b0014007a0c */ /* 0x000fe20003fa6270 */
[----:B------:R-:W-:Y:S01]  /*1fd0*/  IMAD R0, R24, c[0x0][0x20c], R0 ;  /* 0x0000830018007a24 */ /* 0x000fe200078e0200 */
[----:B-1----:R-:W-:-:S03]  /*1fe0*/  IADD3 R2, P0, R4, UR25, RZ ;  /* 0x0000001904027c10 */ /* 0x002fc6000ff1e0ff */
[----:B------:R1:W-:Y:S01]  /*1ff0*/  LDGSTS.E.BYPASS.LTC128B.128 [R14+0x5080], [R6.64], !P2 ;  /* 0x05080000060e7fae */ /* 0x0003e2000d101d50 */
[----:B------:R-:W-:-:S05]  /*2000*/  IADD3.X R3, R5, UR23, RZ, P0, !PT ;  /* 0x0000001705037c10 */ /* 0x000fca00087fe4ff */
[----:B------:R4:W-:Y:S01]  /*2010*/  LDGSTS.E.BYPASS.LTC128B.128 [R14+0x2080], [R2.64], !P1 ;  /* 0x02080000020e7fae */ /* 0x0009e2000c901d50 */
[C---:B------:R-:W-:Y:S02]  /*2020*/  ISETP.LT.OR P1, PT, R15.reuse, 0x41, P4 ;  /* 0x000000410f00780c */ /* 0x040fe40002721670 */
[----:B------:R-:W-:Y:S02]  /*2030*/  ISETP.LT.OR P4, PT, R15, 0x61, P4 ;  /* 0x000000610f00780c */ /* 0x000fe40002781670 */
[----:B--2---:R-:W-:Y:S02]  /*2040*/  P2R R8, PR, RZ, 0x8 ;  /* 0x00000008ff087803 */ /* 0x004fe40000000000 */
[----:B------:R-:W-:Y:S02]  /*2050*/  SEL R9, RZ, 0x2, P3 ;  /* 0x00000002ff097807 */ /* 0x000fe40001800000 */
[----:B------:R-:W-:Y:S01]  /*2060*/  ISETP.GT.AND P3, PT, R35, 0xf, PT ;  /* 0x0000000f2300780c */ /* 0x000fe20003f64270 */
[----:B------:R2:W-:Y:S01]  /*2070*/  STL [R1+0x60], R8 ;  /* 0x0000600801007387 */ /* 0x0005e20000100800 */
[----:B---3--:R-:W-:-:S03]  /*2080*/  IADD3 R4, P0, R4, UR24, RZ ;  /* 0x0000001804047c10 */ /* 0x008fc6000ff1e0ff */
[----:B------:R-:W-:Y:S01]  /*2090*/  STL.64 [R1+0x40], R12 ;  /* 0x0000400c01007387 */ /* 0x000fe20000100a00 */
[----:B------:R-:W-:-:S05]  /*20a0*/  IADD3.X R5, R5, UR22, RZ, P0, !PT ;  /* 0x0000001605057c10 */ /* 0x000fca00087fe4ff */
[----:B------:R3:W-:Y:S01]  /*20b0*/  LDGSTS.E.BYPASS.LTC128B.128 [R14+0x6080], [R4.64], !P1 ;  /* 0x06080000040e7fae */ /* 0x0007e2000c901d50 */
[----:B-1----:R-:W-:Y:S01]  /*20c0*/  SEL R6, RZ, 0x1, P5 ;  /* 0x00000001ff067807 */ /* 0x002fe20002800000 */
[----:B------:R-:W-:-:S04]  /*20d0*/  IMAD.IADD R7, R11, 0x1, R0 ;  /* 0x000000010b077824 */ /* 0x000fc800078e0200 */
[----:B------:R-:W-:Y:S02]  /*20e0*/  IMAD.IADD R0, R9, 0x1, R6 ;  /* 0x0000000109007824 */ /* 0x000fe400078e0206 */
[----:B------:R-:W-:-:S03]  /*20f0*/  IMAD.MOV.U32 R6, RZ, RZ, R10 ;  /* 0x000000ffff067224 */ /* 0x000fc600078e000a */
[C---:B------:R-:W-:Y:S02]  /*2100*/  LOP3.LUT P2, RZ, R0.reuse, 0x1, RZ, 0xc0, !PT ;  /* 0x0000000100ff7812 */ /* 0x040fe4000784c0ff */
[----:B------:R-:W-:Y:S02]  /*2110*/  LOP3.LUT P1, RZ, R0, 0x2, RZ, 0xc0, !PT ;  /* 0x0000000200ff7812 */ /* 0x000fe4000782c0ff */
[----:B--2---:R-:W-:-:S04]  /*2120*/  IADD3 R8, P0, R2, UR25, RZ ;  /* 0x0000001902087c10 */ /* 0x004fc8000ff1e0ff */
[C---:B------:R-:W-:Y:S02]  /*2130*/  IADD3.X R9, R3.reuse, UR23, RZ, P0, !PT ;  /* 0x0000001703097c10 */ /* 0x040fe400087fe4ff */
[----:B----4-:R-:W-:Y:S01]  /*2140*/  IADD3 R2, P0, R2, UR24, RZ ;  /* 0x0000001802027c10 */ /* 0x010fe2000ff1e0ff */
[----:B------:R-:W-:Y:S02]  /*2150*/  UIMAD UR24, UR19, UR7, UR6 ;  /* 0x00000007131872a4 */ /* 0x000fe4000f8e0206 */
[----:B------:R1:W-:Y:S01]  /*2160*/  LDGSTS.E.BYPASS.LTC128B.128 [R14+0x3080], [R8.64], !P6 ;  /* 0x03080000080e7fae */ /* 0x0003e2000f101d50 */
[----:B------:R-:W-:Y:S01]  /*2170*/  IADD3.X R3, R3, UR22, RZ, P0, !PT ;  /* 0x0000001603037c10 */ /* 0x000fe200087fe4ff */
[----:B------:R-:W-:Y:S01]  /*2180*/  USHF.L.U32 UR22, UR10, 0x6, URZ ;  /* 0x000000060a167899 */ /* 0x000fe2000800063f */
[----:B---3--:R-:W-:Y:S01]  /*2190*/  IMAD R4, R31, c[0x0][0x210], RZ ;  /* 0x000084001f047a24 */ /* 0x008fe200078e02ff */
[----:B------:R-:W-:Y:S01]  /*21a0*/  IADD3 R24, R13, UR24, RZ ;  /* 0x000000180d187c10 */ /* 0x000fe2000fffe0ff */
[----:B------:R-:W-:Y:S01]  /*21b0*/  ULDC.64 UR6, c[0x0][0x218] ;  /* 0x0000860000067ab9 */ /* 0x000fe20000000a00 */
[----:B------:R2:W-:Y:S01]  /*21c0*/  LDGSTS.E.BYPASS.LTC128B.128 [R14+0x7080], [R2.64], !P4 ;  /* 0x07080000020e7fae */ /* 0x0005e2000e101d50 */
[----:B------:R-:W-:Y:S01]  /*21d0*/  USHF.R.S32.HI UR23, URZ, 0x1f, UR22 ;  /* 0x0000001f3f177899 */ /* 0x000fe20008011416 */
[----:B------:R-:W-:Y:S01]  /*21e0*/  IMAD.U32 R0, RZ, RZ, UR22 ;  /* 0x00000016ff007e24 */ /* 0x000fe2000f8e00ff */
[----:B------:R-:W-:Y:S01]  /*21f0*/  @!P3 IADD3 R5, P0, R12, UR22, RZ ;  /* 0x000000160c05bc10 */ /* 0x000fe2000ff1e0ff */
[----:B------:R-:W-:Y:S01]  /*2200*/  UIMAD UR6, UR18, UR6, URZ ;  /* 0x00000006120672a4 */ /* 0x000fe2000f8e023f */
[----:B------:R-:W-:Y:S01]  /*2210*/  IMAD R4, R101, c[0x0][0x214], R4 ;  /* 0x0000850065047a24 */ /* 0x000fe200078e0204 */
[----:B------:R-:W0:Y:S01]  /*2220*/  LDGDEPBAR ;  /* 0x00000000000079af */ /* 0x000e220000000000 */
[----:B------:R-:W-:Y:S01]  /*2230*/  IADD3 R0, -R37, UR12, -R0 ;  /* 0x0000000c25007c10 */ /* 0x000fe2000fffe900 */
[----:B------:R-:W-:-:S02]  /*2240*/  UIMAD UR26, UR19, UR7, UR6 ;  /* 0x00000007131a72a4 */ /* 0x000fc4000f8e0206 */
[----:B------:R3:W-:Y:S01]  /*2250*/  STL [R1+0x50], R24 ;  /* 0x0000501801007387 */ /* 0x0007e20000100800 */
[C---:B------:R-:W-:Y:S01]  /*2260*/  ISETP.LT.OR P4, PT, R0.reuse, 0x1, !P2 ;  /* 0x000000010000780c */ /* 0x040fe20005781670 */
[----:B------:R-:W-:Y:S01]  /*2270*/  ULDC.64 UR6, c[0x0][0x208] ;  /* 0x0000820000067ab9 */ /* 0x000fe20000000a00 */
[----:B------:R-:W-:Y:S01]  /*2280*/  ISETP.LT.OR P2, PT, R0, 0x21, !P2 ;  /* 0x000000210000780c */ /* 0x000fe20005741670 */
[----:B------:R-:W-:Y:S02]  /*2290*/  USHF.L.U32 UR25, UR6, 0x6, URZ ;  /* 0x0000000606197899 */ /* 0x000fe4000800063f */
[----:B------:R-:W-:-:S04]  /*22a0*/  USHF.L.U64.HI UR24, UR6, UR21, UR7 ;  /* 0x0000001506187299 */ /* 0x000fc80008010207 */
[----:B------:R-:W-:-:S04]  /*22b0*/  UIMAD UR21, UR24, UR10, URZ ;  /* 0x0000000a181572a4 */ /* 0x000fc8000f8e023f */
[----:B------:R4:W-:Y:S01]  /*22c0*/  LDGSTS.E.BYPASS.LTC128B.128 [R14+0x10080], [R16.64], !P4 ;  /* 0x10080000100e7fae */ /* 0x0009e2000e101d50 */
[----:B------:R-:W-:Y:S01]  /*22d0*/  ISETP.LT.OR P4, PT, R0, 0x1, !P1 ;  /* 0x000000010000780c */ /* 0x000fe20004f81670 */
[----:B------:R-:W-:Y:S01]  /*22e0*/  UIMAD UR21, UR20, UR25, UR21 ;  /* 0x00000019141572a4 */ /* 0x000fe2000f8e0215 */
[----:B--2---:R-:W-:Y:S01]  /*22f0*/  IMAD.WIDE.U32 R2, R101, c[0x0][0x210], R6 ;  /* 0x0000840065027a25 */ /* 0x004fe200078e0006 */
[----:B------:R-:W-:Y:S01]  /*2300*/  @!P3 IADD3.X R7, R24, UR23, RZ, P0, !PT ;  /* 0x000000171807bc10 */ /* 0x000fe200087fe4ff */
[----:B------:R-:W-:Y:S01]  /*2310*/  UMOV UR20, 0x5 ;  /* 0x0000000500147882 */ /* 0x000fe20000000000 */
[----:B------:R-:W-:Y:S01]  /*2320*/  ISETP.GE.AND P0, PT, R20, c[0x0][0x1fc], PT ;  /* 0x00007f0014007a0c */ /* 0x000fe20003f06270 */
[----:B------:R-:W-:Y:S01]  /*2330*/  IMAD.IADD R3, R3, 0x1, R4 ;  /* 0x0000000103037824 */ /* 0x000fe200078e0204 */
[----:B------:R-:W-:Y:S01]  /*2340*/  ISETP.LT.OR P1, PT, R0, 0x21, !P1 ;  /* 0x000000210000780c */ /* 0x000fe20004f21670 */
[----:B------:R-:W-:Y:S01]  /*2350*/  USHF.L.U64.HI UR20, UR6, UR20, UR7 ;  /* 0x0000001406147299 */ /* 0x000fe20008010207 */
[----:B------:R-:W-:Y:S01]  /*2360*/  SEL R6, RZ, 0x1, P0 ;  /* 0x00000001ff067807 */ /* 0x000fe20000000000 */
[----:B------:R-:W-:Y:S01]  /*2370*/  IMAD.WIDE.U32 R10, R25, c[0x0][0x218], R2 ;  /* 0x00008600190a7a25 */ /* 0x000fe200078e0002 */
[----:B------:R-:W-:-:S02]  /*2380*/  ISETP.GE.AND P0, PT, R33, c[0x0][0x1fc], PT ;  /* 0x00007f0021007a0c */ /* 0x000fc40003f06270 */
[----:B------:R4:W-:Y:S01]  /*2390*/  LDGSTS.E.BYPASS.LTC128B.128 [R14+0x12080], [R16.64+0x80], !P4 ;  /* 0x12080080100e7fae */ /* 0x0009e2000e101d50 */
[----:B---3--:R-:W-:Y:S01]  /*23a0*/  IMAD.U32 R24, RZ, RZ, UR25 ;  /* 0x00000019ff187e24 */ /* 0x008fe2000f8e00ff */
[----:B------:R-:W-:Y:S01]  /*23b0*/  SEL R4, RZ, 0xffffffff, P0 ;  /* 0xffffffffff047807 */ /* 0x000fe20000000000 */
[----:B------:R-:W-:Y:S01]  /*23c0*/  IMAD.MOV.U32 R40, RZ, RZ, R10 ;  /* 0x000000ffff287224 */ /* 0x000fe200078e000a */
[----:B-1----:R-:W-:Y:S01]  /*23d0*/  @!P3 LEA R8, P0, R5, c[0x0][0x258], 0x2 ;  /* 0x000096000508ba11 */ /* 0x002fe200078010ff */
[----:B------:R1:W-:Y:S01]  /*23e0*/  STL.64 [R1+0x10], R10 ;  /* 0x0000100a01007387 */ /* 0x0003e20000100a00 */
[----:B------:R-:W-:Y:S01]  /*23f0*/  IADD3 R41, R11, UR26, RZ ;  /* 0x0000001a0b297c10 */ /* 0x000fe2000fffe0ff */
[----:B------:R-:W-:Y:S01]  /*2400*/  IMAD.SHL.U32 R3, R4, 0x2, RZ ;  /* 0x0000000204037824 */ /* 0x000fe200078e00ff */
[----:B------:R-:W-:Y:S01]  /*2410*/  @!P3 LEA.HI.X R9, R5, c[0x0][0x25c], R7, 0x2, P0 ;  /* 0x000097000509ba11 */ /* 0x000fe200000f1407 */
[----:B------:R2:W-:Y:S02]  /*2420*/  LDGSTS.E.BYPASS.LTC128B.128 [R14+0x11080], [R22.64], !P2 ;  /* 0x11080000160e7fae */ /* 0x0005e4000d101d50 */
[----:B------:R-:W-:Y:S01]  /*2430*/  IMAD.WIDE.U32 R4, R24, UR10, R40 ;  /* 0x0000000a18047c25 */ /* 0x000fe2000f8e0028 */
[----:B------:R-:W-:Y:S01]  /*2440*/  LOP3.LUT R3, R3, 0x2, R6, 0xe2, !PT ;  /* 0x0000000203037812 */ /* 0x000fe200078ee206 */
[----:B------:R2:W-:Y:S02]  /*2450*/  LDGSTS.E.BYPASS.LTC128B.128 [R14+0x13080], [R22.64+0x80], !P1 ;  /* 0x13080080160e7fae */ /* 0x0005e4000c901d50 */
[----:B------:R-:W-:Y:S01]  /*2460*/  IMAD R6, R31, c[0x0][0x288], RZ ;  /* 0x0000a2001f067a24 */ /* 0x000fe200078e02ff */
[----:B------:R-:W-:Y:S01]  /*2470*/  LOP3.LUT P4, RZ, R3, 0x1, RZ, 0xc0, !PT ;  /* 0x0000000103ff7812 */ /* 0x000fe2000788c0ff */
[----:B------:R-:W-:Y:S01]  /*2480*/  STL.64 [R1+0x8], R40 ;  /* 0x0000082801007387 */ /* 0x000fe20000100a00 */
[----:B------:R-:W-:-:S02]  /*2490*/  LEA R2, P0, R4, c[0x0][0x1f0], 0x1 ;  /* 0x00007c0004027a11 */ /* 0x000fc400078008ff */
[----:B------:R-:W-:Y:S02]  /*24a0*/  LOP3.LUT P6, RZ, R3, 0x2, RZ, 0xc0, !PT ;  /* 0x0000000203ff7812 */ /* 0x000fe400078cc0ff */
[C---:B------:R-:W-:Y:S02]  /*24b0*/  ISETP.LT.OR P1, PT, R0.reuse, 0x1, !P4 ;  /* 0x000000010000780c */ /* 0x040fe40006721670 */
[----:B------:R-:W-:Y:S02]  /*24c0*/  ISETP.LT.OR P2, PT, R0, 0x21, !P4 ;  /* 0x000000210000780c */ /* 0x000fe40006741670 */
[----:B-1----:R-:W-:Y:S01]  /*24d0*/  IADD3 R10, R5, UR21, RZ ;  /* 0x00000015050a7c10 */ /* 0x002fe2000fffe0ff */
[C---:B------:R-:W-:Y:S01]  /*24e0*/  IMAD R5, R101.reuse, c[0x0][0x28c], R6 ;  /* 0x0000a30065057a24 */ /* 0x040fe200078e0206 */
[----:B------:R-:W-:Y:S01]  /*24f0*/  USHF.L.U32 UR21, UR6, 0x5, URZ ;  /* 0x0000000506157899 */ /* 0x000fe2000800063f */
[----:B------:R-:W-:Y:S01]  /*2500*/  IMAD.WIDE.U32 R6, R101, c[0x0][0x288], R18 ;  /* 0x0000a20065067a25 */ /* 0x000fe200078e0012 */
[----:B------:R-:W-:Y:S01]  /*2510*/  LEA.HI.X R3, R4, c[0x0][0x1f4], R10, 0x1, P0 ;  /* 0x00007d0004037a11 */ /* 0x000fe200000f0c0a */
[----:B------:R-:W-:Y:S01]  /*2520*/  ULDC.64 UR6, c[0x0][0x290] ;  /* 0x0000a40000067ab9 */ /* 0x000fe20000000a00 */
[----:B------:R-:W-:Y:S01]  /*2530*/  ISETP.LT.OR P0, PT, R0, 0x1, !P6 ;  /* 0x000000010000780c */ /* 0x000fe20007701670 */
[----:B------:R-:W-:Y:S01]  /*2540*/  IMAD.IADD R5, R7, 0x1, R5 ;  /* 0x0000000107057824 */ /* 0x000fe200078e0205 */
[----:B------:R-:W-:Y:S01]  /*2550*/  USHF.L.U32 UR27, UR21, 0x1, URZ ;  /* 0x00000001151b7899 */ /* 0x000fe2000800063f */
[----:B------:R-:W-:Y:S01]  /*2560*/  @!P3 IMAD.SHL.U32 R7, R35, 0x10, RZ ;  /* 0x000000102307b824 */ /* 0x000fe200078e00ff */
[----:B------:R-:W-:Y:S01]  /*2570*/  UIMAD UR6, UR18, UR6, URZ ;  /* 0x00000006120672a4 */ /* 0x000fe2000f8e023f */
[----:B------:R-:W-:Y:S01]  /*2580*/  IMAD.MOV.U32 R4, RZ, RZ, R6 ;  /* 0x000000ffff047224 */ /* 0x000fe200078e0006 */
[CC--:B--2---:R-:W-:Y:S01]  /*2590*/  LEA.HI R22, R36.reuse, R35.reuse, RZ, 0x5 ;  /* 0x0000002324167211 */ /* 0x0c4fe200078f28ff */
[----:B------:R-:W-:Y:S01]  /*25a0*/  USHF.L.U64.HI UR26, UR21, 0x1, UR20 ;  /* 0x00000001151a7899 */ /* 0x000fe20008010214 */
[----:B------:R1:W-:Y:S01]  /*25b0*/  @!P3 LDGSTS.E.BYPASS.LTC128B.128 [R7+0x20080], [R8.64] ;  /* 0x200800000807bfae */ /* 0x0003e2000b901d50 */
[----:B------:R-:W-:Y:S01]  /*25c0*/  UIMAD UR6, UR19, UR7, UR6 ;  /* 0x00000007130672a4 */ /* 0x000fe2000f8e0206 */
[----:B------:R-:W-:Y:S01]  /*25d0*/  IMAD.WIDE.U32 R38, R25, c[0x0][0x290], R4 ;  /* 0x0000a40019267a25 */ /* 0x000fe200078e0004 */
[----:B------:R-:W-:Y:S01]  /*25e0*/  SHF.R.S32.HI R6, RZ, 0x5, R22 ;  /* 0x00000005ff067819 */ /* 0x000fe20000011416 */
[----:B------:R-:W0:Y:S01]  /*25f0*/  LDGDEPBAR ;  /* 0x00000000000079af */ /* 0x000e220000000000 */
[----:B------:R-:W-:-:S02]  /*2600*/  LEA.HI R11, R36, R35, RZ, 0x2 ;  /* 0x00000023240b7211 */ /* 0x000fc400078f10ff */
[----:B------:R-:W-:Y:S01]  /*2610*/  IADD3 R28, R39, UR6, RZ ;  /* 0x00000006271c7c10 */ /* 0x000fe2000fffe0ff */
[----:B------:R2:W-:Y:S01]  /*2620*/  LDGSTS.E.BYPASS.LTC128B.128 [R14+0x18080], [R2.64], !P1 ;  /* 0x18080000020e7fae */ /* 0x0005e2000c901d50 */
[----:B------:R-:W-:Y:S01]  /*2630*/  ISETP.LT.OR P1, PT, R0, 0x21, !P6 ;  /* 0x000000210000780c */ /* 0x000fe20007721670 */
[----:B------:R-:W-:Y:S01]  /*2640*/  ULDC.64 UR6, c[0x0][0x240] ;  /* 0x0000900000067ab9 */ /* 0x000fe20000000a00 */
[----:B------:R-:W-:Y:S01]  /*2650*/  LEA.HI R5, R22, R6, RZ, 0x1 ;  /* 0x0000000616057211 */ /* 0x000fe200078f08ff */
[----:B------:R2:W-:Y:S01]  /*2660*/  LDGSTS.E.BYPASS.LTC128B.128 [R14+0x1a080], [R2.64+0x80], !P0 ;  /* 0x1a080080020e7fae */ /* 0x0005e2000c101d50 */
[----:B----4-:R-:W-:Y:S01]  /*2670*/  SHF.R.S32.HI R17, RZ, 0x2, R11 ;  /* 0x00000002ff117819 */ /* 0x010fe2000001140b */
[----:B------:R-:W-:Y:S01]  /*2680*/  UIMAD UR6, UR18, UR6, URZ ;  /* 0x00000006120672a4 */ /* 0x000fe2000f8e023f */
[----:B------:R-:W-:Y:S01]  /*2690*/  LOP3.LUT R5, R5, 0xfffffffe, RZ, 0xc0, !PT ;  /* 0xfffffffe05057812 */ /* 0x000fe200078ec0ff */
[----:B------:R-:W-:Y:S02]  /*26a0*/  STL.64 [R1+0x30], R38 ;  /* 0x0000302601007387 */ /* 0x000fe40000100a00 */
[----:B------:R-:W-:-:S02]  /*26b0*/  UIMAD UR6, UR19, UR7, UR6 ;  /* 0x00000007130672a4 */ /* 0x000fc4000f8e0206 */
[----:B------:R-:W-:Y:S01]  /*26c0*/  IMAD.IADD R15, R6, 0x1, -R5 ;  /* 0x00000001060f7824 */ /* 0x000fe200078e0a05 */
[----:B------:R-:W-:Y:S01]  /*26d0*/  LEA.HI R5, R36, R35, RZ, 0x4 ;  /* 0x0000002324057211 */ /* 0x000fe200078f20ff */
[----:B------:R-:W-:Y:S02]  /*26e0*/  STL [R1+0x38], R28 ;  /* 0x0000381c01007387 */ /* 0x000fe40000100800 */
[----:B------:R-:W-:Y:S01]  /*26f0*/  IMAD.SHL.U32 R16, R15, 0x10, RZ ;  /* 0x000000100f107824 */ /* 0x000fe200078e00ff */
[----:B------:R-:W-:Y:S01]  /*2700*/  SHF.R.S32.HI R6, RZ, 0x4, R5 ;  /* 0x00000004ff067819 */ /* 0x000fe20000011405 */
[----:B-1----:R-:W-:Y:S01]  /*2710*/  IMAD.SHL.U32 R8, R30, 0x40, RZ ;  /* 0x000000401e087824 */ /* 0x002fe200078e00ff */
[----:B--2---:R-:W-:-:S04]  /*2720*/  IADD3 R2, P0, R2, UR27, RZ ;  /* 0x0000001b02027c10 */ /* 0x004fc8000ff1e0ff */
[----:B------:R-:W-:Y:S02]  /*2730*/  IADD3.X R3, R3, UR26, RZ, P0, !PT ;  /* 0x0000001a03037c10 */ /* 0x000fe400087fe4ff */
[----:B------:R-:W-:Y:S01]  /*2740*/  IADD3 R0, P0, R38, UR22, RZ ;  /* 0x0000001626007c10 */ /* 0x000fe2000ff1e0ff */
[----:B------:R-:W-:Y:S02]  /*2750*/  UIADD3 UR22, UR10, 0x1, URZ ;  /* 0x000000010a167890 */ /* 0x000fe4000fffe03f */
[----:B------:R1:W-:Y:S01]  /*2760*/  LDGSTS.E.BYPASS.LTC128B.128 [R14+0x19080], [R2.64], !P2 ;  /* 0x19080000020e7fae */ /* 0x0003e2000d101d50 */
[----:B------:R-:W-:Y:S01]  /*2770*/  IADD3.X R4, R28, UR23, RZ, P0, !PT ;  /* 0x000000171c047c10 */ /* 0x000fe200087fe4ff */
[----:B------:R-:W-:Y:S01]  /*2780*/  UISETP.GE.AND UP0, UPT, UR22, UR9, UPT ;  /* 0x000000091600728c */ /* 0x000fe2000bf06270 */
[C---:B------:R-:W-:Y:S01]  /*2790*/  LEA R18, P0, R0.reuse, c[0x0][0x280], 0x2 ;  /* 0x0000a00000127a11 */ /* 0x040fe200078010ff */
[----:B------:R1:W-:Y:S03]  /*27a0*/  LDGSTS.E.BYPASS.LTC128B.128 [R14+0x1b080], [R2.64+0x80], !P1 ;  /* 0x1b080080020e7fae */ /* 0x0003e6000c901d50 */
[----:B------:R-:W-:Y:S01]  /*27b0*/  LEA.HI.X R19, R0, c[0x0][0x284], R4, 0x2, P0 ;  /* 0x0000a10000137a11 */ /* 0x000fe200000f1404 */
[----:B------:R-:W-:Y:S01]  /*27c0*/  IMAD R0, R31, c[0x0][0x238], RZ ;  /* 0x00008e001f007a24 */ /* 0x000fe200078e02ff */
[----:B------:R-:W-:-:S02]  /*27d0*/  SHF.R.S32.HI R4, RZ, 0x1f, R11 ;  /* 0x0000001fff047819 */ /* 0x000fc4000001140b */
[----:B------:R-:W-:Y:S01]  /*27e0*/  R2P PR, R30, 0x6 ;  /* 0x000000061e007804 */ /* 0x000fe20000000000 */
[----:B------:R-:W-:Y:S01]  /*27f0*/  IMAD R7, R101, c[0x0][0x23c], R0 ;  /* 0x00008f0065077a24 */ /* 0x000fe200078e0200 */
[C---:B------:R-:W-:Y:S02]  /*2800*/  LOP3.LUT R0, R5.reuse, 0xfffffff0, RZ, 0xc0, !PT ;  /* 0xfffffff005007812 */ /* 0x040fe400078ec0ff */
[----:B------:R-:W-:Y:S02]  /*2810*/  LEA.HI R5, R5, R6, RZ, 0x1 ;  /* 0x0000000605057211 */ /* 0x000fe400078f08ff */
[----:B------:R-:W-:Y:S01]  /*2820*/  LEA.HI R4, R4, R17, RZ, 0x3 ;  /* 0x0000001104047211 */ /* 0x000fe200078f18ff */
[----:B------:R-:W-:Y:S01]  /*2830*/  IMAD.IADD R0, R35, 0x1, -R0 ;  /* 0x0000000123007824 */ /* 0x000fe200078e0a00 */
[----:B------:R-:W-:Y:S02]  /*2840*/  LOP3.LUT R9, R5, 0xfffffffe, RZ, 0xc0, !PT ;  /* 0xfffffffe05097812 */ /* 0x000fe400078ec0ff */
[----:B------:R-:W-:-:S02]  /*2850*/  LOP3.LUT R5, R4, 0xfffffff8, RZ, 0xc0, !PT ;  /* 0xfffffff804057812 */ /* 0x000fc400078ec0ff */
[----:B------:R-:W-:Y:S01]  /*2860*/  SHF.R.S32.HI R10, RZ, 0x1f, R0 ;  /* 0x0000001fff0a7819 */ /* 0x000fe20000011400 */
[----:B------:R-:W-:Y:S01]  /*2870*/  IMAD.IADD R9, R6, 0x1, -R9 ;  /* 0x0000000106097824 */ /* 0x000fe200078e0a09 */
[----:B------:R-:W-:Y:S01]  /*2880*/  LOP3.LUT R4, R8, 0x1c0, RZ, 0xc0, !PT ;  /* 0x000001c008047812 */ /* 0x000fe200078ec0ff */
[----:B------:R-:W-:Y:S01]  /*2890*/  IMAD.IADD R17, R17, 0x1, -R5 ;  /* 0x0000000111117824 */ /* 0x000fe200078e0a05 */
[----:B------:R-:W-:Y:S01]  /*28a0*/  LEA.HI R10, R10, R0, RZ, 0x3 ;  /* 0x000000000a0a7211 */ /* 0x000fe200078f18ff */
[----:B------:R-:W-:Y:S01]  /*28b0*/  IMAD R6, R9, 0x800, R34 ;  /* 0x0000080009067824 */ /* 0x000fe200078e0222 */
[----:B------:R-:W-:Y:S01]  /*28c0*/  LOP3.LUT R5, R4, 0x10, R16, 0xf8, !PT ;  /* 0x0000001004057812 */ /* 0x000fe200078ef810 */
[----:B-1----:R-:W-:Y:S01]  /*28d0*/  IMAD.WIDE.U32 R2, R101, c[0x0][0x238], R26 ;  /* 0x00008e0065027a25 */ /* 0x002fe200078e001a */
[----:B------:R-:W-:Y:S02]  /*28e0*/  SHF.R.U32.HI R8, RZ, 0x3, R4 ;  /* 0x00000003ff087819 */ /* 0x000fe40000011604 */
[--C-:B------:R-:W-:Y:S01]  /*28f0*/  LOP3.LUT R12, R5, 0x8, R32.reuse, 0xf8, !PT ;  /* 0x00000008050c7812 */ /* 0x100fe200078ef820 */
[----:B------:R-:W-:Y:S01]  /*2900*/  IMAD.IADD R3, R3, 0x1, R7 ;  /* 0x0000000103037824 */ /* 0x000fe200078e0207 */
[C---:B------:R-:W-:Y:S01]  /*2910*/  LOP3.LUT R7, R10.reuse, 0xfffffff8, RZ, 0xc0, !PT ;  /* 0xfffffff80a077812 */ /* 0x040fe200078ec0ff */
[----:B------:R-:W-:Y:S01]  /*2920*/  IMAD.SHL.U32 R10, R10, 0x40, RZ ;  /* 0x000000400a0a7824 */ /* 0x000fe200078e00ff */
[----:B------:R-:W-:Y:S01]  /*2930*/  LOP3.LUT R5, R4, 0x8, R32, 0xf8, !PT ;  /* 0x0000000804057812 */ /* 0x000fe200078ef820 */
[----:B------:R-:W-:Y:S01]  /*2940*/  IMAD.WIDE.U32 R42, R25, c[0x0][0x240], R2 ;  /* 0x00009000192a7a25 */ /* 0x000fe200078e0002 */
[----:B------:R-:W-:-:S02]  /*2950*/  PLOP3.LUT P0, PT, PT, PT, UP0, 0x80, 0x0 ;  /* 0x000000000000781c */ /* 0x000fc40003f0f008 */
[----:B------:R-:W-:Y:S01]  /*2960*/  LOP3.LUT R5, R5, R8, RZ, 0x3c, !PT ;  /* 0x0000000805057212 */ /* 0x000fe200078e3cff */
[----:B------:R-:W-:Y:S01]  /*2970*/  IMAD.IADD R7, R0, 0x1, -R7 ;  /* 0x0000000100077824 */ /* 0x000fe200078e0a07 */
[----:B------:R-:W-:Y:S01]  /*2980*/  STL.64 [R1+0x48], R42 ;  /* 0x0000482a01007387 */ /* 0x000fe20000100a00 */
[----:B------:R-:W-:Y:S01]  /*2990*/  IMAD.SHL.U32 R0, R17, 0x40, RZ ;  /* 0x0000004011007824 */ /* 0x000fe200078e00ff */
[----:B------:R-:W-:Y:S01]  /*29a0*/  SEL R215, R215, 0xfffffff0, !P1 ;  /* 0xfffffff0d7d77807 */ /* 0x000fe20004800000 */
[----:B------:R-:W-:Y:S01]  /*29b0*/  IMAD.SHL.U32 R3, R29, 0x8, RZ ;  /* 0x000000081d037824 */ /* 0x000fe200078e00ff */
[----:B------:R-:W-:Y:S01]  /*29c0*/  SEL R216, R216, 0xffffffe0, !P2 ;  /* 0xffffffe0d8d87807 */ /* 0x000fe20005000000 */
[----:B------:R-:W-:Y:S01]  /*29d0*/  IMAD.IADD R5, R6, 0x1, R5 ;  /* 0x0000000106057824 */ /* 0x000fe200078e0205 */
[----:B------:R-:W-:Y:S02]  /*29e0*/  LOP3.LUT R2, R0, 0x1c0, RZ, 0xc0, !PT ;  /* 0x000001c000027812 */ /* 0x000fe400078ec0ff */
[----:B------:R-:W-:Y:S01]  /*29f0*/  LOP3.LUT R0, R3, 0x18, RZ, 0xc0, !PT ;  /* 0x0000001803007812 */ /* 0x000fe200078ec0ff */
[----:B------:R-:W-:Y:S01]  /*2a00*/  IMAD.SHL.U32 R3, R9, 0x20, RZ ;  /* 0x0000002009037824 */ /* 0x000fe200078e00ff */
[----:B------:R-:W-:-:S02]  /*2a10*/  SHF.R.U32.HI R4, RZ, 0x3, R2 ;  /* 0x00000003ff047819 */ /* 0x000fc40000011602 */
[----:B------:R-:W-:Y:S02]  /*2a20*/  LOP3.LUT R6, R11, 0x3ffffffc, RZ, 0xc0, !PT ;  /* 0x3ffffffc0b067812 */ /* 0x000fe400078ec0ff */
[----:B------:R-:W-:Y:S01]  /*2a30*/  LOP3.LUT R11, R4, R2, R0, 0x1e, !PT ;  /* 0x00000002040b7212 */ /* 0x000fe200078e1e00 */
[----:B------:R-:W-:Y:S01]  /*2a40*/  IMAD.SHL.U32 R4, R7, 0x40, RZ ;  /* 0x0000004007047824 */ /* 0x000fe200078e00ff */
[----:B------:R-:W-:Y:S01]  /*2a50*/  LOP3.LUT R13, R0, 0x20, R3, 0xf8, !PT ;  /* 0x00000020000d7812 */ /* 0x000fe200078ef803 */
[----:B------:R-:W-:Y:S01]  /*2a60*/  IMAD.IADD R3, R35, 0x1, -R6 ;  /* 0x0000000123037824 */ /* 0x000fe200078e0a06 */
[----:B------:R-:W-:Y:S01]  /*2a70*/  LOP3.LUT R0, R12, R8, RZ, 0x3c, !PT ;  /* 0x000000080c007212 */ /* 0x000fe200078e3cff */
[----:B------:R-:W-:Y:S01]  /*2a80*/  IMAD.SHL.U32 R2, R15, 0x400, RZ ;  /* 0x000004000f027824 */ /* 0x000fe200078e00ff */
[----:B------:R-:W-:Y:S01]  /*2a90*/  LOP3.LUT R4, R4, 0x1c0, RZ, 0xc0, !PT ;  /* 0x000001c004047812 */ /* 0x000fe200078ec0ff */
[----:B------:R-:W-:Y:S02]  /*2aa0*/  IMAD.SHL.U32 R6, R9, 0x8, RZ ;  /* 0x0000000809067824 */ /* 0x000fe400078e00ff */
[----:B------:R-:W-:Y:S01]  /*2ab0*/  IMAD R3, R3, 0x2, R2 ;  /* 0x0000000203037824 */ /* 0x000fe200078e0202 */
[----:B------:R-:W-:Y:S01]  /*2ac0*/  SHF.R.U32.HI R8, RZ, 0x3, R4 ;  /* 0x00000003ff087819 */ /* 0x000fe20000011604 */
[----:B------:R-:W-:Y:S01]  /*2ad0*/  IMAD R0, R9, 0x200, R0 ;  /* 0x0000020009007824 */ /* 0x000fe200078e0200 */
[----:B------:R-:W-:Y:S01]  /*2ae0*/  LOP3.LUT R6, R4, 0x8, R6, 0xf8, !PT ;  /* 0x0000000804067812 */ /* 0x000fe200078ef806 */
[----:B------:R-:W-:Y:S01]  /*2af0*/  IMAD.IADD R11, R3, 0x1, R11 ;  /* 0x00000001030b7824 */ /* 0x000fe200078e020b */
[----:B------:R-:W-:-:S02]  /*2b00*/  LOP3.LUT R3, R10, 0xfffffe00, RZ, 0xc0, !PT ;  /* 0xfffffe000a037812 */ /* 0x000fc400078ec0ff */
[----:B------:R-:W-:Y:S01]  /*2b10*/  LOP3.LUT R6, R6, R8, RZ, 0x3c, !PT ;  /* 0x0000000806067212 */ /* 0x000fe200078e3cff */
[----:B------:R-:W-:Y:S01]  /*2b20*/  IMAD.SHL.U32 R231, R11, 0x2, RZ ;  /* 0x000000020be77824 */ /* 0x000fe200078e00ff */
[----:B------:R-:W-:Y:S01]  /*2b30*/  LOP3.LUT R4, R8, R13, R4, 0x1e, !PT ;  /* 0x0000000d08047212 */ /* 0x000fe200078e1e04 */
[----:B------:R-:W-:Y:S01]  /*2b40*/  @!P3 IMAD.SHL.U32 R8, R35, 0x10, RZ ;  /* 0x000000102308b824 */ /* 0x000fe200078e00ff */
[-C--:B------:R-:W-:Y:S02]  /*2b50*/  IADD3 R214, R6, R3.reuse, R2 ;  /* 0x0000000306d67210 */ /* 0x080fe40007ffe002 */
[----:B------:R-:W-:Y:S02]  /*2b60*/  LOP3.LUT R2, R22, 0xffffffe0, RZ, 0xc0, !PT ;  /* 0xffffffe016027812 */ /* 0x000fe400078ec0ff */
[----:B------:R-:W-:Y:S01]  /*2b70*/  LOP3.LUT R220, R4, R3, RZ, 0xfc, !PT ;  /* 0x0000000304dc7212 */ /* 0x000fe200078efcff */
[----:B------:R1:W-:Y:S01]  /*2b80*/  @!P3 LDGSTS.E.BYPASS.LTC128B.128 [R8+0x20280], [R18.64] ;  /* 0x202800001208bfae */ /* 0x0003e2000b901d50 */
[----:B------:R-:W-:Y:S01]  /*2b90*/  IADD3 R4, R43, UR6, RZ ;  /* 0x000000062b047c10 */ /* 0x000fe2000fffe0ff */
[----:B------:R-:W-:Y:S01]  /*2ba0*/  IMAD.IADD R6, R35, 0x1, -R2 ;  /* 0x0000000123067824 */ /* 0x000fe200078e0a02 */
[----:B------:R-:W-:Y:S01]  /*2bb0*/  IADD3 R3, R14, 0x10080, RZ ;  /* 0x000100800e037810 */ /* 0x000fe20007ffe0ff */
[----:B------:R-:W0:Y:S01]  /*2bc0*/  LDGDEPBAR ;  /* 0x00000000000079af */ /* 0x000e220000000000 */
[----:B------:R-:W-:-:S02]  /*2bd0*/  IADD3 R12, R231, 0x20480, RZ ;  /* 0x00020480e70c7810 */ /* 0x000fc40007ffe0ff */
[----:B------:R-:W-:Y:S01]  /*2be0*/  SHF.R.S32.HI R10, RZ, 0x1f, R6 ;  /* 0x0000001fff0a7819 */ /* 0x000fe20000011406 */
[----:B------:R-:W0:Y:S03]  /*2bf0*/  LDGDEPBAR ;  /* 0x00000000000079af */ /* 0x000e260000000000 */
[----:B------:R-:W-:-:S04]  /*2c00*/  LEA.HI R10, R10, R6, RZ, 0x2 ;  /* 0x000000060a0a7211 */ /* 0x000fc800078f10ff */
[----:B------:R-:W-:-:S05]  /*2c10*/  LEA.HI.SX32 R2, R10, R16, 0x1e ;  /* 0x000000100a027211 */ /* 0x000fca00078ff2ff */
[----:B------:R2:W-:Y:S04]  /*2c20*/  STL [R1+0x20], R2 ;  /* 0x0000200201007387 */ /* 0x0005e80000100800 */
[----:B------:R1:W-:Y:S04]  /*2c30*/  STL [R1+0x54], R4 ;  /* 0x0000540401007387 */ /* 0x0003e80000100800 */
[----:B------:R1:W-:Y:S01]  /*2c40*/  STL [R1+0x5c], R3 ;  /* 0x00005c0301007387 */ /* 0x0003e20000100800 */
[----:B--2---:R-:W-:-:S05]  /*2c50*/  IADD3 R2, R14, 0x18080, RZ ;  /* 0x000180800e027810 */ /* 0x004fca0007ffe0ff */
[----:B------:R1:W-:Y:S01]  /*2c60*/  STL [R1+0x58], R2 ;  /* 0x0000580201007387 */ /* 0x0003e20000100800 */
[----:B------:R-:W-:Y:S05]  /*2c70*/  @P0 BRA `(.L_x_2130) ;  /* 0x000001f000000947 */ /* 0x000fea0003800000 */
[----:B------:R-:W-:Y:S01]  /*2c80*/  USHF.R.S32.HI UR6, URZ, 0x1f, UR22 ;  /* 0x0000001f3f067899 */ /* 0x000fe20008011416 */
[----:B-1----:R-:W-:Y:S01]  /*2c90*/  IMAD.WIDE.U32 R8, R24, UR22, R40 ;  /* 0x0000001618087c25 */ /* 0x002fe2000f8e0028 */
        /* <DEDUP_REMOVED lines=28> */
.L_x_2131:
[----:B--2---:R-:W-:Y:S05]  /*2e60*/  BSYNC B0 ;  /* 0x0000000000007941 */ /* 0x004fea0003800000 */
.L_x_2130:
[----:B-1----:R-:W-:Y:S01]  /*2e70*/  SHF.R.S32.HI R2, RZ, 0x1f, R29 ;  /* 0x0000001fff027819 */ /* 0x002fe2000001141d */
        /* <DEDUP_REMOVED lines=101> */
.L_x_2134:
        /* <DEDUP_REMOVED lines=168> */
[----:B------:R-:W-:Y:S02]  /*3f50*/  ISETP.NE.AND P2, PT, R240, RZ, PT ;  /* 0x000000fff000720c */ /* 0x000fe40003f45270 */
        /* <DEDUP_REMOVED lines=32> */
.L_x_2132:
        /* <DEDUP_REMOVED lines=538> */
.L_x_2133:
        /* <DEDUP_REMOVED lines=298> */
.L_x_2129:
        /* <DEDUP_REMOVED lines=101> */
[----:B-----5:R-:W-:-:S02]  /*7bf0*/  F2FP.BF16.PACK_AB R9, R163, R162 ;  /* 0x000000a2a309723e */ /* 0x020fc400000010ff */
        /* <DEDUP_REMOVED lines=88> */
.L_x_2136:
[----:B-1----:R-:W2:Y:S01]  /*8180*/  LDL R47, [R1+0x2c] ;  /* 0x00002c00012f7983 */ /* 0x002ea20000100800 */
[CC--:B------:R-:W-:Y:S01]  /*8190*/  LEA.HI R2, R35.reuse, R37.reuse, RZ, 0x4 ;  /* 0x0000002523027211 */ /* 0x0c0fe200078f20ff */
[----:B------:R-:W-:Y:S01]  /*81a0*/  USHF.R.S32.HI UR6, URZ, 0x1f, UR13 ;  /* 0x0000001f3f067899 */ /* 0x000fe2000801140d */
[----:B------:R-:W-:Y:S01]  /*81b0*/  LEA.HI R4, R35, R37, RZ, 0x7 ;  /* 0x0000002523047211 */ /* 0x000fe200078f38ff */
[----:B------:R-:W-:Y:S01]  /*81c0*/  USEL UR13, UR13, URZ, !UP1 ;  /* 0x0000003f0d0d7287 */ /* 0x000fe2000c800000 */
[----:B------:R-:W-:Y:S01]  /*81d0*/  LOP3.LUT R0, R2, 0xfffffff0, RZ, 0xc0, !PT ;  /* 0xfffffff002007812 */ /* 0x000fe200078ec0ff */
[----:B------:R-:W-:Y:S01]  /*81e0*/  USEL UR6, UR6, URZ, !UP1 ;  /* 0x0000003f06067287 */ /* 0x000fe2000c800000 */
[----:B------:R-:W-:Y:S01]  /*81f0*/  SHF.R.S32.HI R14, RZ, 0x4, R2 ;  /* 0x00000004ff0e7819 */ /* 0x000fe20000011402 */
[----:B------:R-:W-:Y:S01]  /*8200*/  IMAD.SHL.U32 R4, R4, 0x4, RZ ;  /* 0x0000000404047824 */ /* 0x000fe200078e00ff */
[----:B------:R-:W-:Y:S01]  /*8210*/  ULDC.64 UR4, c[0x0][0x340] ;  /* 0x0000d00000047ab9 */ /* 0x000fe20000000a00 */
[----:B------:R-:W-:Y:S01]  /*8220*/  IMAD.IADD R0, R37, 0x1, -R0 ;  /* 0x0000000125007824 */ /* 0x000fe200078e0a00 */
[----:B------:R-:W-:Y:S01]  /*8230*/  UIMAD UR4, UR6, UR4, URZ ;  /* 0x00000004060472a4 */ /* 0x000fe2000f8e023f */
[----:B------:R-:W-:Y:S01]  /*8240*/  IMAD.SHL.U32 R2, R14, 0x40, RZ ;  /* 0x000000400e027824 */ /* 0x000fe200078e00ff */
[----:B------:R-:W-:Y:S01]  /*8250*/  BSSY B0, `(.L_x_2137) ;  /* 0x0000039000007945 */ /* 0x000fe20003800000 */
[----:B------:R-:W-:Y:S01]  /*8260*/  IMAD.SHL.U32 R12, R0, 0x8, RZ ;  /* 0x00000008000c7824 */ /* 0x000fe200078e00ff */
[----:B------:R-:W-:Y:S01]  /*8270*/  SHF.R.S32.HI R3, RZ, 0x1f, R0 ;  /* 0x0000001fff037819 */ /* 0x000fe20000011400 */
[----:B------:R-:W-:Y:S01]  /*8280*/  IMAD.U32 R45, RZ, RZ, UR13 ;  /* 0x0000000dff2d7e24 */ /* 0x000fe2000f8e00ff */
[----:B------:R-:W-:Y:S01]  /*8290*/  LOP3.LUT R2, R2, 0x1c0, RZ, 0xc0, !PT ;  /* 0x000001c002027812 */ /* 0x000fe200078ec0ff */
[----:B------:R-:W-:Y:S01]  /*82a0*/  UIMAD UR4, UR13, UR5, UR4 ;  /* 0x000000050d0472a4 */ /* 0x000fe2000f8e0204 */
[----:B------:R-:W-:Y:S01]  /*82b0*/  LEA.HI R3, R3, R0, RZ, 0x3 ;  /* 0x0000000003037211 */ /* 0x000fe200078f18ff */
[----:B------:R-:W-:Y:S01]  /*82c0*/  IMAD.U32 R6, RZ, RZ, UR14 ;  /* 0x0000000eff067e24 */ /* 0x000fe2000f8e00ff */
[----:B------:R-:W-:-:S02]  /*82d0*/  LOP3.LUT R5, R2, 0x38, R12, 0xf8, !PT ;  /* 0x0000003802057812 */ /* 0x000fc400078ef80c */
[----:B------:R-:W-:Y:S01]  /*82e0*/  SHF.R.U32.HI R0, RZ, 0x3, R2 ;  /* 0x00000003ff007819 */ /* 0x000fe20000011602 */
[----:B------:R-:W-:Y:S01]  /*82f0*/  IMAD.SHL.U32 R2, R3, 0x400, RZ ;  /* 0x0000040003027824 */ /* 0x000fe200078e00ff */
[----:B------:R-:W-:Y:S02]  /*8300*/  LOP3.LUT R3, R4, 0x7ffffe00, RZ, 0xc0, !PT ;  /* 0x7ffffe0004037812 */ /* 0x000fe400078ec0ff */
[----:B------:R-:W-:Y:S02]  /*8310*/  LOP3.LUT R0, R5, R0, RZ, 0x3c, !PT ;  /* 0x0000000005007212 */ /* 0x000fe400078e3cff */
[----:B------:R-:W-:Y:S02]  /*8320*/  LOP3.LUT R2, R2, 0x7fffe000, RZ, 0xc0, !PT ;  /* 0x7fffe00002027812 */ /* 0x000fe400078ec0ff */
[----:B------:R-:W-:Y:S02]  /*8330*/  SHF.R.S32.HI R13, RZ, 0x1f, R12 ;  /* 0x0000001fff0d7819 */ /* 0x000fe4000001140c */
[----:B------:R-:W-:-:S05]  /*8340*/  IADD3 R0, R0, R2, R3 ;  /* 0x0000000200007210 */ /* 0x000fca0007ffe003 */
[----:B------:R-:W-:-:S05]  /*8350*/  IMAD.SHL.U32 R0, R0, 0x2, RZ ;  /* 0x0000000200007824 */ /* 0x000fca00078e00ff */
[----:B------:R1:W3:Y:S04]  /*8360*/  LDS.128 R20, [R0+0x8880] ;  /* 0x0088800000147984 */ /* 0x0002e80000000c00 */
        /* <DEDUP_REMOVED lines=14> */
[----:B--2---:R-:W-:-:S05]  /*8450*/  SHF.R.S32.HI R44, RZ, 0x1f, R47 ;  /* 0x0000001fff2c7819 */ /* 0x004fca000001142f */
[----:B------:R-:W-:-:S04]  /*8460*/  IMAD R2, R44, c[0x0][0x338], RZ ;  /* 0x0000ce002c027a24 */ /* 0x000fc800078e02ff */
[C---:B------:R-:W-:Y:S02]  /*8470*/  IMAD R4, R47.reuse, c[0x0][0x33c], R2 ;  /* 0x0000cf002f047a24 */ /* 0x040fe400078e0202 */
[----:B------:R-:W-:-:S04]  /*8480*/  IMAD.WIDE.U32 R2, R47, c[0x0][0x338], R12 ;  /* 0x0000ce002f027a25 */ /* 0x000fc800078e000c */
[----:B------:R-:W-:Y:S01]  /*8490*/  IMAD.IADD R3, R3, 0x1, R4 ;  /* 0x0000000103037824 */ /* 0x000fe200078e0204 */
[----:B-----5:R-:W-:-:S03]  /*84a0*/  IADD3 R4, R8, -UR8, RZ ;  /* 0x8000000808047c10 */ /* 0x020fc6000fffe0ff */
[----:B------:R-:W-:Y:S01]  /*84b0*/  IMAD.WIDE.U32 R10, R45, c[0x0][0x340], R2 ;  /* 0x0000d0002d0a7a25 */ /* 0x000fe200078e0002 */
[----:B------:R-:W-:Y:S02]  /*84c0*/  IMNMX R15, R4, 0x80, PT ;  /* 0x00000080040f7817 */ /* 0x000fe40003800200 */
[C---:B------:R-:W-:Y:S02]  /*84d0*/  IADD3 R4, P0, R14.reuse, UR10, RZ ;  /* 0x0000000a0e047c10 */ /* 0x040fe4000ff1e0ff */
[C---:B------:R-:W-:Y:S02]  /*84e0*/  ISETP.GE.AND P1, PT, R14.reuse, R15, PT ;  /* 0x0000000f0e00720c */ /* 0x040fe40003f26270 */
[----:B------:R-:W-:Y:S02]  /*84f0*/  LEA.HI.X.SX32 R5, R14, UR11, 0x1, P0 ;  /* 0x0000000b0e057c11 */ /* 0x000fe400080f0eff */
[----:B------:R-:W-:Y:S02]  /*8500*/  ISETP.GE.OR P0, PT, R12, c[0x0][0x324], P1 ;  /* 0x0000c9000c007a0c */ /* 0x000fe40000f06670 */
[----:B------:R-:W-:Y:S01]  /*8510*/  IADD3 R9, R11, UR4, RZ ;  /* 0x000000040b097c10 */ /* 0x000fe2000fffe0ff */
[----:B------:R-:W-:Y:S01]  /*8520*/  IMAD.WIDE R6, R6, 0x80, R4 ;  /* 0x0000008006067825 */ /* 0x000fe200078e0204 */
[----:B------:R-:W-:-:S09]  /*8530*/  P2R R46, PR, RZ, 0x2 ;  /* 0x00000002ff2e7803 */ /* 0x000fd20000000000 */
[----:B------:R-:W-:Y:S05]  /*8540*/  @P0 BRA `(.L_x_2138) ;  /* 0x0000009000000947 */ /* 0x000fea0003800000 */
[----:B-1-34-:R1:W2:Y:S01]  /*8550*/  LDS.128 R16, [R0+0x8080] ;  /* 0x0080800000107984 */ /* 0x01a2a20000000c00 */
        /* <DEDUP_REMOVED lines=8> */
.L_x_2138:
[----:B-1-34-:R-:W-:Y:S05]  /*85e0*/  BSYNC B0 ;  /* 0x0000000000007941 */ /* 0x01afea0003800000 */
.L_x_2137:
        /* <DEDUP_REMOVED lines=17> */
.L_x_2140:
[----:B------:R-:W-:Y:S05]  /*8700*/  BSYNC B0 ;  /* 0x0000000000007941 */ /* 0x000fea0003800000 */
.L_x_2139:
        /* <DEDUP_REMOVED lines=16> */
.L_x_2142:
[----:B------:R-:W-:Y:S05]  /*8810*/  BSYNC B0 ;  /* 0x0000000000007941 */ /* 0x000fea0003800000 */
.L_x_2141:
        /* <DEDUP_REMOVED lines=16> */
.L_x_2144:
[----:B------:R-:W-:Y:S05]  /*8920*/  BSYNC B0 ;  /* 0x0000000000007941 */ /* 0x000fea0003800000 */
.L_x_2143:
        /* <DEDUP_REMOVED lines=16> */
.L_x_2146:
[----:B------:R-:W-:Y:S05]  /*8a30*/  BSYNC B0 ;  /* 0x0000000000007941 */ /* 0x000fea0003800000 */
.L_x_2145:
        /* <DEDUP_REMOVED lines=16> */
.L_x_2148:
[----:B------:R-:W-:Y:S05]  /*8b40*/  BSYNC B0 ;  /* 0x0000000000007941 */ /* 0x000fea0003800000 */
.L_x_2147:
        /* <DEDUP_REMOVED lines=16> */
.L_x_2150:
[----:B------:R-:W-:Y:S05]  /*8c50*/  BSYNC B0 ;  /* 0x0000000000007941 */ /* 0x000fea0003800000 */
.L_x_2149:
        /* <DEDUP_REMOVED lines=16> */
.L_x_2152:
[----:B------:R-:W-:Y:S05]  /*8d60*/  BSYNC B0 ;  /* 0x0000000000007941 */ /* 0x000fea0003800000 */
.L_x_2151:
[----:B------:R-:W-:Y:S01]  /*8d70*/  IMAD R0, R44, c[0x0][0x308], RZ ;  /* 0x0000c2002c007a24 */ /* 0x000fe200078e02ff */
[----:B------:R-:W-:Y:S01]  /*8d80*/  ISETP.NE.AND P0, PT, R46, RZ, PT ;  /* 0x000000ff2e00720c */ /* 0x000fe20003f05270 */
[C---:B-1----:R-:W-:Y:S01]  /*8d90*/  IMAD.WIDE.U32 R2, R47.reuse, c[0x0][0x308], R12 ;  /* 0x0000c2002f027a25 */ /* 0x042fe200078e000c */
[----:B------:R-:W-:Y:S01]  /*8da0*/  ULDC.64 UR4, c[0x0][0x310] ;  /* 0x0000c40000047ab9 */ /* 0x000fe20000000a00 */
[----:B------:R-:W-:Y:S01]  /*8db0*/  BSSY B0, `(.L_x_2153) ;  /* 0x0000011000007945 */ /* 0x000fe20003800000 */
[----:B------:R-:W-:Y:S01]  /*8dc0*/  ISETP.GE.OR P0, PT, R12, c[0x0][0x2f4], P0 ;  /* 0x0000bd000c007a0c */ /* 0x000fe20000706670 */
[----:B------:R-:W-:Y:S01]  /*8dd0*/  IMAD R0, R47, c[0x0][0x30c], R0 ;  /* 0x0000c3002f007a24 */ /* 0x000fe200078e0200 */
[----:B------:R-:W-:-:S04]  /*8de0*/  UIMAD UR4, UR6, UR4, URZ ;  /* 0x00000004060472a4 */ /* 0x000fc8000f8e023f */
[----:B------:R-:W-:Y:S01]  /*8df0*/  IADD3 R3, R3, R0, RZ ;  /* 0x0000000003037210 */ /* 0x000fe20007ffe0ff */
[----:B------:R-:W-:-:S04]  /*8e00*/  UIMAD UR4, UR13, UR5, UR4 ;  /* 0x000000050d0472a4 */ /* 0x000fc8000f8e0204 */
        /* <DEDUP_REMOVED lines=11> */
.L_x_2154:
[----:B------:R-:W-:Y:S05]  /*8ec0*/  BSYNC B0 ;  /* 0x0000000000007941 */ /* 0x000fea0003800000 */
.L_x_2153:
        /* <DEDUP_REMOVED lines=15> */
.L_x_2156:
[----:B------:R-:W-:Y:S05]  /*8fc0*/  BSYNC B0 ;  /* 0x0000000000007941 */ /* 0x000fea0003800000 */
.L_x_2155:
        /* <DEDUP_REMOVED lines=14> */
.L_x_2158:
[----:B------:R-:W-:Y:S05]  /*90b0*/  BSYNC B0 ;  /* 0x0000000000007941 */ /* 0x000fea0003800000 */
.L_x_2157:
        /* <DEDUP_REMOVED lines=14> */
.L_x_2160:
[----:B------:R-:W-:Y:S05]  /*91a0*/  BSYNC B0 ;  /* 0x0000000000007941 */ /* 0x000fea0003800000 */
.L_x_2159:
        /* <DEDUP_REMOVED lines=14> */
.L_x_2162:
[----:B------:R-:W-:Y:S05]  /*9290*/  BSYNC B0 ;  /* 0x0000000000007941 */ /* 0x000fea0003800000 */
.L_x_2161:
        /* <DEDUP_REMOVED lines=14> */
.L_x_2164:
[----:B------:R-:W-:Y:S05]  /*9380*/  BSYNC B0 ;  /* 0x0000000000007941 */ /* 0x000fea0003800000 */
.L_x_2163:
        /* <DEDUP_REMOVED lines=14> */
.L_x_2166:
[----:B------:R-:W-:Y:S05]  /*9470*/  BSYNC B0 ;  /* 0x0000000000007941 */ /* 0x000fea0003800000 */
.L_x_2165:
        /* <DEDUP_REMOVED lines=14> */
.L_x_2135:
        /* <DEDUP_REMOVED lines=8> */
[----:B------:R-:W-:Y:S01]  /*95e0*/  MOV R5, UR5 ;  /* 0x0000000500057c02 */ /* 0x000fe20008000f00 */
        /* <DEDUP_REMOVED lines=21> */
[----:B--2--5:R-:W-:-:S03]  /*9740*/  IADD3 R6, -R0, R2, RZ ;  /* 0x0000000200067210 */ /* 0x024fc60007ffe1ff */
.L_x_2167:
[----:B-1----:R-:W2:Y:S01]  /*9750*/  LDL R20, [R1+0x2c] ;  /* 0x00002c0001147983 */ /* 0x002ea20000100800 */
[----:B-----5:R-:W-:Y:S01]  /*9760*/  IADD3 R15, R6, -UR8, RZ ;  /* 0x80000008060f7c10 */ /* 0x020fe2000fffe0ff */
[----:B------:R-:W-:Y:S01]  /*9770*/  USHF.R.S32.HI UR6, URZ, 0x1f, UR13 ;  /* 0x0000001f3f067899 */ /* 0x000fe2000801140d */
[----:B------:R-:W-:Y:S01]  /*9780*/  IMAD.U32 R6, RZ, RZ, UR14 ;  /* 0x0000000eff067e24 */ /* 0x000fe2000f8e00ff */
[----:B------:R-:W1:Y:S01]  /*9790*/  S2R R2, SR_TID.X ;  /* 0x0000000000027919 */ /* 0x000e620000002100 */
[----:B------:R-:W-:Y:S01]  /*97a0*/  USEL UR13, UR13, URZ, !UP1 ;  /* 0x0000003f0d0d7287 */ /* 0x000fe2000c800000 */
[----:B------:R-:W-:Y:S01]  /*97b0*/  BSSY B0, `(.L_x_2168) ;  /* 0x0000023000007945 */ /* 0x000fe20003800000 */
[----:B------:R-:W-:-:S02]  /*97c0*/  USEL UR6, UR6, URZ, !UP1 ;  /* 0x0000003f06067287 */ /* 0x000fc4000c800000 */
[----:B------:R-:W-:Y:S02]  /*97d0*/  ULDC.64 UR4, c[0x0][0x310] ;  /* 0x0000c40000047ab9 */ /* 0x000fe40000000a00 */
[----:B------:R-:W-:Y:S01]  /*97e0*/  UIMAD UR4, UR6, UR4, URZ ;  /* 0x00000004060472a4 */ /* 0x000fe2000f8e023f */
[----:B------:R-:W-:-:S03]  /*97f0*/  IMAD.U32 R17, RZ, RZ, UR13 ;  /* 0x0000000dff117e24 */ /* 0x000fc6000f8e00ff */
[----:B------:R-:W-:Y:S01]  /*9800*/  UIMAD UR4, UR13, UR5, UR4 ;  /* 0x000000050d0472a4 */ /* 0x000fe2000f8e0204 */
[----:B-1----:R-:W-:-:S04]  /*9810*/  SHF.R.S32.HI R14, RZ, 0x1f, R2 ;  /* 0x0000001fff0e7819 */ /* 0x002fc80000011402 */
[----:B------:R-:W-:-:S04]  /*9820*/  LEA.HI R14, R14, R2, RZ, 0x4 ;  /* 0x000000020e0e7211 */ /* 0x000fc800078f20ff */
[----:B------:R-:W-:Y:S02]  /*9830*/  LOP3.LUT R0, R14, 0x1ffffff0, RZ, 0xc0, !PT ;  /* 0x1ffffff00e007812 */ /* 0x000fe400078ec0ff */
[----:B------:R-:W-:-:S03]  /*9840*/  SHF.R.S32.HI R14, RZ, 0x4, R14 ;  /* 0x00000004ff0e7819 */ /* 0x000fc6000001140e */
[----:B------:R-:W-:Y:S01]  /*9850*/  IMAD.IADD R0, R2, 0x1, -R0 ;  /* 0x0000000102007824 */ /* 0x000fe200078e0a00 */
[C---:B------:R-:W-:Y:S02]  /*9860*/  IADD3 R4, P0, R14.reuse, UR10, RZ ;  /* 0x0000000a0e047c10 */ /* 0x040fe4000ff1e0ff */
[----:B------:R-:W-:Y:S01]  /*9870*/  ISETP.GE.AND P1, PT, R14, R15, PT ;  /* 0x0000000f0e00720c */ /* 0x000fe20003f26270 */
[----:B------:R-:W-:Y:S01]  /*9880*/  IMAD.SHL.U32 R12, R0, 0x8, RZ ;  /* 0x00000008000c7824 */ /* 0x000fe200078e00ff */
[----:B------:R-:W-:Y:S02]  /*9890*/  LEA.HI.X.SX32 R5, R14, UR11, 0x1, P0 ;  /* 0x0000000b0e057c11 */ /* 0x000fe400080f0eff */
[----:B------:R-:W-:Y:S02]  /*98a0*/  P2R R18, PR, RZ, 0x2 ;  /* 0x00000002ff127803 */ /* 0x000fe40000000000 */
[----:B------:R-:W-:Y:S01]  /*98b0*/  SHF.R.S32.HI R13, RZ, 0x1f, R12 ;  /* 0x0000001fff0d7819 */ /* 0x000fe2000001140c */
[----:B------:R-:W-:Y:S01]  /*98c0*/  IMAD.WIDE R6, R6, 0x80, R4 ;  /* 0x0000008006067825 */ /* 0x000fe200078e0204 */
[----:B------:R-:W-:-:S02]  /*98d0*/  ISETP.GE.OR P0, PT, R12, c[0x0][0x2f4], P1 ;  /* 0x0000bd000c007a0c */ /* 0x000fc40000f06670 */
[----:B--2---:R-:W-:Y:S01]  /*98e0*/  SHF.R.S32.HI R16, RZ, 0x1f, R20 ;  /* 0x0000001fff107819 */ /* 0x004fe20000011414 */
[----:B------:R-:W-:-:S04]  /*98f0*/  IMAD.WIDE.U32 R2, R20, c[0x0][0x308], R12 ;  /* 0x0000c20014027a25 */ /* 0x000fc800078e000c */
[----:B------:R-:W-:-:S04]  /*9900*/  IMAD R0, R16, c[0x0][0x308], RZ ;  /* 0x0000c20010007a24 */ /* 0x000fc800078e02ff */
[----:B------:R-:W-:-:S04]  /*9910*/  IMAD R0, R20, c[0x0][0x30c], R0 ;  /* 0x0000c30014007a24 */ /* 0x000fc800078e0200 */
[----:B------:R-:W-:-:S04]  /*9920*/  IMAD.IADD R3, R3, 0x1, R0 ;  /* 0x0000000103037824 */ /* 0x000fc800078e0200 */
        /* <DEDUP_REMOVED lines=11> */
.L_x_2169:
[----:B------:R-:W-:Y:S05]  /*99e0*/  BSYNC B0 ;  /* 0x0000000000007941 */ /* 0x000fea0003800000 */
.L_x_2168:
        /* <DEDUP_REMOVED lines=17> */
.L_x_2171:
[----:B------:R-:W-:Y:S05]  /*9b00*/  BSYNC B0 ;  /* 0x0000000000007941 */ /* 0x000fea0003800000 */
.L_x_2170:
        /* <DEDUP_REMOVED lines=16> */
.L_x_2173:
[----:B------:R-:W-:Y:S05]  /*9c10*/  BSYNC B0 ;  /* 0x0000000000007941 */ /* 0x000fea0003800000 */
.L_x_2172:
        /* <DEDUP_REMOVED lines=16> */
.L_x_2175:
[----:B------:R-:W-:Y:S05]  /*9d20*/  BSYNC B0 ;  /* 0x0000000000007941 */ /* 0x000fea0003800000 */
.L_x_2174:
        /* <DEDUP_REMOVED lines=16> */
.L_x_2177:
[----:B------:R-:W-:Y:S05]  /*9e30*/  BSYNC B0 ;  /* 0x0000000000007941 */ /* 0x000fea0003800000 */
.L_x_2176:
        /* <DEDUP_REMOVED lines=16> */
.L_x_2179:
[----:B------:R-:W-:Y:S05]  /*9f40*/  BSYNC B0 ;  /* 0x0000000000007941 */ /* 0x000fea0003800000 */
.L_x_2178:
        /* <DEDUP_REMOVED lines=16> */
.L_x_2181:
[----:B------:R-:W-:Y:S05]  /*a050*/  BSYNC B0 ;  /* 0x0000000000007941 */ /* 0x000fea0003800000 */
.L_x_2180:
        /* <DEDUP_REMOVED lines=16> */
.L_x_2183:
[----:B------:R-:W-:Y:S05]  /*a160*/  BSYNC B0 ;  /* 0x0000000000007941 */ /* 0x000fea0003800000 */
.L_x_2182:
[----:B------:R-:W-:Y:S01]  /*a170*/  IMAD R0, R16, c[0x0][0x338], RZ ;  /* 0x0000ce0010007a24 */ /* 0x000fe200078e02ff */
[----:B------:R-:W-:Y:S01]  /*a180*/  ISETP.NE.AND P0, PT, R18, RZ, PT ;  /* 0x000000ff1200720c */ /* 0x000fe20003f05270 */
[----:B-1----:R-:W-:Y:S01]  /*a190*/  IMAD.WIDE.U32 R2, R20, c[0x0][0x338], R12 ;  /* 0x0000ce0014027a25 */ /* 0x002fe200078e000c */
        /* <DEDUP_REMOVED lines=18> */
.L_x_2185:
[----:B------:R-:W-:Y:S05]  /*a2c0*/  BSYNC B0 ;  /* 0x0000000000007941 */ /* 0x000fea0003800000 */
.L_x_2184:
        /* <DEDUP_REMOVED lines=15> */
.L_x_2187:
[----:B------:R-:W-:Y:S05]  /*a3c0*/  BSYNC B0 ;  /* 0x0000000000007941 */ /* 0x000fea0003800000 */
.L_x_2186:
        /* <DEDUP_REMOVED lines=14> */
.L_x_2189:
[----:B------:R-:W-:Y:S05]  /*a4b0*/  BSYNC B0 ;  /* 0x0000000000007941 */ /* 0x000fea0003800000 */
.L_x_2188:
        /* <DEDUP_REMOVED lines=14> */
.L_x_2191:
[----:B------:R-:W-:Y:S05]  /*a5a0*/  BSYNC B0 ;  /* 0x0000000000007941 */ /* 0x000fea0003800000 */
.L_x_2190:
        /* <DEDUP_REMOVED lines=14> */
.L_x_2193:
[----:B------:R-:W-:Y:S05]  /*a690*/  BSYNC B0 ;  /* 0x0000000000007941 */ /* 0x000fea0003800000 */
.L_x_2192:
        /* <DEDUP_REMOVED lines=14> */
.L_x_2195:
[----:B------:R-:W-:Y:S05]  /*a780*/  BSYNC B0 ;  /* 0x0000000000007941 */ /* 0x000fea0003800000 */
.L_x_2194:
        /* <DEDUP_REMOVED lines=14> */
.L_x_2197:
[----:B------:R-:W-:Y:S05]  /*a870*/  BSYNC B0 ;  /* 0x0000000000007941 */ /* 0x000fea0003800000 */
.L_x_2196:
        /* <DEDUP_REMOVED lines=14> */
.L_x_2198:
        /* <DEDUP_REMOVED lines=10> */
.L_x_2343:


//--------------------- .text._ZN7cutlass13device_kernelIN5flash19enable_sm80_to_sm89INS1_16FlashAttnBwdSm80INS1_25CollectiveMainloopBwdSm80ILi2ELi2EN4cute5tupleIJNS5_1CILi64EEENS7_ILi128EEES9_EEENS_10bfloat16_tEfNS_4arch4Sm80ELb1ELb0ELb0ELb1ELb0ELb0ELb0ELb0ELi2ELi2ELi2ELi2ELb0EEENS1_24CollectiveEpilogueBwdGQAISA_fSD_Li256ELb1ELb0EEENS1_25SingleTileBwdLPTSchedulerILb1ELi128ELb0EEEEEEEEEvNT_6ParamsE --------------------------
	.section	.text._ZN7cutlass13device_kernelIN5flash19enable_sm80_to_sm89INS1_16FlashAttnBwdSm80INS1_25CollectiveMainloopBwdSm80ILi2ELi2EN4cute5tupleIJNS5_1CILi64EEENS7_ILi128EEES9_EEENS_10bfloat16_tEfNS_4arch4Sm80ELb1ELb0ELb0ELb1ELb0ELb0ELb0ELb0ELi2ELi2ELi2ELi2ELb0EEENS1_24CollectiveEpilogueBwdGQAISA_fSD_Li256ELb1ELb0EEENS1_25SingleTileBwdLPTSchedulerILb1ELi128ELb0EEEEEEEEEvNT_6ParamsE,"ax",@progbits
	.sectioninfo	@"SHI_REGISTERS=255"
	.align	128
.text._ZN7cutlass13device_kernelIN5flash19enable_sm80_to_sm89INS1_16FlashAttnBwdSm80INS1_25CollectiveMainloopBwdSm80ILi2ELi2EN4cute5tupleIJNS5_1CILi64EEENS7_ILi128EEES9_EEENS_10bfloat16_tEfNS_4arch4Sm80ELb1ELb0ELb0ELb1ELb0ELb0ELb0ELb0ELi2ELi2ELi2ELi2ELb0EEENS1_24CollectiveEpilogueBwdGQAISA_fSD_Li256ELb1ELb0EEENS1_25SingleTileBwdLPTSchedulerILb1ELi128ELb0EEEEEEEEEvNT_6ParamsE:
        .type           _ZN7cutlass13device_kernelIN5flash19enable_sm80_to_sm89INS1_16FlashAttnBwdSm80INS1_25CollectiveMainloopBwdSm80ILi2ELi2EN4cute5tupleIJNS5_1CILi64EEENS7_ILi128EEES9_EEENS_10bfloat16_tEfNS_4arch4Sm80ELb1ELb0ELb0ELb1ELb0ELb0ELb0ELb0ELi2ELi2ELi2ELi2ELb0EEENS1_24CollectiveEpilogueBwdGQAISA_fSD_Li256ELb1ELb0EEENS1_25SingleTileBwdLPTSchedulerILb1ELi128ELb0EEEEEEEEEvNT_6ParamsE,@function
        .size           _ZN7cutlass13device_kernelIN5flash19enable_sm80_to_sm89INS1_16FlashAttnBwdSm80INS1_25CollectiveMainloopBwdSm80ILi2ELi2EN4cute5tupleIJNS5_1CILi64EEENS7_ILi128EEES9_EEENS_10bfloat16_tEfNS_4arch4Sm80ELb1ELb0ELb0ELb1ELb0ELb0ELb0ELb0ELi2ELi2ELi2ELi2ELb0EEENS1_24CollectiveEpilogueBwdGQAISA_fSD_Li256ELb1ELb0EEENS1_25SingleTileBwdLPTSchedulerILb1ELi128ELb0EEEEEEEEEvNT_6ParamsE,(.L_x_2344 - _ZN7cutlass13device_kernelIN5flash19enable_sm80_to_sm89INS1_16FlashAttnBwdSm80INS1_25CollectiveMainloopBwdSm80ILi2ELi2EN4cute5tupleIJNS5_1CILi64EEENS7_ILi128EEES9_EEENS_10bfloat16_tEfNS_4arch4Sm80ELb1ELb0ELb0ELb1ELb0ELb0ELb0ELb0ELi2ELi2ELi2ELi2ELb0EEENS1_24CollectiveEpilogueBwdGQAISA_fSD_Li256ELb1ELb0EEENS1_25SingleTileBwdLPTSchedulerILb1ELi128ELb0EEEEEEEEEvNT_6ParamsE)
        .other          _ZN7cutlass13device_kernelIN5flash19enable_sm80_to_sm89INS1_16FlashAttnBwdSm80INS1_25CollectiveMainloopBwdSm80ILi2ELi2EN4cute5tupleIJNS5_1CILi64EEENS7_ILi128EEES9_EEENS_10bfloat16_tEfNS_4arch4Sm80ELb1ELb0ELb0ELb1ELb0ELb0ELb0ELb0ELi2ELi2ELi2ELi2ELb0EEENS1_24CollectiveEpilogueBwdGQAISA_fSD_Li256ELb1ELb0EEENS1_25SingleTileBwdLPTSchedulerILb1ELi128ELb0EEEEEEEEEvNT_6ParamsE,@"STO_CUDA_ENTRY STV_DEFAULT"
_ZN7cutlass13device_kernelIN5flash19enable_sm80_to_sm89INS1_16FlashAttnBwdSm80INS1_25CollectiveMainloopBwdSm80ILi2ELi2EN4cute5tupleIJNS5_1CILi64EEENS7_ILi128EEES9_EEENS_10bfloat16_tEfNS_4arch4Sm80ELb1ELb0ELb0ELb1ELb0ELb0ELb0ELb0ELi2ELi2ELi2ELi2ELb0EEENS1_24CollectiveEpilogueBwdGQAISA_fSD_Li256ELb1ELb0EEENS1_25SingleTileBwdLPTSchedulerILb1ELi128ELb0EEEEEEEEEvNT_6ParamsE:
        /* <DEDUP_REMOVED lines=31> */
.L_x_2200:
        /* <DEDUP_REMOVED lines=8> */
.L_x_2201:
        /* <DEDUP_REMOVED lines=8> */
[----:B------:R-:W-:Y:S02]  /*02f0*/  UMOV UR7, UR5 ;  /* 0x0000000500077c82 */ /* 0x000fe40008000000 */
        /* <DEDUP_REMOVED lines=12> */
.L_x_2202:
        /* <DEDUP_REMOVED lines=14> */
.L_x_2204:
[----:B------:R-:W-:Y:S02]  /*04a0*/  ULDC UR5, c[0x0][0x3dc] ;  /* 0x0000f70000057ab9 */ /* 0x000fe40000000800 */
.L_x_2203:
[----:B------:R-:W-:-:S04]  /*04b0*/  UIADD3 UR5, UR5, 0x7f, URZ ;  /* 0x0000007f05057890 */ /* 0x000fc8000fffe03f */
[----:B------:R-:W-:-:S04]  /*04c0*/  USHF.R.S32.HI UR4, URZ, 0x1f, UR5 ;  /* 0x0000001f3f047899 */ /* 0x000fc80008011405 */
[----:B------:R-:W-:-:S04]  /*04d0*/  ULEA.HI UR4, UR4, UR5, URZ, 0x7 ;  /* 0x0000000504047291 */ /* 0x000fc8000f8f383f */
[----:B------:R-:W-:-:S04]  /*04e0*/  USHF.R.S32.HI UR4, URZ, 0x7, UR4 ;  /* 0x000000073f047899 */ /* 0x000fc80008011404 */
[----:B------:R-:W-:-:S04]  /*04f0*/  UISETP.GE.AND UP0, UPT, UR15, UR4, UPT ;  /* 0x000000040f00728c */ /* 0x000fc8000bf06270 */
[----:B------:R-:W-:-:S06]  /*0500*/  USEL UR7, UR7, 0xffffffff, !UP0 ;  /* 0xffffffff07077887 */ /* 0x000fcc000c000000 */
[----:B------:R-:W-:-:S05]  /*0510*/  MOV R0, UR7 ;  /* 0x0000000700007c02 */ /* 0x000fca0008000f00 */
[----:B------:R1:W-:Y:S01]  /*0520*/  STL [R1+0x60], R0 ;  /* 0x0000600001007387 */ /* 0x0003e20000100800 */
[----:B------:R-:W-:Y:S05]  /*0530*/  BRA `(.L_x_2205) ;  /* 0x000004a000007947 */ /* 0x000fea0003800000 */
.L_x_2199:
        /* <DEDUP_REMOVED lines=22> */
.L_x_2206:
        /* <DEDUP_REMOVED lines=8> */
.L_x_2207:
        /* <DEDUP_REMOVED lines=21> */
.L_x_2208:
        /* <DEDUP_REMOVED lines=14> */
.L_x_2210:
[----:B------:R-:W-:Y:S02]  /*0950*/  ULDC UR5, c[0x0][0x3dc] ;  /* 0x0000f70000057ab9 */ /* 0x000fe40000000800 */
.L_x_2209:
[----:B------:R-:W-:-:S04]  /*0960*/  UIADD3 UR5, UR5, 0x7f, URZ ;  /* 0x0000007f05057890 */ /* 0x000fc8000fffe03f */
[----:B------:R-:W-:-:S04]  /*0970*/  USHF.R.S32.HI UR4, URZ, 0x1f, UR5 ;  /* 0x0000001f3f047899 */ /* 0x000fc80008011405 */
[----:B------:R-:W-:-:S04]  /*0980*/  ULEA.HI UR4, UR4, UR5, URZ, 0x7 ;  /* 0x0000000504047291 */ /* 0x000fc8000f8f383f */
[----:B------:R-:W-:-:S04]  /*0990*/  USHF.R.S32.HI UR4, URZ, 0x7, UR4 ;  /* 0x000000073f047899 */ /* 0x000fc80008011404 */
[----:B------:R-:W-:-:S04]  /*09a0*/  UISETP.GE.AND UP0, UPT, UR15, UR4, UPT ;  /* 0x000000040f00728c */ /* 0x000fc8000bf06270 */
[----:B------:R-:W-:-:S06]  /*09b0*/  USEL UR7, UR7, 0xffffffff, !UP0 ;  /* 0xffffffff07077887 */ /* 0x000fcc000c000000 */
[----:B------:R-:W-:-:S05]  /*09c0*/  MOV R0, UR7 ;  /* 0x0000000700007c02 */ /* 0x000fca0008000f00 */
[----:B------:R1:W-:Y:S02]  /*09d0*/  STL [R1+0x60], R0 ;  /* 0x0000600001007387 */ /* 0x0003e40000100800 */
.L_x_2205:
        /* <DEDUP_REMOVED lines=19> */
[----:B------:R-:W-:Y:S01]  /*0b10*/  ULDC UR12, c[0x0][0x198] ;  /* 0x00006600000c7ab9 */ /* 0x000fe20000000800 */
[----:B------:R-:W-:Y:S02]  /*0b20*/  IMAD.MOV.U32 R12, RZ, RZ, RZ ;  /* 0x000000ffff0c7224 */ /* 0x000fe400078e00ff */
        /* <DEDUP_REMOVED lines=17> */
.L_x_2211:
[----:B--2---:R-:W-:-:S04]  /*0c40*/  ISETP.NE.U32.AND P0, PT, RZ, c[0x0][0x2e0], PT ;  /* 0x0000b800ff007a0c */ /* 0x004fc80003f05070 */
[----:B------:R-:W-:-:S13]  /*0c50*/  ISETP.NE.AND.EX P0, PT, RZ, c[0x0][0x2e4], PT, P0 ;  /* 0x0000b900ff007a0c */ /* 0x000fda0003f05300 */
[----:B------:R-:W-:Y:S05]  /*0c60*/  @!P0 BRA `(.L_x_2212) ;  /* 0x0000004000008947 */ /* 0x000fea0003800000 */
[----:B------:R-:W-:-:S05]  /*0c70*/  IMAD.WIDE R2, R24, R13, c[0x0][0x2e0] ;  /* 0x0000b80018027625 */ /* 0x000fca00078e020d */
[----:B------:R-:W2:Y:S02]  /*0c80*/  LDG.E R0, [R2.64] ;  /* 0x0000001202007981 */ /* 0x000ea4000c1e1900 */
[----:B--2---:R1:W2:Y:S01]  /*0c90*/  R2UR UR12, R0 ;  /* 0x00000000000c73c2 */ /* 0x0042a200000e0000 */
[----:B------:R-:W-:Y:S05]  /*0ca0*/  BRA `(.L_x_2213) ;  /* 0x0000006000007947 */ /* 0x000fea0003800000 */
.L_x_2212:
[----:B------:R-:W-:Y:S05]  /*0cb0*/  @!P3 BRA `(.L_x_2213) ;  /* 0x000000500000b947 */ /* 0x000fea0003800000 */
[----:B------:R1:W2:Y:S04]  /*0cc0*/  LDG.E R0, [R2.64] ;  /* 0x0000001202007981 */ /* 0x0002a8000c1e1900 */
[----:B-1----:R-:W3:Y:S01]  /*0cd0*/  LDG.E R2, [R2.64+0x4] ;  /* 0x0000041202027981 */ /* 0x002ee2000c1e1900 */
[----:B--2---:R-:W1:Y:S08]  /*0ce0*/  R2UR UR12, R0 ;  /* 0x00000000000c73c2 */ /* 0x004e7000000e0000 */
[----:B---3--:R-:W1:Y:S02]  /*0cf0*/  R2UR UR4, R2 ;  /* 0x00000000020473c2 */ /* 0x008e6400000e0000 */
[----:B-1----:R-:W-:-:S06]  /*0d00*/  UIADD3 UR12, -UR12, UR4, URZ ;  /* 0x000000040c0c7290 */ /* 0x002fcc000fffe13f */
.L_x_2213:
[----:B------:R-:W-:Y:S01]  /*0d10*/  USHF.L.U32 UR10, UR15, 0x7, URZ ;  /* 0x000000070f0a7899 */ /* 0x000fe2000800063f */
[----:B------:R-:W-:Y:S01]  /*0d20*/  PLOP3.LUT P1, PT, PT, PT, PT, 0x80, 0x0 ;  /* 0x000000000000781c */ /* 0x000fe20003f2f070 */
[----:B------:R-:W-:Y:S01]  /*0d30*/  ULDC UR4, c[0x0][0x2a4] ;  /* 0x0000a90000047ab9 */ /* 0x000fe20000000800 */
[----:B------:R-:W-:Y:S01]  /*0d40*/  CS2R R150, SRZ ;  /* 0x0000000000967805 */ /* 0x000fe2000001ff00 */
[----:B--2---:R-:W-:Y:S01]  /*0d50*/  UIADD3 UR6, UR10, UR13, -UR12 ;  /* 0x0000000d0a067290 */ /* 0x004fe2000fffe80c */
        /* <DEDUP_REMOVED lines=77> */
[--C-:B------:R-:W-:Y:S01]  /*1230*/  SHF.R.S32.HI R35, RZ, 0x1f, R164.reuse ;  /* 0x0000001fff237819 */ /* 0x100fe200000114a4 */
[----:B------:R-:W-:Y:S01]  /*1240*/  ULDC.64 UR4, c[0x0][0x248] ;  /* 0x0000920000047ab9 */ /* 0x000fe20000000a00 */
[----:B------:R-:W-:Y:S01]  /*1250*/  SHF.R.S32.HI R2, RZ, 0x1f, R164 ;  /* 0x0000001fff027819 */ /* 0x000fe200000114a4 */
[----:B------:R-:W-:Y:S01]  /*1260*/  UISETP.NE.AND UP0, UPT, UR4, 0x1, UPT ;  /* 0x000000010400788c */ /* 0x000fe2000bf05270 */
[CC--:B------:R-:W-:Y:S01]  /*1270*/  IADD3 R28, P0, R0.reuse, R164.reuse, RZ ;  /* 0x000000a4001c7210 */ /* 0x0c0fe20007f1e0ff */
[----:B------:R-:W-:Y:S01]  /*1280*/  USHF.R.S32.HI UR17, URZ, 0x1f, UR14 ;  /* 0x0000001f3f117899 */ /* 0x000fe2000801140e */
[----:B------:R-:W-:Y:S01]  /*1290*/  LEA.HI R32, R35, R164, RZ, 0x3 ;  /* 0x000000a423207211 */ /* 0x000fe200078f18ff */
[----:B------:R-:W-:Y:S01]  /*12a0*/  UIMAD.WIDE.U32 UR8, UR14, UR5, URZ ;  /* 0x000000050e0872a5 */ /* 0x000fe2000f8e003f */
[----:B------:R-:W-:Y:S01]  /*12b0*/  LEA.HI.X.SX32 R29, R0, R2, 0x1, P0 ;  /* 0x00000002001d7211 */ /* 0x000fe200000f0eff */
[----:B------:R-:W-:Y:S01]  /*12c0*/  ULDC UR7, c[0x0][0x250] ;  /* 0x0000940000077ab9 */ /* 0x000fe20000000800 */
[----:B------:R-:W-:Y:S01]  /*12d0*/  LOP3.LUT R0, R32, 0xfffffff8, RZ, 0xc0, !PT ;  /* 0xfffffff820007812 */ /* 0x000fe200078ec0ff */
[----:B------:R-:W-:Y:S01]  /*12e0*/  ULDC.64 UR4, c[0x0][0x270] ;  /* 0x00009c0000047ab9 */ /* 0x000fe20000000a00 */
[C---:B------:R-:W-:Y:S01]  /*12f0*/  IMAD.SHL.U32 R4, R164.reuse, 0x4, RZ ;  /* 0x00000004a4047824 */ /* 0x040fe200078e00ff */
[----:B------:R-:W-:Y:S01]  /*1300*/  UMOV UR6, UR14 ;  /* 0x0000000e00067c82 */ /* 0x000fe20008000000 */
[----:B------:R-:W-:Y:S01]  /*1310*/  SHF.R.S32.HI R37, RZ, 0x3, R32 ;  /* 0x00000003ff257819 */ /* 0x000fe20000011420 */
[----:B------:R-:W-:Y:S01]  /*1320*/  UIMAD UR4, UR17, UR4, URZ ;  /* 0x00000004110472a4 */ /* 0x000fe2000f8e023f */
[----:B------:R-:W-:Y:S01]  /*1330*/  IMAD.IADD R30, R164, 0x1, -R0 ;  /* 0x00000001a41e7824 */ /* 0x000fe200078e0a00 */
[----:B------:R-:W-:Y:S01]  /*1340*/  @UP0 USHF.R.U32.HI UR6, URZ, UR7, UR9 ;  /* 0x000000073f060299 */ /* 0x000fe20008011609 */
[----:B------:R-:W-:Y:S01]  /*1350*/  SHF.R.S32.HI R3, RZ, 0x1f, R12 ;  /* 0x0000001fff037819 */ /* 0x000fe2000001140c */
[----:B------:R-:W-:Y:S01]  /*1360*/  UIMAD UR8, UR14, UR5, UR4 ;  /* 0x000000050e0872a4 */ /* 0x000fe2000f8e0204 */
[----:B------:R-:W-:Y:S01]  /*1370*/  IMAD.SHL.U32 R18, R30, 0x8, RZ ;  /* 0x000000081e127824 */ /* 0x000fe200078e00ff */
[----:B------:R-:W-:Y:S01]  /*1380*/  USHF.R.S32.HI UR7, URZ, 0x1f, UR6 ;  /* 0x0000001f3f077899 */ /* 0x000fe20008011406 */
[C---:B------:R-:W-:Y:S01]  /*1390*/  IADD3 R2, P0, R4.reuse, R12, RZ ;  /* 0x0000000c04027210 */ /* 0x040fe20007f1e0ff */
[----:B------:R-:W-:Y:S01]  /*13a0*/  ULDC.64 UR4, c[0x0][0x1e0] ;  /* 0x0000780000047ab9 */ /* 0x000fe20000000a00 */
[----:B------:R-:W-:Y:S01]  /*13b0*/  IMAD.U32 R12, RZ, RZ, UR6 ;  /* 0x00000006ff0c7e24 */ /* 0x000fe2000f8e00ff */
[----:B------:R-:W-:Y:S01]  /*13c0*/  UIMAD UR4, UR7, UR4, URZ ;  /* 0x00000004070472a4 */ /* 0x000fe2000f8e023f */
[----:B------:R-:W-:Y:S01]  /*13d0*/  SHF.R.S32.HI R19, RZ, 0x1f, R18 ;  /* 0x0000001fff137819 */ /* 0x000fe20000011412 */
[----:B------:R-:W-:Y:S01]  /*13e0*/  IMAD.U32 R6, RZ, RZ, UR14 ;  /* 0x0000000eff067e24 */ /* 0x000fe2000f8e00ff */
[----:B------:R-:W-:Y:S01]  /*13f0*/  SHF.R.S32.HI R20, RZ, 0x1f, R24 ;  /* 0x0000001fff147819 */ /* 0x000fe20000011418 */
[----:B------:R-:W-:Y:S01]  /*1400*/  UIMAD UR4, UR6, UR5, UR4 ;  /* 0x00000005060472a4 */ /* 0x000fe2000f8e0204 */
[----:B------:R-:W-:Y:S01]  /*1410*/  SHF.R.S32.HI R13, RZ, 0x1f, R37 ;  /* 0x0000001fff0d7819 */ /* 0x000fe20000011425 */
[----:B------:R-:W-:Y:S01]  /*1420*/  IMAD.U32 R0, RZ, RZ, UR14 ;  /* 0x0000000eff007e24 */ /* 0x000fe2000f8e00ff */
[C---:B------:R-:W-:Y:S01]  /*1430*/  IADD3 R16, P1, R37.reuse, R8, RZ ;  /* 0x0000000825107210 */ /* 0x040fe20007f3e0ff */
[----:B------:R-:W-:Y:S01]  /*1440*/  UIADD3 UR16, -UR10, UR12, URZ ;  /* 0x0000000c0a107290 */ /* 0x000fe2000fffe13f */
[----:B------:R-:W-:Y:S01]  /*1450*/  LEA.HI.X.SX32 R3, R4, R3, 0x1, P0 ;  /* 0x0000000304037211 */ /* 0x000fe200000f0eff */
[----:B------:R-:W-:Y:S01]  /*1460*/  IMAD.WIDE.U32 R4, R12, c[0x0][0x1e0], R18 ;  /* 0x000078000c047a25 */ /* 0x000fe200078e0012 */
[----:B------:R-:W-:Y:S01]  /*1470*/  IADD3 R8, P0, R37, R10, RZ ;  /* 0x0000000a25087210 */ /* 0x000fe20007f1e0ff */
[----:B------:R-:W-:Y:S01]  /*1480*/  UMOV UR20, 0x6 ;  /* 0x0000000600147882 */ /* 0x000fe20000000000 */
[----:B------:R-:W-:Y:S01]  /*1490*/  SEL R14, R20, RZ, !P3 ;  /* 0x000000ff140e7207 */ /* 0x000fe20005800000 */
[----:B------:R-:W-:Y:S01]  /*14a0*/  IMAD.X R17, R13, 0x1, R9, P1 ;  /* 0x000000010d117824 */ /* 0x000fe200008e0609 */
[----:B------:R-:W-:Y:S01]  /*14b0*/  IADD3 R15, -R37, UR16, RZ ;  /* 0x00000010250f7c10 */ /* 0x000fe2000fffe1ff */
[----:B------:R-:W-:Y:S01]  /*14c0*/  IMAD.WIDE.U32 R6, R6, c[0x0][0x270], R2 ;  /* 0x00009c0006067a25 */ /* 0x000fe200078e0002 */
[C---:B------:R-:W-:Y:S01]  /*14d0*/  IADD3 R34, R18.reuse, 0x40, RZ ;  /* 0x0000004012227810 */ /* 0x040fe20007ffe0ff */
[----:B------:R-:W-:Y:S01]  /*14e0*/  USHF.R.S32.HI UR23, URZ, 0x1f, UR21 ;  /* 0x0000001f3f177899 */ /* 0x000fe20008011415 */
[----:B------:R-:W-:Y:S01]  /*14f0*/  ISETP.GE.AND P6, PT, R18, c[0x0][0x1cc], PT ;  /* 0x0000730012007a0c */ /* 0x000fe20003fc6270 */
[----:B------:R-:W-:Y:S01]  /*1500*/  IMAD.X R9, R13, 0x1, R11, P0 ;  /* 0x000000010d097824 */ /* 0x000fe200000e060b */
[----:B------:R-:W-:Y:S01]  /*1510*/  SEL R13, R24, RZ, !P3 ;  /* 0x000000ff180d7207 */ /* 0x000fe20005800000 */
[----:B------:R-:W-:Y:S01]  /*1520*/  IMAD.WIDE.U32 R26, R0, c[0x0][0x288], R2 ;  /* 0x0000a200001a7a25 */ /* 0x000fe200078e0002 */
[----:B------:R-:W-:Y:S01]  /*1530*/  IADD3 R3, R5, UR4, RZ ;  /* 0x0000000405037c10 */ /* 0x000fe2000fffe0ff */
[----:B------:R-:W-:Y:S01]  /*1540*/  ULDC.64 UR4, c[0x0][0x1b0] ;  /* 0x00006c0000047ab9 */ /* 0x000fe20000000a00 */
[----:B------:R-:W-:Y:S01]  /*1550*/  IADD3 R23, R7, UR8, RZ ;  /* 0x0000000807177c10 */ /* 0x000fe2000fffe0ff */
[----:B------:R-:W-:Y:S01]  /*1560*/  IMAD R0, R14, c[0x0][0x1e8], RZ ;  /* 0x00007a000e007a24 */ /* 0x000fe200078e02ff */
[----:B------:R-:W-:Y:S01]  /*1570*/  UIMAD UR4, UR7, UR4, URZ ;  /* 0x00000004070472a4 */ /* 0x000fe2000f8e023f */
[----:B------:R-:W-:Y:S01]  /*1580*/  IMAD.MOV.U32 R2, RZ, RZ, R4 ;  /* 0x000000ffff027224 */ /* 0x000fe200078e0004 */
[----:B------:R-:W-:Y:S01]  /*1590*/  LEA.HI R4, R35, R164, RZ, 0x6 ;  /* 0x000000a423047211 */ /* 0x000fe200078f30ff */
[C---:B------:R-:W-:Y:S01]  /*15a0*/  IMAD R0, R13.reuse, c[0x0][0x1ec], R0 ;  /* 0x00007b000d007a24 */ /* 0x040fe200078e0200 */
[----:B------:R-:W-:Y:S01]  /*15b0*/  UIMAD UR4, UR6, UR5, UR4 ;  /* 0x00000005060472a4 */ /* 0x000fe2000f8e0204 */
[----:B------:R-:W-:Y:S01]  /*15c0*/  IMAD.WIDE.U32 R2, R13, c[0x0][0x1e8], R2 ;  /* 0x00007a000d027a25 */ /* 0x000fe200078e0002 */
[----:B------:R-:W-:Y:S01]  /*15d0*/  SHF.R.S32.HI R25, RZ, 0x6, R4 ;  /* 0x00000006ff197819 */ /* 0x000fe20000011404 */
[----:B------:R-:W-:Y:S01]  /*15e0*/  STL [R1+0x28], R37 ;  /* 0x0000282501007387 */ /* 0x000fe20000100800 */
[----:B------:R-:W-:Y:S01]  /*15f0*/  ISETP.GE.AND P1, PT, R34, c[0x0][0x1cc], PT ;  /* 0x0000730022007a0c */ /* 0x000fe20003f26270 */
[----:B------:R-:W-:Y:S01]  /*1600*/  IMAD.IADD R3, R3, 0x1, R0 ;  /* 0x0000000103037824 */ /* 0x000fe200078e0200 */
[----:B------:R-:W-:Y:S01]  /*1610*/  ISETP.LT.OR P4, PT, R15, 0x1, P6 ;  /* 0x000000010f00780c */ /* 0x000fe20003781670 */
[----:B------:R-:W-:Y:S01]  /*1620*/  IMAD.SHL.U32 R0, R37, 0x40, RZ ;  /* 0x0000004025007824 */ /* 0x000fe200078e00ff */
[C---:B------:R-:W-:Y:S01]  /*1630*/  ISETP.LT.OR P3, PT, R15.reuse, 0x1, P1 ;  /* 0x000000010f00780c */ /* 0x040fe20000f61670 */
[----:B------:R-:W-:Y:S01]  /*1640*/  IMAD.U32 R5, RZ, RZ, UR15 ;  /* 0x0000000fff057e24 */ /* 0x000fe2000f8e00ff */
[----:B------:R-:W-:Y:S01]  /*1650*/  ISETP.LT.OR P5, PT, R15, 0x21, P6 ;  /* 0x000000210f00780c */ /* 0x000fe200037a1670 */
[----:B------:R-:W-:Y:S01]  /*1660*/  IMAD.MOV.U32 R22, RZ, RZ, R6 ;  /* 0x000000ffff167224 */ /* 0x000fe200078e0006 */
[----:B------:R-:W-:Y:S01]  /*1670*/  LOP3.LUT R0, R0, 0x1c0, RZ, 0xc0, !PT ;  /* 0x000001c000007812 */ /* 0x000fe200078ec0ff */
[----:B------:R-:W-:Y:S01]  /*1680*/  IMAD.WIDE R8, R5, 0x80, R8 ;  /* 0x0000008005087825 */ /* 0x000fe200078e0208 */
[----:B------:R-:W-:-:S02]  /*1690*/  SEL R24, R24, RZ, !P2 ;  /* 0x000000ff18187207 */ /* 0x000fc40005000000 */
[----:B------:R-:W-:Y:S01]  /*16a0*/  LOP3.LUT R11, R0, 0x38, R18, 0xf8, !PT ;  /* 0x00000038000b7812 */ /* 0x000fe200078ef812 */
[----:B------:R-:W-:Y:S01]  /*16b0*/  IMAD.SHL.U32 R33, R25, 0x200, RZ ;  /* 0x0000020019217824 */ /* 0x000fe200078e00ff */
[----:B------:R-:W-:Y:S01]  /*16c0*/  SHF.R.U32.HI R10, RZ, 0x3, R0 ;  /* 0x00000003ff0a7819 */ /* 0x000fe20000011600 */
[----:B------:R-:W-:Y:S01]  /*16d0*/  IMAD R0, R9, c[0x0][0x1d8], RZ ;  /* 0x0000760009007a24 */ /* 0x000fe200078e02ff */
[----:B------:R-:W-:Y:S01]  /*16e0*/  SEL R20, R20, RZ, !P2 ;  /* 0x000000ff14147207 */ /* 0x000fe20005000000 */
[----:B------:R-:W-:Y:S01]  /*16f0*/  IMAD.WIDE.U32 R4, R12, c[0x0][0x1b0], R18 ;  /* 0x00006c000c047a25 */ /* 0x000fe200078e0012 */
[----:B------:R-:W-:-:S03]  /*1700*/  LOP3.LUT R10, R33, R11, R10, 0xf6, !PT ;  /* 0x0000000b210a7212 */ /* 0x000fc600078ef60a */
[C---:B------:R-:W-:Y:S01]  /*1710*/  IMAD R0, R8.reuse, c[0x0][0x1dc], R0 ;  /* 0x0000770008007a24 */ /* 0x040fe200078e0200 */
[----:B------:R-:W-:Y:S01]  /*1720*/  IADD3 R5, R5, UR4, RZ ;  /* 0x0000000405057c10 */ /* 0x000fe2000fffe0ff */
[----:B------:R-:W-:Y:S01]  /*1730*/  IMAD.WIDE.U32 R6, R8, c[0x0][0x1d8], R2 ;  /* 0x0000760008067a25 */ /* 0x000fe200078e0002 */
[----:B------:R-:W-:Y:S02]  /*1740*/  ULDC.64 UR4, c[0x0][0x1d8] ;  /* 0x0000760000047ab9 */ /* 0x000fe40000000a00 */
[----:B------:R-:W-:Y:S01]  /*1750*/  USHF.L.U32 UR6, UR4, 0x6, URZ ;  /* 0x0000000604067899 */ /* 0x000fe2000800063f */
[----:B------:R-:W-:Y:S01]  /*1760*/  IMAD.IADD R3, R7, 0x1, R0 ;  /* 0x0000000107037824 */ /* 0x000fe200078e0200 */
[----:B------:R-:W-:Y:S01]  /*1770*/  LEA R2, P0, R6, c[0x0][0x1c0], 0x1 ;  /* 0x0000700006027a11 */ /* 0x000fe200078008ff */
[----:B------:R-:W-:Y:S01]  /*1780*/  IMAD R0, R14, c[0x0][0x1b8], RZ ;  /* 0x00006e000e007a24 */ /* 0x000fe200078e02ff */
[----:B------:R-:W-:Y:S01]  /*1790*/  USHF.L.U64.HI UR5, UR4, UR20, UR5 ;  /* 0x0000001404057299 */ /* 0x000fe20008010205 */
[----:B------:R-:W-:Y:S01]  /*17a0*/  IMAD.SHL.U32 R14, R10, 0x2, RZ ;  /* 0x000000020a0e7824 */ /* 0x000fe200078e00ff */
[----:B------:R-:W-:Y:S01]  /*17b0*/  LEA.HI.X R3, R6, c[0x0][0x1c4], R3, 0x1, P0 ;  /* 0x0000710006037a11 */ /* 0x000fe200000f0c03 */
[C---:B------:R-:W-:Y:S01]  /*17c0*/  IMAD R0, R13.reuse, c[0x0][0x1bc], R0 ;  /* 0x00006f000d007a24 */ /* 0x040fe200078e0200 */
[----:B------:R-:W-:Y:S01]  /*17d0*/  IADD3 R6, P0, R2, UR6, RZ ;  /* 0x0000000602067c10 */ /* 0x000fe2000ff1e0ff */
[----:B------:R-:W-:Y:S01]  /*17e0*/  IMAD.WIDE.U32 R4, R13, c[0x0][0x1b8], R4 ;  /* 0x00006e000d047a25 */ /* 0x000fe200078e0004 */
[----:B------:R-:W-:Y:S01]  /*17f0*/  UIADD3 UR4, UP0, UR6, 0x80, URZ ;  /* 0x0000008006047890 */ /* 0x000fe2000ff1e03f */
        /* <DEDUP_REMOVED lines=8> */
[----:B------:R-:W-:Y:S01]  /*1880*/  IMAD.IADD R5, R5, 0x1, R0 ;  /* 0x0000000105057824 */ /* 0x000fe200078e0200 */
[----:B------:R-:W-:Y:S01]  /*1890*/  UIADD3.X UR7, URZ, UR5, URZ, UP0, !UPT ;  /* 0x000000053f077290 */ /* 0x000fe200087fe43f */
[----:B------:R-:W-:Y:S01]  /*18a0*/  IMAD R0, R9, c[0x0][0x1a8], RZ ;  /* 0x00006a0009007a24 */ /* 0x000fe200078e02ff */
[----:B------:R2:W-:Y:S01]  /*18b0*/  LDGSTS.E.BYPASS.LTC128B.128 [R14+0x9080], [R6.64], !P5 ;  /* 0x09080000060e7fae */ /* 0x0005e2000e901d52 */
[----:B------:R-:W-:-:S02]  /*18c0*/  IMAD.MOV.U32 R215, RZ, RZ, 0x10 ;  /* 0x00000010ffd77424 */ /* 0x000fc400078e00ff */
[C---:B------:R-:W-:Y:S02]  /*18d0*/  IMAD R12, R8.reuse, c[0x0][0x1ac], R0 ;  /* 0x00006b00080c7a24 */ /* 0x040fe400078e0200 */
[----:B------:R-:W-:-:S04]  /*18e0*/  IMAD.WIDE.U32 R8, R8, c[0x0][0x1a8], R4 ;  /* 0x00006a0008087a25 */ /* 0x000fc800078e0004 */
[C---:B------:R-:W-:Y:S02]  /*18f0*/  IMAD R4, R17.reuse, c[0x0][0x178], RZ ;  /* 0x00005e0011047a24 */ /* 0x040fe400078e02ff */
[----:B------:R-:W-:Y:S02]  /*1900*/  IMAD R0, R17, c[0x0][0x208], RZ ;  /* 0x0000820011007a24 */ /* 0x000fe400078e02ff */
[----:B------:R-:W-:Y:S02]  /*1910*/  IMAD.MOV.U32 R216, RZ, RZ, 0x20 ;  /* 0x00000020ffd87424 */ /* 0x000fe400078e00ff */
[----:B------:R-:W-:Y:S02]  /*1920*/  IMAD R21, R16, c[0x0][0x20c], R0 ;  /* 0x0000830010157a24 */ /* 0x000fe400078e0200 */
[----:B------:R-:W-:Y:S01]  /*1930*/  IMAD.IADD R0, R9, 0x1, R12 ;  /* 0x0000000109007824 */ /* 0x000fe200078e020c */
[----:B-1----:R-:W-:Y:S01]  /*1940*/  IADD3 R2, P3, P0, R10, 0x80, R2 ;  /* 0x000000800a027810 */ /* 0x002fe2000787e002 */
[----:B------:R-:W-:-:S03]  /*1950*/  IMAD.WIDE.U32 R10, R16, c[0x0][0x178], R18 ;  /* 0x00005e00100a7a25 */ /* 0x000fc600078e0012 */
[----:B------:R-:W-:Y:S02]  /*1960*/  IADD3.X R3, RZ, UR5, R3, P3, P0 ;  /* 0x00000005ff037c10 */ /* 0x000fe40009fe0403 */
[C---:B------:R-:W-:Y:S02]  /*1970*/  ISETP.LT.OR P3, PT, R15.reuse, 0x41, P6 ;  /* 0x000000410f00780c */ /* 0x040fe40003761670 */
[----:B------:R-:W-:Y:S01]  /*1980*/  ISETP.LT.OR P0, PT, R15, 0x41, P1 ;  /* 0x000000410f00780c */ /* 0x000fe20000f01670 */
[----:B------:R1:W-:Y:S02]  /*1990*/  LDGSTS.E.BYPASS.LTC128B.128 [R14+0xd080], [R2.64], !P4 ;  /* 0x0d080000020e7fae */ /* 0x0003e4000e101d52 */
[----:B-1----:R-:W-:Y:S01]  /*19a0*/  IMAD R2, R16, c[0x0][0x17c], R4 ;  /* 0x00005f0010027a24 */ /* 0x002fe200078e0204 */
[----:B------:R-:W-:Y:S01]  /*19b0*/  IADD3 R4, P5, R6, UR6, RZ ;  /* 0x0000000606047c10 */ /* 0x000fe2000ffbe0ff */
[----:B------:R-:W-:-:S03]  /*19c0*/  IMAD.WIDE.U32 R16, R16, c[0x0][0x208], R18 ;  /* 0x0000820010107a25 */ /* 0x000fc600078e0012 */
[----:B------:R-:W-:Y:S01]  /*19d0*/  IADD3.X R5, R7, UR5, RZ, P5, !PT ;  /* 0x0000000507057c10 */ /* 0x000fe2000affe4ff */
[----:B------:R-:W-:Y:S01]  /*19e0*/  IMAD.IADD R11, R11, 0x1, R2 ;  /* 0x000000010b0b7824 */ /* 0x000fe200078e0202 */
[----:B------:R-:W-:Y:S02]  /*19f0*/  IADD3 R12, P5, R6, UR4, RZ ;  /* 0x00000004060c7c10 */ /* 0x000fe4000ffbe0ff */
[----:B------:R-:W-:Y:S01]  /*1a00*/  LEA R2, P4, R8, c[0x0][0x190], 0x1 ;  /* 0x0000640008027a11 */ /* 0x000fe200078808ff */
[----:B------:R1:W-:Y:S01]  /*1a10*/  LDGSTS.E.BYPASS.LTC128B.128 [R14+0xa080], [R4.64], !P3 ;  /* 0x0a080000040e7fae */ /* 0x0003e2000d901d52 */
[----:B------:R-:W-:Y:S02]  /*1a20*/  IADD3.X R13, R7, UR7, RZ, P5, !PT ;  /* 0x00000007070d7c10 */ /* 0x000fe4000affe4ff */
[----:B------:R-:W-:Y:S02]  /*1a30*/  ISETP.LT.OR P5, PT, R15, 0x61, P6 ;  /* 0x000000610f00780c */ /* 0x000fe400037a1670 */
[----:B--2---:R-:W-:Y:S01]  /*1a40*/  IADD3 R6, P3, R4, UR6, RZ ;  /* 0x0000000604067c10 */ /* 0x004fe2000ff7e0ff */
[----:B------:R2:W-:Y:S01]  /*1a50*/  LDGSTS.E.BYPASS.LTC128B.128 [R14+0xe080], [R12.64], !P0 ;  /* 0x0e0800000c0e7fae */ /* 0x0005e2000c101d52 */
[----:B------:R-:W-:-:S02]  /*1a60*/  LEA.HI.X R3, R8, c[0x0][0x194], R0, 0x1, P4 ;  /* 0x0000650008037a11 */ /* 0x000fc400020f0c00 */
[----:B------:R-:W-:Y:S02]  /*1a70*/  ISETP.LT.OR P0, PT, R15, 0x61, P1 ;  /* 0x000000610f00780c */ /* 0x000fe40000f01670 */
[----:B------:R-:W-:Y:S02]  /*1a80*/  IADD3.X R7, R5, UR5, RZ, P3, !PT ;  /* 0x0000000505077c10 */ /* 0x000fe40009ffe4ff */
[----:B------:R-:W-:Y:S02]  /*1a90*/  ISETP.GE.AND P4, PT, R18, c[0x0][0x19c], PT ;  /* 0x0000670012007a0c */ /* 0x000fe40003f86270 */
[----:B------:R-:W-:Y:S01]  /*1aa0*/  ISETP.GE.AND P3, PT, R34, c[0x0][0x19c], PT ;  /* 0x0000670022007a0c */ /* 0x000fe20003f66270 */
[----:B------:R3:W-:Y:S01]  /*1ab0*/  LDGSTS.E.BYPASS.LTC128B.128 [R14+0xb080], [R6.64], !P5 ;  /* 0x0b080000060e7fae */ /* 0x0007e2000e901d52 */
[C---:B------:R-:W-:Y:S02]  /*1ac0*/  ISETP.LT.OR P6, PT, R15.reuse, 0x1, P4 ;  /* 0x000000010f00780c */ /* 0x040fe400027c1670 */
[----:B------:R-:W-:-:S02]  /*1ad0*/  ISETP.LT.OR P5, PT, R15, 0x21, P4 ;  /* 0x000000210f00780c */ /* 0x000fc400027a1670 */
[C---:B------:R-:W-:Y:S02]  /*1ae0*/  ISETP.LT.OR P2, PT, R15.reuse, 0x41, P4 ;  /* 0x000000410f00780c */ /* 0x040fe40002741670 */
[----:B------:R-:W-:Y:S02]  /*1af0*/  ISETP.LT.OR P4, PT, R15, 0x61, P4 ;  /* 0x000000610f00780c */ /* 0x000fe40002781670 */
[----:B-1----:R-:W-:Y:S01]  /*1b00*/  IADD3 R4, P1, R4, UR4, RZ ;  /* 0x0000000404047c10 */ /* 0x002fe2000ff3e0ff */
[----:B------:R-:W-:Y:S02]  /*1b10*/  ULDC.64 UR4, c[0x0][0x1a8] ;  /* 0x00006a0000047ab9 */ /* 0x000fe40000000a00 */
[----:B------:R-:W-:Y:S01]  /*1b20*/  USHF.L.U32 UR8, UR4, 0x6, URZ ;  /* 0x0000000604087899 */ /* 0x000fe2000800063f */
[----:B------:R-:W-:Y:S01]  /*1b30*/  IADD3.X R5, R5, UR7, RZ, P1, !PT ;  /* 0x0000000705057c10 */ /* 0x000fe20008ffe4ff */
[----:B------:R-:W-:Y:S01]  /*1b40*/  USHF.L.U64.HI UR9, UR4, UR20, UR5 ;  /* 0x0000001404097299 */ /* 0x000fe20008010205 */
[----:B------:R-:W-:Y:S01]  /*1b50*/  ISETP.LT.OR P1, PT, R15, 0x1, P3 ;  /* 0x000000010f00780c */ /* 0x000fe20001f21670 */
[----:B------:R-:W-:-:S02]  /*1b60*/  UIADD3 UR24, UP0, UR8, 0x80, URZ ;  /* 0x0000008008187890 */ /* 0x000fc4000ff1e03f */
[----:B------:R1:W-:Y:S01]  /*1b70*/  LDGSTS.E.BYPASS.LTC128B.128 [R14+0xf080], [R4.64], !P0 ;  /* 0x0f080000040e7fae */ /* 0x0003e2000c101d52 */
[----:B------:R-:W-:Y:S01]  /*1b80*/  IMAD.U32 R0, RZ, RZ, UR8 ;  /* 0x00000008ff007e24 */ /* 0x000fe2000f8e00ff */
[----:B------:R-:W-:Y:S02]  /*1b90*/  ULDC.64 UR4, c[0x0][0x180] ;  /* 0x0000600000047ab9 */ /* 0x000fe40000000a00 */
[----:B------:R4:W-:Y:S01]  /*1ba0*/  LDGSTS.E.BYPASS.LTC128B.128 [R14+0x80], [R2.64], !P6 ;  /* 0x00080000020e7fae */ /* 0x0009e2000f101d52 */
[----:B------:R-:W-:Y:S01]  /*1bb0*/  UIMAD UR4, UR17, UR4, URZ ;  /* 0x00000004110472a4 */ /* 0x000fe2000f8e023f */
[----:B------:R-:W-:Y:S01]  /*1bc0*/  ISETP.GE.AND P6, PT, R34, c[0x0][0x16c], PT ;  /* 0x00005b0022007a0c */ /* 0x000fe20003fc6270 */
[----:B---3--:R-:W-:Y:S01]  /*1bd0*/  IMAD.U32 R6, RZ, RZ, UR14 ;  /* 0x0000000eff067e24 */ /* 0x008fe2000f8e00ff */
[----:B------:R-:W-:Y:S02]  /*1be0*/  ULDC.64 UR6, c[0x0][0x210] ;  /* 0x0000840000067ab9 */ /* 0x000fe40000000a00 */
[----:B------:R4:W-:Y:S01]  /*1bf0*/  LDGSTS.E.BYPASS.LTC128B.128 [R14+0x4080], [R2.64+0x80], !P1 ;  /* 0x04080080020e7fae */ /* 0x0009e2000c901d52 */
[----:B------:R-:W-:Y:S01]  /*1c00*/  UIMAD UR5, UR14, UR5, UR4 ;  /* 0x000000050e0572a4 */ /* 0x000fe2000f8e0204 */
[----:B------:R-:W-:Y:S01]  /*1c10*/  IMAD.WIDE.U32 R6, R6, c[0x0][0x180], R10 ;  /* 0x0000600006067a25 */ /* 0x000fe200078e000a */
[----:B------:R-:W-:Y:S01]  /*1c20*/  SEL R8, RZ, 0x2, P6 ;  /* 0x00000002ff087807 */ /* 0x000fe20003000000 */
[----:B------:R-:W-:-:S02]  /*1c30*/  UIMAD UR6, UR17, UR6, URZ ;  /* 0x00000006110672a4 */ /* 0x000fc4000f8e023f */
[----:B------:R-:W-:Y:S01]  /*1c40*/  IMAD.U32 R11, RZ, RZ, UR14 ;  /* 0x0000000eff0b7e24 */ /* 0x000fe2000f8e00ff */
[----:B------:R-:W-:Y:S01]  /*1c50*/  IADD3 R7, R7, UR5, RZ ;  /* 0x0000000507077c10 */ /* 0x000fe2000fffe0ff */
[----:B------:R-:W-:Y:S02]  /*1c60*/  ULDC.64 UR4, c[0x0][0x178] ;  /* 0x00005e0000047ab9 */ /* 0x000fe40000000a00 */
[----:B------:R-:W-:Y:S02]  /*1c70*/  UIMAD UR22, UR23, UR4, URZ ;  /* 0x00000004171672a4 */ /* 0x000fe4000f8e023f */
[----:B------:R-:W-:Y:S01]  /*1c80*/  UIMAD.WIDE.U32 UR26, UR21, UR4, URZ ;  /* 0x00000004151a72a5 */ /* 0x000fe2000f8e003f */
[----:B------:R-:W-:Y:S01]  /*1c90*/  IMAD.WIDE.U32 R38, R24, c[0x0][0x188], R6 ;  /* 0x0000620018267a25 */ /* 0x000fe200078e0006 */
[----:B------:R-:W-:Y:S02]  /*1ca0*/  UIMAD UR22, UR21, UR5, UR22 ;  /* 0x00000005151672a4 */ /* 0x000fe4000f8e0216 */
[----:B------:R-:W-:Y:S01]  /*1cb0*/  UIMAD UR6, UR14, UR7, UR6 ;  /* 0x000000070e0672a4 */ /* 0x000fe2000f8e0206 */
[----:B-1----:R-:W-:Y:S01]  /*1cc0*/  IADD3 R4, P0, R2, UR8, RZ ;  /* 0x0000000802047c10 */ /* 0x002fe2000ff1e0ff */
[----:B------:R-:W-:-:S02]  /*1cd0*/  IMAD.U32 R9, RZ, RZ, UR27 ;  /* 0x0000001bff097e24 */ /* 0x000fc4000f8e00ff */
[----:B------:R-:W-:Y:S01]  /*1ce0*/  IMAD.IADD R7, R17, 0x1, R21 ;  /* 0x0000000111077824 */ /* 0x000fe200078e0215 */
[----:B------:R-:W-:Y:S01]  /*1cf0*/  IADD3.X R5, R3, UR9, RZ, P0, !PT ;  /* 0x0000000903057c10 */ /* 0x000fe200087fe4ff */
[----:B------:R-:W-:Y:S02]  /*1d00*/  IMAD.MOV.U32 R6, RZ, RZ, R16 ;  /* 0x000000ffff067224 */ /* 0x000fe400078e0010 */
[----:B------:R-:W-:Y:S01]  /*1d10*/  IMAD.WIDE.U32 R16, R24, c[0x0][0x278], R22 ;  /* 0x00009e0018107a25 */ /* 0x000fe200078e0016 */
[----:B------:R-:W-:Y:S01]  /*1d20*/  LEA.HI R23, R35, R164, RZ, 0x5 ;  /* 0x000000a423177211 */ /* 0x000fe200078f28ff */
[----:B------:R1:W-:Y:S01]  /*1d30*/  LDGSTS.E.BYPASS.LTC128B.128 [R14+0x1080], [R4.64], !P5 ;  /* 0x01080000040e7fae */ /* 0x0003e2000e901d52 */
[----:B----4-:R-:W-:Y:S01]  /*1d40*/  IADD3 R2, P1, P0, R0, 0x80, R2 ;  /* 0x0000008000027810 */ /* 0x010fe2000783e002 */
[----:B------:R-:W-:Y:S01]  /*1d50*/  IMAD.WIDE.U32 R6, R11, c[0x0][0x210], R6 ;  /* 0x000084000b067a25 */ /* 0x000fe200078e0006 */
[----:B------:R-:W-:Y:S02]  /*1d60*/  ISETP.GE.AND P5, PT, R18, c[0x0][0x16c], PT ;  /* 0x00005b0012007a0c */ /* 0x000fe40003fa6270 */
[----:B------:R-:W-:-:S02]  /*1d70*/  IADD3.X R3, RZ, UR9, R3, P1, P0 ;  /* 0x00000009ff037c10 */ /* 0x000fc40008fe0403 */
[C---:B------:R-:W-:Y:S02]  /*1d80*/  ISETP.LT.OR P1, PT, R15.reuse, 0x21, P3 ;  /* 0x000000210f00780c */ /* 0x040fe40001f21670 */
[----:B------:R-:W-:Y:S02]  /*1d90*/  P2R R0, PR, RZ, 0x20 ;  /* 0x00000020ff007803 */ /* 0x000fe40000000000 */
[C---:B------:R-:W-:Y:S02]  /*1da0*/  ISETP.LT.OR P0, PT, R15.reuse, 0x41, P3 ;  /* 0x000000410f00780c */ /* 0x040fe40001f01670 */
[----:B------:R-:W-:Y:S01]  /*1db0*/  ISETP.LT.OR P3, PT, R15, 0x61, P3 ;  /* 0x000000610f00780c */ /* 0x000fe20001f61670 */
[----:B------:R3:W-:Y:S01]  /*1dc0*/  STL [R1+0x5c], R0 ;  /* 0x00005c0001007387 */ /* 0x0007e20000100800 */
[----:B------:R-:W-:Y:S01]  /*1dd0*/  IADD3 R7, R7, UR6, RZ ;  /* 0x0000000607077c10 */ /* 0x000fe2000fffe0ff */
[----:B------:R-:W-:Y:S02]  /*1de0*/  ULDC.64 UR6, c[0x0][0x288] ;  /* 0x0000a20000067ab9 */ /* 0x000fe40000000a00 */
[----:B------:R-:W-:Y:S01]  /*1df0*/  STL.64 [R1+0x18], R38 ;  /* 0x0000182601007387 */ /* 0x000fe20000100a00 */
[----:B------:R-:W-:-:S03]  /*1e00*/  UIMAD UR25, UR17, UR6, URZ ;  /* 0x00000006111972a4 */ /* 0x000fc6000f8e023f */
[----:B------:R4:W-:Y:S01]  /*1e10*/  LDGSTS.E.BYPASS.LTC128B.128 [R14+0x5080], [R2.64], !P1 ;  /* 0x05080000020e7fae */ /* 0x0009e2000c901d52 */
[----:B------:R-:W-:Y:S01]  /*1e20*/  UIMAD UR7, UR14, UR7, UR25 ;  /* 0x000000070e0772a4 */ /* 0x000fe2000f8e0219 */
[----:B---3--:R-:W-:-:S05]  /*1e30*/  SEL R0, RZ, 0x1, P5 ;  /* 0x00000001ff007807 */ /* 0x008fca0002800000 */
[----:B--2---:R-:W-:Y:S02]  /*1e40*/  IMAD.IADD R12, R8, 0x1, R0 ;  /* 0x00000001080c7824 */ /* 0x004fe400078e0200 */
[----:B------:R-:W-:Y:S01]  /*1e50*/  IMAD.U32 R8, RZ, RZ, UR26 ;  /* 0x0000001aff087e24 */ /* 0x000fe2000f8e00ff */
[----:B------:R-:W-:Y:S01]  /*1e60*/  UIADD3 UR26, UR27, UR22, URZ ;  /* 0x000000161b1a7290 */ /* 0x000fe2000fffe03f */
[----:B------:R-:W-:Y:S01]  /*1e70*/  IMAD R0, R20, c[0x0][0x188], RZ ;  /* 0x0000620014007a24 */ /* 0x000fe200078e02ff */
[----:B----4-:R-:W-:Y:S01]  /*1e80*/  IADD3 R2, P1, R4, UR8, RZ ;  /* 0x0000000804027c10 */ /* 0x010fe2000ff3e0ff */
[----:B------:R-:W-:Y:S02]  /*1e90*/  UIADD3.X UR22, URZ, UR9, URZ, UP0, !UPT ;  /* 0x000000093f167290 */ /* 0x000fe400087fe43f */
[----:B------:R-:W-:Y:S01]  /*1ea0*/  IMAD R0, R24, c[0x0][0x18c], R0 ;  /* 0x0000630018007a24 */ /* 0x000fe200078e0200 */
[----:B------:R-:W-:Y:S01]  /*1eb0*/  IADD3.X R3, R5, UR9, RZ, P1, !PT ;  /* 0x0000000905037c10 */ /* 0x000fe20008ffe4ff */
[----:B------:R-:W-:Y:S01]  /*1ec0*/  IMAD.U32 R10, RZ, RZ, UR26 ;  /* 0x0000001aff0a7e24 */ /* 0x000fe2000f8e00ff */
[----:B-1----:R-:W-:Y:S01]  /*1ed0*/  IADD3 R4, P1, R4, UR24, RZ ;  /* 0x0000001804047c10 */ /* 0x002fe2000ff3e0ff */
[----:B------:R-:W-:-:S02]  /*1ee0*/  IMAD.IADD R13, R39, 0x1, R0 ;  /* 0x00000001270d7824 */ /* 0x000fc400078e0200 */
[----:B------:R1:W-:Y:S01]  /*1ef0*/  LDGSTS.E.BYPASS.LTC128B.128 [R14+0x2080], [R2.64], !P2 ;  /* 0x02080000020e7fae */ /* 0x0003e2000d101d52 */
[----:B------:R-:W-:Y:S02]  /*1f00*/  IADD3.X R5, R5, UR22, RZ, P1, !PT ;  /* 0x0000001605057c10 */ /* 0x000fe40008ffe4ff */
[----:B------:R-:W-:Y:S01]  /*1f10*/  LEA R0, P1, R8, R38, 0x6 ;  /* 0x0000002608007211 */ /* 0x000fe200078230ff */
[----:B------:R2:W-:Y:S01]  /*1f20*/  STL [R1+0x24], R13 ;  /* 0x0000240d01007387 */ /* 0x0005e20000100800 */
[----:B------:R-:W-:Y:S02]  /*1f30*/  LOP3.LUT P2, RZ, R12, 0x1, RZ, 0xc0, !PT ;  /* 0x000000010cff7812 */ /* 0x000fe4000784c0ff */
[----:B------:R-:W-:Y:S01]  /*1f40*/  LEA.HI.X R10, R8, R13, R10, 0x6, P1 ;  /* 0x0000000d080a7211 */ /* 0x000fe200008f340a */
[----:B------:R3:W-:Y:S01]  /*1f50*/  LDGSTS.E.BYPASS.LTC128B.128 [R14+0x6080], [R4.64], !P0 ;  /* 0x06080000040e7fae */ /* 0x0007e2000c101d52 */
[----:B------:R-:W-:-:S03]  /*1f60*/  IADD3 R8, P1, R2, UR8, RZ ;  /* 0x0000000802087c10 */ /* 0x000fc6000ff3e0ff */
[----:B------:R4:W-:Y:S01]  /*1f70*/  STL.64 [R1+0x38], R16 ;  /* 0x0000381001007387 */ /* 0x0009e20000100a00 */
[----:B------:R-:W-:Y:S01]  /*1f80*/  IADD3.X R9, R3, UR9, RZ, P1, !PT ;  /* 0x0000000903097c10 */ /* 0x000fe20008ffe4ff */
[----:B------:R-:W-:Y:S01]  /*1f90*/  ULDC.64 UR8, c[0x0][0x208] ;  /* 0x0000820000087ab9 */ /* 0x000fe20000000a00 */
[----:B------:R-:W-:Y:S01]  /*1fa0*/  LOP3.LUT P1, RZ, R12, 0x2, RZ, 0xc0, !PT ;  /* 0x000000020cff7812 */ /* 0x000fe2000782c0ff */
[----:B------:R-:W-:Y:S02]  /*1fb0*/  USHF.L.U64.HI UR20, UR8, UR20, UR9 ;  /* 0x0000001408147299 */ /* 0x000fe40008010209 */
[----:B------:R5:W-:Y:S02]  /*1fc0*/  LDGSTS.E.BYPASS.LTC128B.128 [R14+0x3080], [R8.64], !P4 ;  /* 0x03080000080e7fae */ /* 0x000be4000e101d52 */
[----:B------:R-:W-:Y:S01]  /*1fd0*/  UIMAD UR26, UR20, UR21, URZ ;  /* 0x00000015141a72a4 */ /* 0x000fe2000f8e023f */
[----:B---3--:R-:W-:Y:S01]  /*1fe0*/  IADD3 R4, P0, R2, UR24, RZ ;  /* 0x0000001802047c10 */ /* 0x008fe2000ff1e0ff */
[----:B------:R-:W-:-:S03]  /*1ff0*/  USHF.L.U32 UR24, UR8, 0x6, URZ ;  /* 0x0000000608187899 */ /* 0x000fc6000800063f */
[----:B------:R-:W-:Y:S01]  /*2000*/  IADD3.X R5, R3, UR22, RZ, P0, !PT ;  /* 0x0000001603057c10 */ /* 0x000fe200087fe4ff */
[----:B------:R-:W-:Y:S01]  /*2010*/  USHF.L.U32 UR22, UR21, 0x6, URZ ;  /* 0x0000000615167899 */ /* 0x000fe2000800063f */
[C---:B-1----:R-:W-:Y:S01]  /*2020*/  LEA R2, P0, R0.reuse, c[0x0][0x160], 0x1 ;  /* 0x0000580000027a11 */ /* 0x042fe200078008ff */
[----:B------:R-:W-:Y:S01]  /*2030*/  IMAD.U32 R31, RZ, RZ, UR24 ;  /* 0x00000018ff1f7e24 */ /* 0x000fe2000f8e00ff */
[----:B------:R-:W-:Y:S01]  /*2040*/  UIMAD UR26, UR23, UR24, UR26 ;  /* 0x00000018171a72a4 */ /* 0x000fe2000f8e021a */
[----:B------:R1:W-:Y:S01]  /*2050*/  LDGSTS.E.BYPASS.LTC128B.128 [R14+0x7080], [R4.64], !P3 ;  /* 0x07080000040e7fae */ /* 0x0003e2000d901d52 */
[----:B------:R-:W-:Y:S01]  /*2060*/  LEA.HI.X R3, R0, c[0x0][0x164], R10, 0x1, P0 ;  /* 0x0000590000037a11 */ /* 0x000fe200000f0c0a */
[----:B------:R-:W-:Y:S01]  /*2070*/  IMAD.U32 R0, RZ, RZ, UR22 ;  /* 0x00000016ff007e24 */ /* 0x000fe2000f8e00ff */
[----:B------:R-:W-:Y:S01]  /*2080*/  ISETP.GT.AND P3, PT, R164, 0xf, PT ;  /* 0x0000000fa400780c */ /* 0x000fe20003f64270 */
[----:B-----5:R-:W-:Y:S01]  /*2090*/  IMAD.U32 R9, RZ, RZ, UR5 ;  /* 0x00000005ff097e24 */ /* 0x020fe2000f8e00ff */
[----:B------:R-:W-:Y:S01]  /*20a0*/  USHF.R.S32.HI UR6, URZ, 0x1f, UR22 ;  /* 0x0000001f3f067899 */ /* 0x000fe20008011416 */
[----:B------:R-:W0:Y:S01]  /*20b0*/  LDGDEPBAR ;  /* 0x00000000000079af */ /* 0x000e220000000000 */
[----:B------:R-:W-:-:S04]  /*20c0*/  IADD3 R0, -R37, UR13, -R0 ;  /* 0x0000000d25007c10 */ /* 0x000fc8000fffe900 */
[C---:B------:R-:W-:Y:S02]  /*20d0*/  ISETP.LT.OR P4, PT, R0.reuse, 0x1, !P2 ;  /* 0x000000010000780c */ /* 0x040fe40005781670 */
[----:B------:R-:W-:-:S11]  /*20e0*/  ISETP.LT.OR P2, PT, R0, 0x21, !P2 ;  /* 0x000000210000780c */ /* 0x000fd60005741670 */
[----:B------:R3:W-:Y:S01]  /*20f0*/  LDGSTS.E.BYPASS.LTC128B.128 [R14+0x10080], [R2.64], !P4 ;  /* 0x10080000020e7fae */ /* 0x0007e2000e101d52 */
[----:B------:R-:W-:Y:S01]  /*2100*/  ISETP.GE.AND P4, PT, R18, c[0x0][0x1fc], PT ;  /* 0x00007f0012007a0c */ /* 0x000fe20003f86270 */
[----:B-1----:R-:W-:Y:S02]  /*2110*/  IMAD.U32 R5, RZ, RZ, UR4 ;  /* 0x00000004ff057e24 */ /* 0x002fe4000f8e00ff */
[----:B------:R-:W-:Y:S01]  /*2120*/  IMAD R4, R20, c[0x0][0x278], RZ ;  /* 0x00009e0014047a24 */ /* 0x000fe200078e02ff */
[----:B------:R-:W-:Y:S02]  /*2130*/  SEL R10, RZ, 0x1, P4 ;  /* 0x00000001ff0a7807 */ /* 0x000fe40002000000 */
[C---:B------:R-:W-:Y:S01]  /*2140*/  LEA R8, P0, R5.reuse, R2, 0x6 ;  /* 0x0000000205087211 */ /* 0x040fe200078030ff */
[----:B------:R-:W-:Y:S01]  /*2150*/  IMAD R4, R24, c[0x0][0x27c], R4 ;  /* 0x00009f0018047a24 */ /* 0x000fe200078e0204 */
[----:B------:R-:W-:Y:S02]  /*2160*/  ISETP.LT.OR P4, PT, R0, 0x1, !P1 ;  /* 0x000000010000780c */ /* 0x000fe40004f81670 */
[----:B------:R-:W-:Y:S01]  /*2170*/  LEA.HI.X R9, R5, R3, R9, 0x6, P0 ;  /* 0x0000000305097211 */ /* 0x000fe200000f3409 */
[----:B--2---:R-:W-:Y:S01]  /*2180*/  IMAD.IADD R13, R17, 0x1, R4 ;  /* 0x00000001110d7824 */ /* 0x004fe200078e0204 */
[----:B------:R-:W-:Y:S01]  /*2190*/  @!P3 IADD3 R11, P0, R16, UR22, RZ ;  /* 0x00000016100bbc10 */ /* 0x000fe2000ff1e0ff */
[----:B------:R-:W-:Y:S01]  /*21a0*/  IMAD R5, R20, c[0x0][0x218], RZ ;  /* 0x0000860014057a24 */ /* 0x000fe200078e02ff */
[----:B------:R-:W-:Y:S01]  /*21b0*/  ISETP.LT.OR P1, PT, R0, 0x21, !P1 ;  /* 0x000000210000780c */ /* 0x000fe20004f21670 */
[----:B----4-:R-:W-:Y:S01]  /*21c0*/  IMAD.WIDE.U32 R16, R24, c[0x0][0x218], R6 ;  /* 0x0000860018107a25 */ /* 0x010fe200078e0006 */
[----:B------:R-:W-:Y:S01]  /*21d0*/  @!P3 IADD3.X R12, R13, UR6, RZ, P0, !PT ;  /* 0x000000060d0cbc10 */ /* 0x000fe200087fe4ff */
[----:B------:R1:W-:Y:S01]  /*21e0*/  STL [R1+0x44], R13 ;  /* 0x0000440d01007387 */ /* 0x0003e20000100800 */
[----:B------:R-:W-:Y:S01]  /*21f0*/  ISETP.GE.AND P0, PT, R34, c[0x0][0x1fc], PT ;  /* 0x00007f0022007a0c */ /* 0x000fe20003f06270 */
[----:B------:R-:W-:-:S02]  /*2200*/  IMAD R4, R24, c[0x0][0x21c], R5 ;  /* 0x0000870018047a24 */ /* 0x000fc400078e0205 */
[----:B------:R-:W-:Y:S01]  /*2210*/  IMAD.MOV.U32 R40, RZ, RZ, R16 ;  /* 0x000000ffff287224 */ /* 0x000fe200078e0010 */
[----:B------:R-:W-:Y:S01]  /*2220*/  SEL R5, RZ, 0xffffffff, P0 ;  /* 0xffffffffff057807 */ /* 0x000fe20000000000 */
[----:B------:R-:W-:Y:S01]  /*2230*/  IMAD.IADD R41, R17, 0x1, R4 ;  /* 0x0000000111297824 */ /* 0x000fe200078e0204 */
[----:B------:R-:W-:Y:S01]  /*2240*/  @!P3 LEA R6, P0, R11, c[0x0][0x258], 0x2 ;  /* 0x000096000b06ba11 */ /* 0x000fe200078010ff */
[----:B------:R3:W-:Y:S02]  /*2250*/  LDGSTS.E.BYPASS.LTC128B.128 [R14+0x12080], [R2.64+0x80], !P4 ;  /* 0x12080080020e7fae */ /* 0x0007e4000e101d52 */
[----:B------:R-:W-:Y:S02]  /*2260*/  IMAD.SHL.U32 R7, R5, 0x2, RZ ;  /* 0x0000000205077824 */ /* 0x000fe400078e00ff */
[----:B------:R-:W-:Y:S01]  /*2270*/  IMAD.WIDE.U32 R4, R31, UR21, R40 ;  /* 0x000000151f047c25 */ /* 0x000fe2000f8e0028 */
[----:B------:R2:W-:Y:S02]  /*2280*/  LDGSTS.E.BYPASS.LTC128B.128 [R14+0x11080], [R8.64], !P2 ;  /* 0x11080000080e7fae */ /* 0x0005e4000d101d52 */
[----:B------:R-:W-:-:S02]  /*2290*/  LOP3.LUT R10, R7, 0x2, R10, 0xe2, !PT ;  /* 0x00000002070a7812 */ /* 0x000fc400078ee20a */
[----:B------:R-:W-:Y:S01]  /*22a0*/  @!P3 LEA.HI.X R7, R11, c[0x0][0x25c], R12, 0x2, P0 ;  /* 0x000097000b07ba11 */ /* 0x000fe200000f140c */
[----:B------:R2:W-:Y:S01]  /*22b0*/  LDGSTS.E.BYPASS.LTC128B.128 [R14+0x13080], [R8.64+0x80], !P1 ;  /* 0x13080080080e7fae */ /* 0x0005e2000c901d52 */
[C---:B------:R-:W-:Y:S02]  /*22c0*/  LOP3.LUT P5, RZ, R10.reuse, 0x1, RZ, 0xc0, !PT ;  /* 0x000000010aff7812 */ /* 0x040fe400078ac0ff */
[----:B------:R-:W-:Y:S01]  /*22d0*/  LOP3.LUT P4, RZ, R10, 0x2, RZ, 0xc0, !PT ;  /* 0x000000020aff7812 */ /* 0x000fe2000788c0ff */
[----:B------:R-:W-:Y:S01]  /*22e0*/  @!P3 IMAD.SHL.U32 R10, R164, 0x10, RZ ;  /* 0x00000010a40ab824 */ /* 0x000fe200078e00ff */
[----:B------:R-:W-:Y:S01]  /*22f0*/  ISETP.LT.OR P1, PT, R0, 0x1, !P5 ;  /* 0x000000010000780c */ /* 0x000fe20006f21670 */
[----:B------:R4:W-:Y:S01]  /*2300*/  STL.64 [R1+0x10], R16 ;  /* 0x0000101001007387 */ /* 0x0009e20000100a00 */
[----:B------:R-:W-:-:S03]  /*2310*/  SHF.R.S32.HI R11, RZ, 0x5, R23 ;  /* 0x00000005ff0b7819 */ /* 0x000fc60000011417 */
[----:B------:R5:W-:Y:S01]  /*2320*/  @!P3 LDGSTS.E.BYPASS.LTC128B.128 [R10+0x20080], [R6.64] ;  /* 0x20080000060abfae */ /* 0x000be2000b901d52 */
[----:B------:R-:W-:-:S03]  /*2330*/  LEA.HI R12, R23, R11, RZ, 0x1 ;  /* 0x0000000b170c7211 */ /* 0x000fc600078f08ff */
[----:B------:R-:W0:Y:S01]  /*2340*/  LDGDEPBAR ;  /* 0x00000000000079af */ /* 0x000e220000000000 */
[----:B---3--:R-:W-:-:S03]  /*2350*/  IADD3 R3, R5, UR26, RZ ;  /* 0x0000001a05037c10 */ /* 0x008fc6000fffe0ff */
[----:B------:R-:W-:Y:S01]  /*2360*/  STL.64 [R1+0x8], R40 ;  /* 0x0000082801007387 */ /* 0x000fe20000100a00 */
[C---:B------:R-:W-:Y:S02]  /*2370*/  LEA R2, P0, R4.reuse, c[0x0][0x1f0], 0x1 ;  /* 0x00007c0004027a11 */ /* 0x040fe400078008ff */
[----:B------:R-:W-:Y:S01]  /*2380*/  IADD3 R5, R27, UR7, RZ ;  /* 0x000000071b057c10 */ /* 0x000fe2000fffe0ff */
[----:B------:R-:W-:Y:S01]  /*2390*/  UMOV UR7, 0x5 ;  /* 0x0000000500077882 */ /* 0x000fe20000000000 */
[----:B------:R-:W-:Y:S01]  /*23a0*/  LEA.HI.X R3, R4, c[0x0][0x1f4], R3, 0x1, P0 ;  /* 0x00007d0004037a11 */ /* 0x000fe200000f0c03 */
[----:B------:R-:W-:Y:S01]  /*23b0*/  USHF.L.U64.HI UR9, UR8, UR7, UR9 ;  /* 0x0000000708097299 */ /* 0x000fe20008010209 */
[----:B------:R-:W-:Y:S01]  /*23c0*/  ISETP.LT.OR P0, PT, R0, 0x1, !P4 ;  /* 0x000000010000780c */ /* 0x000fe20006701670 */
[----:B------:R-:W-:Y:S01]  /*23d0*/  USHF.L.U32 UR8, UR8, 0x5, URZ ;  /* 0x0000000508087899 */ /* 0x000fe2000800063f */
[----:B------:R-:W-:Y:S01]  /*23e0*/  IMAD.U32 R4, RZ, RZ, UR14 ;  /* 0x0000000eff047e24 */ /* 0x000fe2000f8e00ff */
[----:B------:R3:W-:Y:S02]  /*23f0*/  LDGSTS.E.BYPASS.LTC128B.128 [R14+0x18080], [R2.64], !P1 ;  /* 0x18080000020e7fae */ /* 0x0007e4000c901d52 */
[----:B------:R-:W-:Y:S01]  /*2400*/  USHF.L.U32 UR25, UR8, 0x1, URZ ;  /* 0x0000000108197899 */ /* 0x000fe2000800063f */
[----:B--2---:R-:W-:Y:S01]  /*2410*/  IMAD.WIDE.U32 R8, R4, c[0x0][0x238], R28 ;  /* 0x00008e0004087a25 */ /* 0x004fe200078e001c */
[----:B------:R-:W-:-:S03]  /*2420*/  USHF.L.U64.HI UR23, UR8, 0x1, UR9 ;  /* 0x0000000108177899 */ /* 0x000fc60008010209 */
[----:B------:R-:W-:Y:S01]  /*2430*/  IMAD.MOV.U32 R4, RZ, RZ, R26 ;  /* 0x000000ffff047224 */ /* 0x000fe200078e001a */
[----:B-----5:R-:W-:Y:S02]  /*2440*/  LEA.HI R7, R35, R164, RZ, 0x4 ;  /* 0x000000a423077211 */ /* 0x020fe400078f20ff */
[----:B------:R3:W-:Y:S01]  /*2450*/  LDGSTS.E.BYPASS.LTC128B.128 [R14+0x1a080], [R2.64+0x80], !P0 ;  /* 0x1a080080020e7fae */ /* 0x0007e2000c101d52 */
[----:B------:R-:W-:Y:S01]  /*2460*/  ISETP.LT.OR P0, PT, R0, 0x21, !P5 ;  /* 0x000000210000780c */ /* 0x000fe20006f01670 */
[----:B------:R-:W-:Y:S01]  /*2470*/  IMAD R6, R20, c[0x0][0x290], RZ ;  /* 0x0000a40014067a24 */ /* 0x000fe200078e02ff */
[----:B------:R-:W-:Y:S01]  /*2480*/  SHF.R.S32.HI R10, RZ, 0x4, R7 ;  /* 0x00000004ff0a7819 */ /* 0x000fe20000011407 */
[----:B------:R-:W-:Y:S01]  /*2490*/  IMAD.WIDE.U32 R38, R24, c[0x0][0x290], R4 ;  /* 0x0000a40018267a25 */ /* 0x000fe200078e0004 */
[----:B------:R-:W-:Y:S02]  /*24a0*/  LOP3.LUT R5, R12, 0xfffffffe, RZ, 0xc0, !PT ;  /* 0xfffffffe0c057812 */ /* 0x000fe400078ec0ff */
[C---:B-1----:R-:W-:Y:S01]  /*24b0*/  LEA.HI R13, R7.reuse, R10, RZ, 0x1 ;  /* 0x0000000a070d7211 */ /* 0x042fe200078f08ff */
[----:B------:R-:W-:Y:S01]  /*24c0*/  IMAD R6, R24, c[0x0][0x294], R6 ;  /* 0x0000a50018067a24 */ /* 0x000fe200078e0206 */
[----:B------:R-:W-:Y:S01]  /*24d0*/  LOP3.LUT R7, R7, 0xfffffff0, RZ, 0xc0, !PT ;  /* 0xfffffff007077812 */ /* 0x000fe200078ec0ff */
[----:B------:R-:W-:Y:S01]  /*24e0*/  IMAD.IADD R15, R11, 0x1, -R5 ;  /* 0x000000010b0f7824 */ /* 0x000fe200078e0a05 */
[----:B------:R-:W-:Y:S01]  /*24f0*/  LOP3.LUT R4, R13, 0xfffffffe, RZ, 0xc0, !PT ;  /* 0xfffffffe0d047812 */ /* 0x000fe200078ec0ff */
[----:B------:R-:W-:Y:S01]  /*2500*/  IMAD.IADD R36, R39, 0x1, R6 ;  /* 0x0000000127247824 */ /* 0x000fe200078e0206 */
[----:B------:R-:W-:Y:S01]  /*2510*/  LEA.HI R11, R35, R164, RZ, 0x2 ;  /* 0x000000a4230b7211 */ /* 0x000fe200078f10ff */
[----:B------:R-:W-:Y:S01]  /*2520*/  IMAD.IADD R7, R164, 0x1, -R7 ;  /* 0x00000001a4077824 */ /* 0x000fe200078e0a07 */
[----:B------:R-:W-:Y:S01]  /*2530*/  STL.64 [R1+0x30], R38 ;  /* 0x0000302601007387 */ /* 0x000fe20000100a00 */
[----:B------:R-:W-:Y:S01]  /*2540*/  IMAD.IADD R10, R10, 0x1, -R4 ;  /* 0x000000010a0a7824 */ /* 0x000fe200078e0a04 */
[--C-:B------:R-:W-:Y:S01]  /*2550*/  SHF.R.S32.HI R6, RZ, 0x2, R11.reuse ;  /* 0x00000002ff067819 */ /* 0x100fe2000001140b */
[----:B------:R-:W-:Y:S01]  /*2560*/  IMAD.SHL.U32 R21, R15, 0x10, RZ ;  /* 0x000000100f157824 */ /* 0x000fe200078e00ff */
[----:B------:R-:W-:Y:S01]  /*2570*/  SHF.R.S32.HI R5, RZ, 0x1f, R11 ;  /* 0x0000001fff057819 */ /* 0x000fe2000001140b */
[----:B------:R-:W-:Y:S01]  /*2580*/  STL [R1+0x2c], R36 ;  /* 0x00002c2401007387 */ /* 0x000fe20000100800 */
[----:B---3--:R-:W-:-:S04]  /*2590*/  IADD3 R2, P1, R2, UR25, RZ ;  /* 0x0000001902027c10 */ /* 0x008fc8000ff3e0ff */
[----:B------:R-:W-:Y:S02]  /*25a0*/  IADD3.X R3, R3, UR23, RZ, P1, !PT ;  /* 0x0000001703037c10 */ /* 0x000fe40008ffe4ff */
[----:B------:R-:W-:-:S03]  /*25b0*/  ISETP.LT.OR P1, PT, R0, 0x21, !P4 ;  /* 0x000000210000780c */ /* 0x000fc60006721670 */
[----:B------:R1:W-:Y:S01]  /*25c0*/  LDGSTS.E.BYPASS.LTC128B.128 [R14+0x19080], [R2.64], !P0 ;  /* 0x19080000020e7fae */ /* 0x0003e2000c101d52 */
[----:B------:R-:W-:-:S04]  /*25d0*/  IADD3 R0, P0, R38, UR22, RZ ;  /* 0x0000001626007c10 */ /* 0x000fc8000ff1e0ff */
[----:B------:R-:W-:Y:S01]  /*25e0*/  IADD3.X R4, R36, UR6, RZ, P0, !PT ;  /* 0x0000000624047c10 */ /* 0x000fe200087fe4ff */
[----:B------:R-:W-:Y:S01]  /*25f0*/  ULDC.64 UR6, c[0x0][0x238] ;  /* 0x00008e0000067ab9 */ /* 0x000fe20000000a00 */
[C---:B----4-:R-:W-:Y:S01]  /*2600*/  LEA R16, P0, R0.reuse, c[0x0][0x280], 0x2 ;  /* 0x0000a00000107a11 */ /* 0x050fe200078010ff */
[----:B------:R-:W-:Y:S02]  /*2610*/  UIMAD UR6, UR17, UR6, URZ ;  /* 0x00000006110672a4 */ /* 0x000fe4000f8e023f */
[----:B------:R1:W-:Y:S01]  /*2620*/  LDGSTS.E.BYPASS.LTC128B.128 [R14+0x1b080], [R2.64+0x80], !P1 ;  /* 0x1b080080020e7fae */ /* 0x0003e2000c901d52 */
[----:B------:R-:W-:Y:S01]  /*2630*/  LEA.HI.X R17, R0, c[0x0][0x284], R4, 0x2, P0 ;  /* 0x0000a10000117a11 */ /* 0x000fe200000f1404 */
[----:B------:R-:W-:Y:S01]  /*2640*/  UIMAD UR6, UR14, UR7, UR6 ;  /* 0x000000070e0672a4 */ /* 0x000fe2000f8e0206 */
[----:B------:R-:W-:Y:S02]  /*2650*/  LEA.HI R0, R5, R6, RZ, 0x3 ;  /* 0x0000000605007211 */ /* 0x000fe400078f18ff */
[----:B------:R-:W-:-:S02]  /*2660*/  SHF.R.S32.HI R4, RZ, 0x1f, R7 ;  /* 0x0000001fff047819 */ /* 0x000fc40000011407 */
[----:B------:R-:W-:Y:S02]  /*2670*/  LOP3.LUT R0, R0, 0xfffffff8, RZ, 0xc0, !PT ;  /* 0xfffffff800007812 */ /* 0x000fe400078ec0ff */
[----:B------:R-:W-:Y:S01]  /*2680*/  LEA.HI R13, R4, R7, RZ, 0x3 ;  /* 0x00000007040d7211 */ /* 0x000fe200078f18ff */
[----:B------:R-:W-:Y:S01]  /*2690*/  IMAD R4, R20, c[0x0][0x240], RZ ;  /* 0x0000900014047a24 */ /* 0x000fe200078e02ff */
[----:B------:R-:W-:Y:S01]  /*26a0*/  R2P PR, R30, 0x6 ;  /* 0x000000061e007804 */ /* 0x000fe20000000000 */
[----:B------:R-:W-:Y:S01]  /*26b0*/  IMAD.IADD R22, R6, 0x1, -R0 ;  /* 0x0000000106167824 */ /* 0x000fe200078e0a00 */
[----:B------:R-:W-:Y:S01]  /*26c0*/  LOP3.LUT R5, R13, 0xfffffff8, RZ, 0xc0, !PT ;  /* 0xfffffff80d057812 */ /* 0x000fe200078ec0ff */
[----:B------:R-:W-:Y:S02]  /*26d0*/  IMAD R20, R24, c[0x0][0x244], R4 ;  /* 0x0000910018147a24 */ /* 0x000fe400078e0204 */
[----:B------:R-:W-:Y:S01]  /*26e0*/  IMAD R4, R10, 0x800, R33 ;  /* 0x000008000a047824 */ /* 0x000fe200078e0221 */
[----:B------:R-:W-:Y:S01]  /*26f0*/  SEL R215, R215, 0xfffffff0, !P1 ;  /* 0xfffffff0d7d77807 */ /* 0x000fe20004800000 */
[----:B------:R-:W-:Y:S01]  /*2700*/  IMAD.IADD R7, R7, 0x1, -R5 ;  /* 0x0000000107077824 */ /* 0x000fe200078e0a05 */
[----:B------:R-:W-:Y:S01]  /*2710*/  SEL R216, R216, 0xffffffe0, !P2 ;  /* 0xffffffe0d8d87807 */ /* 0x000fe20005000000 */
[----:B-1----:R-:W-:Y:S01]  /*2720*/  IMAD.SHL.U32 R2, R30, 0x40, RZ ;  /* 0x000000401e027824 */ /* 0x002fe200078e00ff */
[----:B------:R-:W-:Y:S01]  /*2730*/  IADD3 R3, R9, UR6, RZ ;  /* 0x0000000609037c10 */ /* 0x000fe2000fffe0ff */
[----:B------:R-:W-:-:S03]  /*2740*/  UIADD3 UR6, UR21, 0x1, URZ ;  /* 0x0000000115067890 */ /* 0x000fc6000fffe03f */
[----:B------:R-:W-:Y:S01]  /*2750*/  LOP3.LUT R0, R2, 0x1c0, RZ, 0xc0, !PT ;  /* 0x000001c002007812 */ /* 0x000fe200078ec0ff */
[----:B------:R-:W-:Y:S01]  /*2760*/  IMAD.MOV.U32 R2, RZ, RZ, R8 ;  /* 0x000000ffff027224 */ /* 0x000fe200078e0008 */
[----:B------:R-:W-:Y:S02]  /*2770*/  UISETP.GE.AND UP0, UPT, UR6, UR11, UPT ;  /* 0x0000000b0600728c */ /* 0x000fe4000bf06270 */
[----:B------:R-:W-:Y:S01]  /*2780*/  LOP3.LUT R6, R0, 0x10, R21, 0xf8, !PT ;  /* 0x0000001000067812 */ /* 0x000fe200078ef815 */
[----:B------:R-:W-:Y:S01]  /*2790*/  IMAD.WIDE.U32 R42, R24, c[0x0][0x240], R2 ;  /* 0x00009000182a7a25 */ /* 0x000fe200078e0002 */
[----:B------:R-:W-:Y:S02]  /*27a0*/  LOP3.LUT R2, R0, 0x8, R32, 0xf8, !PT ;  /* 0x0000000800027812 */ /* 0x000fe400078ef820 */
[----:B------:R-:W-:Y:S01]  /*27b0*/  SHF.R.U32.HI R8, RZ, 0x3, R0 ;  /* 0x00000003ff087819 */ /* 0x000fe20000011600 */
[----:B------:R-:W-:Y:S01]  /*27c0*/  IMAD.SHL.U32 R0, R22, 0x40, RZ ;  /* 0x0000004016007824 */ /* 0x000fe200078e00ff */
[----:B------:R-:W-:Y:S01]  /*27d0*/  LOP3.LUT R9, R6, 0x8, R32, 0xf8, !PT ;  /* 0x0000000806097812 */ /* 0x000fe200078ef820 */
[----:B------:R-:W-:Y:S01]  /*27e0*/  IMAD.SHL.U32 R3, R25, 0x8, RZ ;  /* 0x0000000819037824 */ /* 0x000fe200078e00ff */
[----:B------:R-:W-:Y:S01]  /*27f0*/  LOP3.LUT R5, R2, R8, RZ, 0x3c, !PT ;  /* 0x0000000802057212 */ /* 0x000fe200078e3cff */
[----:B------:R-:W-:Y:S01]  /*2800*/  IMAD.SHL.U32 R6, R10, 0x20, RZ ;  /* 0x000000200a067824 */ /* 0x000fe200078e00ff */
[----:B------:R-:W-:Y:S01]  /*2810*/  LOP3.LUT R2, R0, 0x1c0, RZ, 0xc0, !PT ;  /* 0x000001c000027812 */ /* 0x000fe200078ec0ff */
[----:B------:R-:W-:Y:S01]  /*2820*/  STL.64 [R1+0x48], R42 ;  /* 0x0000482a01007387 */ /* 0x000fe20000100a00 */
[----:B------:R-:W-:Y:S01]  /*2830*/  LOP3.LUT R0, R3, 0x18, RZ, 0xc0, !PT ;  /* 0x0000001803007812 */ /* 0x000fe200078ec0ff */
[----:B------:R-:W-:Y:S01]  /*2840*/  IMAD.IADD R5, R4, 0x1, R5 ;  /* 0x0000000104057824 */ /* 0x000fe200078e0205 */
[----:B------:R-:W-:-:S02]  /*2850*/  SHF.R.U32.HI R3, RZ, 0x3, R2 ;  /* 0x00000003ff037819 */ /* 0x000fc40000011602 */
        /* <DEDUP_REMOVED lines=8> */
[----:B------:R-:W-:Y:S01]  /*28e0*/  IMAD.SHL.U32 R9, R10, 0x8, RZ ;  /* 0x000000080a097824 */ /* 0x000fe200078e00ff */
[----:B------:R-:W-:Y:S01]  /*28f0*/  PLOP3.LUT P0, PT, PT, PT, UP0, 0x80, 0x0 ;  /* 0x000000000000781c */ /* 0x000fe20003f0f008 */
[----:B------:R-:W-:Y:S01]  /*2900*/  IMAD R8, R0, 0x2, R2 ;  /* 0x0000000200087824 */ /* 0x000fe200078e0202 */
[--C-:B------:R-:W-:Y:S01]  /*2910*/  SHF.R.U32.HI R6, RZ, 0x3, R4.reuse ;  /* 0x00000003ff067819 */ /* 0x100fe20000011604 */
[----:B------:R-:W-:Y:S01]  /*2920*/  IMAD R0, R10, 0x200, R3 ;  /* 0x000002000a007824 */ /* 0x000fe200078e0203 */
[----:B------:R-:W-:Y:S01]  /*2930*/  LOP3.LUT R3, R4, 0x8, R9, 0xf8, !PT ;  /* 0x0000000804037812 */ /* 0x000fe200078ef809 */
[----:B------:R-:W-:Y:S01]  /*2940*/  IMAD.IADD R11, R8, 0x1, R11 ;  /* 0x00000001080b7824 */ /* 0x000fe200078e020b */
[----:B------:R-:W-:Y:S01]  /*2950*/  LOP3.LUT R4, R6, R12, R4, 0x1e, !PT ;  /* 0x0000000c06047212 */ /* 0x000fe200078e1e04 */
[C---:B------:R-:W-:Y:S01]  /*2960*/  @!P3 IMAD.SHL.U32 R9, R164.reuse, 0x10, RZ ;  /* 0x00000010a409b824 */ /* 0x040fe200078e00ff */
[----:B------:R-:W-:Y:S01]  /*2970*/  LOP3.LUT R6, R3, R6, RZ, 0x3c, !PT ;  /* 0x0000000603067212 */ /* 0x000fe200078e3cff */
[----:B------:R-:W-:Y:S01]  /*2980*/  IMAD.SHL.U32 R3, R13, 0x40, RZ ;  /* 0x000000400d037824 */ /* 0x000fe200078e00ff */
[----:B------:R-:W-:Y:S01]  /*2990*/  LOP3.LUT R8, R23, 0xffffffe0, RZ, 0xc0, !PT ;  /* 0xffffffe017087812 */ /* 0x000fe200078ec0ff */
[----:B------:R-:W-:Y:S01]  /*29a0*/  IMAD.SHL.U32 R231, R11, 0x2, RZ ;  /* 0x000000020be77824 */ /* 0x000fe200078e00ff */
[----:B------:R1:W-:Y:S02]  /*29b0*/  @!P3 LDGSTS.E.BYPASS.LTC128B.128 [R9+0x20280], [R16.64] ;  /* 0x202800001009bfae */ /* 0x0003e4000b901d52 */
[----:B------:R-:W-:Y:S01]  /*29c0*/  LOP3.LUT R3, R3, 0xfffffe00, RZ, 0xc0, !PT ;  /* 0xfffffe0003037812 */ /* 0x000fe200078ec0ff */
[----:B------:R-:W-:Y:S01]  /*29d0*/  IMAD.IADD R10, R164, 0x1, -R8 ;  /* 0x00000001a40a7824 */ /* 0x000fe200078e0a08 */
[----:B------:R-:W0:Y:S01]  /*29e0*/  LDGDEPBAR ;  /* 0x00000000000079af */ /* 0x000e220000000000 */
[----:B------:R-:W-:-:S02]  /*29f0*/  IADD3 R12, R231, 0x20480, RZ ;  /* 0x00020480e70c7810 */ /* 0x000fc40007ffe0ff */
[-C--:B------:R-:W-:Y:S01]  /*2a00*/  IADD3 R214, R6, R3.reuse, R2 ;  /* 0x0000000306d67210 */ /* 0x080fe20007ffe002 */
[----:B------:R-:W0:Y:S01]  /*2a10*/  LDGDEPBAR ;  /* 0x00000000000079af */ /* 0x000e220000000000 */
[----:B------:R-:W-:Y:S02]  /*2a20*/  SHF.R.S32.HI R6, RZ, 0x1f, R10 ;  /* 0x0000001fff067819 */ /* 0x000fe4000001140a */
[----:B------:R-:W-:Y:S01]  /*2a30*/  LOP3.LUT R220, R4, R3, RZ, 0xfc, !PT ;  /* 0x0000000304dc7212 */ /* 0x000fe200078efcff */
[----:B------:R-:W-:Y:S01]  /*2a40*/  IMAD.IADD R4, R43, 0x1, R20 ;  /* 0x000000012b047824 */ /* 0x000fe200078e0214 */
[----:B------:R-:W-:Y:S02]  /*2a50*/  LEA.HI R6, R6, R10, RZ, 0x2 ;  /* 0x0000000a06067211 */ /* 0x000fe400078f10ff */
[----:B------:R-:W-:Y:S02]  /*2a60*/  IADD3 R3, R14, 0x10080, RZ ;  /* 0x000100800e037810 */ /* 0x000fe40007ffe0ff */
        /* <DEDUP_REMOVED lines=12> */
[----:B------:R-:W-:Y:S01]  /*2b30*/  ISETP.GE.AND P1, PT, R34, c[0x0][0x1fc], PT ;  /* 0x00007f0022007a0c */ /* 0x000fe20003f26270 */
[----:B------:R-:W-:Y:S01]  /*2b40*/  UIMAD UR7, UR7, UR24, UR20 ;  /* 0x00000018070772a4 */ /* 0x000fe2000f8e0214 */
[----:B------:R-:W-:Y:S01]  /*2b50*/  LEA R2, P0, R8, c[0x0][0x1f0], 0x1 ;  /* 0x00007c0008027a11 */ /* 0x000fe200078008ff */
[----:B------:R-:W-:Y:S02]  /*2b60*/  BSSY B0, `(.L_x_2215) ;  /* 0x0000016000007945 */ /* 0x000fe40003800000 */
[----:B------:R-:W-:-:S02]  /*2b70*/  IMAD.U32 R11, RZ, RZ, UR17 ;  /* 0x00000011ff0b7e24 */ /* 0x000fc4000f8e00ff */
        /* <DEDUP_REMOVED lines=20> */
.L_x_2216:
[----:B--2---:R-:W-:Y:S05]  /*2cc0*/  BSYNC B0 ;  /* 0x0000000000007941 */ /* 0x004fea0003800000 */
.L_x_2215:
[----:B-1----:R-:W-:Y:S01]  /*2cd0*/  SHF.R.S32.HI R2, RZ, 0x1f, R25 ;  /* 0x0000001fff027819 */ /* 0x002fe20000011419 */
[----:B------:R-:W-:Y:S01]  /*2ce0*/  IMAD.SHL.U32 R210, R0, 0x2, RZ ;  /* 0x0000000200d27824 */ /* 0x000fe200078e00ff */
[----:B------:R-:W-:Y:S01]  /*2cf0*/  LOP3.LUT R3, R6, 0x7ffffffc, RZ, 0xc0, !PT ;  /* 0x7ffffffc06037812 */ /* 0x000fe200078ec0ff */
[----:B------:R-:W0:Y:S01]  /*2d00*/  LDGDEPBAR ;  /* 0x00000000000079af */ /* 0x000e220000000000 */
[----:B------:R-:W-:Y:S01]  /*2d10*/  LEA.HI R2, R2, R25, RZ, 0x2 ;  /* 0x0000001902027211 */ /* 0x000fe200078f10ff */
[----:B------:R-:W-:Y:S01]  /*2d20*/  IMAD.MOV.U32 R225, RZ, RZ, 0x20 ;  /* 0x00000020ffe17424 */ /* 0x000fe200078e00ff */
[----:B------:R-:W-:Y:S01]  /*2d30*/  LOP3.LUT P0, RZ, R22, 0x4, RZ, 0xc0, !PT ;  /* 0x0000000416ff7812 */ /* 0x000fe2000780c0ff */
[----:B------:R-:W-:Y:S01]  /*2d40*/  IMAD.IADD R3, R10, 0x1, -R3 ;  /* 0x000000010a037824 */ /* 0x000fe200078e0a03 */
[----:B------:R-:W-:Y:S01]  /*2d50*/  LOP3.LUT R2, R2, 0x1ffffffc, RZ, 0xc0, !PT ;  /* 0x1ffffffc02027812 */ /* 0x000fe200078ec0ff */
[----:B------:R-:W-:Y:S01]  /*2d60*/  IMAD.MOV.U32 R221, RZ, RZ, 0x10 ;  /* 0x00000010ffdd7424 */ /* 0x000fe200078e00ff */
[----:B------:R-:W-:Y:S01]  /*2d70*/  IADD3 R209, R216, R0, RZ ;  /* 0x00000000d8d17210 */ /* 0x000fe20007ffe0ff */
[----:B------:R-:W-:Y:S01]  /*2d80*/  IMAD.SHL.U32 R213, R5, 0x2, RZ ;  /* 0x0000000205d57824 */ /* 0x000fe200078e00ff */
[----:B------:R-:W-:Y:S01]  /*2d90*/  IADD3 R230, R231, 0x204c0, RZ ;  /* 0x000204c0e7e67810 */ /* 0x000fe20007ffe0ff */
[----:B------:R-:W-:Y:S01]  /*2da0*/  IMAD.IADD R2, R25, 0x1, -R2 ;  /* 0x0000000119027824 */ /* 0x000fe200078e0a02 */
[----:B------:R-:W-:Y:S01]  /*2db0*/  LOP3.LUT P1, RZ, R7, 0x2, RZ, 0xc0, !PT ;  /* 0x0000000207ff7812 */ /* 0x000fe2000782c0ff */
[----:B------:R-:W-:Y:S01]  /*2dc0*/  IMAD R215, R215, 0x2, R213 ;  /* 0x00000002d7d77824 */ /* 0x000fe200078e02d5 */
[----:B------:R-:W-:Y:S01]  /*2dd0*/  CS2R R162, SRZ ;  /* 0x0000000000a27805 */ /* 0x000fe2000001ff00 */
[----:B------:R-:W-:Y:S01]  /*2de0*/  IMAD R2, R2, 0x4, R3 ;  /* 0x0000000402027824 */ /* 0x000fe200078e0203 */
[----:B------:R-:W-:Y:S01]  /*2df0*/  SEL R221, R221, 0xfffffff0, !P1 ;  /* 0xfffffff0dddd7807 */ /* 0x000fe20004800000 */
[----:B------:R-:W-:Y:S01]  /*2e00*/  IMAD.MOV.U32 R219, RZ, RZ, 0x40 ;  /* 0x00000040ffdb7424 */ /* 0x000fe200078e00ff */
[----:B------:R-:W-:Y:S01]  /*2e10*/  @P0 IADD3 R230, R12, -0x40, RZ ;  /* 0xffffffc00ce60810 */ /* 0x000fe20007ffe0ff */
[----:B------:R-:W-:Y:S01]  /*2e20*/  IMAD.SHL.U32 R4, R2, 0x2, RZ ;  /* 0x0000000202047824 */ /* 0x000fe200078e00ff */
[----:B------:R-:W-:Y:S01]  /*2e30*/  LOP3.LUT P0, RZ, R7, 0x4, RZ, 0xc0, !PT ;  /* 0x0000000407ff7812 */ /* 0x000fe2000780c0ff */
[----:B------:R-:W-:Y:S01]  /*2e40*/  IMAD R217, R216, 0x2, R213 ;  /* 0x00000002d8d97824 */ /* 0x000fe200078e02d5 */
[----:B------:R-:W-:Y:S01]  /*2e50*/  CS2R R160, SRZ ;  /* 0x0000000000a07805 */ /* 0x000fe2000001ff00 */
[----:B------:R-:W-:Y:S01]  /*2e60*/  CS2R R158, SRZ ;  /* 0x00000000009e7805 */ /* 0x000fe2000001ff00 */
[----:B------:R-:W-:Y:S01]  /*2e70*/  IADD3 R0, -R4, UR16, RZ ;  /* 0x0000001004007c10 */ /* 0x000fe2000fffe1ff */
[----:B------:R1:W-:Y:S01]  /*2e80*/  STL [R1+0x40], R4 ;  /* 0x0000400401007387 */ /* 0x0003e20000100800 */
[----:B------:R-:W-:Y:S01]  /*2e90*/  SEL R218, R225, 0xffffffe0, !P0 ;  /* 0xffffffe0e1da7807 */ /* 0x000fe20004000000 */
[----:B------:R-:W-:Y:S01]  /*2ea0*/  CS2R R156, SRZ ;  /* 0x00000000009c7805 */ /* 0x000fe2000001ff00 */
[----:B------:R-:W-:Y:S01]  /*2eb0*/  CS2R R154, SRZ ;  /* 0x00000000009a7805 */ /* 0x000fe2000001ff00 */
[----:B------:R1:W-:Y:S01]  /*2ec0*/  STL [R1], R0 ;  /* 0x0000000001007387 */ /* 0x0003e20000100800 */
        /* <DEDUP_REMOVED lines=70> */
.L_x_2219:
        /* <DEDUP_REMOVED lines=163> */
[----:B------:R-:W-:Y:S01]  /*3d60*/  @!P3 LEA R172, P0, R0, c[0x0][0x258], 0x2 ;  /* 0x0000960000acba11 */ /* 0x000fe200078010ff */
[----:B------:R-:W1:Y:S01]  /*3d70*/  S2R R235, SR_TID.X ;  /* 0x0000000000eb7919 */ /* 0x000e620000002100 */
[----:B------:R-:W-:Y:S02]  /*3d80*/  ISETP.NE.AND P2, PT, R240, RZ, PT ;  /* 0x000000fff000720c */ /* 0x000fe40003f45270 */
[----:B------:R-:W-:Y:S02]  /*3d90*/  @!P3 LEA.HI.X R173, R0, c[0x0][0x25c], R2, 0x2, P0 ;  /* 0x0000970000adba11 */ /* 0x000fe400000f1402 */
[----:B------:R-:W-:Y:S01]  /*3da0*/  IADD3 R0, P0, R236, UR6, RZ ;  /* 0x00000006ec007c10 */ /* 0x000fe2000ff1e0ff */
[----:B------:R-:W-:Y:S03]  /*3db0*/  UIMAD UR6, UR16, -0x40, UR13 ;  /* 0xffffffc0100678a4 */ /* 0x000fe6000f8e020d */
        /* <DEDUP_REMOVED lines=32> */
.L_x_2217:
        /* <DEDUP_REMOVED lines=538> */
.L_x_2218:
        /* <DEDUP_REMOVED lines=298> */
.L_x_2214:
[----:B------:R-:W-:Y:S05]  /*7400*/  @P1 EXIT ;  /* 0x000000000000194d */ /* 0x000fea0003800000 */
[----:B------:R-:W2:Y:S01]  /*7410*/  LDL.LU R7, [R1+0x60] ;  /* 0x0000600001077983 */ /* 0x000ea20000300800 */
[----:B------:R-:W-:Y:S01]  /*7420*/  ISETP.NE.U32.AND P2, PT, RZ, c[0x0][0x360], PT ;  /* 0x0000d800ff007a0c */ /* 0x000fe20003f45070 */
[----:B------:R-:W-:-:S03]  /*7430*/  ULDC.64 UR4, c[0x0][0x338] ;  /* 0x0000ce0000047ab9 */ /* 0x000fc60000000a00 */
[----:B------:R-:W-:-:S13]  /*7440*/  ISETP.NE.AND.EX P2, PT, RZ, c[0x0][0x364], PT, P2 ;  /* 0x0000d900ff007a0c */ /* 0x000fda0003f45320 */
[----:B------:R-:W-:-:S04]  /*7450*/  @P2 IMAD.MOV.U32 R2, RZ, RZ, 0x4 ;  /* 0x00000004ff022424 */ /* 0x000fc800078e00ff */
[----:B--2---:R-:W-:-:S05]  /*7460*/  @P2 IMAD.WIDE R2, R7, R2, c[0x0][0x360] ;  /* 0x0000d80007022625 */ /* 0x004fca00078e0202 */
[----:B-1----:R-:W2:Y:S01]  /*7470*/  @P2 LDG.E R0, [R2.64] ;  /* 0x0000001202002981 */ /* 0x002ea2000c1e1900 */
[----:B------:R-:W-:Y:S01]  /*7480*/  UISETP.NE.AND UP0, UPT, UR4, 0x1, UPT ;  /* 0x000000010400788c */ /* 0x000fe2000bf05270 */
[----:B------:R-:W-:Y:S01]  /*7490*/  SHF.R.S32.HI R6, RZ, 0x1f, R7 ;  /* 0x0000001fff067819 */ /* 0x000fe20000011407 */
[----:B------:R-:W-:Y:S01]  /*74a0*/  UIMAD.WIDE.U32 UR6, UR14, UR5, URZ ;  /* 0x000000050e0672a5 */ /* 0x000fe2000f8e003f */
[----:B------:R-:W1:Y:S01]  /*74b0*/  S2R R5, SR_TID.X ;  /* 0x0000000000057919 */ /* 0x000e620000002100 */
[----:B------:R-:W-:-:S07]  /*74c0*/  ULDC UR4, c[0x0][0x340] ;  /* 0x0000d00000047ab9 */ /* 0x000fce0000000800 */
[----:B------:R-:W-:Y:S02]  /*74d0*/  @UP0 UMOV UR5, UR7 ;  /* 0x0000000700050c82 */ /* 0x000fe40008000000 */
[----:B------:R-:W-:-:S03]  /*74e0*/  @UP0 USHF.R.U32.HI UR14, URZ, UR4, UR5 ;  /* 0x000000043f0e0299 */ /* 0x000fc60008011605 */
[----:B------:R-:W-:Y:S02]  /*74f0*/  ULDC.64 UR4, c[0x0][0x328] ;  /* 0x0000ca0000047ab9 */ /* 0x000fe40000000a00 */
[----:B------:R-:W-:Y:S01]  /*7500*/  USHF.R.S32.HI UR6, URZ, 0x1f, UR14 ;  /* 0x0000001f3f067899 */ /* 0x000fe2000801140e */
[----:B------:R-:W-:-:S03]  /*7510*/  IMAD.U32 R4, RZ, RZ, UR14 ;  /* 0x0000000eff047e24 */ /* 0x000fc6000f8e00ff */
[----:B------:R-:W-:-:S04]  /*7520*/  UIMAD UR4, UR6, UR4, URZ ;  /* 0x00000004060472a4 */ /* 0x000fc8000f8e023f */
[----:B------:R-:W-:Y:S02]  /*7530*/  UIMAD UR7, UR14, UR5, UR4 ;  /* 0x000000050e0772a4 */ /* 0x000fe4000f8e0204 */
[----:B------:R-:W-:-:S04]  /*7540*/  USHF.L.U32 UR4, UR15, 0xe, URZ ;  /* 0x0000000e0f047899 */ /* 0x000fc8000800063f */
[----:B------:R-:W-:Y:S01]  /*7550*/  USHF.R.S32.HI UR8, URZ, 0x1f, UR4 ;  /* 0x0000001f3f087899 */ /* 0x000fe20008011404 */
[----:B------:R-:W-:Y:S01]  /*7560*/  BAR.SYNC.DEFER_BLOCKING 0x1, 0x100 ;  /* 0x0044000000007b1d */ /* 0x000fe20000010000 */
[----:B--2---:R-:W-:-:S05]  /*7570*/  @P2 IMAD R0, R7, 0x80, R0 ;  /* 0x0000008007002824 */ /* 0x004fca00078e0200 */
[----:B------:R-:W-:-:S04]  /*7580*/  @P2 SHF.R.S32.HI R2, RZ, 0x1f, R0 ;  /* 0x0000001fff022819 */ /* 0x000fc80000011400 */
[----:B------:R-:W-:Y:S02]  /*7590*/  @P2 LEA.HI R2, R2, R0, RZ, 0x7 ;  /* 0x0000000002022211 */ /* 0x000fe400078f38ff */
[----:B-1----:R-:W-:-:S03]  /*75a0*/  SHF.R.S32.HI R0, RZ, 0x1f, R5 ;  /* 0x0000001fff007819 */ /* 0x002fc60000011405 */
[----:B------:R-:W-:-:S05]  /*75b0*/  @P2 IMAD.SHL.U32 R2, R2, 0x80, RZ ;  /* 0x0000008002022824 */ /* 0x000fca00078e00ff */
[----:B------:R-:W-:-:S04]  /*75c0*/  @P2 LOP3.LUT R2, R2, 0xffffc000, RZ, 0xc0, !PT ;  /* 0xffffc00002022812 */ /* 0x000fc800078ec0ff */
[----:B------:R-:W-:Y:S02]  /*75d0*/  @P2 SHF.R.S32.HI R3, RZ, 0x1f, R2 ;  /* 0x0000001fff032819 */ /* 0x000fe40000011402 */
[----:B------:R-:W-:-:S06]  /*75e0*/  @!P2 CS2R R2, SRZ ;  /* 0x000000000002a805 */ /* 0x000fcc000001ff00 */
[----:B------:R-:W-:Y:S01]  /*75f0*/  IADD3 R2, P1, P0, R2, UR4, R5 ;  /* 0x0000000402027c10 */ /* 0x000fe2000f83e005 */
[----:B------:R-:W-:Y:S02]  /*7600*/  ULDC.64 UR4, c[0x0][0x300] ;  /* 0x0000c00000047ab9 */ /* 0x000fe40000000a00 */
[----:B------:R-:W-:Y:S01]  /*7610*/  UIMAD UR4, UR6, UR4, URZ ;  /* 0x00000004060472a4 */ /* 0x000fe2000f8e023f */
[----:B------:R-:W-:Y:S01]  /*7620*/  IADD3.X R3, R3, UR8, R0, P1, P0 ;  /* 0x0000000803037c10 */ /* 0x000fe20008fe0400 */
[----:B------:R-:W-:Y:S02]  /*7630*/  IMAD.U32 R0, RZ, RZ, UR14 ;  /* 0x0000000eff007e24 */ /* 0x000fe4000f8e00ff */
[----:B------:R-:W-:Y:S02]  /*7640*/  UIMAD UR4, UR14, UR5, UR4 ;  /* 0x000000050e0472a4 */ /* 0x000fe4000f8e0204 */
[----:B------:R-:W-:-:S04]  /*7650*/  IMAD.WIDE.U32 R4, R4, c[0x0][0x328], R2 ;  /* 0x0000ca0004047a25 */ /* 0x000fc800078e0002 */
[----:B------:R-:W-:Y:S01]  /*7660*/  IMAD.WIDE.U32 R2, R0, c[0x0][0x300], R2 ;  /* 0x0000c00000027a25 */ /* 0x000fe200078e0002 */
[----:B------:R-:W-:Y:S02]  /*7670*/  SEL R0, R6, RZ, !P2 ;  /* 0x000000ff06007207 */ /* 0x000fe40005000000 */
[----:B------:R-:W-:Y:S02]  /*7680*/  IADD3 R5, R5, UR7, RZ ;  /* 0x0000000705057c10 */ /* 0x000fe4000fffe0ff */
[----:B------:R-:W-:Y:S01]  /*7690*/  SEL R6, R7, RZ, !P2 ;  /* 0x000000ff07067207 */ /* 0x000fe20005000000 */
[C---:B------:R-:W-:Y:S01]  /*76a0*/  IMAD R10, R0.reuse, c[0x0][0x330], RZ ;  /* 0x0000cc00000a7a24 */ /* 0x040fe200078e02ff */
[----:B------:R-:W-:Y:S01]  /*76b0*/  IADD3 R3, R3, UR4, RZ ;  /* 0x0000000403037c10 */ /* 0x000fe2000fffe0ff */
[----:B------:R-:W-:Y:S02]  /*76c0*/  IMAD R0, R0, c[0x0][0x308], RZ ;  /* 0x0000c20000007a24 */ /* 0x000fe400078e02ff */
[----:B------:R-:W-:-:S02]  /*76d0*/  IMAD R10, R6, c[0x0][0x334], R10 ;  /* 0x0000cd00060a7a24 */ /* 0x000fc400078e020a */
[----:B------:R-:W-:-:S04]  /*76e0*/  IMAD.WIDE.U32 R8, R6, c[0x0][0x330], R4 ;  /* 0x0000cc0006087a25 */ /* 0x000fc800078e0004 */
[----:B------:R-:W-:Y:S01]  /*76f0*/  IMAD R0, R6, c[0x0][0x30c], R0 ;  /* 0x0000c30006007a24 */ /* 0x000fe200078e0200 */
[----:B------:R-:W-:Y:S01]  /*7700*/  LEA R4, P1, R8, c[0x0][0x310], 0x2 ;  /* 0x0000c40008047a11 */ /* 0x000fe200078210ff */
[----:B------:R-:W-:-:S04]  /*7710*/  IMAD.WIDE.U32 R6, R6, c[0x0][0x308], R2 ;  /* 0x0000c20006067a25 */ /* 0x000fc800078e0002 */
[----:B------:R-:W-:Y:S01]  /*7720*/  IMAD.IADD R3, R9, 0x1, R10 ;  /* 0x0000000109037824 */ /* 0x000fe200078e020a */
[----:B------:R-:W-:Y:S01]  /*7730*/  LEA R2, P0, R6, c[0x0][0x2e8], 0x2 ;  /* 0x0000ba0006027a11 */ /* 0x000fe200078010ff */
[----:B------:R-:W-:-:S03]  /*7740*/  IMAD.IADD R0, R7, 0x1, R0 ;  /* 0x0000000107007824 */ /* 0x000fc600078e0200 */
        /* <DEDUP_REMOVED lines=131> */
.L_x_2220:
        /* <DEDUP_REMOVED lines=16> */
.L_x_2344:


//--------------------- .text._ZN7cutlass13device_kernelIN5flash32FlashAttnBwdPostprocessConvertdQIN4cute5tupleIJNS3_1CILi128EEES6_EEENS_10bfloat16_tEfNS_4arch4Sm80ELi256ENS3_8TiledMMAINS3_8MMA_AtomIJNS3_30SM80_16x8x16_F32BF16BF16F32_TNEEEENS3_6LayoutINS4_IJNS5_ILi2EEENS5_ILi4EEENS5_ILi1EEEEEENS4_IJSI_SG_NS5_ILi0EEEEEEEENS4_IJNS5_ILi32EEENS5_ILi64EEENS5_ILi16EEEEEEEELb0EEEEEvNT_6ParamsE --------------------------
	.section	.text._ZN7cutlass13device_kernelIN5flash32FlashAttnBwdPostprocessConvertdQIN4cute5tupleIJNS3_1CILi128EEES6_EEENS_10bfloat16_tEfNS_4arch4Sm80ELi256ENS3_8TiledMMAINS3_8MMA_AtomIJNS3_30SM80_16x8x16_F32BF16BF16F32_TNEEEENS3_6LayoutINS4_IJNS5_ILi2EEENS5_ILi4EEENS5_ILi1EEEEEENS4_IJSI_SG_NS5_ILi0EEEEEEEENS4_IJNS5_ILi32EEENS5_ILi64EEENS5_ILi16EEEEEEEELb0EEEEEvNT_6ParamsE,"ax",@progbits
	.sectioninfo	@"SHI_REGISTERS=90"
	.align	128
.text._ZN7cutlass13device_kernelIN5flash32FlashAttnBwdPostprocessConvertdQIN4cute5tupleIJNS3_1CILi128EEES6_EEENS_10bfloat16_tEfNS_4arch4Sm80ELi256ENS3_8TiledMMAINS3_8MMA_AtomIJNS3_30SM80_16x8x16_F32BF16BF16F32_TNEEEENS3_6LayoutINS4_IJNS5_ILi2EEENS5_ILi4EEENS5_ILi1EEEEEENS4_IJSI_SG_NS5_ILi0EEEEEEEENS4_IJNS5_ILi32EEENS5_ILi64EEENS5_ILi16EEEEEEEELb0EEEEEvNT_6ParamsE:
        .type           _ZN7cutlass13device_kernelIN5flash32FlashAttnBwdPostprocessConvertdQIN4cute5tupleIJNS3_1CILi128EEES6_EEENS_10bfloat16_tEfNS_4arch4Sm80ELi256ENS3_8TiledMMAINS3_8MMA_AtomIJNS3_30SM80_16x8x16_F32BF16BF16F32_TNEEEENS3_6LayoutINS4_IJNS5_ILi2EEENS5_ILi4EEENS5_ILi1EEEEEENS4_IJSI_SG_NS5_ILi0EEEEEEEENS4_IJNS5_ILi32EEENS5_ILi64EEENS5_ILi16EEEEEEEELb0EEEEEvNT_6ParamsE,@function
        .size           _ZN7cutlass13device_kernelIN5flash32FlashAttnBwdPostprocessConvertdQIN4cute5tupleIJNS3_1CILi128EEES6_EEENS_10bfloat16_tEfNS_4arch4Sm80ELi256ENS3_8TiledMMAINS3_8MMA_AtomIJNS3_30SM80_16x8x16_F32BF16BF16F32_TNEEEENS3_6LayoutINS4_IJNS5_ILi2EEENS5_ILi4EEENS5_ILi1EEEEEENS4_IJSI_SG_NS5_ILi0EEEEEEEENS4_IJNS5_ILi32EEENS5_ILi64EEENS5_ILi16EEEEEEEELb0EEEEEvNT_6ParamsE,(.L_x_2345 - _ZN7cutlass13device_kernelIN5flash32FlashAttnBwdPostprocessConvertdQIN4cute5tupleIJNS3_1CILi128EEES6_EEENS_10bfloat16_tEfNS_4arch4Sm80ELi256ENS3_8TiledMMAINS3_8MMA_AtomIJNS3_30SM80_16x8x16_F32BF16BF16F32_TNEEEENS3_6LayoutINS4_IJNS5_ILi2EEENS5_ILi4EEENS5_ILi1EEEEEENS4_IJSI_SG_NS5_ILi0EEEEEEEENS4_IJNS5_ILi32EEENS5_ILi64EEENS5_ILi16EEEEEEEELb0EEEEEvNT_6ParamsE)
        .other          _ZN7cutlass13device_kernelIN5flash32FlashAttnBwdPostprocessConvertdQIN4cute5tupleIJNS3_1CILi128EEES6_EEENS_10bfloat16_tEfNS_4arch4Sm80ELi256ENS3_8TiledMMAINS3_8MMA_AtomIJNS3_30SM80_16x8x16_F32BF16BF16F32_TNEEEENS3_6LayoutINS4_IJNS5_ILi2EEENS5_ILi4EEENS5_ILi1EEEEEENS4_IJSI_SG_NS5_ILi0EEEEEEEENS4_IJNS5_ILi32EEENS5_ILi64EEENS5_ILi16EEEEEEEELb0EEEEEvNT_6ParamsE,@"STO_CUDA_ENTRY STV_DEFAULT"
_ZN7cutlass13device_kernelIN5flash32FlashAttnBwdPostprocessConvertdQIN4cute5tupleIJNS3_1CILi128EEES6_EEENS_10bfloat16_tEfNS_4arch4Sm80ELi256ENS3_8TiledMMAINS3_8MMA_AtomIJNS3_30SM80_16x8x16_F32BF16BF16F32_TNEEEENS3_6LayoutINS4_IJNS5_ILi2EEENS5_ILi4EEENS5_ILi1EEEEEENS4_IJSI_SG_NS5_ILi0EEEEEEEENS4_IJNS5_ILi32EEENS5_ILi64EEENS5_ILi16EEEEEEEELb0EEEEEvNT_6ParamsE:
        /* <DEDUP_REMOVED lines=15> */
[----:B-1----:R-:W-:Y:S01]  /*00f0*/  SHF.L.U32 R72, R70, 0x7, RZ ;  /* 0x0000000746487819 */ /* 0x002fe200000006ff */
[----:B------:R-:W-:Y:S05]  /*0100*/  @P0 BRA `(.L_x_2221) ;  /* 0x0000004000000947 */ /* 0x000fea0003800000 */
[----:B0-----:R-:W-:Y:S05]  /*0110*/  @!P1 BRA `(.L_x_2221) ;  /* 0x0000003000009947 */ /* 0x001fea0003800000 */
[----:B------:R-:W2:Y:S04]  /*0120*/  LDG.E R4, [R2.64] ;  /* 0x0000000402047981 */ /* 0x000ea8000c1e1900 */
[----:B-----5:R-:W2:Y:S02]  /*0130*/  LDG.E R75, [R2.64+0x4] ;  /* 0x00000404024b7981 */ /* 0x020ea4000c1e1900 */
[----:B--2---:R-:W-:-:S03]  /*0140*/  IMAD.IADD R75, R75, 0x1, -R4 ;  /* 0x000000014b4b7824 */ /* 0x004fc600078e0a04 */
.L_x_2221:
[----:B0-----:R-:W-:Y:S01]  /*0150*/  ISETP.NE.AND.EX P0, PT, RZ, c[0x0][0x1c4], PT, P2 ;  /* 0x00007100ff007a0c */ /* 0x001fe20003f05320 */
[----:B-----5:R-:W-:Y:S01]  /*0160*/  @P1 IMAD R2, R71, 0x80, R0 ;  /* 0x0000008047021824 */ /* 0x020fe200078e0200 */
[----:B------:R-:W-:-:S13]  /*0170*/  ISETP.LE.AND P2, PT, R75, R72, PT ;  /* 0x000000484b00720c */ /* 0x000fda0003f43270 */
[----:B------:R-:W-:Y:S05]  /*0180*/  @P0 EXIT P2 ;  /* 0x000000000000094d */ /* 0x000fea0001000000 */
[----:B------:R-:W0:Y:S01]  /*0190*/  S2R R73, SR_TID.X ;  /* 0x0000000000497919 */ /* 0x000e220000002100 */
[----:B------:R-:W-:Y:S01]  /*01a0*/  @P1 SHF.R.S32.HI R3, RZ, 0x1f, R2 ;  /* 0x0000001fff031819 */ /* 0x000fe20000011402 */
[----:B------:R-:W-:Y:S01]  /*01b0*/  CS2R R4, SRZ ;  /* 0x0000000000047805 */ /* 0x000fe2000001ff00 */
[----:B------:R-:W-:Y:S01]  /*01c0*/  SHF.L.U32 R7, R70, 0xe, RZ ;  /* 0x0000000e46077819 */ /* 0x000fe200000006ff */
[----:B------:R-:W1:Y:S01]  /*01d0*/  S2R R69, SR_CTAID.Y ;  /* 0x0000000000457919 */ /* 0x000e620000002600 */
[----:B------:R-:W-:Y:S02]  /*01e0*/  @P1 LEA.HI R3, R3, R2, RZ, 0x7 ;  /* 0x0000000203031211 */ /* 0x000fe400078f38ff */
[----:B------:R-:W-:-:S03]  /*01f0*/  SHF.R.S32.HI R9, RZ, 0x1f, R7 ;  /* 0x0000001fff097819 */ /* 0x000fc60000011407 */
[----:B------:R-:W-:-:S05]  /*0200*/  @P1 IMAD.SHL.U32 R3, R3, 0x80, RZ ;  /* 0x0000008003031824 */ /* 0x000fca00078e00ff */
[----:B------:R-:W-:-:S04]  /*0210*/  @P1 LOP3.LUT R3, R3, 0xffffc000, RZ, 0xc0, !PT ;  /* 0xffffc00003031812 */ /* 0x000fc800078ec0ff */
[--C-:B------:R-:W-:Y:S01]  /*0220*/  @P1 SHF.R.S32.HI R5, RZ, 0x1f, R3.reuse ;  /* 0x0000001fff051819 */ /* 0x100fe20000011403 */
[----:B------:R-:W-:Y:S02]  /*0230*/  @P1 IMAD.MOV.U32 R4, RZ, RZ, R3 ;  /* 0x000000ffff041224 */ /* 0x000fe400078e0003 */
[----:B0-----:R-:W-:Y:S01]  /*0240*/  IMAD.SHL.U32 R2, R73, 0x4, RZ ;  /* 0x0000000449027824 */ /* 0x001fe200078e00ff */
[----:B-1----:R-:W-:-:S04]  /*0250*/  SHF.R.S32.HI R3, RZ, 0x1f, R69 ;  /* 0x0000001fff037819 */ /* 0x002fc80000011445 */
[----:B------:R-:W-:Y:S02]  /*0260*/  IADD3 R4, P2, P3, R4, R2, R7 ;  /* 0x0000000204047210 */ /* 0x000fe40007b5e007 */
[----:B------:R-:W-:Y:S01]  /*0270*/  SHF.R.S32.HI R6, RZ, 0x1f, R2 ;  /* 0x0000001fff067819 */ /* 0x000fe20000011402 */
[----:B------:R-:W-:Y:S01]  /*0280*/  IMAD R8, R3, c[0x0][0x178], RZ ;  /* 0x00005e0003087a24 */ /* 0x000fe200078e02ff */
[----:B------:R-:W-:Y:S02]  /*0290*/  SHF.R.S32.HI R2, RZ, 0x1f, R71 ;  /* 0x0000001fff027819 */ /* 0x000fe40000011447 */
[----:B------:R-:W-:Y:S01]  /*02a0*/  IADD3.X R5, R5, R6, R9, P2, P3 ;  /* 0x0000000605057210 */ /* 0x000fe200017e6409 */
[----:B------:R-:W-:Y:S01]  /*02b0*/  IMAD R7, R69, c[0x0][0x17c], R8 ;  /* 0x00005f0045077a24 */ /* 0x000fe200078e0208 */
[----:B------:R-:W-:Y:S02]  /*02c0*/  SEL R2, R2, RZ, !P0 ;  /* 0x000000ff02027207 */ /* 0x000fe40004000000 */
[----:B------:R-:W-:Y:S01]  /*02d0*/  SEL R71, R71, RZ, !P0 ;  /* 0x000000ff47477207 */ /* 0x000fe20004000000 */
[----:B------:R-:W-:-:S04]  /*02e0*/  IMAD.WIDE.U32 R4, R69, c[0x0][0x178], R4 ;  /* 0x00005e0045047a25 */ /* 0x000fc800078e0004 */
[----:B------:R-:W-:Y:S02]  /*02f0*/  IMAD R6, R2, c[0x0][0x180], RZ ;  /* 0x0000600002067a24 */ /* 0x000fe400078e02ff */
[----:B------:R-:W-:Y:S02]  /*0300*/  IMAD.IADD R5, R5, 0x1, R7 ;  /* 0x0000000105057824 */ /* 0x000fe400078e0207 */
[C---:B------:R-:W-:Y:S02]  /*0310*/  IMAD R7, R71.reuse, c[0x0][0x184], R6 ;  /* 0x0000610047077a24 */ /* 0x040fe400078e0206 */
[----:B------:R-:W-:-:S05]  /*0320*/  IMAD.WIDE.U32 R4, R71, c[0x0][0x180], R4 ;  /* 0x0000600047047a25 */ /* 0x000fca00078e0004 */
[----:B------:R-:W-:Y:S02]  /*0330*/  IADD3 R5, R5, R7, RZ ;  /* 0x0000000705057210 */ /* 0x000fe40007ffe0ff */
[----:B------:R-:W-:-:S04]  /*0340*/  LEA R78, P0, R4, c[0x0][0x160], 0x2 ;  /* 0x00005800044e7a11 */ /* 0x000fc800078010ff */
[----:B------:R-:W-:-:S05]  /*0350*/  LEA.HI.X R79, R4, c[0x0][0x164], R5, 0x2, P0 ;  /* 0x00005900044f7a11 */ /* 0x000fca00000f1405 */
[----:B------:R0:W2:Y:S04]  /*0360*/  LDG.E.128 R4, [R78.64] ;  /* 0x000000044e047981 */ /* 0x0000a8000c1e1d00 */
[----:B------:R0:W3:Y:S04]  /*0370*/  LDG.E.128 R8, [R78.64+0x1000] ;  /* 0x001000044e087981 */ /* 0x0000e8000c1e1d00 */
[----:B------:R0:W4:Y:S04]  /*0380*/  LDG.E.128 R12, [R78.64+0x2000] ;  /* 0x002000044e0c7981 */ /* 0x000128000c1e1d00 */
[----:B------:R0:W5:Y:S04]  /*0390*/  LDG.E.128 R16, [R78.64+0x3000] ;  /* 0x003000044e107981 */ /* 0x000168000c1e1d00 */
        /* <DEDUP_REMOVED lines=11> */
[----:B------:R0:W5:Y:S01]  /*0450*/  LDG.E.128 R64, [R78.64+0xf000] ;  /* 0x00f000044e407981 */ /* 0x000162000c1e1d00 */
[----:B------:R-:W-:Y:S01]  /*0460*/  SHF.R.S32.HI R68, RZ, 0x1f, R73 ;  /* 0x0000001fff447819 */ /* 0x000fe20000011449 */
[----:B------:R-:W-:Y:S01]  /*0470*/  IMAD.IADD R72, R75, 0x1, -R72 ;  /* 0x000000014b487824 */ /* 0x000fe200078e0a48 */
[----:B------:R-:W-:Y:S01]  /*0480*/  BSSY B0, `(.L_x_2222) ;  /* 0x0000136000007945 */ /* 0x000fe20003800000 */
[----:B------:R-:W-:Y:S01]  /*0490*/  IMAD R2, R2, c[0x0][0x1b0], RZ ;  /* 0x00006c0002027a24 */ /* 0x000fe200078e02ff */
[----:B------:R-:W-:-:S02]  /*04a0*/  LEA.HI R81, R68, R73, RZ, 0x5 ;  /* 0x0000004944517211 */ /* 0x000fc400078f28ff */
[CC--:B------:R-:W-:Y:S02]  /*04b0*/  LEA.HI R80, R68.reuse, R73.reuse, RZ, 0x2 ;  /* 0x0000004944507211 */ /* 0x0c0fe400078f10ff */
[----:B------:R-:W-:Y:S02]  /*04c0*/  SHF.R.S32.HI R84, RZ, 0x5, R81 ;  /* 0x00000005ff547819 */ /* 0x000fe40000011451 */
[--C-:B0-----:R-:W-:Y:S02]  /*04d0*/  SHF.R.S32.HI R78, RZ, 0x2, R80.reuse ;  /* 0x00000002ff4e7819 */ /* 0x101fe40000011450 */
[----:B------:R-:W-:Y:S02]  /*04e0*/  LEA.HI R83, R81, R84, RZ, 0x1 ;  /* 0x0000005451537211 */ /* 0x000fe400078f08ff */
[----:B------:R-:W-:Y:S02]  /*04f0*/  SHF.R.S32.HI R81, RZ, 0x1f, R80 ;  /* 0x0000001fff517819 */ /* 0x000fe40000011450 */
[----:B------:R-:W-:-:S02]  /*0500*/  LEA.HI R74, R68, R73, RZ, 0x7 ;  /* 0x00000049444a7211 */ /* 0x000fc400078f38ff */
[----:B------:R-:W-:Y:S02]  /*0510*/  LEA.HI R81, R81, R78, RZ, 0x3 ;  /* 0x0000004e51517211 */ /* 0x000fe400078f18ff */
[----:B------:R-:W-:Y:S01]  /*0520*/  LEA.HI R82, R68, R73, RZ, 0x6 ;  /* 0x0000004944527211 */ /* 0x000fe200078f30ff */
[----:B------:R-:W-:Y:S01]  /*0530*/  IMAD.SHL.U32 R77, R74, 0x10, RZ ;  /* 0x000000104a4d7824 */ /* 0x000fe200078e00ff */
[----:B------:R-:W-:Y:S02]  /*0540*/  LOP3.LUT R76, R80, 0x7ffffffc, RZ, 0xc0, !PT ;  /* 0x7ffffffc504c7812 */ /* 0x000fe400078ec0ff */
[----:B------:R-:W-:Y:S02]  /*0550*/  LOP3.LUT R81, R81, 0xfffffff8, RZ, 0xc0, !PT ;  /* 0xfffffff851517812 */ /* 0x000fe400078ec0ff */
[----:B------:R-:W-:Y:S01]  /*0560*/  SHF.R.S32.HI R79, RZ, 0x6, R82 ;  /* 0x00000006ff4f7819 */ /* 0x000fe20000011452 */
[----:B------:R-:W-:Y:S01]  /*0570*/  IMAD.IADD R76, R73, 0x1, -R76 ;  /* 0x00000001494c7824 */ /* 0x000fe200078e0a4c */
[----:B------:R-:W-:Y:S01]  /*0580*/  LOP3.LUT R77, R77, 0xfffff800, RZ, 0xc0, !PT ;  /* 0xfffff8004d4d7812 */ /* 0x000fe200078ec0ff */
[----:B------:R-:W-:Y:S01]  /*0590*/  IMAD.IADD R80, R78, 0x1, -R81 ;  /* 0x000000014e507824 */ /* 0x000fe200078e0a51 */
[----:B------:R-:W-:-:S02]  /*05a0*/  LEA.HI R82, R82, R79, RZ, 0x1 ;  /* 0x0000004f52527211 */ /* 0x000fc400078f08ff */
[----:B------:R-:W-:Y:S01]  /*05b0*/  LOP3.LUT R83, R83, 0xfffffe, RZ, 0xc0, !PT ;  /* 0x00fffffe53537812 */ /* 0x000fe200078ec0ff */
[----:B------:R-:W-:Y:S01]  /*05c0*/  IMAD R76, R76, 0x2, R77 ;  /* 0x000000024c4c7824 */ /* 0x000fe200078e024d */
[----:B------:R-:W-:Y:S02]  /*05d0*/  LEA.HI R77, R68, R73, RZ, 0x4 ;  /* 0x00000049444d7211 */ /* 0x000fe400078f20ff */
[----:B------:R-:W-:Y:S02]  /*05e0*/  LOP3.LUT R82, R82, 0xfffffffe, RZ, 0xc0, !PT ;  /* 0xfffffffe52527812 */ /* 0x000fe400078ec0ff */
[--C-:B------:R-:W-:Y:S02]  /*05f0*/  SHF.R.S32.HI R68, RZ, 0x4, R77.reuse ;  /* 0x00000004ff447819 */ /* 0x100fe4000001144d */
[----:B------:R-:W-:Y:S01]  /*0600*/  SHF.R.S32.HI R85, RZ, 0x1f, R77 ;  /* 0x0000001fff557819 */ /* 0x000fe2000001144d */
[----:B------:R-:W-:Y:S01]  /*0610*/  IMAD.IADD R78, R79, 0x1, -R82 ;  /* 0x000000014f4e7824 */ /* 0x000fe200078e0a52 */
[----:B------:R-:W-:-:S02]  /*0620*/  IADD3 R83, R84, -R83, RZ ;  /* 0x8000005354537210 */ /* 0x000fc40007ffe0ff */
[----:B------:R-:W-:Y:S02]  /*0630*/  LEA.HI R85, R85, R68, RZ, 0x2 ;  /* 0x0000004455557211 */ /* 0x000fe400078f10ff */
[----:B------:R-:W-:Y:S02]  /*0640*/  LEA R76, R83, R76, 0x8 ;  /* 0x0000004c534c7211 */ /* 0x000fe400078e40ff */
[----:B------:R-:W-:Y:S02]  /*0650*/  LOP3.LUT R85, R85, 0xffffffc, RZ, 0xc0, !PT ;  /* 0x0ffffffc55557812 */ /* 0x000fe400078ec0ff */
[----:B------:R-:W-:Y:S02]  /*0660*/  LOP3.LUT R87, R74, 0xffffff80, RZ, 0xc0, !PT ;  /* 0xffffff804a577812 */ /* 0x000fe400078ec0ff */
[----:B------:R-:W-:Y:S01]  /*0670*/  IMNMX R72, R72, 0x80, PT ;  /* 0x0000008048487817 */ /* 0x000fe20003800200 */
[----:B------:R-:W-:-:S04]  /*0680*/  IMAD.IADD R74, R68, 0x1, -R85 ;  /* 0x00000001444a7824 */ /* 0x000fc800078e0a55 */
[----:B------:R-:W-:Y:S01]  /*0690*/  IMAD R74, R74, 0x10, R87 ;  /* 0x000000104a4a7824 */ /* 0x000fe200078e0257 */
[----:B--2---:R0:W-:Y:S04]  /*06a0*/  STS.128 [R73.X16], R4 ;  /* 0x0000000449007388 */ /* 0x0041e8000000cc00 */
[----:B---3--:R1:W-:Y:S04]  /*06b0*/  STS.128 [R73.X16+0x1000], R8 ;  /* 0x0010000849007388 */ /* 0x0083e8000000cc00 */
[----:B----4-:R2:W-:Y:S04]  /*06c0*/  STS.128 [R73.X16+0x2000], R12 ;  /* 0x0020000c49007388 */ /* 0x0105e8000000cc00 */
[----:B-----5:R-:W-:Y:S04]  /*06d0*/  STS.128 [R73.X16+0x3000], R16 ;  /* 0x0030001049007388 */ /* 0x020fe8000000cc00 */
[----:B------:R3:W-:Y:S01]  /*06e0*/  STS.128 [R73.X16+0x4000], R20 ;  /* 0x0040001449007388 */ /* 0x0007e2000000cc00 */
[----:B0-----:R-:W-:-:S02]  /*06f0*/  SHF.R.S32.HI R5, RZ, 0x1f, R80 ;  /* 0x0000001fff057819 */ /* 0x001fc40000011450 */
[----:B------:R-:W-:Y:S01]  /*0700*/  LOP3.LUT R6, R77, 0xfffffff0, RZ, 0xc0, !PT ;  /* 0xfffffff04d067812 */ /* 0x000fe200078ec0ff */
[----:B------:R0:W-:Y:S01]  /*0710*/  STS.128 [R73.X16+0x5000], R24 ;  /* 0x0050001849007388 */ /* 0x0001e2000000cc00 */
[----:B------:R-:W-:-:S03]  /*0720*/  LEA.HI R4, R5, R80, RZ, 0x2 ;  /* 0x0000005005047211 */ /* 0x000fc600078f10ff */
[----:B------:R4:W-:Y:S01]  /*0730*/  STS.128 [R73.X16+0x6000], R28 ;  /* 0x0060001c49007388 */ /* 0x0009e2000000cc00 */
[----:B-1----:R-:W-:Y:S01]  /*0740*/  IMAD.IADD R10, R73, 0x1, -R6 ;  /* 0x00000001490a7824 */ /* 0x002fe200078e0a06 */
[----:B------:R-:W-:Y:S01]  /*0750*/  LOP3.LUT R11, R4, 0x7fffffc, RZ, 0xc0, !PT ;  /* 0x07fffffc040b7812 */ /* 0x000fe200078ec0ff */
[----:B--2---:R-:W-:Y:S01]  /*0760*/  IMAD.SHL.U32 R12, R78, 0x40, RZ ;  /* 0x000000404e0c7824 */ /* 0x004fe200078e00ff */
[----:B------:R1:W-:Y:S01]  /*0770*/  STS.128 [R73.X16+0x7000], R32 ;  /* 0x0070002049007388 */ /* 0x0003e2000000cc00 */
[----:B------:R-:W-:Y:S02]  /*0780*/  IMAD.SHL.U32 R6, R4, 0x10, RZ ;  /* 0x0000001004067824 */ /* 0x000fe400078e00ff */
[----:B------:R-:W-:Y:S01]  /*0790*/  IMAD.SHL.U32 R4, R10, 0x8, RZ ;  /* 0x000000080a047824 */ /* 0x000fe200078e00ff */
[----:B------:R-:W-:Y:S01]  /*07a0*/  STS.128 [R73.X16+0x8000], R36 ;  /* 0x0080002449007388 */ /* 0x000fe2000000cc00 */
[----:B---3--:R-:W-:Y:S01]  /*07b0*/  IADD3 R21, R80, -R11, RZ ;  /* 0x8000000b50157210 */ /* 0x008fe20007ffe0ff */
[----:B------:R-:W-:Y:S01]  /*07c0*/  IMAD.SHL.U32 R11, R78, 0x8, RZ ;  /* 0x000000084e0b7824 */ /* 0x000fe200078e00ff */
[----:B------:R-:W-:Y:S01]  /*07d0*/  LOP3.LUT R13, R12, 0x40, RZ, 0xc0, !PT ;  /* 0x000000400c0d7812 */ /* 0x000fe200078ec0ff */
[----:B------:R-:W-:Y:S01]  /*07e0*/  STS.128 [R73.X16+0x9000], R40 ;  /* 0x0090002849007388 */ /* 0x000fe2000000cc00 */
[----:B------:R-:W-:-:S02]  /*07f0*/  LOP3.LUT R6, R6, 0x40, RZ, 0xc0, !PT ;  /* 0x0000004006067812 */ /* 0x000fc400078ec0ff */
[----:B------:R-:W-:Y:S01]  /*0800*/  LEA.HI R22, R10, R10, RZ, 0x1 ;  /* 0x0000000a0a167211 */ /* 0x000fe200078f08ff */
[----:B------:R-:W-:Y:S01]  /*0810*/  STS.128 [R73.X16+0xa000], R44 ;  /* 0x00a0002c49007388 */ /* 0x000fe2000000cc00 */
[----:B0-----:R-:W-:Y:S01]  /*0820*/  LOP3.LUT R24, R13, 0x8, R4, 0xf8, !PT ;  /* 0x000000080d187812 */ /* 0x001fe200078ef804 */
[----:B----4-:R-:W-:Y:S01]  /*0830*/  IMAD R31, R21, 0x10, R76 ;  /* 0x00000010151f7824 */ /* 0x010fe200078e024c */
[----:B------:R-:W-:Y:S01]  /*0840*/  SHF.R.U32.HI R25, RZ, 0x3, R13 ;  /* 0x00000003ff197819 */ /* 0x000fe2000001160d */
[----:B------:R-:W-:Y:S01]  /*0850*/  STS.128 [R73.X16+0xb000], R48 ;  /* 0x00b0003049007388 */ /* 0x000fe2000000cc00 */
[----:B------:R-:W-:Y:S02]  /*0860*/  LOP3.LUT R20, R6, 0x8, R11, 0xf8, !PT ;  /* 0x0000000806147812 */ /* 0x000fe400078ef80b */
[----:B-1----:R-:W-:Y:S01]  /*0870*/  LOP3.LUT R32, R24, R25, RZ, 0x3c, !PT ;  /* 0x0000001918207212 */ /* 0x002fe200078e3cff */
[----:B------:R-:W-:Y:S01]  /*0880*/  STS.128 [R73.X16+0xc000], R52 ;  /* 0x00c0003449007388 */ /* 0x000fe2000000cc00 */
[----:B------:R-:W-:-:S02]  /*0890*/  SHF.R.U32.HI R23, RZ, 0x3, R6 ;  /* 0x00000003ff177819 */ /* 0x000fc40000011606 */
[----:B------:R-:W-:Y:S01]  /*08a0*/  SHF.L.U32 R22, R22, 0xa, RZ ;  /* 0x0000000a16167819 */ /* 0x000fe200000006ff */
[----:B------:R-:W-:Y:S01]  /*08b0*/  STS.128 [R73.X16+0xd000], R56 ;  /* 0x00d0003849007388 */ /* 0x000fe2000000cc00 */
[----:B------:R-:W-:Y:S02]  /*08c0*/  LOP3.LUT R30, R20, R23, RZ, 0x3c, !PT ;  /* 0x00000017141e7212 */ /* 0x000fe400078e3cff */
[----:B------:R-:W-:Y:S01]  /*08d0*/  LOP3.LUT R33, R22, 0x7ffff800, RZ, 0xc0, !PT ;  /* 0x7ffff80016217812 */ /* 0x000fe200078ec0ff */
[----:B------:R-:W-:Y:S01]  /*08e0*/  STS.128 [R73.X16+0xe000], R60 ;  /* 0x00e0003c49007388 */ /* 0x000fe2000000cc00 */
[----:B------:R-:W-:Y:S02]  /*08f0*/  ISETP.GE.AND P0, PT, R4, c[0x0][0x194], PT ;  /* 0x0000650004007a0c */ /* 0x000fe40003f06270 */
[----:B------:R-:W-:Y:S01]  /*0900*/  IADD3 R74, R32, R74, R33 ;  /* 0x0000004a204a7210 */ /* 0x000fe20007ffe021 */
[----:B------:R-:W-:Y:S04]  /*0910*/  STS.128 [R73.X16+0xf000], R64 ;  /* 0x00f0004049007388 */ /* 0x000fe8000000cc00 */
[----:B------:R-:W-:Y:S06]  /*0920*/  BAR.SYNC.DEFER_BLOCKING 0x0 ;  /* 0x0000000000007b1d */ /* 0x000fec0000010000 */
[----:B------:R-:W0:Y:S04]  /*0930*/  LDS R5, [R73.X4] ;  /* 0x0000000049057984 */ /* 0x000e280000004800 */
        /* <DEDUP_REMOVED lines=10> */
[----:B0-----:R-:W-:-:S02]  /*09e0*/  FMUL.FTZ R6, R5, c[0x0][0x1b8] ;  /* 0x00006e0005067a20 */ /* 0x001fc40000410000 */
[----:B------:R-:W-:Y:S01]  /*09f0*/  IMAD.IADD R5, R30, 0x1, R31 ;  /* 0x000000011e057824 */ /* 0x000fe200078e021f */
[----:B------:R-:W0:Y:S01]  /*0a00*/  LDS R17, [R73.X4+0x2c00] ;  /* 0x002c000049117984 */ /* 0x000e220000004800 */
[----:B-1----:R-:W-:-:S03]  /*0a10*/  FMUL.FTZ R7, R7, c[0x0][0x1b8] ;  /* 0x00006e0007077a20 */ /* 0x002fc60000410000 */
[----:B------:R-:W1:Y:S01]  /*0a20*/  LDS R24, [R73.X4+0x4800] ;  /* 0x0048000049187984 */ /* 0x000e620000004800 */
[----:B--2---:R-:W-:Y:S01]  /*0a30*/  FMUL.FTZ R8, R8, c[0x0][0x1b8] ;  /* 0x00006e0008087a20 */ /* 0x004fe20000410000 */
[----:B------:R-:W-:Y:S02]  /*0a40*/  F2FP.BF16.PACK_AB R6, R7, R6 ;  /* 0x000000060706723e */ /* 0x000fe400000010ff */
[----:B------:R-:W2:Y:S01]  /*0a50*/  LDS R25, [R73.X4+0x4c00] ;  /* 0x004c000049197984 */ /* 0x000ea20000004800 */
[----:B---3--:R-:W-:-:S03]  /*0a60*/  FMUL.FTZ R9, R9, c[0x0][0x1b8] ;  /* 0x00006e0009097a20 */ /* 0x008fc60000410000 */
[----:B------:R-:W3:Y:S02]  /*0a70*/  LDS R26, [R73.X4+0x5000] ;  /* 0x00500000491a7984 */ /* 0x000ee40000004800 */
[----:B------:R-:W-:Y:S01]  /*0a80*/  F2FP.BF16.PACK_AB R7, R9, R8 ;  /* 0x000000080907723e */ /* 0x000fe200000010ff */
[----:B----4-:R-:W-:Y:S01]  /*0a90*/  FMUL.FTZ R8, R10, c[0x0][0x1b8] ;  /* 0x00006e000a087a20 */ /* 0x010fe20000410000 */
[----:B------:R-:W4:Y:S01]  /*0aa0*/  LDS R27, [R73.X4+0x5400] ;  /* 0x00540000491b7984 */ /* 0x000f220000004800 */
[----:B-----5:R-:W-:-:S03]  /*0ab0*/  FMUL.FTZ R11, R11, c[0x0][0x1b8] ;  /* 0x00006e000b0b7a20 */ /* 0x020fc60000410000 */
[----:B------:R-:W5:Y:S01]  /*0ac0*/  LDS R28, [R73.X4+0x5800] ;  /* 0x00580000491c7984 */ /* 0x000f620000004800 */
[----:B------:R-:W-:Y:S01]  /*0ad0*/  FMUL.FTZ R9, R12, c[0x0][0x1b8] ;  /* 0x00006e000c097a20 */ /* 0x000fe20000410000 */
[----:B------:R-:W-:Y:S01]  /*0ae0*/  F2FP.BF16.PACK_AB R8, R11, R8 ;  /* 0x000000080b08723e */ /* 0x000fe200000010ff */
[----:B------:R-:W-:Y:S01]  /*0af0*/  FMUL.FTZ R10, R13, c[0x0][0x1b8] ;  /* 0x00006e000d0a7a20 */ /* 0x000fe20000410000 */
[----:B------:R-:W5:Y:S01]  /*0b00*/  LDS R18, [R73.X4+0x3000] ;  /* 0x0030000049127984 */ /* 0x000f620000004800 */
[----:B------:R-:W-:-:S03]  /*0b10*/  FMUL.FTZ R14, R14, c[0x0][0x1b8] ;  /* 0x00006e000e0e7a20 */ /* 0x000fc60000410000 */
[----:B------:R-:W5:Y:S01]  /*0b20*/  LDS R19, [R73.X4+0x3400] ;  /* 0x0034000049137984 */ /* 0x000f620000004800 */
[----:B------:R-:W-:Y:S01]  /*0b30*/  F2FP.BF16.PACK_AB R9, R10, R9 ;  /* 0x000000090a09723e */ /* 0x000fe200000010ff */
[----:B------:R-:W-:Y:S02]  /*0b40*/  FMUL.FTZ R15, R15, c[0x0][0x1b8] ;  /* 0x00006e000f0f7a20 */ /* 0x000fe40000410000 */
[----:B------:R-:W5:Y:S01]  /*0b50*/  LDS R20, [R73.X4+0x3800] ;  /* 0x0038000049147984 */ /* 0x000f620000004800 */
[----:B------:R-:W-:-:S03]  /*0b60*/  FMUL.FTZ R16, R16, c[0x0][0x1b8] ;  /* 0x00006e0010107a20 */ /* 0x000fc60000410000 */
[----:B------:R-:W5:Y:S01]  /*0b70*/  LDS R21, [R73.X4+0x3c00] ;  /* 0x003c000049157984 */ /* 0x000f620000004800 */
[----:B------:R-:W-:Y:S01]  /*0b80*/  F2FP.BF16.PACK_AB R10, R15, R14 ;  /* 0x0000000e0f0a723e */ /* 0x000fe200000010ff */
[----:B0-----:R-:W-:Y:S02]  /*0b90*/  FMUL.FTZ R17, R17, c[0x0][0x1b8] ;  /* 0x00006e0011117a20 */ /* 0x001fe40000410000 */
[----:B------:R-:W0:Y:S01]  /*0ba0*/  LDS R29, [R73.X4+0x5c00] ;  /* 0x005c0000491d7984 */ /* 0x000e220000004800 */
[----:B-1----:R-:W-:-:S03]  /*0bb0*/  FMUL.FTZ R15, R24, c[0x0][0x1b8] ;  /* 0x00006e00180f7a20 */ /* 0x002fc60000410000 */
[----:B------:R-:W1:Y:S01]  /*0bc0*/  LDS R22, [R73.X4+0x4000] ;  /* 0x0040000049167984 */ /* 0x000e620000004800 */
[----:B------:R-:W-:Y:S01]  /*0bd0*/  F2FP.BF16.PACK_AB R11, R17, R16 ;  /* 0x00000010110b723e */ /* 0x000fe200000010ff */
[----:B--2---:R-:W-:Y:S02]  /*0be0*/  FMUL.FTZ R16, R25, c[0x0][0x1b8] ;  /* 0x00006e0019107a20 */ /* 0x004fe40000410000 */
[----:B------:R-:W2:Y:S01]  /*0bf0*/  LDS R23, [R73.X4+0x4400] ;  /* 0x0044000049177984 */ /* 0x000ea20000004800 */
[----:B---3--:R-:W-:-:S03]  /*0c00*/  FMUL.FTZ R26, R26, c[0x0][0x1b8] ;  /* 0x00006e001a1a7a20 */ /* 0x008fc60000410000 */
[----:B------:R-:W3:Y:S01]  /*0c10*/  LDS R30, [R73.X4+0x6000] ;  /* 0x00600000491e7984 */ /* 0x000ee20000004800 */
[----:B------:R-:W-:Y:S01]  /*0c20*/  F2FP.BF16.PACK_AB R15, R16, R15 ;  /* 0x0000000f100f723e */ /* 0x000fe200000010ff */
[----:B----4-:R-:W-:Y:S02]  /*0c30*/  FMUL.FTZ R27, R27, c[0x0][0x1b8] ;  /* 0x00006e001b1b7a20 */ /* 0x010fe40000410000 */
[----:B------:R-:W4:Y:S01]  /*0c40*/  LDS R31, [R73.X4+0x6400] ;  /* 0x00640000491f7984 */ /* 0x000f220000004800 */
[----:B-----5:R-:W-:-:S03]  /*0c50*/  FMUL.FTZ R17, R28, c[0x0][0x1b8] ;  /* 0x00006e001c117a20 */ /* 0x020fc60000410000 */
[----:B------:R-:W5:Y:S01]  /*0c60*/  LDS R32, [R73.X4+0x6800] ;  /* 0x0068000049207984 */ /* 0x000f620000004800 */
[----:B------:R-:W-:-:S03]  /*0c70*/  F2FP.BF16.PACK_AB R16, R27, R26 ;  /* 0x0000001a1b10723e */ /* 0x000fc600000010ff */
        /* <DEDUP_REMOVED lines=18> */
[----:B---3--:R-:W-:Y:S01]  /*0da0*/  FMUL.FTZ R18, R30, c[0x0][0x1b8] ;  /* 0x00006e001e127a20 */ /* 0x008fe20000410000 */
[----:B------:R-:W-:Y:S01]  /*0db0*/  F2FP.BF16.PACK_AB R14, R23, R22 ;  /* 0x00000016170e723e */ /* 0x000fe200000010ff */
[----:B----4-:R-:W-:Y:S01]  /*0dc0*/  FMUL.FTZ R31, R31, c[0x0][0x1b8] ;  /* 0x00006e001f1f7a20 */ /* 0x010fe20000410000 */
[----:B------:R-:W3:Y:S01]  /*0dd0*/  LDS R47, [R73.X4+0xb400] ;  /* 0x00b40000492f7984 */ /* 0x000ee20000004800 */
[----:B-----5:R-:W-:-:S03]  /*0de0*/  FMUL.FTZ R19, R32, c[0x0][0x1b8] ;  /* 0x00006e0020137a20 */ /* 0x020fc60000410000 */
[----:B------:R-:W-:Y:S01]  /*0df0*/  F2FP.BF16.PACK_AB R18, R31, R18 ;  /* 0x000000121f12723e */ /* 0x000fe200000010ff */
[----:B------:R-:W4:Y:S01]  /*0e00*/  LDS R38, [R73.X4+0x8c00] ;  /* 0x008c000049267984 */ /* 0x000f220000004800 */
        /* <DEDUP_REMOVED lines=15> */
[----:B-1----:R-:W-:-:S03]  /*0f00*/  FMUL.FTZ R32, R26, c[0x0][0x1b8] ;  /* 0x00006e001a207a20 */ /* 0x002fc60000410000 */
[----:B------:R-:W1:Y:S01]  /*0f10*/  LDS R44, [R73.X4+0xa400] ;  /* 0x00a40000492c7984 */ /* 0x000e620000004800 */
[----:B--2---:R-:W-:Y:S01]  /*0f20*/  FMUL.FTZ R31, R28, c[0x0][0x1b8] ;  /* 0x00006e001c1f7a20 */ /* 0x004fe20000410000 */
[----:B------:R-:W-:Y:S02]  /*0f30*/  F2FP.BF16.PACK_AB R27, R32, R27 ;  /* 0x0000001b201b723e */ /* 0x000fe400000010ff */
[----:B------:R-:W2:Y:S01]  /*0f40*/  LDS R45, [R73.X4+0xa800] ;  /* 0x00a80000492d7984 */ /* 0x000ea20000004800 */
[----:B---3--:R-:W-:-:S03]  /*0f50*/  FMUL.FTZ R32, R47, c[0x0][0x1b8] ;  /* 0x00006e002f207a20 */ /* 0x008fc60000410000 */
[----:B------:R-:W3:Y:S04]  /*0f60*/  LDS R46, [R73.X4+0xac00] ;  /* 0x00ac0000492e7984 */ /* 0x000ee80000004800 */
[----:B------:R-:W3:Y:S01]  /*0f70*/  LDS R34, [R73.X4+0xb800] ;  /* 0x00b8000049227984 */ /* 0x000ee20000004800 */
[----:B----4-:R-:W-:-:S03]  /*0f80*/  FMUL.FTZ R38, R38, c[0x0][0x1b8] ;  /* 0x00006e0026267a20 */ /* 0x010fc60000410000 */
[----:B------:R-:W4:Y:S01]  /*0f90*/  LDS R35, [R73.X4+0xbc00] ;  /* 0x00bc000049237984 */ /* 0x000f220000004800 */
[----:B-----5:R-:W-:Y:S01]  /*0fa0*/  FMUL.FTZ R33, R33, c[0x0][0x1b8] ;  /* 0x00006e0021217a20 */ /* 0x020fe20000410000 */
[----:B------:R-:W-:Y:S02]  /*0fb0*/  F2FP.BF16.PACK_AB R31, R38, R31 ;  /* 0x0000001f261f723e */ /* 0x000fe400000010ff */
        /* <DEDUP_REMOVED lines=21> */
[----:B------:R-:W-:Y:S01]  /*1110*/  FMUL.FTZ R34, R34, c[0x0][0x1b8] ;  /* 0x00006e0022227a20 */ /* 0x000fe20000410000 */
        /* <DEDUP_REMOVED lines=17> */
[----:B0-----:R-:W-:Y:S02]  /*1230*/  FMUL.FTZ R37, R37, c[0x0][0x1b8] ;  /* 0x00006e0025257a20 */ /* 0x001fe40000410000 */
[----:B-1----:R-:W-:-:S03]  /*1240*/  FMUL.FTZ R52, R52, c[0x0][0x1b8] ;  /* 0x00006e0034347a20 */ /* 0x002fc60000410000 */
[----:B------:R-:W-:Y:S01]  /*1250*/  F2FP.BF16.PACK_AB R36, R37, R36 ;  /* 0x000000242524723e */ /* 0x000fe200000010ff */
[----:B--2---:R-:W-:Y:S02]  /*1260*/  FMUL.FTZ R53, R53, c[0x0][0x1b8] ;  /* 0x00006e0035357a20 */ /* 0x004fe40000410000 */
[----:B---3--:R-:W-:-:S03]  /*1270*/  FMUL.FTZ R30, R30, c[0x0][0x1b8] ;  /* 0x00006e001e1e7a20 */ /* 0x008fc60000410000 */
[----:B------:R-:W-:Y:S01]  /*1280*/  F2FP.BF16.PACK_AB R52, R53, R52 ;  /* 0x000000343534723e */ /* 0x000fe200000010ff */
[----:B------:R-:W-:Y:S02]  /*1290*/  FMUL.FTZ R29, R29, c[0x0][0x1b8] ;  /* 0x00006e001d1d7a20 */ /* 0x000fe40000410000 */
[----:B----4-:R-:W-:-:S03]  /*12a0*/  FMUL.FTZ R24, R24, c[0x0][0x1b8] ;  /* 0x00006e0018187a20 */ /* 0x010fc60000410000 */
[----:B------:R-:W-:Y:S01]  /*12b0*/  F2FP.BF16.PACK_AB R29, R29, R30 ;  /* 0x0000001e1d1d723e */ /* 0x000fe200000010ff */
[----:B-----5:R-:W-:Y:S02]  /*12c0*/  FMUL.FTZ R23, R23, c[0x0][0x1b8] ;  /* 0x00006e0017177a20 */ /* 0x020fe40000410000 */
[----:B------:R-:W-:-:S03]  /*12d0*/  FMUL.FTZ R22, R22, c[0x0][0x1b8] ;  /* 0x00006e0016167a20 */ /* 0x000fc60000410000 */
[----:B------:R-:W-:Y:S01]  /*12e0*/  F2FP.BF16.PACK_AB R23, R23, R24 ;  /* 0x000000181717723e */ /* 0x000fe200000010ff */
[----:B------:R-:W-:Y:S01]  /*12f0*/  FMUL.FTZ R33, R28, c[0x0][0x1b8] ;  /* 0x00006e001c217a20 */ /* 0x000fe20000410000 */
[----:B------:R-:W-:Y:S02]  /*1300*/  SHF.L.U32 R28, R5, 0x1, RZ ;  /* 0x00000001051c7819 */ /* 0x000fe400000006ff */
[----:B------:R-:W-:Y:S01]  /*1310*/  IADD3 R5, R68, 0x10, RZ ;  /* 0x0000001044057810 */ /* 0x000fe20007ffe0ff */
[----:B------:R-:W-:Y:S01]  /*1320*/  FMUL.FTZ R25, R25, c[0x0][0x1b8] ;  /* 0x00006e0019197a20 */ /* 0x000fe20000410000 */
[----:B------:R-:W-:Y:S01]  /*1330*/  F2FP.BF16.PACK_AB R22, R33, R22 ;  /* 0x000000162116723e */ /* 0x000fe200000010ff */
[----:B------:R0:W-:Y:S01]  /*1340*/  STS [R28+0x10000], R6 ;  /* 0x010000061c007388 */ /* 0x0001e20000000800 */
[----:B------:R-:W-:Y:S01]  /*1350*/  ISETP.GE.OR P4, PT, R5, R72, P0 ;  /* 0x000000480500720c */ /* 0x000fe20000786670 */
[----:B------:R-:W-:Y:S01]  /*1360*/  FMUL.FTZ R26, R26, c[0x0][0x1b8] ;  /* 0x00006e001a1a7a20 */ /* 0x000fe20000410000 */
[----:B------:R-:W-:Y:S01]  /*1370*/  SHF.R.S32.HI R5, RZ, 0x1f, R4 ;  /* 0x0000001fff057819 */ /* 0x000fe20000011404 */
[----:B------:R1:W-:Y:S03]  /*1380*/  STS [R28+0x10100], R7 ;  /* 0x010100071c007388 */ /* 0x0003e60000000800 */
[----:B------:R-:W-:Y:S01]  /*1390*/  F2FP.BF16.PACK_AB R25, R26, R25 ;  /* 0x000000191a19723e */ /* 0x000fe200000010ff */
[----:B------:R2:W-:Y:S01]  /*13a0*/  STS [R28+0x12000], R14 ;  /* 0x0120000e1c007388 */ /* 0x0005e20000000800 */
[----:B0-----:R-:W-:-:S03]  /*13b0*/  IMAD.SHL.U32 R6, R74, 0x2, RZ ;  /* 0x000000024a067824 */ /* 0x001fc600078e00ff */
[----:B------:R0:W-:Y:S01]  /*13c0*/  STS [R28+0x12100], R15 ;  /* 0x0121000f1c007388 */ /* 0x0001e20000000800 */
[----:B-1----:R-:W-:-:S03]  /*13d0*/  IADD3 R7, R68, 0x20, RZ ;  /* 0x0000002044077810 */ /* 0x002fc60007ffe0ff */
[----:B------:R-:W-:Y:S01]  /*13e0*/  STS [R28+0x10400], R8 ;  /* 0x010400081c007388 */ /* 0x000fe20000000800 */
[----:B--2---:R-:W-:Y:S01]  /*13f0*/  IMAD R14, R3, c[0x0][0x1a8], RZ ;  /* 0x00006a00030e7a24 */ /* 0x004fe200078e02ff */
[-C--:B------:R-:W-:Y:S02]  /*1400*/  ISETP.GE.OR P3, PT, R7, R72.reuse, P0 ;  /* 0x000000480700720c */ /* 0x080fe40000766670 */
[----:B------:R-:W-:Y:S01]  /*1410*/  STS [R28+0x10500], R9 ;  /* 0x010500091c007388 */ /* 0x000fe20000000800 */
[----:B------:R-:W-:Y:S01]  /*1420*/  IADD3 R3, R68, 0x30, RZ ;  /* 0x0000003044037810 */ /* 0x000fe20007ffe0ff */
[C---:B------:R-:W-:Y:S02]  /*1430*/  IMAD R7, R69.reuse, c[0x0][0x1ac], R14 ;  /* 0x00006b0045077a24 */ /* 0x040fe400078e020e */
[----:B------:R-:W-:Y:S01]  /*1440*/  STS [R28+0x12400], R16 ;  /* 0x012400101c007388 */ /* 0x000fe20000000800 */
[----:B0-----:R-:W-:Y:S01]  /*1450*/  IMAD.WIDE.U32 R14, R69, c[0x0][0x1a8], R4 ;  /* 0x00006a00450e7a25 */ /* 0x001fe200078e0004 */
[----:B------:R-:W-:-:S02]  /*1460*/  ISETP.GE.OR P2, PT, R3, R72, P0 ;  /* 0x000000480300720c */ /* 0x000fc40000746670 */
[----:B------:R-:W-:Y:S01]  /*1470*/  STS [R28+0x12500], R17 ;  /* 0x012500111c007388 */ /* 0x000fe20000000800 */
[----:B------:R-:W-:Y:S01]  /*1480*/  IADD3 R3, R68, 0x50, RZ ;  /* 0x0000005044037810 */ /* 0x000fe20007ffe0ff */
[----:B------:R-:W-:Y:S02]  /*1490*/  IMAD.IADD R15, R15, 0x1, R7 ;  /* 0x000000010f0f7824 */ /* 0x000fe400078e0207 */
[----:B------:R-:W-:Y:S01]  /*14a0*/  STS [R28+0x10800], R10 ;  /* 0x0108000a1c007388 */ /* 0x000fe20000000800 */
[----:B------:R-:W-:Y:S01]  /*14b0*/  ISETP.GE.OR P5, PT, R3, R72, P0 ;  /* 0x000000480300720c */ /* 0x000fe200007a6670 */
[C---:B------:R-:W-:Y:S02]  /*14c0*/  IMAD R7, R71.reuse, c[0x0][0x1b4], R2 ;  /* 0x00006d0047077a24 */ /* 0x040fe400078e0202 */
[----:B------:R-:W-:Y:S01]  /*14d0*/  STS [R28+0x10900], R11 ;  /* 0x0109000b1c007388 */ /* 0x000fe20000000800 */
[----:B------:R-:W-:-:S03]  /*14e0*/  IMAD.WIDE.U32 R2, R71, c[0x0][0x1b0], R14 ;  /* 0x00006c0047027a25 */ /* 0x000fc600078e000e */
[----:B------:R-:W-:Y:S04]  /*14f0*/  STS [R28+0x12800], R18 ;  /* 0x012800121c007388 */ /* 0x000fe80000000800 */
[----:B------:R-:W-:Y:S04]  /*1500*/  STS [R28+0x12900], R19 ;  /* 0x012900131c007388 */ /* 0x000fe80000000800 */
[----:B------:R-:W-:Y:S04]  /*1510*/  STS [R28+0x10c00], R12 ;  /* 0x010c000c1c007388 */ /* 0x000fe80000000800 */
[----:B------:R0:W-:Y:S04]  /*1520*/  STS [R28+0x10d00], R13 ;  /* 0x010d000d1c007388 */ /* 0x0001e80000000800 */
[----:B------:R1:W-:Y:S04]  /*1530*/  STS [R28+0x12c00], R20 ;  /* 0x012c00141c007388 */ /* 0x0003e80000000800 */
[----:B------:R1:W-:Y:S01]  /*1540*/  STS [R28+0x12d00], R21 ;  /* 0x012d00151c007388 */ /* 0x0003e20000000800 */
[----:B0-----:R-:W-:-:S03]  /*1550*/  CS2R R12, SRZ ;  /* 0x00000000000c7805 */ /* 0x001fc6000001ff00 */
[----:B------:R1:W-:Y:S01]  /*1560*/  STS [R28+0x14000], R27 ;  /* 0x0140001b1c007388 */ /* 0x0003e20000000800 */
[--C-:B------:R-:W-:Y:S01]  /*1570*/  @P1 IMAD.MOV.U32 R12, RZ, RZ, R0.reuse ;  /* 0x000000ffff0c1224 */ /* 0x100fe200078e0000 */
[----:B------:R-:W-:Y:S02]  /*1580*/  @P1 SHF.R.S32.HI R13, RZ, 0x1f, R0 ;  /* 0x0000001fff0d1819 */ /* 0x000fe40000011400 */
[----:B------:R1:W-:Y:S01]  /*1590*/  STS [R28+0x14100], R31 ;  /* 0x0141001f1c007388 */ /* 0x0003e20000000800 */
[C---:B------:R-:W-:Y:S02]  /*15a0*/  IADD3 R0, R68.reuse, 0x40, RZ ;  /* 0x0000004044007810 */ /* 0x040fe40007ffe0ff */
[----:B------:R-:W-:Y:S01]  /*15b0*/  IADD3 R4, P1, R68, R12, RZ ;  /* 0x0000000c44047210 */ /* 0x000fe20007f3e0ff */
[----:B------:R1:W-:Y:S01]  /*15c0*/  STS [R28+0x16000], R48 ;  /* 0x016000301c007388 */ /* 0x0003e20000000800 */
[-C--:B------:R-:W-:Y:S02]  /*15d0*/  ISETP.GE.OR P6, PT, R0, R72.reuse, P0 ;  /* 0x000000480000720c */ /* 0x080fe400007c6670 */
[C---:B------:R-:W-:Y:S01]  /*15e0*/  LEA.HI.X.SX32 R5, R68.reuse, R13, 0x1, P1 ;  /* 0x0000000d44057211 */ /* 0x040fe200008f0eff */
[----:B------:R1:W-:Y:S01]  /*15f0*/  STS [R28+0x16100], R50 ;  /* 0x016100321c007388 */ /* 0x0003e20000000800 */
[----:B------:R-:W-:-:S02]  /*1600*/  ISETP.GE.OR P1, PT, R68, R72, P0 ;  /* 0x000000484400720c */ /* 0x000fc40000726670 */
[----:B------:R-:W-:Y:S01]  /*1610*/  IADD3 R0, R68, 0x60, RZ ;  /* 0x0000006044007810 */ /* 0x000fe20007ffe0ff */
[----:B------:R1:W-:Y:S01]  /*1620*/  STS [R28+0x14400], R39 ;  /* 0x014400271c007388 */ /* 0x0003e20000000800 */
[----:B------:R-:W-:Y:S01]  /*1630*/  IMAD.WIDE R70, R70, 0x80, R4 ;  /* 0x0000008046467825 */ /* 0x000fe200078e0204 */
[----:B------:R-:W-:Y:S02]  /*1640*/  IADD3 R68, R68, 0x70, RZ ;  /* 0x0000007044447810 */ /* 0x000fe40007ffe0ff */
[----:B------:R1:W-:Y:S01]  /*1650*/  STS [R28+0x14500], R41 ;  /* 0x014500291c007388 */ /* 0x0003e20000000800 */
[----:B------:R-:W-:Y:S02]  /*1660*/  IADD3 R5, R3, R7, RZ ;  /* 0x0000000703057210 */ /* 0x000fe40007ffe0ff */
[----:B------:R-:W-:Y:S01]  /*1670*/  LEA R12, R74, 0x10000, 0x1 ;  /* 0x000100004a0c7811 */ /* 0x000fe200078e08ff */
[----:B------:R1:W-:Y:S04]  /*1680*/  STS [R28+0x16400], R36 ;  /* 0x016400241c007388 */ /* 0x0003e80000000800 */
        /* <DEDUP_REMOVED lines=9> */
[----:B------:R-:W-:Y:S06]  /*1720*/  BAR.SYNC.DEFER_BLOCKING 0x0 ;  /* 0x0000000000007b1d */ /* 0x000fec0000010000 */
[----:B------:R1:W0:Y:S01]  /*1730*/  LDS.128 R8, [R6+0x10e00] ;  /* 0x010e000006087984 */ /* 0x0002220000000c00 */
[----:B------:R-:W-:Y:S05]  /*1740*/  @P1 BRA `(.L_x_2223) ;  /* 0x0000009000001947 */ /* 0x000fea0003800000 */
[----:B------:R-:W2:Y:S01]  /*1750*/  LDS.128 R12, [R12] ;  /* 0x000000000c0c7984 */ /* 0x000ea20000000c00 */
[----:B------:R-:W-:-:S02]  /*1760*/  IMAD R7, R71, c[0x0][0x1a0], RZ ;  /* 0x0000680047077a24 */ /* 0x000fc400078e02ff */
[----:B------:R-:W-:Y:S02]  /*1770*/  IMAD.MOV.U32 R4, RZ, RZ, R2 ;  /* 0x000000ffff047224 */ /* 0x000fe400078e0002 */
[C---:B------:R-:W-:Y:S02]  /*1780*/  IMAD R7, R70.reuse, c[0x0][0x1a4], R7 ;  /* 0x0000690046077a24 */ /* 0x040fe400078e0207 */
[----:B------:R-:W-:-:S04]  /*1790*/  IMAD.WIDE.U32 R16, R70, c[0x0][0x1a0], R4 ;  /* 0x0000680046107a25 */ /* 0x000fc800078e0004 */
[----:B------:R-:W-:Y:S01]  /*17a0*/  IMAD.IADD R7, R17, 0x1, R7 ;  /* 0x0000000111077824 */ /* 0x000fe200078e0207 */
[----:B------:R-:W-:-:S04]  /*17b0*/  LEA R18, P1, R16, c[0x0][0x188], 0x1 ;  /* 0x0000620010127a11 */ /* 0x000fc800078208ff */
[----:B------:R-:W-:-:S05]  /*17c0*/  LEA.HI.X R19, R16, c[0x0][0x18c], R7, 0x1, P1 ;  /* 0x0000630010137a11 */ /* 0x000fca00008f0c07 */
[----:B--2---:R2:W-:Y:S04]  /*17d0*/  STG.E.128 [R18.64], R12 ;  /* 0x0000000c12007986 */ /* 0x0045e8000c101d04 */
.L_x_2223:
[----:B------:R-:W-:Y:S05]  /*17e0*/  BSYNC B0 ;  /* 0x0000000000007941 */ /* 0x000fea0003800000 */
.L_x_2222:
[----:B--2---:R2:W3:Y:S01]  /*17f0*/  LDS.128 R12, [R6+0x10200] ;  /* 0x01020000060c7984 */ /* 0x0044e20000000c00 */
[----:B------:R-:W-:Y:S01]  /*1800*/  BSSY B0, `(.L_x_2224) ;  /* 0x000000f000007945 */ /* 0x000fe20003800000 */
[-C--:B------:R-:W-:Y:S02]  /*1810*/  ISETP.GE.OR P1, PT, R0, R72.reuse, P0 ;  /* 0x000000480000720c */ /* 0x080fe40000726670 */
[----:B------:R-:W-:Y:S01]  /*1820*/  ISETP.GE.OR P0, PT, R68, R72, P0 ;  /* 0x000000484400720c */ /* 0x000fe20000706670 */
[----:B------:R-:W-:Y:S07]  /*1830*/  @P4 BRA `(.L_x_2225) ;  /* 0x000000b000004947 */ /* 0x000fee0003800000 */
        /* <DEDUP_REMOVED lines=10> */
[----:B---3--:R3:W-:Y:S02]  /*18e0*/  STG.E.128 [R18.64], R12 ;  /* 0x0000000c12007986 */ /* 0x0087e4000c101d04 */
.L_x_2225:
[----:B------:R-:W-:Y:S05]  /*18f0*/  BSYNC B0 ;  /* 0x0000000000007941 */ /* 0x000fea0003800000 */
.L_x_2224:
[----:B---3--:R3:W4:Y:S01]  /*1900*/  LDS.128 R12, [R6+0x10400] ;  /* 0x01040000060c7984 */ /* 0x0087220000000c00 */
        /* <DEDUP_REMOVED lines=12> */
[----:B----4-:R4:W-:Y:S02]  /*19d0*/  STG.E.128 [R18.64], R12 ;  /* 0x0000000c12007986 */ /* 0x0109e4000c101d04 */
.L_x_2227:
[----:B------:R-:W-:Y:S05]  /*19e0*/  BSYNC B0 ;  /* 0x0000000000007941 */ /* 0x000fea0003800000 */
.L_x_2226:
[----:B----4-:R4:W1:Y:S01]  /*19f0*/  LDS.128 R12, [R6+0x10600] ;  /* 0x01060000060c7984 */ /* 0x0108620000000c00 */
        /* <DEDUP_REMOVED lines=13> */
.L_x_2229:
[----:B------:R-:W-:Y:S05]  /*1ad0*/  BSYNC B0 ;  /* 0x0000000000007941 */ /* 0x000fea0003800000 */
.L_x_2228:
[----:B-1----:R1:W2:Y:S01]  /*1ae0*/  LDS.128 R12, [R6+0x10800] ;  /* 0x01080000060c7984 */ /* 0x0022a20000000c00 */
        /* <DEDUP_REMOVED lines=12> */
[----:B--2---:R2:W-:Y:S02]  /*1bb0*/  STG.E.128 [R18.64], R12 ;  /* 0x0000000c12007986 */ /* 0x0045e4000c101d04 */
.L_x_2231:
[----:B------:R-:W-:Y:S05]  /*1bc0*/  BSYNC B0 ;  /* 0x0000000000007941 */ /* 0x000fea0003800000 */
.L_x_2230:
[----:B--2---:R2:W1:Y:S01]  /*1bd0*/  LDS.128 R12, [R6+0x10a00] ;  /* 0x010a0000060c7984 */ /* 0x0044620000000c00 */
        /* <DEDUP_REMOVED lines=13> */
.L_x_2233:
[----:B------:R-:W-:Y:S05]  /*1cb0*/  BSYNC B0 ;  /* 0x0000000000007941 */ /* 0x000fea0003800000 */
.L_x_2232:
[----:B-1----:R1:W2:Y:S01]  /*1cc0*/  LDS.128 R12, [R6+0x10c00] ;  /* 0x010c0000060c7984 */ /* 0x0022a20000000c00 */
[----:B------:R-:W-:Y:S01]  /*1cd0*/  BSSY B0, `(.L_x_2234) ;  /* 0x000000d000007945 */ /* 0x000fe20003800000 */
[----:B------:R-:W-:Y:S05]  /*1ce0*/  @P1 BRA `(.L_x_2235) ;  /* 0x000000b000001947 */ /* 0x000fea0003800000 */
[----:B------:R-:W-:Y:S01]  /*1cf0*/  IADD3 R17, P1, R70, 0x60, RZ ;  /* 0x0000006046117810 */ /* 0x000fe20007f3e0ff */
[----:B-1234-:R-:W-:Y:S01]  /*1d00*/  IMAD.MOV.U32 R6, RZ, RZ, R2 ;  /* 0x000000ffff067224 */ /* 0x01efe200078e0002 */
        /* <DEDUP_REMOVED lines=8> */
[----:B------:R1:W-:Y:S02]  /*1d90*/  STG.E.128 [R16.64], R12 ;  /* 0x0000000c10007986 */ /* 0x0003e4000c101d04 */
.L_x_2235:
[----:B------:R-:W-:Y:S05]  /*1da0*/  BSYNC B0 ;  /* 0x0000000000007941 */ /* 0x000fea0003800000 */
.L_x_2234:
        /* <DEDUP_REMOVED lines=12> */
.L_x_2236:
        /* <DEDUP_REMOVED lines=9> */
.L_x_2345:


//--------------------- .text._ZN7cutlass13device_kernelIN5flash32FlashAttnBwdPostprocessConvertdQIN4cute5tupleIJNS3_1CILi64EEENS5_ILi128EEEEEENS_10bfloat16_tEfNS_4arch4Sm80ELi256ENS3_8TiledMMAINS3_8MMA_AtomIJNS3_30SM80_16x8x16_F32BF16BF16F32_TNEEEENS3_6LayoutINS4_IJNS5_ILi2EEENS5_ILi4EEENS5_ILi1EEEEEENS4_IJSJ_SH_NS5_ILi0EEEEEEEENS4_IJNS5_ILi32EEES6_NS5_ILi16EEEEEEEELb0EEEEEvNT_6ParamsE --------------------------
	.section	.text._ZN7cutlass13device_kernelIN5flash32FlashAttnBwdPostprocessConvertdQIN4cute5tupleIJNS3_1CILi64EEENS5_ILi128EEEEEENS_10bfloat16_tEfNS_4arch4Sm80ELi256ENS3_8TiledMMAINS3_8MMA_AtomIJNS3_30SM80_16x8x16_F32BF16BF16F32_TNEEEENS3_6LayoutINS4_IJNS5_ILi2EEENS5_ILi4EEENS5_ILi1EEEEEENS4_IJSJ_SH_NS5_ILi0EEEEEEEENS4_IJNS5_ILi32EEES6_NS5_ILi16EEEEEEEELb0EEEEEvNT_6ParamsE,"ax",@progbits
	.sectioninfo	@"SHI_REGISTERS=55"
	.align	128
.text._ZN7cutlass13device_kernelIN5flash32FlashAttnBwdPostprocessConvertdQIN4cute5tupleIJNS3_1CILi64EEENS5_ILi128EEEEEENS_10bfloat16_tEfNS_4arch4Sm80ELi256ENS3_8TiledMMAINS3_8MMA_AtomIJNS3_30SM80_16x8x16_F32BF16BF16F32_TNEEEENS3_6LayoutINS4_IJNS5_ILi2EEENS5_ILi4EEENS5_ILi1EEEEEENS4_IJSJ_SH_NS5_ILi0EEEEEEEENS4_IJNS5_ILi32EEES6_NS5_ILi16EEEEEEEELb0EEEEEvNT_6ParamsE:
        .type           _ZN7cutlass13device_kernelIN5flash32FlashAttnBwdPostprocessConvertdQIN4cute5tupleIJNS3_1CILi64EEENS5_ILi128EEEEEENS_10bfloat16_tEfNS_4arch4Sm80ELi256ENS3_8TiledMMAINS3_8MMA_AtomIJNS3_30SM80_16x8x16_F32BF16BF16F32_TNEEEENS3_6LayoutINS4_IJNS5_ILi2EEENS5_ILi4EEENS5_ILi1EEEEEENS4_IJSJ_SH_NS5_ILi0EEEEEEEENS4_IJNS5_ILi32EEES6_NS5_ILi16EEEEEEEELb0EEEEEvNT_6ParamsE,@function
        .size           _ZN7cutlass13device_kernelIN5flash32FlashAttnBwdPostprocessConvertdQIN4cute5tupleIJNS3_1CILi64EEENS5_ILi128EEEEEENS_10bfloat16_tEfNS_4arch4Sm80ELi256ENS3_8TiledMMAINS3_8MMA_AtomIJNS3_30SM80_16x8x16_F32BF16BF16F32_TNEEEENS3_6LayoutINS4_IJNS5_ILi2EEENS5_ILi4EEENS5_ILi1EEEEEENS4_IJSJ_SH_NS5_ILi0EEEEEEEENS4_IJNS5_ILi32EEES6_NS5_ILi16EEEEEEEELb0EEEEEvNT_6ParamsE,(.L_x_2346 - _ZN7cutlass13device_kernelIN5flash32FlashAttnBwdPostprocessConvertdQIN4cute5tupleIJNS3_1CILi64EEENS5_ILi128EEEEEENS_10bfloat16_tEfNS_4arch4Sm80ELi256ENS3_8TiledMMAINS3_8MMA_AtomIJNS3_30SM80_16x8x16_F32BF16BF16F32_TNEEEENS3_6LayoutINS4_IJNS5_ILi2EEENS5_ILi4EEENS5_ILi1EEEEEENS4_IJSJ_SH_NS5_ILi0EEEEEEEENS4_IJNS5_ILi32EEES6_NS5_ILi16EEEEEEEELb0EEEEEvNT_6ParamsE)
        .other          _ZN7cutlass13device_kernelIN5flash32FlashAttnBwdPostprocessConvertdQIN4cute5tupleIJNS3_1CILi64EEENS5_ILi128EEEEEENS_10bfloat16_tEfNS_4arch4Sm80ELi256ENS3_8TiledMMAINS3_8MMA_AtomIJNS3_30SM80_16x8x16_F32BF16BF16F32_TNEEEENS3_6LayoutINS4_IJNS5_ILi2EEENS5_ILi4EEENS5_ILi1EEEEEENS4_IJSJ_SH_NS5_ILi0EEEEEEEENS4_IJNS5_ILi32EEES6_NS5_ILi16EEEEEEEELb0EEEEEvNT_6ParamsE,@"STO_CUDA_ENTRY STV_DEFAULT"
_ZN7cutlass13device_kernelIN5flash32FlashAttnBwdPostprocessConvertdQIN4cute5tupleIJNS3_1CILi64EEENS5_ILi128EEEEEENS_10bfloat16_tEfNS_4arch4Sm80ELi256ENS3_8TiledMMAINS3_8MMA_AtomIJNS3_30SM80_16x8x16_F32BF16BF16F32_TNEEEENS3_6LayoutINS4_IJNS5_ILi2EEENS5_ILi4EEENS5_ILi1EEEEEENS4_IJSJ_SH_NS5_ILi0EEEEEEEENS4_IJNS5_ILi32EEES6_NS5_ILi16EEEEEEEELb0EEEEEvNT_6ParamsE:
        /* <DEDUP_REMOVED lines=15> */
[----:B-1----:R-:W-:Y:S01]  /*00f0*/  IMAD.SHL.U32 R2, R36, 0x40, RZ ;  /* 0x0000004024027824 */ /* 0x002fe200078e00ff */
[----:B------:R-:W-:Y:S05]  /*0100*/  @P1 BRA `(.L_x_2237) ;  /* 0x0000004000001947 */ /* 0x000fea0003800000 */
[----:B0-----:R-:W-:Y:S05]  /*0110*/  @!P0 BRA `(.L_x_2237) ;  /* 0x0000003000008947 */ /* 0x001fea0003800000 */
[----:B------:R-:W2:Y:S04]  /*0120*/  LDG.E R0, [R4.64] ;  /* 0x0000000404007981 */ /* 0x000ea8000c1e1900 */
[----:B-----5:R-:W2:Y:S02]  /*0130*/  LDG.E R37, [R4.64+0x4] ;  /* 0x0000040404257981 */ /* 0x020ea4000c1e1900 */
[----:B--2---:R-:W-:-:S03]  /*0140*/  IMAD.IADD R37, R37, 0x1, -R0 ;  /* 0x0000000125257824 */ /* 0x004fc600078e0a00 */
.L_x_2237:
[----:B0-----:R-:W-:Y:S01]  /*0150*/  ISETP.NE.AND.EX P1, PT, RZ, c[0x0][0x1c4], PT, P2 ;  /* 0x00007100ff007a0c */ /* 0x001fe20003f25320 */
[----:B-----5:R-:W-:Y:S01]  /*0160*/  @P0 IMAD R0, R38, 0x40, R41 ;  /* 0x0000004026000824 */ /* 0x020fe200078e0229 */
[----:B------:R-:W-:-:S13]  /*0170*/  ISETP.LE.AND P2, PT, R37, R2, PT ;  /* 0x000000022500720c */ /* 0x000fda0003f43270 */
[----:B------:R-:W-:Y:S05]  /*0180*/  @P1 EXIT P2 ;  /* 0x000000000000194d */ /* 0x000fea0001000000 */
[----:B------:R-:W0:Y:S01]  /*0190*/  S2R R43, SR_TID.X ;  /* 0x00000000002b7919 */ /* 0x000e220000002100 */
[----:B------:R-:W-:Y:S01]  /*01a0*/  @P0 SHF.R.S32.HI R3, RZ, 0x1f, R0 ;  /* 0x0000001fff030819 */ /* 0x000fe20000011400 */
[----:B------:R-:W-:Y:S01]  /*01b0*/  CS2R R4, SRZ ;  /* 0x0000000000047805 */ /* 0x000fe2000001ff00 */
[----:B------:R-:W-:Y:S01]  /*01c0*/  IMAD.SHL.U32 R7, R36, 0x2000, RZ ;  /* 0x0000200024077824 */ /* 0x000fe200078e00ff */
[----:B------:R-:W1:Y:S01]  /*01d0*/  S2R R42, SR_CTAID.Y ;  /* 0x00000000002a7919 */ /* 0x000e620000002600 */
[----:B------:R-:W-:-:S03]  /*01e0*/  @P0 LEA.HI R3, R3, R0, RZ, 0x6 ;  /* 0x0000000003030211 */ /* 0x000fc600078f30ff */
[----:B------:R-:W-:Y:S02]  /*01f0*/  SHF.R.S32.HI R9, RZ, 0x1f, R7 ;  /* 0x0000001fff097819 */ /* 0x000fe40000011407 */
[----:B------:R-:W-:-:S05]  /*0200*/  @P0 IMAD.SHL.U32 R3, R3, 0x80, RZ ;  /* 0x0000008003030824 */ /* 0x000fca00078e00ff */
[----:B------:R-:W-:-:S04]  /*0210*/  @P0 LOP3.LUT R3, R3, 0xffffe000, RZ, 0xc0, !PT ;  /* 0xffffe00003030812 */ /* 0x000fc800078ec0ff */
[----:B------:R-:W-:Y:S02]  /*0220*/  @P0 MOV R4, R3 ;  /* 0x0000000300040202 */ /* 0x000fe40000000f00 */
[----:B------:R-:W-:Y:S02]  /*0230*/  @P0 SHF.R.S32.HI R5, RZ, 0x1f, R3 ;  /* 0x0000001fff050819 */ /* 0x000fe40000011403 */
[----:B------:R-:W-:Y:S01]  /*0240*/  SHF.R.S32.HI R3, RZ, 0x1f, R38 ;  /* 0x0000001fff037819 */ /* 0x000fe20000011426 */
[----:B0-----:R-:W-:Y:S01]  /*0250*/  IMAD.SHL.U32 R6, R43, 0x4, RZ ;  /* 0x000000042b067824 */ /* 0x001fe200078e00ff */
[----:B------:R-:W-:Y:S02]  /*0260*/  SEL R38, R38, RZ, !P1 ;  /* 0x000000ff26267207 */ /* 0x000fe40004800000 */
[----:B------:R-:W-:Y:S02]  /*0270*/  SEL R3, R3, RZ, !P1 ;  /* 0x000000ff03037207 */ /* 0x000fe40004800000 */
[----:B------:R-:W-:-:S02]  /*0280*/  IADD3 R4, P2, P3, R4, R6, R7 ;  /* 0x0000000604047210 */ /* 0x000fc40007b5e007 */
[----:B-1----:R-:W-:Y:S02]  /*0290*/  SHF.R.S32.HI R0, RZ, 0x1f, R42 ;  /* 0x0000001fff007819 */ /* 0x002fe4000001142a */
        /* <DEDUP_REMOVED lines=8> */
[----:B------:R-:W-:-:S04]  /*0320*/  IMAD.WIDE.U32 R4, R38, c[0x0][0x180], R4 ;  /* 0x0000600026047a25 */ /* 0x000fc800078e0004 */
[----:B------:R-:W-:Y:S01]  /*0330*/  IMAD.IADD R5, R5, 0x1, R9 ;  /* 0x0000000105057824 */ /* 0x000fe200078e0209 */
        /* <DEDUP_REMOVED lines=9> */
[----:B------:R0:W5:Y:S01]  /*03d0*/  LDG.E.128 R32, [R46.64+0x7000] ;  /* 0x007000042e207981 */ /* 0x000162000c1e1d00 */
[----:B------:R-:W-:Y:S01]  /*03e0*/  SHF.R.S32.HI R50, RZ, 0x1f, R43 ;  /* 0x0000001fff327819 */ /* 0x000fe2000001142b */
[----:B------:R-:W-:Y:S01]  /*03f0*/  IMAD.IADD R2, R37, 0x1, -R2 ;  /* 0x0000000125027824 */ /* 0x000fe200078e0a02 */
[----:B------:R-:W-:Y:S02]  /*0400*/  BSSY B0, `(.L_x_2238) ;  /* 0x00000c8000007945 */ /* 0x000fe40003800000 */
[----:B------:R-:W-:-:S02]  /*0410*/  LEA.HI R48, R50, R43, RZ, 0x7 ;  /* 0x0000002b32307211 */ /* 0x000fc400078f38ff */
[CC--:B------:R-:W-:Y:S02]  /*0420*/  LEA.HI R45, R50.reuse, R43.reuse, RZ, 0x2 ;  /* 0x0000002b322d7211 */ /* 0x0c0fe400078f10ff */
[----:B------:R-:W-:Y:S01]  /*0430*/  LEA.HI R49, R50, R43, RZ, 0x5 ;  /* 0x0000002b32317211 */ /* 0x000fe200078f28ff */
[----:B------:R-:W-:Y:S01]  /*0440*/  IMAD.SHL.U32 R44, R48, 0x8, RZ ;  /* 0x00000008302c7824 */ /* 0x000fe200078e00ff */
[----:B------:R-:W-:Y:S02]  /*0450*/  LOP3.LUT R40, R45, 0x7ffffffc, RZ, 0xc0, !PT ;  /* 0x7ffffffc2d287812 */ /* 0x000fe400078ec0ff */
[--C-:B0-----:R-:W-:Y:S02]  /*0460*/  SHF.R.S32.HI R47, RZ, 0x2, R45.reuse ;  /* 0x00000002ff2f7819 */ /* 0x101fe4000001142d */
[----:B------:R-:W-:Y:S01]  /*0470*/  LOP3.LUT R44, R44, 0xfffffc00, RZ, 0xc0, !PT ;  /* 0xfffffc002c2c7812 */ /* 0x000fe200078ec0ff */
[----:B------:R-:W-:Y:S01]  /*0480*/  IMAD.IADD R39, R43, 0x1, -R40 ;  /* 0x000000012b277824 */ /* 0x000fe200078e0a28 */
[----:B------:R-:W-:-:S02]  /*0490*/  SHF.R.S32.HI R52, RZ, 0x1f, R45 ;  /* 0x0000001fff347819 */ /* 0x000fc4000001142d */
[----:B------:R-:W-:Y:S01]  /*04a0*/  SHF.R.S32.HI R46, RZ, 0x5, R49 ;  /* 0x00000005ff2e7819 */ /* 0x000fe20000011431 */
[----:B------:R-:W-:Y:S01]  /*04b0*/  IMAD R39, R39, 0x2, R44 ;  /* 0x0000000227277824 */ /* 0x000fe200078e022c */
[CC--:B------:R-:W-:Y:S02]  /*04c0*/  LEA.HI R44, R50.reuse, R43.reuse, RZ, 0x4 ;  /* 0x0000002b322c7211 */ /* 0x0c0fe400078f20ff */
[----:B------:R-:W-:Y:S02]  /*04d0*/  LEA.HI R50, R50, R43, RZ, 0x6 ;  /* 0x0000002b32327211 */ /* 0x000fe400078f30ff */
[----:B------:R-:W-:Y:S02]  /*04e0*/  LEA.HI R52, R52, R47, RZ, 0x3 ;  /* 0x0000002f34347211 */ /* 0x000fe400078f18ff */
[----:B------:R-:W-:Y:S02]  /*04f0*/  SHF.R.S32.HI R45, RZ, 0x6, R50 ;  /* 0x00000006ff2d7819 */ /* 0x000fe40000011432 */
[----:B------:R-:W-:-:S02]  /*0500*/  LEA.HI R51, R49, R46, RZ, 0x1 ;  /* 0x0000002e31337211 */ /* 0x000fc400078f08ff */
[----:B------:R-:W-:Y:S02]  /*0510*/  LEA.HI R50, R50, R45, RZ, 0x1 ;  /* 0x0000002d32327211 */ /* 0x000fe400078f08ff */
[----:B------:R-:W-:Y:S02]  /*0520*/  LOP3.LUT R52, R52, 0xfffffff8, RZ, 0xc0, !PT ;  /* 0xfffffff834347812 */ /* 0x000fe400078ec0ff */
[--C-:B------:R-:W-:Y:S02]  /*0530*/  SHF.R.S32.HI R40, RZ, 0x4, R44.reuse ;  /* 0x00000004ff287819 */ /* 0x100fe4000001142c */
[----:B------:R-:W-:Y:S01]  /*0540*/  SHF.R.S32.HI R49, RZ, 0x1f, R44 ;  /* 0x0000001fff317819 */ /* 0x000fe2000001142c */
[----:B------:R-:W-:Y:S01]  /*0550*/  IMAD.IADD R52, R47, 0x1, -R52 ;  /* 0x000000012f347824 */ /* 0x000fe200078e0a34 */
[----:B------:R-:W-:Y:S02]  /*0560*/  LOP3.LUT R50, R50, 0xfffffffe, RZ, 0xc0, !PT ;  /* 0xfffffffe32327812 */ /* 0x000fe400078ec0ff */
[----:B------:R-:W-:-:S02]  /*0570*/  LOP3.LUT R44, R44, 0xfffffff0, RZ, 0xc0, !PT ;  /* 0xfffffff02c2c7812 */ /* 0x000fc400078ec0ff */
[----:B------:R-:W-:Y:S02]  /*0580*/  IADD3 R50, R45, -R50, RZ ;  /* 0x800000322d327210 */ /* 0x000fe40007ffe0ff */
[----:B------:R-:W-:Y:S01]  /*0590*/  SHF.R.S32.HI R45, RZ, 0x1f, R52 ;  /* 0x0000001fff2d7819 */ /* 0x000fe20000011434 */
[----:B------:R-:W-:Y:S01]  /*05a0*/  IMAD.IADD R44, R43, 0x1, -R44 ;  /* 0x000000012b2c7824 */ /* 0x000fe200078e0a2c */
[----:B------:R-:W-:Y:S02]  /*05b0*/  LEA.HI R49, R49, R40, RZ, 0x2 ;  /* 0x0000002831317211 */ /* 0x000fe400078f10ff */
[----:B------:R-:W-:Y:S02]  /*05c0*/  LEA.HI R45, R45, R52, RZ, 0x2 ;  /* 0x000000342d2d7211 */ /* 0x000fe400078f10ff */
[----:B------:R-:W-:Y:S02]  /*05d0*/  LOP3.LUT R51, R51, 0xfffffe, RZ, 0xc0, !PT ;  /* 0x00fffffe33337812 */ /* 0x000fe400078ec0ff */
[----:B------:R-:W-:-:S02]  /*05e0*/  LOP3.LUT R49, R49, 0xffffffc, RZ, 0xc0, !PT ;  /* 0x0ffffffc31317812 */ /* 0x000fc400078ec0ff */
[----:B------:R-:W-:Y:S01]  /*05f0*/  LOP3.LUT R48, R48, 0xffffff80, RZ, 0xc0, !PT ;  /* 0xffffff8030307812 */ /* 0x000fe200078ec0ff */
[----:B------:R-:W-:Y:S02]  /*0600*/  IMAD.IADD R46, R46, 0x1, -R51 ;  /* 0x000000012e2e7824 */ /* 0x000fe400078e0a33 */
[----:B------:R-:W-:Y:S02]  /*0610*/  IMAD.IADD R49, R40, 0x1, -R49 ;  /* 0x0000000128317824 */ /* 0x000fe400078e0a31 */
[----:B------:R-:W-:Y:S02]  /*0620*/  IMAD R39, R46, 0x100, R39 ;  /* 0x000001002e277824 */ /* 0x000fe400078e0227 */
[----:B------:R-:W-:Y:S01]  /*0630*/  IMAD R48, R49, 0x10, R48 ;  /* 0x0000001031307824 */ /* 0x000fe200078e0230 */
[----:B--2---:R0:W-:Y:S04]  /*0640*/  STS.128 [R43.X16], R4 ;  /* 0x000000042b007388 */ /* 0x0041e8000000cc00 */
[----:B---3--:R1:W-:Y:S04]  /*0650*/  STS.128 [R43.X16+0x1000], R8 ;  /* 0x001000082b007388 */ /* 0x0083e8000000cc00 */
[----:B----4-:R-:W-:Y:S04]  /*0660*/  STS.128 [R43.X16+0x2000], R12 ;  /* 0x0020000c2b007388 */ /* 0x010fe8000000cc00 */
[----:B-----5:R-:W-:Y:S04]  /*0670*/  STS.128 [R43.X16+0x3000], R16 ;  /* 0x003000102b007388 */ /* 0x020fe8000000cc00 */
[----:B------:R-:W-:Y:S01]  /*0680*/  STS.128 [R43.X16+0x4000], R20 ;  /* 0x004000142b007388 */ /* 0x000fe2000000cc00 */
[----:B0-----:R-:W-:Y:S01]  /*0690*/  IMAD.SHL.U32 R6, R50, 0x40, RZ ;  /* 0x0000004032067824 */ /* 0x001fe200078e00ff */
[C---:B------:R-:W-:Y:S01]  /*06a0*/  LEA.HI R5, R44.reuse, R44, RZ, 0x1 ;  /* 0x0000002c2c057211 */ /* 0x040fe200078f08ff */
[----:B------:R-:W-:Y:S01]  /*06b0*/  IMAD.SHL.U32 R4, R44, 0x8, RZ ;  /* 0x000000082c047824 */ /* 0x000fe200078e00ff */
[----:B------:R-:W-:Y:S01]  /*06c0*/  STS.128 [R43.X16+0x5000], R24 ;  /* 0x005000182b007388 */ /* 0x000fe2000000cc00 */
[----:B------:R-:W-:Y:S01]  /*06d0*/  IMAD.SHL.U32 R50, R50, 0x8, RZ ;  /* 0x0000000832327824 */ /* 0x000fe200078e00ff */
[----:B------:R-:W-:Y:S01]  /*06e0*/  LOP3.LUT R7, R6, 0x40, RZ, 0xc0, !PT ;  /* 0x0000004006077812 */ /* 0x000fe200078ec0ff */
[----:B-1----:R-:W-:Y:S01]  /*06f0*/  IMAD.SHL.U32 R8, R5, 0x200, RZ ;  /* 0x0000020005087824 */ /* 0x002fe200078e00ff */
[----:B------:R-:W-:Y:S01]  /*0700*/  STS.128 [R43.X16+0x6000], R28 ;  /* 0x0060001c2b007388 */ /* 0x000fe2000000cc00 */
[----:B------:R-:W-:-:S02]  /*0710*/  LOP3.LUT R5, R45, 0x7fffffc, RZ, 0xc0, !PT ;  /* 0x07fffffc2d057812 */ /* 0x000fc400078ec0ff */
[----:B------:R-:W-:Y:S01]  /*0720*/  LOP3.LUT R6, R7, 0x8, R4, 0xf8, !PT ;  /* 0x0000000807067812 */ /* 0x000fe200078ef804 */
[----:B------:R-:W-:Y:S01]  /*0730*/  STS.128 [R43.X16+0x7000], R32 ;  /* 0x007000202b007388 */ /* 0x000fe2000000cc00 */
[----:B------:R-:W-:Y:S01]  /*0740*/  SHF.R.U32.HI R7, RZ, 0x3, R7 ;  /* 0x00000003ff077819 */ /* 0x000fe20000011607 */
[----:B------:R-:W-:Y:S01]  /*0750*/  IMAD.IADD R52, R52, 0x1, -R5 ;  /* 0x0000000134347824 */ /* 0x000fe200078e0a05 */
[----:B------:R-:W-:Y:S01]  /*0760*/  LOP3.LUT R5, R8, 0x7ffffc00, RZ, 0xc0, !PT ;  /* 0x7ffffc0008057812 */ /* 0x000fe200078ec0ff */
[----:B------:R-:W-:Y:S01]  /*0770*/  BAR.SYNC.DEFER_BLOCKING 0x0 ;  /* 0x0000000000007b1d */ /* 0x000fe20000010000 */
[----:B------:R-:W-:Y:S01]  /*0780*/  LOP3.LUT R6, R6, R7, RZ, 0x3c, !PT ;  /* 0x0000000706067212 */ /* 0x000fe200078e3cff */
[----:B------:R-:W-:Y:S01]  /*0790*/  IMAD R52, R52, 0x10, R39 ;  /* 0x0000001034347824 */ /* 0x000fe200078e0227 */
[----:B------:R-:W-:Y:S02]  /*07a0*/  SHF.L.U32 R45, R45, 0x4, RZ ;  /* 0x000000042d2d7819 */ /* 0x000fe400000006ff */
[----:B------:R-:W-:-:S02]  /*07b0*/  IADD3 R48, R6, R48, R5 ;  /* 0x0000003006307210 */ /* 0x000fc40007ffe005 */
[----:B------:R-:W-:Y:S02]  /*07c0*/  LOP3.LUT R45, R45, 0x40, RZ, 0xc0, !PT ;  /* 0x000000402d2d7812 */ /* 0x000fe400078ec0ff */
[----:B------:R-:W-:Y:S02]  /*07d0*/  ISETP.GE.AND P1, PT, R4, c[0x0][0x194], PT ;  /* 0x0000650004007a0c */ /* 0x000fe40003f26270 */
[----:B------:R-:W-:Y:S02]  /*07e0*/  LOP3.LUT R50, R45, 0x8, R50, 0xf8, !PT ;  /* 0x000000082d327812 */ /* 0x000fe400078ef832 */
[----:B------:R-:W-:-:S04]  /*07f0*/  SHF.R.U32.HI R45, RZ, 0x3, R45 ;  /* 0x00000003ff2d7819 */ /* 0x000fc8000001162d */
[----:B------:R-:W-:-:S05]  /*0800*/  LOP3.LUT R7, R50, R45, RZ, 0x3c, !PT ;  /* 0x0000002d32077212 */ /* 0x000fca00078e3cff */
[----:B------:R-:W-:Y:S01]  /*0810*/  IMAD.IADD R7, R7, 0x1, R52 ;  /* 0x0000000107077824 */ /* 0x000fe200078e0234 */
[----:B------:R-:W0:Y:S04]  /*0820*/  LDS R33, [R43.X4+0x400] ;  /* 0x000400002b217984 */ /* 0x000e280000004800 */
[----:B------:R-:W1:Y:S04]  /*0830*/  LDS R32, [R43.X4+0x800] ;  /* 0x000800002b207984 */ /* 0x000e680000004800 */
[----:B------:R-:W2:Y:S04]  /*0840*/  LDS R31, [R43.X4+0xc00] ;  /* 0x000c00002b1f7984 */ /* 0x000ea80000004800 */
[----:B------:R-:W3:Y:S04]  /*0850*/  LDS R34, [R43.X4] ;  /* 0x000000002b227984 */ /* 0x000ee80000004800 */
[----:B------:R-:W4:Y:S04]  /*0860*/  LDS R25, [R43.X4+0x1000] ;  /* 0x001000002b197984 */ /* 0x000f280000004800 */
[----:B------:R-:W5:Y:S04]  /*0870*/  LDS R30, [R43.X4+0x1400] ;  /* 0x001400002b1e7984 */ /* 0x000f680000004800 */
[----:B------:R-:W5:Y:S04]  /*0880*/  LDS R27, [R43.X4+0x2c00] ;  /* 0x002c00002b1b7984 */ /* 0x000f680000004800 */
[----:B------:R-:W5:Y:S04]  /*0890*/  LDS R24, [R43.X4+0x3000] ;  /* 0x003000002b187984 */ /* 0x000f680000004800 */
[----:B------:R-:W5:Y:S04]  /*08a0*/  LDS R26, [R43.X4+0x3400] ;  /* 0x003400002b1a7984 */ /* 0x000f680000004800 */
[----:B------:R-:W5:Y:S04]  /*08b0*/  LDS R21, [R43.X4+0x2800] ;  /* 0x002800002b157984 */ /* 0x000f680000004800 */
[----:B------:R-:W5:Y:S01]  /*08c0*/  LDS R18, [R43.X4+0x4c00] ;  /* 0x004c00002b127984 */ /* 0x000f620000004800 */
[----:B0-----:R-:W-:-:S03]  /*08d0*/  FMUL.FTZ R35, R33, c[0x0][0x1b8] ;  /* 0x00006e0021237a20 */ /* 0x001fc60000410000 */
[----:B------:R-:W0:Y:S01]  /*08e0*/  LDS R23, [R43.X4+0x1800] ;  /* 0x001800002b177984 */ /* 0x000e220000004800 */
[----:B-1----:R-:W-:-:S03]  /*08f0*/  FMUL.FTZ R39, R32, c[0x0][0x1b8] ;  /* 0x00006e0020277a20 */ /* 0x002fc60000410000 */
        /* <DEDUP_REMOVED lines=20> */
[----:B------:R-:W-:Y:S01]  /*0a40*/  F2FP.BF16.PACK_AB R25, R26, R27 ;  /* 0x0000001b1a19723e */ /* 0x000fe200000010ff */
[----:B------:R-:W-:Y:S01]  /*0a50*/  FMUL.FTZ R27, R18, c[0x0][0x1b8] ;  /* 0x00006e00121b7a20 */ /* 0x000fe20000410000 */
[----:B------:R-:W-:Y:S01]  /*0a60*/  F2FP.BF16.PACK_AB R24, R46, R39 ;  /* 0x000000272e18723e */ /* 0x000fe200000010ff */
        /* <DEDUP_REMOVED lines=19> */
[----:B------:R-:W-:Y:S01]  /*0ba0*/  FMUL.FTZ R19, R19, c[0x0][0x1b8] ;  /* 0x00006e0013137a20 */ /* 0x000fe20000410000 */
[----:B------:R-:W-:Y:S02]  /*0bb0*/  F2FP.BF16.PACK_AB R23, R28, R29 ;  /* 0x0000001d1c17723e */ /* 0x000fe400000010ff */
[----:B------:R-:W5:Y:S01]  /*0bc0*/  LDS R32, [R43.X4+0x7800] ;  /* 0x007800002b207984 */ /* 0x000f620000004800 */
[----:B------:R-:W-:Y:S01]  /*0bd0*/  FMUL.FTZ R14, R14, c[0x0][0x1b8] ;  /* 0x00006e000e0e7a20 */ /* 0x000fe20000410000 */
[----:B------:R-:W-:-:S02]  /*0be0*/  F2FP.BF16.PACK_AB R19, R19, R26 ;  /* 0x0000001a1313723e */ /* 0x000fc400000010ff */
[----:B------:R1:W5:Y:S01]  /*0bf0*/  LDS R33, [R43.X4+0x7c00] ;  /* 0x007c00002b217984 */ /* 0x0003620000004800 */
[----:B------:R-:W-:Y:S01]  /*0c00*/  FMUL.FTZ R13, R13, c[0x0][0x1b8] ;  /* 0x00006e000d0d7a20 */ /* 0x000fe20000410000 */
[----:B------:R-:W-:Y:S01]  /*0c10*/  F2FP.BF16.PACK_AB R14, R27, R14 ;  /* 0x0000000e1b0e723e */ /* 0x000fe200000010ff */
[----:B0-----:R-:W-:-:S03]  /*0c20*/  FMUL.FTZ R12, R12, c[0x0][0x1b8] ;  /* 0x00006e000c0c7a20 */ /* 0x001fc60000410000 */
[----:B------:R-:W-:Y:S01]  /*0c30*/  F2FP.BF16.PACK_AB R13, R18, R13 ;  /* 0x0000000d120d723e */ /* 0x000fe200000010ff */
[----:B-1----:R-:W-:Y:S02]  /*0c40*/  FMUL.FTZ R17, R16, c[0x0][0x1b8] ;  /* 0x00006e0010117a20 */ /* 0x002fe40000410000 */
[----:B------:R-:W-:Y:S02]  /*0c50*/  IMAD.SHL.U32 R16, R7, 0x2, RZ ;  /* 0x0000000207107824 */ /* 0x000fe400078e00ff */
[----:B--2---:R-:W-:Y:S01]  /*0c60*/  FMUL.FTZ R5, R5, c[0x0][0x1b8] ;  /* 0x00006e0005057a20 */ /* 0x004fe20000410000 */
[----:B------:R-:W-:Y:S01]  /*0c70*/  F2FP.BF16.PACK_AB R12, R17, R12 ;  /* 0x0000000c110c723e */ /* 0x000fe200000010ff */
[----:B------:R-:W-:Y:S01]  /*0c80*/  IMAD R17, R0, c[0x0][0x1a8], RZ ;  /* 0x00006a0000117a24 */ /* 0x000fe200078e02ff */
[----:B------:R-:W-:Y:S01]  /*0c90*/  STS [R16+0x8000], R34 ;  /* 0x0080002210007388 */ /* 0x000fe20000000800 */
[----:B---3--:R-:W-:Y:S01]  /*0ca0*/  FMUL.FTZ R10, R10, c[0x0][0x1b8] ;  /* 0x00006e000a0a7a20 */ /* 0x008fe20000410000 */
[----:B------:R-:W-:Y:S01]  /*0cb0*/  IADD3 R0, R40, 0x10, RZ ;  /* 0x0000001028007810 */ /* 0x000fe20007ffe0ff */
[----:B------:R-:W-:Y:S01]  /*0cc0*/  IMAD R17, R42, c[0x0][0x1ac], R17 ;  /* 0x00006b002a117a24 */ /* 0x000fe200078e0211 */
[----:B------:R-:W-:Y:S01]  /*0cd0*/  STS [R16+0x8100], R35 ;  /* 0x0081002310007388 */ /* 0x000fe20000000800 */
[----:B----4-:R-:W-:Y:S01]  /*0ce0*/  FMUL.FTZ R6, R6, c[0x0][0x1b8] ;  /* 0x00006e0006067a20 */ /* 0x010fe20000410000 */
[----:B------:R-:W-:-:S02]  /*0cf0*/  F2FP.BF16.PACK_AB R7, R10, R5 ;  /* 0x000000050a07723e */ /* 0x000fc400000010ff */
[----:B------:R-:W-:Y:S01]  /*0d00*/  STS [R16+0x9000], R23 ;  /* 0x0090001710007388 */ /* 0x000fe20000000800 */
[----:B-----5:R-:W-:Y:S01]  /*0d10*/  FMUL.FTZ R9, R9, c[0x0][0x1b8] ;  /* 0x00006e0009097a20 */ /* 0x020fe20000410000 */
[--C-:B------:R-:W-:Y:S02]  /*0d20*/  SHF.R.S32.HI R5, RZ, 0x1f, R4.reuse ;  /* 0x0000001fff057819 */ /* 0x100fe40000011404 */
[----:B------:R-:W-:Y:S01]  /*0d30*/  STS [R16+0x9100], R24 ;  /* 0x0091001810007388 */ /* 0x000fe20000000800 */
[----:B------:R-:W-:Y:S01]  /*0d40*/  FMUL.FTZ R8, R8, c[0x0][0x1b8] ;  /* 0x00006e0008087a20 */ /* 0x000fe20000410000 */
[----:B------:R-:W-:Y:S01]  /*0d50*/  F2FP.BF16.PACK_AB R15, R9, R6 ;  /* 0x00000006090f723e */ /* 0x000fe200000010ff */
[----:B------:R-:W-:Y:S01]  /*0d60*/  IMAD.SHL.U32 R6, R48, 0x2, RZ ;  /* 0x0000000230067824 */ /* 0x000fe200078e00ff */
[----:B------:R-:W-:Y:S01]  /*0d70*/  STS [R16+0x8400], R21 ;  /* 0x0084001510007388 */ /* 0x000fe20000000800 */
[----:B------:R-:W-:Y:S02]  /*0d80*/  FMUL.FTZ R31, R31, c[0x0][0x1b8] ;  /* 0x00006e001f1f7a20 */ /* 0x000fe40000410000 */
[----:B------:R-:W-:Y:S01]  /*0d90*/  IMAD.WIDE.U32 R42, R42, c[0x0][0x1a8], R4 ;  /* 0x00006a002a2a7a25 */ /* 0x000fe200078e0004 */
[----:B------:R-:W-:Y:S01]  /*0da0*/  STS [R16+0x8500], R22 ;  /* 0x0085001610007388 */ /* 0x000fe20000000800 */
[----:B------:R-:W-:Y:S01]  /*0db0*/  CS2R R4, SRZ ;  /* 0x0000000000047805 */ /* 0x000fe2000001ff00 */
[----:B------:R-:W-:Y:S01]  /*0dc0*/  F2FP.BF16.PACK_AB R31, R31, R8 ;  /* 0x000000081f1f723e */ /* 0x000fe200000010ff */
[----:B------:R-:W-:Y:S01]  /*0dd0*/  FMUL.FTZ R32, R32, c[0x0][0x1b8] ;  /* 0x00006e0020207a20 */ /* 0x000fe20000410000 */
[----:B------:R-:W-:Y:S01]  /*0de0*/  STS [R16+0x9400], R25 ;  /* 0x0094001910007388 */ /* 0x000fe20000000800 */
[----:B------:R-:W-:Y:S01]  /*0df0*/  FMUL.FTZ R33, R33, c[0x0][0x1b8] ;  /* 0x00006e0021217a20 */ /* 0x000fe20000410000 */
[----:B------:R-:W-:Y:S01]  /*0e00*/  @P0 MOV R4, R41 ;  /* 0x0000002900040202 */ /* 0x000fe20000000f00 */
[----:B------:R-:W-:Y:S01]  /*0e10*/  IMAD.IADD R43, R43, 0x1, R17 ;  /* 0x000000012b2b7824 */ /* 0x000fe200078e0211 */
[----:B------:R-:W-:Y:S01]  /*0e20*/  STS [R16+0x9500], R11 ;  /* 0x0095000b10007388 */ /* 0x000fe20000000800 */
[----:B------:R-:W-:-:S02]  /*0e30*/  @P0 SHF.R.S32.HI R5, RZ, 0x1f, R41 ;  /* 0x0000001fff050819 */ /* 0x000fc40000011429 */
[----:B------:R-:W-:Y:S01]  /*0e40*/  F2FP.BF16.PACK_AB R32, R33, R32 ;  /* 0x000000202120723e */ /* 0x000fe200000010ff */
[----:B------:R-:W-:Y:S04]  /*0e50*/  STS [R16+0xa000], R19 ;  /* 0x00a0001310007388 */ /* 0x000fe80000000800 */
[----:B------:R-:W-:Y:S04]  /*0e60*/  STS [R16+0xa100], R14 ;  /* 0x00a1000e10007388 */ /* 0x000fe80000000800 */
[----:B------:R0:W-:Y:S04]  /*0e70*/  STS [R16+0xb000], R7 ;  /* 0x00b0000710007388 */ /* 0x0001e80000000800 */
[----:B------:R-:W-:Y:S04]  /*0e80*/  STS [R16+0xb100], R15 ;  /* 0x00b1000f10007388 */ /* 0x000fe80000000800 */
[----:B------:R1:W-:Y:S01]  /*0e90*/  STS [R16+0xa400], R13 ;  /* 0x00a4000d10007388 */ /* 0x0003e20000000800 */
[----:B0-----:R-:W-:-:S03]  /*0ea0*/  IADD3 R7, R40, 0x30, RZ ;  /* 0x0000003028077810 */ /* 0x001fc60007ffe0ff */
[----:B------:R0:W-:Y:S04]  /*0eb0*/  STS [R16+0xa500], R12 ;  /* 0x00a5000c10007388 */ /* 0x0001e80000000800 */
[----:B------:R2:W-:Y:S01]  /*0ec0*/  STS [R16+0xb400], R31 ;  /* 0x00b4001f10007388 */ /* 0x0005e20000000800 */
[----:B-1----:R-:W-:-:S03]  /*0ed0*/  IMNMX R13, R2, 0x40, PT ;  /* 0x00000040020d7817 */ /* 0x002fc60003800200 */
[----:B------:R2:W-:Y:S01]  /*0ee0*/  STS [R16+0xb500], R32 ;  /* 0x00b5002010007388 */ /* 0x0005e20000000800 */
[----:B------:R-:W-:-:S03]  /*0ef0*/  IADD3 R2, R40, 0x20, RZ ;  /* 0x0000002028027810 */ /* 0x000fc60007ffe0ff */
[----:B------:R-:W-:Y:S01]  /*0f00*/  BAR.SYNC.DEFER_BLOCKING 0x0 ;  /* 0x0000000000007b1d */ /* 0x000fe20000010000 */
[-C--:B------:R-:W-:Y:S02]  /*0f10*/  ISETP.GE.OR P2, PT, R0, R13.reuse, P1 ;  /* 0x0000000d0000720c */ /* 0x080fe40000f46670 */
[-C--:B------:R-:W-:Y:S02]  /*0f20*/  ISETP.GE.OR P3, PT, R2, R13.reuse, P1 ;  /* 0x0000000d0200720c */ /* 0x080fe40000f66670 */
[-C--:B------:R-:W-:Y:S01]  /*0f30*/  ISETP.GE.OR P4, PT, R7, R13.reuse, P1 ;  /* 0x0000000d0700720c */ /* 0x080fe20000f86670 */
[----:B------:R-:W-:Y:S01]  /*0f40*/  IMAD R7, R3, c[0x0][0x1b0], RZ ;  /* 0x00006c0003077a24 */ /* 0x000fe200078e02ff */
[C---:B------:R-:W-:Y:S02]  /*0f50*/  ISETP.GE.OR P1, PT, R40.reuse, R13, P1 ;  /* 0x0000000d2800720c */ /* 0x040fe40000f26670 */
[----:B------:R-:W-:Y:S01]  /*0f60*/  IADD3 R2, P0, R40, R4, RZ ;  /* 0x0000000428027210 */ /* 0x000fe20007f1e0ff */
[----:B------:R-:W-:Y:S01]  /*0f70*/  IMAD R7, R38, c[0x0][0x1b4], R7 ;  /* 0x00006d0026077a24 */ /* 0x000fe200078e0207 */
[----:B0-----:R-:W-:Y:S01]  /*0f80*/  LEA R12, R48, 0x8000, 0x1 ;  /* 0x00008000300c7811 */ /* 0x001fe200078e08ff */
[----:B------:R-:W-:Y:S01]  /*0f90*/  IMAD.WIDE.U32 R38, R38, c[0x0][0x1b0], R42 ;  /* 0x00006c0026267a25 */ /* 0x000fe200078e002a */
[----:B------:R-:W-:-:S05]  /*0fa0*/  LEA.HI.X.SX32 R3, R40, R5, 0x1, P0 ;  /* 0x0000000528037211 */ /* 0x000fca00000f0eff */
[----:B------:R-:W-:-:S04]  /*0fb0*/  IMAD.WIDE R36, R36, 0x40, R2 ;  /* 0x0000004024247825 */ /* 0x000fc800078e0202 */
[----:B------:R-:W-:Y:S01]  /*0fc0*/  IMAD.IADD R3, R39, 0x1, R7 ;  /* 0x0000000127037824 */ /* 0x000fe200078e0207 */
[----:B------:R2:W0:Y:S01]  /*0fd0*/  LDS.128 R8, [R6+0x8600] ;  /* 0x0086000006087984 */ /* 0x0004220000000c00 */
[----:B------:R-:W-:Y:S05]  /*0fe0*/  @P1 BRA `(.L_x_2239) ;  /* 0x0000009000001947 */ /* 0x000fea0003800000 */
[----:B------:R-:W1:Y:S01]  /*0ff0*/  LDS.128 R12, [R12] ;  /* 0x000000000c0c7984 */ /* 0x000e620000000c00 */
[----:B------:R-:W-:Y:S02]  /*1000*/  IMAD R7, R37, c[0x0][0x1a0], RZ ;  /* 0x0000680025077a24 */ /* 0x000fe400078e02ff */
[----:B------:R-:W-:Y:S02]  /*1010*/  IMAD.MOV.U32 R2, RZ, RZ, R38 ;  /* 0x000000ffff027224 */ /* 0x000fe400078e0026 */
[C---:B------:R-:W-:Y:S02]  /*1020*/  IMAD R7, R36.reuse, c[0x0][0x1a4], R7 ;  /* 0x0000690024077a24 */ /* 0x040fe400078e0207 */
[----:B------:R-:W-:-:S04]  /*1030*/  IMAD.WIDE.U32 R4, R36, c[0x0][0x1a0], R2 ;  /* 0x0000680024047a25 */ /* 0x000fc800078e0002 */
[----:B------:R-:W-:Y:S01]  /*1040*/  IMAD.IADD R5, R5, 0x1, R7 ;  /* 0x0000000105057824 */ /* 0x000fe200078e0207 */
[----:B--2---:R-:W-:-:S04]  /*1050*/  LEA R16, P0, R4, c[0x0][0x188], 0x1 ;  /* 0x0000620004107a11 */ /* 0x004fc800078008ff */
[----:B------:R-:W-:-:S05]  /*1060*/  LEA.HI.X R17, R4, c[0x0][0x18c], R5, 0x1, P0 ;  /* 0x0000630004117a11 */ /* 0x000fca00000f0c05 */
[----:B-1----:R1:W-:Y:S04]  /*1070*/  STG.E.128 [R16.64], R12 ;  /* 0x0000000c10007986 */ /* 0x0023e8000c101d04 */
.L_x_2239:
[----:B------:R-:W-:Y:S05]  /*1080*/  BSYNC B0 ;  /* 0x0000000000007941 */ /* 0x000fea0003800000 */
.L_x_2238:
[----:B-1----:R1:W3:Y:S01]  /*1090*/  LDS.128 R12, [R6+0x8200] ;  /* 0x00820000060c7984 */ /* 0x0022e20000000c00 */
[----:B------:R-:W-:Y:S01]  /*10a0*/  BSSY B0, `(.L_x_2240) ;  /* 0x000000d000007945 */ /* 0x000fe20003800000 */
[----:B------:R-:W-:Y:S05]  /*10b0*/  @P2 BRA `(.L_x_2241) ;  /* 0x000000b000002947 */ /* 0x000fea0003800000 */
[----:B------:R-:W-:Y:S01]  /*10c0*/  IADD3 R7, P0, R36, 0x10, RZ ;  /* 0x0000001024077810 */ /* 0x000fe20007f1e0ff */
[----:B------:R-:W-:Y:S02]  /*10d0*/  IMAD.MOV.U32 R4, RZ, RZ, R38 ;  /* 0x000000ffff047224 */ /* 0x000fe400078e0026 */
[----:B------:R-:W-:Y:S02]  /*10e0*/  IMAD.MOV.U32 R5, RZ, RZ, R3 ;  /* 0x000000ffff057224 */ /* 0x000fe400078e0003 */
[----:B------:R-:W-:Y:S02]  /*10f0*/  IMAD.X R0, RZ, RZ, R37, P0 ;  /* 0x000000ffff007224 */ /* 0x000fe400000e0625 */
[----:B------:R-:W-:-:S04]  /*1100*/  IMAD.WIDE.U32 R4, R7, c[0x0][0x1a0], R4 ;  /* 0x0000680007047a25 */ /* 0x000fc800078e0004 */
[----:B------:R-:W-:Y:S01]  /*1110*/  IMAD R0, R0, c[0x0][0x1a0], RZ ;  /* 0x0000680000007a24 */ /* 0x000fe200078e02ff */
[----:B--2---:R-:W-:-:S03]  /*1120*/  LEA R16, P0, R4, c[0x0][0x188], 0x1 ;  /* 0x0000620004107a11 */ /* 0x004fc600078008ff */
[----:B------:R-:W-:-:S04]  /*1130*/  IMAD R7, R7, c[0x0][0x1a4], R0 ;  /* 0x0000690007077a24 */ /* 0x000fc800078e0200 */
[----:B------:R-:W-:-:S05]  /*1140*/  IMAD.IADD R5, R5, 0x1, R7 ;  /* 0x0000000105057824 */ /* 0x000fca00078e0207 */
[----:B------:R-:W-:-:S05]  /*1150*/  LEA.HI.X R17, R4, c[0x0][0x18c], R5, 0x1, P0 ;  /* 0x0000630004117a11 */ /* 0x000fca00000f0c05 */
[----:B---3--:R2:W-:Y:S02]  /*1160*/  STG.E.128 [R16.64], R12 ;  /* 0x0000000c10007986 */ /* 0x0085e4000c101d04 */
.L_x_2241:
[----:B------:R-:W-:Y:S05]  /*1170*/  BSYNC B0 ;  /* 0x0000000000007941 */ /* 0x000fea0003800000 */
.L_x_2240:
[----:B-12---:R-:W1:Y:S01]  /*1180*/  LDS.128 R4, [R6+0x8400] ;  /* 0x0084000006047984 */ /* 0x006e620000000c00 */
[----:B------:R-:W-:Y:S01]  /*1190*/  BSSY B0, `(.L_x_2242) ;  /* 0x000000d000007945 */ /* 0x000fe20003800000 */
[----:B------:R-:W-:Y:S05]  /*11a0*/  @P3 BRA `(.L_x_2243) ;  /* 0x000000b000003947 */ /* 0x000fea0003800000 */
[----:B---3--:R-:W-:Y:S01]  /*11b0*/  IADD3 R15, P0, R36, 0x20, RZ ;  /* 0x00000020240f7810 */ /* 0x008fe20007f1e0ff */
        /* <DEDUP_REMOVED lines=9> */
[----:B-1----:R1:W-:Y:S02]  /*1250*/  STG.E.128 [R14.64], R4 ;  /* 0x000000040e007986 */ /* 0x0023e4000c101d04 */
.L_x_2243:
[----:B------:R-:W-:Y:S05]  /*1260*/  BSYNC B0 ;  /* 0x0000000000007941 */ /* 0x000fea0003800000 */
.L_x_2242:
[----:B------:R-:W-:Y:S05]  /*1270*/  @P4 EXIT ;  /* 0x000000000000494d */ /* 0x000fea0003800000 */
[----:B-1----:R-:W-:Y:S01]  /*1280*/  IADD3 R5, P0, R36, 0x30, RZ ;  /* 0x0000003024057810 */ /* 0x002fe20007f1e0ff */
[----:B------:R-:W-:-:S04]  /*1290*/  IMAD.MOV.U32 R2, RZ, RZ, R38 ;  /* 0x000000ffff027224 */ /* 0x000fc800078e0026 */
        /* <DEDUP_REMOVED lines=9> */
.L_x_2244:
        /* <DEDUP_REMOVED lines=13> */
.L_x_2346:


//--------------------- .text._ZN7cutlass13device_kernelIN5flash19enable_sm80_to_sm89INS1_16FlashAttnBwdSm80INS1_25CollectiveMainloopBwdSm80ILi2ELi2EN4cute5tupleIJNS5_1CILi64EEENS7_ILi128EEES9_EEENS_10bfloat16_tEfNS_4arch4Sm80ELb1ELb0ELb0ELb1ELb1ELb0ELb0ELb0ELi2ELi2ELi2ELi2ELb0EEENS1_24CollectiveEpilogueBwdGQAISA_fSD_Li256ELb1ELb1EEENS1_25SingleTileBwdLPTSchedulerILb1ELi128ELb1EEEEEEEEEvNT_6ParamsE --------------------------
	.section	.text._ZN7cutlass13device_kernelIN5flash19enable_sm80_to_sm89INS1_16FlashAttnBwdSm80INS1_25CollectiveMainloopBwdSm80ILi2ELi2EN4cute5tupleIJNS5_1CILi64EEENS7_ILi128EEES9_EEENS_10bfloat16_tEfNS_4arch4Sm80ELb1ELb0ELb0ELb1ELb1ELb0ELb0ELb0ELi2ELi2ELi2ELi2ELb0EEENS1_24CollectiveEpilogueBwdGQAISA_fSD_Li256ELb1ELb1EEENS1_25SingleTileBwdLPTSchedulerILb1ELi128ELb1EEEEEEEEEvNT_6ParamsE,"ax",@progbits
	.sectioninfo	@"SHI_REGISTERS=255"
	.align	128
.text._ZN7cutlass13device_kernelIN5flash19enable_sm80_to_sm89INS1_16FlashAttnBwdSm80INS1_25CollectiveMainloopBwdSm80ILi2ELi2EN4cute5tupleIJNS5_1CILi64EEENS7_ILi128EEES9_EEENS_10bfloat16_tEfNS_4arch4Sm80ELb1ELb0ELb0ELb1ELb1ELb0ELb0ELb0ELi2ELi2ELi2ELi2ELb0EEENS1_24CollectiveEpilogueBwdGQAISA_fSD_Li256ELb1ELb1EEENS1_25SingleTileBwdLPTSchedulerILb1ELi128ELb1EEEEEEEEEvNT_6ParamsE:
        .type           _ZN7cutlass13device_kernelIN5flash19enable_sm80_to_sm89INS1_16FlashAttnBwdSm80INS1_25CollectiveMainloopBwdSm80ILi2ELi2EN4cute5tupleIJNS5_1CILi64EEENS7_ILi128EEES9_EEENS_10bfloat16_tEfNS_4arch4Sm80ELb1ELb0ELb0ELb1ELb1ELb0ELb0ELb0ELi2ELi2ELi2ELi2ELb0EEENS1_24CollectiveEpilogueBwdGQAISA_fSD_Li256ELb1ELb1EEENS1_25SingleTileBwdLPTSchedulerILb1ELi128ELb1EEEEEEEEEvNT_6ParamsE,@function
        .size           _ZN7cutlass13device_kernelIN5flash19enable_sm80_to_sm89INS1_16FlashAttnBwdSm80INS1_25CollectiveMainloopBwdSm80ILi2ELi2EN4cute5tupleIJNS5_1CILi64EEENS7_ILi128EEES9_EEENS_10bfloat16_tEfNS_4arch4Sm80ELb1ELb0ELb0ELb1ELb1ELb0ELb0ELb0ELi2ELi2ELi2ELi2ELb0EEENS1_24CollectiveEpilogueBwdGQAISA_fSD_Li256ELb1ELb1EEENS1_25SingleTileBwdLPTSchedulerILb1ELi128ELb1EEEEEEEEEvNT_6ParamsE,(.L_x_2347 - _ZN7cutlass13device_kernelIN5flash19enable_sm80_to_sm89INS1_16FlashAttnBwdSm80INS1_25CollectiveMainloopBwdSm80ILi2ELi2EN4cute5tupleIJNS5_1CILi64EEENS7_ILi128EEES9_EEENS_10bfloat16_tEfNS_4arch4Sm80ELb1ELb0ELb0ELb1ELb1ELb0ELb0ELb0ELi2ELi2ELi2ELi2ELb0EEENS1_24CollectiveEpilogueBwdGQAISA_fSD_Li256ELb1ELb1EEENS1_25SingleTileBwdLPTSchedulerILb1ELi128ELb1EEEEEEEEEvNT_6ParamsE)
        .other          _ZN7cutlass13device_kernelIN5flash19enable_sm80_to_sm89INS1_16FlashAttnBwdSm80INS1_25CollectiveMainloopBwdSm80ILi2ELi2EN4cute5tupleIJNS5_1CILi64EEENS7_ILi128EEES9_EEENS_10bfloat16_tEfNS_4arch4Sm80ELb1ELb0ELb0ELb1ELb1ELb0ELb0ELb0ELi2ELi2ELi2ELi2ELb0EEENS1_24CollectiveEpilogueBwdGQAISA_fSD_Li256ELb1ELb1EEENS1_25SingleTileBwdLPTSchedulerILb1ELi128ELb1EEEEEEEEEvNT_6ParamsE,@"STO_CUDA_ENTRY STV_DEFAULT"
_ZN7cutlass13device_kernelIN5flash19enable_sm80_to_sm89INS1_16FlashAttnBwdSm80INS1_25CollectiveMainloopBwdSm80ILi2ELi2EN4cute5tupleIJNS5_1CILi64EEENS7_ILi128EEES9_EEENS_10bfloat16_tEfNS_4arch4Sm80ELb1ELb0ELb0ELb1ELb1ELb0ELb0ELb0ELi2ELi2ELi2ELi2ELb0EEENS1_24CollectiveEpilogueBwdGQAISA_fSD_Li256ELb1ELb1EEENS1_25SingleTileBwdLPTSchedulerILb1ELi128ELb1EEEEEEEEEvNT_6ParamsE:
        /* <DEDUP_REMOVED lines=30> */
.L_x_2246:
[----:B------:R-:W-:Y:S02]  /*01e0*/  ULDC UR9, c[0x0][0x3b4] ;  /* 0x0000ed0000097ab9 */ /* 0x000fe40000000800 */
[----:B------:R-:W-:Y:S02]  /*01f0*/  UISETP.NE.AND UP0, UPT, UR9, 0x1, UPT ;  /* 0x000000010900788c */ /* 0x000fe4000bf05270 */
[----:B------:R-:W-:Y:S02]  /*0200*/  ULDC.64 UR4, c[0x0][0x3b8] ;  /* 0x0000ee0000047ab9 */ /* 0x000fe40000000a00 */
[----:B------:R-:W-:Y:S02]  /*0210*/  UIMAD.WIDE.U32 UR10, UR8, UR4, URZ ;  /* 0x00000004080a72a5 */ /* 0x000fe4000f8e003f */
[----:B------:R-:W-:-:S05]  /*0220*/  UMOV UR6, UR8 ;  /* 0x0000000800067c82 */ /* 0x000fca0008000000 */
[----:B------:R-:W-:-:S04]  /*0230*/  @UP0 USHF.R.U32.HI UR6, URZ, UR5, UR11 ;  /* 0x000000053f060299 */ /* 0x000fc8000801160b */
[----:B------:R-:W-:-:S04]  /*0240*/  UIMAD UR9, UR6, UR9, URZ ;  /* 0x00000009060972a4 */ /* 0x000fc8000f8e023f */
.L_x_2247:
        /* <DEDUP_REMOVED lines=22> */
.L_x_2248:
        /* <DEDUP_REMOVED lines=14> */
.L_x_2250:
[----:B------:R-:W-:Y:S02]  /*0490*/  ULDC UR5, c[0x0][0x3dc] ;  /* 0x0000f70000057ab9 */ /* 0x000fe40000000800 */
.L_x_2249:
        /* <DEDUP_REMOVED lines=9> */
.L_x_2245:
        /* <DEDUP_REMOVED lines=21> */
.L_x_2252:
[----:B------:R-:W-:Y:S02]  /*0680*/  ULDC UR9, c[0x0][0x3b4] ;  /* 0x0000ed0000097ab9 */ /* 0x000fe40000000800 */
[----:B------:R-:W-:Y:S02]  /*0690*/  UISETP.NE.AND UP0, UPT, UR9, 0x1, UPT ;  /* 0x000000010900788c */ /* 0x000fe4000bf05270 */
[----:B------:R-:W-:Y:S02]  /*06a0*/  ULDC.64 UR4, c[0x0][0x3b8] ;  /* 0x0000ee0000047ab9 */ /* 0x000fe40000000a00 */
[----:B------:R-:W-:Y:S02]  /*06b0*/  UIMAD.WIDE.U32 UR10, UR8, UR4, URZ ;  /* 0x00000004080a72a5 */ /* 0x000fe4000f8e003f */
[----:B------:R-:W-:-:S05]  /*06c0*/  UMOV UR6, UR8 ;  /* 0x0000000800067c82 */ /* 0x000fca0008000000 */
[----:B------:R-:W-:-:S04]  /*06d0*/  @UP0 USHF.R.U32.HI UR6, URZ, UR5, UR11 ;  /* 0x000000053f060299 */ /* 0x000fc8000801160b */
[----:B------:R-:W-:-:S04]  /*06e0*/  UIMAD UR9, UR6, UR9, URZ ;  /* 0x00000009060972a4 */ /* 0x000fc8000f8e023f */
.L_x_2253:
        /* <DEDUP_REMOVED lines=22> */
.L_x_2254:
        /* <DEDUP_REMOVED lines=14> */
.L_x_2256:
[----:B------:R-:W-:Y:S02]  /*0930*/  ULDC UR5, c[0x0][0x3dc] ;  /* 0x0000f70000057ab9 */ /* 0x000fe40000000800 */
.L_x_2255:
        /* <DEDUP_REMOVED lines=8> */
.L_x_2251:
[----:B------:R-:W-:-:S13]  /*09c0*/  ISETP.LE.AND P0, PT, RZ, UR14, PT ;  /* 0x0000000eff007c0c */ /* 0x000fda000bf03270 */
[----:B------:R-:W-:Y:S05]  /*09d0*/  @!P0 EXIT ;  /* 0x000000000000894d */ /* 0x000fea0003800000 */
[----:B------:R-:W-:Y:S02]  /*09e0*/  ULDC.64 UR4, c[0x0][0x2c8] ;  /* 0x0000b20000047ab9 */ /* 0x000fe40000000a00 */
[----:B------:R-:W-:Y:S02]  /*09f0*/  UISETP.NE.U32.AND UP2, UPT, URZ, UR4, UPT ;  /* 0x000000043f00728c */ /* 0x000fe4000bf45070 */
[----:B------:R-:W-:Y:S02]  /*0a00*/  ULDC.64 UR6, c[0x0][0x2d0] ;  /* 0x0000b40000067ab9 */ /* 0x000fe40000000a00 */
[----:B------:R-:W-:Y:S02]  /*0a10*/  UISETP.NE.AND.EX UP2, UPT, URZ, UR5, UPT, UP2 ;  /* 0x000000053f00728c */ /* 0x000fe4000bf45320 */
[----:B------:R-:W-:Y:S02]  /*0a20*/  UISETP.NE.U32.AND UP1, UPT, URZ, UR6, UPT ;  /* 0x000000063f00728c */ /* 0x000fe4000bf25070 */
[----:B------:R-:W-:-:S02]  /*0a30*/  UMOV UR4, 0x4 ;  /* 0x0000000400047882 */ /* 0x000fc40000000000 */
[----:B------:R-:W-:Y:S01]  /*0a40*/  ULDC.64 UR8, c[0x0][0x2c8] ;  /* 0x0000b20000087ab9 */ /* 0x000fe20000000a00 */
[----:B------:R-:W-:Y:S01]  /*0a50*/  PLOP3.LUT P0, PT, PT, PT, UP2, 0x80, 0x0 ;  /* 0x000000000000781c */ /* 0x000fe20003f0f028 */
[----:B------:R-:W-:Y:S02]  /*0a60*/  UIMAD.WIDE UR8, UR14, UR4, UR8 ;  /* 0x000000040e0872a5 */ /* 0x000fe4000f8e0208 */
[----:B------:R-:W-:Y:S02]  /*0a70*/  UISETP.NE.AND.EX UP1, UPT, URZ, UR7, UPT, UP1 ;  /* 0x000000073f00728c */ /* 0x000fe4000bf25310 */
[----:B------:R-:W-:Y:S02]  /*0a80*/  ULDC.64 UR10, c[0x0][0x2d0] ;  /* 0x0000b400000a7ab9 */ /* 0x000fe40000000a00 */
[----:B------:R-:W-:Y:S01]  /*0a90*/  IMAD.U32 R8, RZ, RZ, UR8 ;  /* 0x00000008ff087e24 */ /* 0x000fe2000f8e00ff */
[----:B------:R-:W-:Y:S01]  /*0aa0*/  UIMAD.WIDE UR10, UR14, UR4, UR10 ;  /* 0x000000040e0a72a5 */ /* 0x000fe2000f8e020a */
[----:B------:R-:W-:Y:S01]  /*0ab0*/  IMAD.U32 R9, RZ, RZ, UR9 ;  /* 0x00000009ff097e24 */ /* 0x000fe2000f8e00ff */
[----:B------:R-:W-:Y:S01]  /*0ac0*/  PLOP3.LUT P2, PT, PT, PT, UP1, 0x80, 0x0 ;  /* 0x000000000000781c */ /* 0x000fe20003f4f018 */
[----:B------:R-:W-:-:S02]  /*0ad0*/  ULDC.64 UR6, c[0x0][0x2d8] ;  /* 0x0000b60000067ab9 */ /* 0x000fc40000000a00 */
[----:B------:R-:W-:Y:S01]  /*0ae0*/  UISETP.NE.U32.AND UP0, UPT, URZ, UR6, UPT ;  /* 0x000000063f00728c */ /* 0x000fe2000bf05070 */
[----:B------:R-:W2:Y:S01]  /*0af0*/  @P0 LDG.E R0, [R8.64] ;  /* 0x0000001208000981 */ /* 0x000ea2000c1e1900 */
[----:B------:R-:W-:Y:S01]  /*0b00*/  MOV R2, UR10 ;  /* 0x0000000a00027c02 */ /* 0x000fe20008000f00 */
[----:B------:R-:W-:Y:S01]  /*0b10*/  IMAD.U32 R3, RZ, RZ, UR11 ;  /* 0x0000000bff037e24 */ /* 0x000fe2000f8e00ff */
[----:B------:R-:W-:Y:S01]  /*0b20*/  UISETP.NE.AND.EX UP0, UPT, URZ, UR7, UPT, UP0 ;  /* 0x000000073f00728c */ /* 0x000fe2000bf05300 */
[----:B------:R-:W3:Y:S02]  /*0b30*/  @P0 LDG.E R5, [R8.64] ;  /* 0x0000001208050981 */ /* 0x000ee4000c1e1900 */
[----:B------:R-:W-:-:S03]  /*0b40*/  ULDC.64 UR6, c[0x0][0x2d8] ;  /* 0x0000b60000067ab9 */ /* 0x000fc60000000a00 */
[----:B------:R-:W4:Y:S01]  /*0b50*/  @P2 LDG.E R4, [R2.64] ;  /* 0x0000001202042981 */ /* 0x000f22000c1e1900 */
[----:B------:R-:W-:-:S04]  /*0b60*/  PLOP3.LUT P1, PT, PT, PT, UP0, 0x80, 0x0 ;  /* 0x000000000000781c */ /* 0x000fc80003f2f008 */
        /* <DEDUP_REMOVED lines=19> */
[----:B-----5:R1:W2:Y:S02]  /*0ca0*/  @P1 R2UR UR13, R6 ;  /* 0x00000000060d13c2 */ /* 0x0202a400000e0000 */
[----:B------:R-:W-:Y:S02]  /*0cb0*/  @UP2 UMOV UR9, UR6 ;  /* 0x0000000600092c82 */ /* 0x000fe40008000000 */
[----:B------:R-:W-:-:S02]  /*0cc0*/  UMOV UR8, URZ ;  /* 0x0000003f00087c82 */ /* 0x000fc40008000000 */
        /* <DEDUP_REMOVED lines=10> */
.L_x_2257:
        /* <DEDUP_REMOVED lines=8> */
[----:B---3--:R3:W4:Y:S01]  /*0df0*/  R2UR UR12, R2 ;  /* 0x00000000020c73c2 */ /* 0x00872200000e0000 */
[----:B------:R-:W-:Y:S05]  /*0e00*/  BRA `(.L_x_2259) ;  /* 0x0000006000007947 */ /* 0x000fea0003800000 */
.L_x_2258:
[----:B------:R-:W-:Y:S05]  /*0e10*/  @!P2 BRA `(.L_x_2259) ;  /* 0x000000500000a947 */ /* 0x000fea0003800000 */
[----:B------:R3:W4:Y:S04]  /*0e20*/  LDG.E R0, [R2.64] ;  /* 0x0000001202007981 */ /* 0x000728000c1e1900 */
[----:B---3--:R-:W3:Y:S01]  /*0e30*/  LDG.E R2, [R2.64+0x4] ;  /* 0x0000041202027981 */ /* 0x008ee2000c1e1900 */
[----:B----4-:R-:W4:Y:S08]  /*0e40*/  R2UR UR12, R0 ;  /* 0x00000000000c73c2 */ /* 0x010f3000000e0000 */
[----:B---3--:R-:W4:Y:S02]  /*0e50*/  R2UR UR4, R2 ;  /* 0x00000000020473c2 */ /* 0x008f2400000e0000 */
[----:B----4-:R-:W-:-:S06]  /*0e60*/  UIADD3 UR12, -UR12, UR4, URZ ;  /* 0x000000040c0c7290 */ /* 0x010fcc000fffe13f */
.L_x_2259:
[----:B------:R-:W-:Y:S01]  /*0e70*/  USHF.L.U32 UR10, UR15, 0x7, URZ ;  /* 0x000000070f0a7899 */ /* 0x000fe2000800063f */
[----:B------:R-:W-:Y:S01]  /*0e80*/  PLOP3.LUT P0, PT, PT, PT, PT, 0x80, 0x0 ;  /* 0x000000000000781c */ /* 0x000fe20003f0f070 */
[----:B------:R-:W-:Y:S01]  /*0e90*/  ULDC UR4, c[0x0][0x2a4] ;  /* 0x0000a90000047ab9 */ /* 0x000fe20000000800 */
[----:B------:R-:W-:Y:S01]  /*0ea0*/  CS2R R150, SRZ ;  /* 0x0000000000967805 */ /* 0x000fe2000001ff00 */
[----:B--2-4-:R-:W-:Y:S01]  /*0eb0*/  UIADD3 UR6, UR10, UR13, -UR12 ;  /* 0x0000000d0a067290 */ /* 0x014fe2000fffe80c */
        /* <DEDUP_REMOVED lines=77> */
[--C-:B------:R-:W-:Y:S01]  /*1390*/  SHF.R.S32.HI R32, RZ, 0x1f, R31.reuse ;  /* 0x0000001fff207819 */ /* 0x100fe2000001141f */
[----:B------:R-:W-:Y:S01]  /*13a0*/  ULDC.64 UR4, c[0x0][0x270] ;  /* 0x00009c0000047ab9 */ /* 0x000fe20000000a00 */
[----:B---3--:R-:W-:Y:S01]  /*13b0*/  SHF.R.S32.HI R2, RZ, 0x1f, R31 ;  /* 0x0000001fff027819 */ /* 0x008fe2000001141f */
[----:B------:R-:W-:Y:S01]  /*13c0*/  UIMAD UR4, UR22, UR4, URZ ;  /* 0x00000004160472a4 */ /* 0x000fe2000f8e023f */
[-C--:B------:R-:W-:Y:S01]  /*13d0*/  LEA.HI R28, R32, R31.reuse, RZ, 0x3 ;  /* 0x0000001f201c7211 */ /* 0x080fe200078f18ff */
[----:B------:R-:W-:Y:S01]  /*13e0*/  ULDC.64 UR6, c[0x0][0x248] ;  /* 0x0000920000067ab9 */ /* 0x000fe20000000a00 */
[C---:B------:R-:W-:Y:S01]  /*13f0*/  IMAD.SHL.U32 R4, R31.reuse, 0x4, RZ ;  /* 0x000000041f047824 */ /* 0x040fe200078e00ff */
[----:B------:R-:W-:Y:S01]  /*1400*/  UIMAD UR21, UR16, UR5, UR4 ;  /* 0x00000005101572a4 */ /* 0x000fe2000f8e0204 */
[----:B-1----:R-:W-:Y:S01]  /*1410*/  IMAD.U32 R6, RZ, RZ, UR16 ;  /* 0x00000010ff067e24 */ /* 0x002fe2000f8e00ff */
[----:B------:R-:W-:Y:S01]  /*1420*/  USHF.L.U32 UR5, UR17, 0x7, URZ ;  /* 0x0000000711057899 */ /* 0x000fe2000800063f */
[----:B------:R-:W-:Y:S01]  /*1430*/  SHF.R.S32.HI R36, RZ, 0x3, R28 ;  /* 0x00000003ff247819 */ /* 0x000fe2000001141c */
[----:B------:R-:W-:Y:S01]  /*1440*/  UISETP.NE.AND UP0, UPT, UR6, 0x1, UPT ;  /* 0x000000010600788c */ /* 0x000fe2000bf05270 */
[----:B------:R-:W-:Y:S01]  /*1450*/  IMAD.U32 R8, RZ, RZ, UR15 ;  /* 0x0000000fff087e24 */ /* 0x000fe2000f8e00ff */
[----:B------:R-:W-:Y:S01]  /*1460*/  UIMAD.WIDE.U32 UR6, UR16, UR7, URZ ;  /* 0x00000007100672a5 */ /* 0x000fe2000f8e003f */
[----:B------:R-:W-:Y:S01]  /*1470*/  SHF.R.S32.HI R14, RZ, 0x1f, R36 ;  /* 0x0000001fff0e7819 */ /* 0x000fe20000011424 */
[----:B------:R-:W-:Y:S01]  /*1480*/  IMAD.U32 R0, RZ, RZ, UR5 ;  /* 0x00000005ff007e24 */ /* 0x000fe2000f8e00ff */
[C---:B------:R-:W-:Y:S01]  /*1490*/  IADD3 R26, P0, R31.reuse, UR5, RZ ;  /* 0x000000051f1a7c10 */ /* 0x040fe2000ff1e0ff */
[----:B------:R-:W-:Y:S01]  /*14a0*/  ULDC UR4, c[0x0][0x250] ;  /* 0x0000940000047ab9 */ /* 0x000fe20000000800 */
[----:B------:R-:W-:Y:S01]  /*14b0*/  STL [R1+0x28], R36 ;  /* 0x0000282401007387 */ /* 0x000fe20000100800 */
[----:B------:R-:W-:Y:S01]  /*14c0*/  UMOV UR28, UR16 ;  /* 0x00000010001c7c82 */ /* 0x000fe20008000000 */
[----:B------:R-:W-:Y:S01]  /*14d0*/  LEA.HI.X.SX32 R27, R0, R2, 0x1, P0 ;  /* 0x00000002001b7211 */ /* 0x000fe200000f0eff */
[----:B------:R-:W-:Y:S01]  /*14e0*/  USHF.R.S32.HI UR27, URZ, 0x1f, UR17 ;  /* 0x0000001f3f1b7899 */ /* 0x000fe20008011411 */
[----:B------:R-:W-:Y:S01]  /*14f0*/  LOP3.LUT R0, R28, 0xfffffff8, RZ, 0xc0, !PT ;  /* 0xfffffff81c007812 */ /* 0x000fe200078ec0ff */
[----:B------:R-:W-:Y:S01]  /*1500*/  @UP0 USHF.R.U32.HI UR28, URZ, UR4, UR7 ;  /* 0x000000043f1c0299 */ /* 0x000fe20008011607 */
[C---:B------:R-:W-:Y:S01]  /*1510*/  IADD3 R2, P0, R4.reuse, UR17, RZ ;  /* 0x0000001104027c10 */ /* 0x040fe2000ff1e0ff */
[----:B------:R-:W-:Y:S01]  /*1520*/  IMAD.MOV.U32 R215, RZ, RZ, 0x10 ;  /* 0x00000010ffd77424 */ /* 0x000fe200078e00ff */
[----:B------:R-:W-:Y:S01]  /*1530*/  ULDC.64 UR6, c[0x0][0x1e0] ;  /* 0x0000780000067ab9 */ /* 0x000fe20000000a00 */
[----:B------:R-:W-:Y:S01]  /*1540*/  IMAD.IADD R18, R31, 0x1, -R0 ;  /* 0x000000011f127824 */ /* 0x000fe200078e0a00 */
[----:B------:R-:W-:Y:S01]  /*1550*/  USHF.R.S32.HI UR20, URZ, 0x1f, UR28 ;  /* 0x0000001f3f147899 */ /* 0x000fe2000801141c */
[----:B------:R-:W-:Y:S01]  /*1560*/  LEA.HI.X.SX32 R3, R4, UR27, 0x1, P0 ;  /* 0x0000001b04037c11 */ /* 0x000fe200080f0eff */
[----:B------:R-:W-:Y:S01]  /*1570*/  ULDC.64 UR4, c[0x0][0x1b0] ;  /* 0x00006c0000047ab9 */ /* 0x000fe20000000a00 */
[----:B------:R-:W-:Y:S01]  /*1580*/  IMAD.SHL.U32 R16, R18, 0x8, RZ ;  /* 0x0000000812107824 */ /* 0x000fe200078e00ff */
[----:B------:R-:W-:Y:S01]  /*1590*/  UIMAD UR6, UR20, UR6, URZ ;  /* 0x00000006140672a4 */ /* 0x000fe2000f8e023f */
[----:B------:R-:W-:Y:S01]  /*15a0*/  IMAD.U32 R4, RZ, RZ, UR16 ;  /* 0x00000010ff047e24 */ /* 0x000fe2000f8e00ff */
[----:B------:R-:W-:Y:S01]  /*15b0*/  UIMAD UR4, UR20, UR4, URZ ;  /* 0x00000004140472a4 */ /* 0x000fe2000f8e023f */
[----:B------:R-:W-:Y:S01]  /*15c0*/  IMAD.U32 R0, RZ, RZ, UR28 ;  /* 0x0000001cff007e24 */ /* 0x000fe2000f8e00ff */
[----:B------:R-:W-:Y:S01]  /*15d0*/  SHF.R.S32.HI R17, RZ, 0x1f, R16 ;  /* 0x0000001fff117819 */ /* 0x000fe20000011410 */
[----:B------:R-:W-:Y:S01]  /*15e0*/  UIMAD UR26, UR28, UR7, UR6 ;  /* 0x000000071c1a72a4 */ /* 0x000fe2000f8e0206 */
[--C-:B------:R-:W-:Y:S01]  /*15f0*/  IMAD.WIDE.U32 R6, R6, c[0x0][0x270], R2.reuse ;  /* 0x00009c0006067a25 */ /* 0x100fe200078e0002 */
[----:B------:R-:W-:Y:S01]  /*1600*/  UIMAD UR17, UR28, UR5, UR4 ;  /* 0x000000051c1172a4 */ /* 0x000fe2000f8e0204 */
[----:B------:R-:W-:Y:S01]  /*1610*/  IADD3 R30, R16, 0x40, RZ ;  /* 0x00000040101e7810 */ /* 0x000fe20007ffe0ff */
[----:B------:R-:W-:Y:S01]  /*1620*/  USEL UR27, UR14, URZ, !UP1 ;  /* 0x0000003f0e1b7287 */ /* 0x000fe2000c800000 */
[----:B------:R-:W-:Y:S01]  /*1630*/  IMAD.WIDE.U32 R22, R4, c[0x0][0x288], R2 ;  /* 0x0000a20004167a25 */ /* 0x000fe200078e0002 */
[----:B------:R-:W-:Y:S01]  /*1640*/  USHF.R.S32.HI UR20, URZ, 0x1f, UR14 ;  /* 0x0000001f3f147899 */ /* 0x000fe2000801140e */
[----:B------:R-:W-:Y:S01]  /*1650*/  IADD3 R21, R7, UR21, RZ ;  /* 0x0000001507157c10 */ /* 0x000fe2000fffe0ff */
[----:B------:R-:W-:Y:S01]  /*1660*/  ULDC.64 UR6, c[0x0][0x1e8] ;  /* 0x00007a0000067ab9 */ /* 0x000fe20000000a00 */
[--C-:B------:R-:W-:Y:S01]  /*1670*/  IMAD.WIDE.U32 R4, R0, c[0x0][0x1e0], R16.reuse ;  /* 0x0000780000047a25 */ /* 0x100fe200078e0010 */
[----:B------:R-:W-:Y:S01]  /*1680*/  USEL UR21, UR20, URZ, !UP1 ;  /* 0x0000003f14157287 */ /* 0x000fe2000c800000 */
[----:B------:R-:W-:Y:S01]  /*1690*/  ISETP.GE.AND P2, PT, R16, c[0x0][0x1cc], PT ;  /* 0x0000730010007a0c */ /* 0x000fe20003f46270 */
[----:B------:R-:W-:Y:S01]  /*16a0*/  ULDC.64 UR4, c[0x0][0x1b8] ;  /* 0x00006e0000047ab9 */ /* 0x000fe20000000a00 */
[----:B------:R-:W-:Y:S01]  /*16b0*/  IMAD.WIDE.U32 R2, R0, c[0x0][0x1b0], R16 ;  /* 0x00006c0000027a25 */ /* 0x000fe200078e0010 */
[----:B------:R-:W-:Y:S01]  /*16c0*/  IADD3 R5, R5, UR26, RZ ;  /* 0x0000001a05057c10 */ /* 0x000fe2000fffe0ff */
[----:B------:R-:W-:Y:S01]  /*16d0*/  UIMAD UR6, UR21, UR6, URZ ;  /* 0x00000006150672a4 */ /* 0x000fe2000f8e023f */
[----:B------:R-:W-:Y:S01]  /*16e0*/  ISETP.GE.AND P1, PT, R30, c[0x0][0x1cc], PT ;  /* 0x000073001e007a0c */ /* 0x000fe20003f26270 */
[----:B------:R-:W-:Y:S01]  /*16f0*/  IMAD.U32 R0, RZ, RZ, UR27 ;  /* 0x0000001bff007e24 */ /* 0x000fe2000f8e00ff */
[----:B------:R-:W-:Y:S01]  /*1700*/  IADD3 R3, R3, UR17, RZ ;  /* 0x0000001103037c10 */ /* 0x000fe2000fffe0ff */
[----:B------:R-:W-:Y:S01]  /*1710*/  IMAD.MOV.U32 R20, RZ, RZ, R6 ;  /* 0x000000ffff147224 */ /* 0x000fe200078e0006 */
[----:B------:R-:W-:Y:S01]  /*1720*/  LEA.HI R6, R32, R31, RZ, 0x6 ;  /* 0x0000001f20067211 */ /* 0x000fe200078f30ff */
[----:B------:R-:W-:Y:S01]  /*1730*/  IMAD.WIDE.U32 R4, R0, c[0x0][0x1e8], R4 ;  /* 0x00007a0000047a25 */ /* 0x000fe200078e0004 */
[----:B------:R-:W-:-:S02]  /*1740*/  UIMAD UR4, UR21, UR4, URZ ;  /* 0x00000004150472a4 */ /* 0x000fc4000f8e023f */
[----:B------:R-:W-:Y:S01]  /*1750*/  SHF.R.S32.HI R24, RZ, 0x6, R6 ;  /* 0x00000006ff187819 */ /* 0x000fe20000011406 */
[----:B------:R-:W-:Y:S01]  /*1760*/  IMAD.WIDE.U32 R2, R0, c[0x0][0x1b8], R2 ;  /* 0x00006e0000027a25 */ /* 0x000fe200078e0002 */
[C---:B------:R-:W-:Y:S01]  /*1770*/  IADD3 R6, P0, R36.reuse, UR24, RZ ;  /* 0x0000001824067c10 */ /* 0x040fe2000ff1e0ff */
[----:B------:R-:W-:Y:S02]  /*1780*/  UIMAD UR6, UR27, UR7, UR6 ;  /* 0x000000071b0672a4 */ /* 0x000fe4000f8e0206 */
[----:B------:R-:W-:Y:S01]  /*1790*/  IMAD.SHL.U32 R0, R36, 0x40, RZ ;  /* 0x0000004024007824 */ /* 0x000fe200078e00ff */
[----:B------:R-:W-:Y:S01]  /*17a0*/  IADD3.X R7, R14, UR25, RZ, P0, !PT ;  /* 0x000000190e077c10 */ /* 0x000fe200087fe4ff */
[----:B------:R-:W-:Y:S01]  /*17b0*/  IMAD.SHL.U32 R29, R24, 0x200, RZ ;  /* 0x00000200181d7824 */ /* 0x000fe200078e00ff */
[----:B------:R-:W-:Y:S01]  /*17c0*/  UIMAD UR4, UR27, UR5, UR4 ;  /* 0x000000051b0472a4 */ /* 0x000fe2000f8e0204 */
[----:B------:R-:W-:Y:S01]  /*17d0*/  IADD3 R5, R5, UR6, RZ ;  /* 0x0000000605057c10 */ /* 0x000fe2000fffe0ff */
[----:B------:R-:W-:Y:S01]  /*17e0*/  UIADD3 UR17, -UR10, UR12, URZ ;  /* 0x0000000c0a117290 */ /* 0x000fe2000fffe13f */
[----:B------:R-:W-:Y:S01]  /*17f0*/  LOP3.LUT R0, R0, 0x1c0, RZ, 0xc0, !PT ;  /* 0x000001c000007812 */ /* 0x000fe200078ec0ff */
[----:B------:R-:W-:Y:S01]  /*1800*/  IMAD.WIDE R6, R8, 0x80, R6 ;  /* 0x0000008008067825 */ /* 0x000fe200078e0206 */
[----:B------:R-:W-:Y:S01]  /*1810*/  UMOV UR24, 0x6 ;  /* 0x0000000600187882 */ /* 0x000fe20000000000 */
[----:B------:R-:W-:Y:S01]  /*1820*/  IADD3 R3, R3, UR4, RZ ;  /* 0x0000000403037c10 */ /* 0x000fe2000fffe0ff */
[----:B------:R-:W-:Y:S01]  /*1830*/  ULDC.64 UR4, c[0x0][0x1d8] ;  /* 0x0000760000047ab9 */ /* 0x000fe20000000a00 */
[----:B------:R-:W-:Y:S01]  /*1840*/  LOP3.LUT R9, R0, 0x38, R16, 0xf8, !PT ;  /* 0x0000003800097812 */ /* 0x000fe200078ef810 */
[----:B------:R-:W-:Y:S01]  /*1850*/  USHF.L.U32 UR6, UR4, 0x6, URZ ;  /* 0x0000000604067899 */ /* 0x000fe2000800063f */
[----:B------:R-:W-:Y:S01]  /*1860*/  SHF.R.U32.HI R0, RZ, 0x3, R0 ;  /* 0x00000003ff007819 */ /* 0x000fe20000011600 */
[----:B------:R-:W-:Y:S01]  /*1870*/  IMAD.WIDE.U32 R4, R6, c[0x0][0x1d8], R4 ;  /* 0x0000760006047a25 */ /* 0x000fe200078e0004 */
[----:B------:R-:W-:Y:S01]  /*1880*/  IADD3 R13, -R36, UR17, RZ ;  /* 0x00000011240d7c10 */ /* 0x000fe2000fffe1ff */
[----:B------:R-:W-:Y:S01]  /*1890*/  USHF.L.U64.HI UR5, UR4, UR24, UR5 ;  /* 0x0000001804057299 */ /* 0x000fe20008010205 */
[----:B------:R-:W-:Y:S01]  /*18a0*/  LOP3.LUT R12, R29, R9, R0, 0xf6, !PT ;  /* 0x000000091d0c7212 */ /* 0x000fe200078ef600 */
[----:B------:R-:W-:Y:S01]  /*18b0*/  IMAD R0, R7, c[0x0][0x1d8], RZ ;  /* 0x0000760007007a24 */ /* 0x000fe200078e02ff */
[C---:B------:R-:W-:Y:S01]  /*18c0*/  ISETP.LT.OR P3, PT, R13.reuse, 0x1, P2 ;  /* 0x000000010d00780c */ /* 0x040fe20001761670 */
[----:B------:R-:W-:Y:S01]  /*18d0*/  IMAD.WIDE.U32 R8, R6, c[0x0][0x1a8], R2 ;  /* 0x00006a0006087a25 */ /* 0x000fe200078e0002 */
[----:B------:R-:W-:Y:S01]  /*18e0*/  LEA R2, P0, R4, c[0x0][0x1c0], 0x1 ;  /* 0x0000700004027a11 */ /* 0x000fe200078008ff */
[----:B------:R-:W-:Y:S01]  /*18f0*/  UIADD3 UR4, UP0, UR6, 0x80, URZ ;  /* 0x0000008006047890 */ /* 0x000fe2000ff1e03f */
[C---:B------:R-:W-:Y:S01]  /*1900*/  ISETP.LT.OR P6, PT, R13.reuse, 0x1, P1 ;  /* 0x000000010d00780c */ /* 0x040fe20000fc1670 */
[C---:B------:R-:W-:Y:S01]  /*1910*/  IMAD R0, R6.reuse, c[0x0][0x1dc], R0 ;  /* 0x0000770006007a24 */ /* 0x040fe200078e0200 */
[----:B------:R-:W-:Y:S01]  /*1920*/  ISETP.LT.OR P5, PT, R13, 0x21, P2 ;  /* 0x000000210d00780c */ /* 0x000fe200017a1670 */
[----:B------:R-:W-:Y:S01]  /*1930*/  IMAD R7, R7, c[0x0][0x1a8], RZ ;  /* 0x00006a0007077a24 */ /* 0x000fe200078e02ff */
[----:B------:R-:W-:Y:S01]  /*1940*/  UIADD3.X UR7, URZ, UR5, URZ, UP0, !UPT ;  /* 0x000000053f077290 */ /* 0x000fe200087fe43f */
[----:B------:R-:W-:Y:S01]  /*1950*/  IMAD.IADD R0, R5, 0x1, R0 ;  /* 0x0000000105007824 */ /* 0x000fe200078e0200 */
[----:B------:R-:W-:Y:S01]  /*1960*/  USEL UR20, UR20, URZ, !UP2 ;  /* 0x0000003f14147287 */ /* 0x000fe2000d000000 */
[----:B------:R-:W-:Y:S01]  /*1970*/  IMAD R7, R6, c[0x0][0x1ac], R7 ;  /* 0x00006b0006077a24 */ /* 0x000fe200078e0207 */
[----:B------:R-:W-:Y:S01]  /*1980*/  USEL UR21, UR14, URZ, !UP2 ;  /* 0x0000003f0e157287 */ /* 0x000fe2000d000000 */
[----:B------:R-:W-:Y:S01]  /*1990*/  IMAD.SHL.U32 R12, R12, 0x2, RZ ;  /* 0x000000020c0c7824 */ /* 0x000fe200078e00ff */
[----:B------:R-:W-:Y:S01]  /*19a0*/  LEA.HI.X R3, R4, c[0x0][0x1c4], R0, 0x1, P0 ;  /* 0x0000710004037a11 */ /* 0x000fe200000f0c00 */
[----:B------:R-:W-:Y:S01]  /*19b0*/  IMAD.U32 R10, RZ, RZ, UR6 ;  /* 0x00000006ff0a7e24 */ /* 0x000fe2000f8e00ff */
[----:B------:R-:W-:Y:S01]  /*19c0*/  IADD3 R4, P0, R2, UR6, RZ ;  /* 0x0000000602047c10 */ /* 0x000fe2000ff1e0ff */
[----:B------:R-:W-:-:S02]  /*19d0*/  IMAD.IADD R0, R9, 0x1, R7 ;  /* 0x0000000109007824 */ /* 0x000fc400078e0207 */
[----:B------:R-:W-:Y:S01]  /*19e0*/  @!PT LDS RZ, [RZ] ;  /* 0x00000000fffff984 */ /* 0x000fe20000000800 */
[----:B------:R-:W-:Y:S01]  /*19f0*/  @!PT LDS RZ, [RZ] ;  /* 0x00000000fffff984 */ /* 0x000fe20000000800 */
[----:B------:R-:W-:Y:S01]  /*1a00*/  @!PT LDS RZ, [RZ] ;  /* 0x00000000fffff984 */ /* 0x000fe20000000800 */
[----:B------:R1:W-:Y:S01]  /*1a10*/  LDGSTS.E.BYPASS.LTC128B.128 [R12+0x8080], [R2.64], !P3 ;  /* 0x08080000020c7fae */ /* 0x0003e2000d901d52 */
[----:B------:R-:W-:Y:S01]  /*1a20*/  IADD3.X R5, R3, UR5, RZ, P0, !PT ;  /* 0x0000000503057c10 */ /* 0x000fe200087fe4ff */
[----:B------:R-:W-:Y:S01]  /*1a30*/  IMAD.MOV.U32 R216, RZ, RZ, 0x20 ;  /* 0x00000020ffd87424 */ /* 0x000fe200078e00ff */
[----:B------:R-:W-:Y:S01]  /*1a40*/  LEA R6, P0, R8, c[0x0][0x190], 0x1 ;  /* 0x0000640008067a11 */ /* 0x000fe200078008ff */
[----:B------:R1:W-:Y:S01]  /*1a50*/  LDGSTS.E.BYPASS.LTC128B.128 [R12+0xc080], [R2.64+0x80], !P6 ;  /* 0x0c080080020c7fae */ /* 0x0003e2000f101d52 */
[----:B------:R-:W-:Y:S02]  /*1a60*/  IADD3 R10, P4, P3, R10, 0x80, R2 ;  /* 0x000000800a0a7810 */ /* 0x000fe40007b9e002 */
[C---:B------:R-:W-:Y:S01]  /*1a70*/  ISETP.LT.OR P6, PT, R13.reuse, 0x21, P1 ;  /* 0x000000210d00780c */ /* 0x040fe20000fc1670 */
[----:B------:R2:W-:Y:S01]  /*1a80*/  LDGSTS.E.BYPASS.LTC128B.128 [R12+0x9080], [R4.64], !P5 ;  /* 0x09080000040c7fae */ /* 0x0005e2000e901d52 */
[----:B------:R-:W-:Y:S02]  /*1a90*/  LEA.HI.X R7, R8, c[0x0][0x194], R0, 0x1, P0 ;  /* 0x0000650008077a11 */ /* 0x000fe400000f0c00 */
[----:B------:R-:W-:-:S02]  /*1aa0*/  ISETP.LT.OR P5, PT, R13, 0x41, P2 ;  /* 0x000000410d00780c */ /* 0x000fc400017a1670 */
[----:B------:R-:W-:Y:S02]  /*1ab0*/  IADD3.X R11, RZ, UR5, R3, P4, P3 ;  /* 0x00000005ff0b7c10 */ /* 0x000fe4000a7e6403 */
[C---:B------:R-:W-:Y:S02]  /*1ac0*/  ISETP.LT.OR P4, PT, R13.reuse, 0x41, P1 ;  /* 0x000000410d00780c */ /* 0x040fe40000f81670 */
[C---:B------:R-:W-:Y:S02]  /*1ad0*/  ISETP.LT.OR P3, PT, R13.reuse, 0x61, P2 ;  /* 0x000000610d00780c */ /* 0x040fe40001761670 */
[----:B------:R-:W-:Y:S01]  /*1ae0*/  ISETP.LT.OR P2, PT, R13, 0x61, P1 ;  /* 0x000000610d00780c */ /* 0x000fe20000f41670 */
[----:B------:R3:W-:Y:S01]  /*1af0*/  LDGSTS.E.BYPASS.LTC128B.128 [R12+0xd080], [R10.64], !P6 ;  /* 0x0d0800000a0c7fae */ /* 0x0007e2000f101d52 */
[----:B------:R-:W-:Y:S02]  /*1b00*/  ISETP.GE.AND P6, PT, R16, c[0x0][0x16c], PT ;  /* 0x00005b0010007a0c */ /* 0x000fe40003fc6270 */
[----:B-1----:R-:W-:-:S04]  /*1b10*/  IADD3 R2, P0, R4, UR6, RZ ;  /* 0x0000000604027c10 */ /* 0x002fc8000ff1e0ff */
[----:B------:R-:W-:Y:S02]  /*1b20*/  IADD3.X R3, R5, UR5, RZ, P0, !PT ;  /* 0x0000000505037c10 */ /* 0x000fe400087fe4ff */
[----:B------:R-:W-:-:S03]  /*1b30*/  IADD3 R8, P0, R4, UR4, RZ ;  /* 0x0000000404087c10 */ /* 0x000fc6000ff1e0ff */
[----:B------:R1:W-:Y:S01]  /*1b40*/  LDGSTS.E.BYPASS.LTC128B.128 [R12+0xa080], [R2.64], !P5 ;  /* 0x0a080000020c7fae */ /* 0x0003e2000e901d52 */
[----:B------:R-:W-:Y:S02]  /*1b50*/  IADD3.X R9, R5, UR7, RZ, P0, !PT ;  /* 0x0000000705097c10 */ /* 0x000fe400087fe4ff */
[----:B--2---:R-:W-:-:S03]  /*1b60*/  IADD3 R4, P0, R2, UR6, RZ ;  /* 0x0000000602047c10 */ /* 0x004fc6000ff1e0ff */
[----:B------:R2:W-:Y:S01]  /*1b70*/  LDGSTS.E.BYPASS.LTC128B.128 [R12+0xe080], [R8.64], !P4 ;  /* 0x0e080000080c7fae */ /* 0x0005e2000e101d52 */
[----:B------:R-:W-:Y:S02]  /*1b80*/  IADD3.X R5, R3, UR5, RZ, P0, !PT ;  /* 0x0000000503057c10 */ /* 0x000fe400087fe4ff */
[----:B---3--:R-:W-:-:S03]  /*1b90*/  IADD3 R10, P0, R36, UR8, RZ ;  /* 0x00000008240a7c10 */ /* 0x008fc6000ff1e0ff */
[----:B------:R3:W-:Y:S01]  /*1ba0*/  LDGSTS.E.BYPASS.LTC128B.128 [R12+0xb080], [R4.64], !P3 ;  /* 0x0b080000040c7fae */ /* 0x0007e2000d901d52 */
[----:B------:R-:W-:Y:S02]  /*1bb0*/  IADD3.X R0, R14, UR9, RZ, P0, !PT ;  /* 0x000000090e007c10 */ /* 0x000fe400087fe4ff */
[----:B------:R-:W-:-:S04]  /*1bc0*/  ISETP.GE.AND P0, PT, R30, c[0x0][0x19c], PT ;  /* 0x000067001e007a0c */ /* 0x000fc80003f06270 */
[----:B------:R-:W-:Y:S02]  /*1bd0*/  ISETP.LT.OR P5, PT, R13, 0x1, P0 ;  /* 0x000000010d00780c */ /* 0x000fe400007a1670 */
[----:B-1----:R-:W-:Y:S01]  /*1be0*/  IADD3 R2, P1, R2, UR4, RZ ;  /* 0x0000000402027c10 */ /* 0x002fe2000ff3e0ff */
[----:B------:R-:W-:Y:S02]  /*1bf0*/  ULDC.64 UR4, c[0x0][0x1a8] ;  /* 0x00006a0000047ab9 */ /* 0x000fe40000000a00 */
[----:B------:R-:W-:Y:S01]  /*1c00*/  USHF.L.U32 UR26, UR4, 0x6, URZ ;  /* 0x00000006041a7899 */ /* 0x000fe2000800063f */
[----:B------:R-:W-:Y:S01]  /*1c10*/  IADD3.X R3, R3, UR7, RZ, P1, !PT ;  /* 0x0000000703037c10 */ /* 0x000fe20008ffe4ff */
[----:B------:R-:W-:Y:S01]  /*1c20*/  USHF.L.U64.HI UR8, UR4, UR24, UR5 ;  /* 0x0000001804087299 */ /* 0x000fe20008010205 */
[----:B------:R-:W-:Y:S01]  /*1c30*/  ISETP.GE.AND P1, PT, R16, c[0x0][0x19c], PT ;  /* 0x0000670010007a0c */ /* 0x000fe20003f26270 */
[----:B------:R-:W-:Y:S01]  /*1c40*/  UIADD3 UR27, UP0, UR26, 0x80, URZ ;  /* 0x000000801a1b7890 */ /* 0x000fe2000ff1e03f */
[----:B--2---:R-:W-:Y:S01]  /*1c50*/  IMAD.WIDE.U32 R8, R10, c[0x0][0x178], R16 ;  /* 0x00005e000a087a25 */ /* 0x004fe200078e0010 */
[----:B------:R1:W-:Y:S01]  /*1c60*/  LDGSTS.E.BYPASS.LTC128B.128 [R12+0xf080], [R2.64], !P2 ;  /* 0x0f080000020c7fae */ /* 0x0003e2000d101d52 */
[C---:B------:R-:W-:Y:S01]  /*1c70*/  ISETP.LT.OR P3, PT, R13.reuse, 0x1, P1 ;  /* 0x000000010d00780c */ /* 0x040fe20000f61670 */
[----:B------:R-:W-:Y:S01]  /*1c80*/  ULDC.64 UR4, c[0x0][0x180] ;  /* 0x0000600000047ab9 */ /* 0x000fe20000000a00 */
[----:B------:R-:W-:Y:S01]  /*1c90*/  ISETP.LT.OR P4, PT, R13, 0x21, P1 ;  /* 0x000000210d00780c */ /* 0x000fe20000f81670 */
[----:B------:R-:W-:Y:S01]  /*1ca0*/  ULDC.64 UR6, c[0x0][0x210] ;  /* 0x0000840000067ab9 */ /* 0x000fe20000000a00 */
[----:B---3--:R-:W-:Y:S01]  /*1cb0*/  IADD3 R4, P2, R6, UR26, RZ ;  /* 0x0000001a06047c10 */ /* 0x008fe2000ff5e0ff */
[----:B------:R-:W-:-:S02]  /*1cc0*/  UIMAD UR4, UR22, UR4, URZ ;  /* 0x00000004160472a4 */ /* 0x000fc4000f8e023f */
[----:B------:R-:W-:Y:S01]  /*1cd0*/  UIMAD UR25, UR22, UR6, URZ ;  /* 0x00000006161972a4 */ /* 0x000fe2000f8e023f */
[----:B------:R-:W-:Y:S01]  /*1ce0*/  IADD3.X R5, R7, UR8, RZ, P2, !PT ;  /* 0x0000000807057c10 */ /* 0x000fe200097fe4ff */
[----:B------:R-:W-:Y:S02]  /*1cf0*/  UIADD3.X UR6, URZ, UR8, URZ, UP0, !UPT ;  /* 0x000000083f067290 */ /* 0x000fe400087fe43f */
[----:B------:R-:W-:Y:S02]  /*1d00*/  UIMAD UR9, UR16, UR5, UR4 ;  /* 0x00000005100972a4 */ /* 0x000fe4000f8e0204 */
[----:B------:R2:W-:Y:S01]  /*1d10*/  LDGSTS.E.BYPASS.LTC128B.128 [R12+0x80], [R6.64], !P3 ;  /* 0x00080000060c7fae */ /* 0x0005e2000d901d52 */
[----:B------:R-:W-:Y:S02]  /*1d20*/  ULDC.64 UR4, c[0x0][0x188] ;  /* 0x0000620000047ab9 */ /* 0x000fe40000000a00 */
[----:B------:R-:W-:Y:S01]  /*1d30*/  UIMAD UR4, UR20, UR4, URZ ;  /* 0x00000004140472a4 */ /* 0x000fe2000f8e023f */
[----:B------:R2:W-:Y:S01]  /*1d40*/  LDGSTS.E.BYPASS.LTC128B.128 [R12+0x4080], [R6.64+0x80], !P5 ;  /* 0x04080080060c7fae */ /* 0x0005e2000e901d52 */
[----:B------:R-:W-:Y:S01]  /*1d50*/  ISETP.GE.AND P5, PT, R30, c[0x0][0x16c], PT ;  /* 0x00005b001e007a0c */ /* 0x000fe20003fa6270 */
[----:B------:R-:W-:-:S02]  /*1d60*/  UIMAD UR25, UR16, UR7, UR25 ;  /* 0x00000007101972a4 */ /* 0x000fc4000f8e0219 */
[----:B------:R3:W-:Y:S01]  /*1d70*/  LDGSTS.E.BYPASS.LTC128B.128 [R12+0x1080], [R4.64], !P4 ;  /* 0x01080000040c7fae */ /* 0x0007e2000e101d52 */
[C---:B------:R-:W-:Y:S01]  /*1d80*/  ISETP.LT.OR P4, PT, R13.reuse, 0x21, P0 ;  /* 0x000000210d00780c */ /* 0x040fe20000781670 */
[----:B------:R-:W-:Y:S01]  /*1d90*/  UIMAD UR28, UR21, UR5, UR4 ;  /* 0x00000005151c72a4 */ /* 0x000fe2000f8e0204 */
[----:B------:R-:W-:Y:S01]  /*1da0*/  P2R R19, PR, RZ, 0x20 ;  /* 0x00000020ff137803 */ /* 0x000fe20000000000 */
[C---:B-1----:R-:W-:Y:S01]  /*1db0*/  IMAD R2, R0.reuse, c[0x0][0x178], RZ ;  /* 0x00005e0000027a24 */ /* 0x042fe200078e02ff */
[----:B------:R-:W-:Y:S01]  /*1dc0*/  ISETP.LT.OR P5, PT, R13, 0x61, P1 ;  /* 0x000000610d00780c */ /* 0x000fe20000fa1670 */
[----:B------:R-:W-:Y:S01]  /*1dd0*/  IMAD R0, R0, c[0x0][0x208], RZ ;  /* 0x0000820000007a24 */ /* 0x000fe200078e02ff */
[----:B------:R-:W-:Y:S01]  /*1de0*/  ULDC.64 UR4, c[0x0][0x178] ;  /* 0x00005e0000047ab9 */ /* 0x000fe20000000a00 */
[C---:B------:R-:W-:Y:S01]  /*1df0*/  IMAD R14, R10.reuse, c[0x0][0x17c], R2 ;  /* 0x00005f000a0e7a24 */ /* 0x040fe200078e0202 */
[----:B------:R1:W-:Y:S01]  /*1e00*/  STL [R1+0x2c], R19 ;  /* 0x00002c1301007387 */ /* 0x0003e20000100800 */
[----:B------:R-:W-:Y:S01]  /*1e10*/  IMAD.U32 R2, RZ, RZ, UR26 ;  /* 0x0000001aff027e24 */ /* 0x000fe2000f8e00ff */
[----:B------:R-:W-:Y:S01]  /*1e20*/  UIMAD.WIDE.U32 UR30, UR23, UR4, URZ ;  /* 0x00000004171e72a5 */ /* 0x000fe2000f8e003f */
[C---:B------:R-:W-:Y:S01]  /*1e30*/  IMAD R15, R10.reuse, c[0x0][0x20c], R0 ;  /* 0x000083000a0f7a24 */ /* 0x040fe200078e0200 */
[----:B------:R-:W-:Y:S01]  /*1e40*/  SEL R0, RZ, 0x1, P6 ;  /* 0x00000001ff007807 */ /* 0x000fe20003000000 */
[----:B------:R-:W-:Y:S01]  /*1e50*/  IMAD.WIDE.U32 R10, R10, c[0x0][0x208], R16 ;  /* 0x000082000a0a7a25 */ /* 0x000fe200078e0010 */
[----:B------:R-:W-:-:S04]  /*1e60*/  IADD3 R2, P3, P2, R2, 0x80, R6 ;  /* 0x0000008002027810 */ /* 0x000fc80007a7e006 */
[----:B------:R-:W-:Y:S02]  /*1e70*/  IADD3.X R3, RZ, UR8, R7, P3, P2 ;  /* 0x00000008ff037c10 */ /* 0x000fe40009fe4407 */
[----:B------:R-:W-:Y:S01]  /*1e80*/  ISETP.NE.AND P3, PT, R19, RZ, PT ;  /* 0x000000ff1300720c */ /* 0x000fe20003f65270 */
[----:B--2---:R-:W-:Y:S01]  /*1e90*/  IMAD.IADD R7, R9, 0x1, R14 ;  /* 0x0000000109077824 */ /* 0x004fe200078e020e */
[----:B------:R-:W-:Y:S01]  /*1ea0*/  ISETP.LT.OR P2, PT, R13, 0x41, P1 ;  /* 0x000000410d00780c */ /* 0x000fe20000f41670 */
[----:B------:R2:W-:Y:S01]  /*1eb0*/  LDGSTS.E.BYPASS.LTC128B.128 [R12+0x5080], [R2.64], !P4 ;  /* 0x05080000020c7fae */ /* 0x0005e2000e101d52 */
[----:B------:R-:W-:Y:S01]  /*1ec0*/  SEL R6, RZ, 0x2, P3 ;  /* 0x00000002ff067807 */ /* 0x000fe20001800000 */
[----:B------:R-:W-:Y:S01]  /*1ed0*/  IMAD.IADD R9, R11, 0x1, R15 ;  /* 0x000000010b097824 */ /* 0x000fe200078e020f */
[C---:B------:R-:W-:Y:S02]  /*1ee0*/  ISETP.LT.OR P1, PT, R13.reuse, 0x41, P0 ;  /* 0x000000410d00780c */ /* 0x040fe40000721670 */
[----:B------:R-:W-:Y:S01]  /*1ef0*/  ISETP.LT.OR P3, PT, R13, 0x61, P0 ;  /* 0x000000610d00780c */ /* 0x000fe20000761670 */
[----:B------:R-:W-:-:S02]  /*1f00*/  IMAD.IADD R0, R6, 0x1, R0 ;  /* 0x0000000106007824 */ /* 0x000fc400078e0200 */
[----:B------:R-:W-:Y:S02]  /*1f10*/  IMAD.MOV.U32 R6, RZ, RZ, R8 ;  /* 0x000000ffff067224 */ /* 0x000fe400078e0008 */
[----:B------:R-:W-:Y:S01]  /*1f20*/  IMAD.MOV.U32 R8, RZ, RZ, R10 ;  /* 0x000000ffff087224 */ /* 0x000fe200078e000a */
[----:B------:R-:W-:Y:S01]  /*1f30*/  LOP3.LUT P4, RZ, R0, 0x2, RZ, 0xc0, !PT ;  /* 0x0000000200ff7812 */ /* 0x000fe2000788c0ff */
[----:B-1----:R-:W-:-:S04]  /*1f40*/  IMAD.U32 R19, RZ, RZ, UR21 ;  /* 0x00000015ff137e24 */ /* 0x002fc8000f8e00ff */
[----:B------:R-:W-:Y:S01]  /*1f50*/  IMAD.WIDE.U32 R20, R19, c[0x0][0x278], R20 ;  /* 0x00009e0013147a25 */ /* 0x000fe200078e0014 */
[----:B--2---:R-:W-:-:S04]  /*1f60*/  IADD3 R2, P0, R4, UR26, RZ ;  /* 0x0000001a04027c10 */ /* 0x004fc8000ff1e0ff */
[----:B------:R-:W-:Y:S02]  /*1f70*/  IADD3.X R3, R5, UR8, RZ, P0, !PT ;  /* 0x0000000805037c10 */ /* 0x000fe400087fe4ff */
[----:B---3--:R-:W-:-:S03]  /*1f80*/  IADD3 R4, P0, R4, UR27, RZ ;  /* 0x0000001b04047c10 */ /* 0x008fc6000ff1e0ff */
[----:B------:R1:W-:Y:S01]  /*1f90*/  LDGSTS.E.BYPASS.LTC128B.128 [R12+0x2080], [R2.64], !P2 ;  /* 0x02080000020c7fae */ /* 0x0003e2000d101d52 */
[----:B------:R-:W-:Y:S02]  /*1fa0*/  IADD3.X R5, R5, UR6, RZ, P0, !PT ;  /* 0x0000000605057c10 */ /* 0x000fe400087fe4ff */
[----:B------:R-:W-:Y:S01]  /*1fb0*/  IADD3 R14, P0, R2, UR26, RZ ;  /* 0x0000001a020e7c10 */ /* 0x000fe2000ff1e0ff */
[----:B------:R-:W-:Y:S01]  /*1fc0*/  USHF.R.S32.HI UR26, URZ, 0x1f, UR23 ;  /* 0x0000001f3f1a7899 */ /* 0x000fe20008011417 */
[----:B------:R-:W-:Y:S01]  /*1fd0*/  LOP3.LUT P2, RZ, R0, 0x1, RZ, 0xc0, !PT ;  /* 0x0000000100ff7812 */ /* 0x000fe2000784c0ff */
[----:B------:R2:W-:Y:S01]  /*1fe0*/  LDGSTS.E.BYPASS.LTC128B.128 [R12+0x6080], [R4.64], !P1 ;  /* 0x06080000040c7fae */ /* 0x0005e2000c901d52 */
[----:B------:R-:W-:Y:S01]  /*1ff0*/  IADD3.X R15, R3, UR8, RZ, P0, !PT ;  /* 0x00000008030f7c10 */ /* 0x000fe200087fe4ff */
[----:B------:R-:W-:Y:S01]  /*2000*/  UIMAD UR8, UR26, UR4, URZ ;  /* 0x000000041a0872a4 */ /* 0x000fe2000f8e023f */
[----:B------:R-:W-:Y:S01]  /*2010*/  IADD3 R10, P0, R2, UR27, RZ ;  /* 0x0000001b020a7c10 */ /* 0x000fe2000ff1e0ff */
[----:B------:R-:W-:-:S02]  /*2020*/  USHF.L.U32 UR27, UR23, 0x6, URZ ;  /* 0x00000006171b7899 */ /* 0x000fc4000800063f */
[----:B------:R-:W-:Y:S01]  /*2030*/  UIMAD UR8, UR23, UR5, UR8 ;  /* 0x00000005170872a4 */ /* 0x000fe2000f8e0208 */
[----:B------:R-:W-:Y:S01]  /*2040*/  IADD3.X R11, R3, UR6, RZ, P0, !PT ;  /* 0x00000006030b7c10 */ /* 0x000fe200087fe4ff */
[----:B------:R3:W-:Y:S01]  /*2050*/  LDGSTS.E.BYPASS.LTC128B.128 [R12+0x3080], [R14.64], !P5 ;  /* 0x030800000e0c7fae */ /* 0x0007e2000e901d52 */
[----:B------:R-:W-:Y:S01]  /*2060*/  ISETP.GE.AND P0, PT, R16, c[0x0][0x1fc], PT ;  /* 0x00007f0010007a0c */ /* 0x000fe20003f06270 */
[----:B------:R-:W-:Y:S02]  /*2070*/  UIADD3 UR8, UR31, UR8, URZ ;  /* 0x000000081f087290 */ /* 0x000fe4000fffe03f */
[----:B------:R4:W-:Y:S01]  /*2080*/  LDGSTS.E.BYPASS.LTC128B.128 [R12+0x7080], [R10.64], !P3 ;  /* 0x070800000a0c7fae */ /* 0x0009e2000d901d52 */
[----:B------:R-:W-:Y:S01]  /*2090*/  ULDC.64 UR6, c[0x0][0x218] ;  /* 0x0000860000067ab9 */ /* 0x000fe20000000a00 */
[----:B------:R-:W-:Y:S01]  /*20a0*/  ISETP.GT.AND P3, PT, R31, 0xf, PT ;  /* 0x0000000f1f00780c */ /* 0x000fe20003f64270 */
[----:B------:R-:W-:Y:S01]  /*20b0*/  UIMAD UR6, UR20, UR6, URZ ;  /* 0x00000006140672a4 */ /* 0x000fe2000f8e023f */
[----:B------:R-:W0:Y:S01]  /*20c0*/  LDGDEPBAR ;  /* 0x00000000000079af */ /* 0x000e220000000000 */
[----:B------:R-:W-:Y:S01]  /*20d0*/  USHF.R.S32.HI UR29, URZ, 0x1f, UR27 ;  /* 0x0000001f3f1d7899 */ /* 0x000fe2000801141b */
[----:B--2---:R-:W-:-:S04]  /*20e0*/  IMAD.U32 R4, RZ, RZ, UR16 ;  /* 0x00000010ff047e24 */ /* 0x004fc8000f8e00ff */
[----:B------:R-:W-:-:S04]  /*20f0*/  IMAD.WIDE.U32 R4, R4, c[0x0][0x180], R6 ;  /* 0x0000600004047a25 */ /* 0x000fc800078e0006 */
[----:B-1----:R-:W-:Y:S01]  /*2100*/  IMAD.MOV.U32 R2, RZ, RZ, R4 ;  /* 0x000000ffff027224 */ /* 0x002fe200078e0004 */
[----:B------:R-:W-:Y:S01]  /*2110*/  IADD3 R3, R5, UR9, RZ ;  /* 0x0000000905037c10 */ /* 0x000fe2000fffe0ff */
[----:B------:R-:W-:Y:S01]  /*2120*/  IMAD.U32 R7, RZ, RZ, UR4 ;  /* 0x00000004ff077e24 */ /* 0x000fe2000f8e00ff */
[----:B------:R-:W-:Y:S02]  /*2130*/  SEL R5, RZ, 0x1, P0 ;  /* 0x00000001ff057807 */ /* 0x000fe40000000000 */
[----:B------:R-:W-:Y:S01]  /*2140*/  ISETP.GE.AND P0, PT, R30, c[0x0][0x1fc], PT ;  /* 0x00007f001e007a0c */ /* 0x000fe20003f06270 */
[----:B------:R-:W-:Y:S01]  /*2150*/  IMAD.WIDE.U32 R34, R19, c[0x0][0x188], R2 ;  /* 0x0000620013227a25 */ /* 0x000fe200078e0002 */
[----:B----4-:R-:W-:Y:S02]  /*2160*/  LEA.HI R11, R32, R31, RZ, 0x2 ;  /* 0x0000001f200b7211 */ /* 0x010fe400078f10ff */
[----:B------:R-:W-:Y:S01]  /*2170*/  SEL R4, RZ, 0xffffffff, P0 ;  /* 0xffffffffff047807 */ /* 0x000fe20000000000 */
[----:B------:R-:W-:Y:S01]  /*2180*/  IMAD.U32 R2, RZ, RZ, UR30 ;  /* 0x0000001eff027e24 */ /* 0x000fe2000f8e00ff */
[----:B------:R-:W-:Y:S01]  /*2190*/  IADD3 R25, R35, UR28, RZ ;  /* 0x0000001c23197c10 */ /* 0x000fe2000fffe0ff */
[----:B------:R-:W-:Y:S01]  /*21a0*/  IMAD.U32 R3, RZ, RZ, UR31 ;  /* 0x0000001fff037e24 */ /* 0x000fe2000f8e00ff */
[----:B------:R-:W-:Y:S01]  /*21b0*/  UIMAD UR28, UR21, UR7, UR6 ;  /* 0x00000007151c72a4 */ /* 0x000fe2000f8e0206 */
[----:B------:R-:W-:Y:S01]  /*21c0*/  IMAD.U32 R3, RZ, RZ, UR8 ;  /* 0x00000008ff037e24 */ /* 0x000fe2000f8e00ff */
[----:B------:R-:W-:Y:S01]  /*21d0*/  LEA R0, P0, R2, R34, 0x6 ;  /* 0x0000002202007211 */ /* 0x000fe200078030ff */
[----:B------:R-:W-:Y:S01]  /*21e0*/  IMAD.SHL.U32 R4, R4, 0x2, RZ ;  /* 0x0000000204047824 */ /* 0x000fe200078e00ff */
[----:B------:R-:W-:Y:S01]  /*21f0*/  ULDC.64 UR6, c[0x0][0x278] ;  /* 0x00009e0000067ab9 */ /* 0x000fe20000000a00 */
[----:B------:R1:W-:Y:S01]  /*2200*/  STL.64 [R1+0x18], R34 ;  /* 0x0000182201007387 */ /* 0x0003e20000100a00 */
[----:B------:R-:W-:Y:S01]  /*2210*/  LEA.HI.X R3, R2, R25, R3, 0x6, P0 ;  /* 0x0000001902037211 */ /* 0x000fe200000f3403 */
[----:B------:R-:W-:Y:S01]  /*2220*/  UIMAD UR6, UR20, UR6, URZ ;  /* 0x00000006140672a4 */ /* 0x000fe2000f8e023f */
[----:B------:R-:W-:Y:S01]  /*2230*/  LEA R2, P0, R0, c[0x0][0x160], 0x1 ;  /* 0x0000580000027a11 */ /* 0x000fe200078008ff */
[----:B------:R-:W-:Y:S01]  /*2240*/  ULDC.64 UR8, c[0x0][0x208] ;  /* 0x0000820000087ab9 */ /* 0x000fe20000000a00 */
[----:B------:R-:W-:Y:S01]  /*2250*/  LOP3.LUT R13, R4, 0x2, R5, 0xe2, !PT ;  /* 0x00000002040d7812 */ /* 0x000fe200078ee205 */
[----:B------:R-:W-:Y:S01]  /*2260*/  IMAD.U32 R4, RZ, RZ, UR16 ;  /* 0x00000010ff047e24 */ /* 0x000fe2000f8e00ff */
[----:B------:R-:W-:Y:S01]  /*2270*/  LEA.HI.X R3, R0, c[0x0][0x164], R3, 0x1, P0 ;  /* 0x0000590000037a11 */ /* 0x000fe200000f0c03 */
[----:B------:R-:W-:Y:S01]  /*2280*/  IMAD.U32 R0, RZ, RZ, UR27 ;  /* 0x0000001bff007e24 */ /* 0x000fe2000f8e00ff */
[----:B------:R-:W-:Y:S01]  /*2290*/  LEA R6, P0, R7, R2, 0x6 ;  /* 0x0000000207067211 */ /* 0x000fe200078030ff */
[----:B------:R-:W-:Y:S01]  /*22a0*/  IMAD.WIDE.U32 R4, R4, c[0x0][0x210], R8 ;  /* 0x0000840004047a25 */ /* 0x000fe200078e0008 */
[----:B------:R-:W-:Y:S01]  /*22b0*/  UIMAD UR30, UR21, UR7, UR6 ;  /* 0x00000007151e72a4 */ /* 0x000fe2000f8e0206 */
[----:B------:R2:W-:Y:S01]  /*22c0*/  STL [R1+0x24], R25 ;  /* 0x0000241901007387 */ /* 0x0005e20000100800 */
[----:B------:R-:W-:Y:S01]  /*22d0*/  IADD3 R0, -R36, UR13, -R0 ;  /* 0x0000000d24007c10 */ /* 0x000fe2000fffe900 */
[----:B------:R-:W-:Y:S01]  /*22e0*/  USHF.L.U64.HI UR9, UR8, UR24, UR9 ;  /* 0x0000001808097299 */ /* 0x000fe20008010209 */
[----:B------:R-:W-:Y:S01]  /*22f0*/  IADD3 R5, R5, UR25, RZ ;  /* 0x0000001905057c10 */ /* 0x000fe2000fffe0ff */
[----:B------:R-:W-:Y:S01]  /*2300*/  IMAD.U32 R8, RZ, RZ, UR5 ;  /* 0x00000005ff087e24 */ /* 0x000fe2000f8e00ff */
[C---:B------:R-:W-:Y:S01]  /*2310*/  ISETP.LT.OR P1, PT, R0.reuse, 0x1, !P2 ;  /* 0x000000010000780c */ /* 0x040fe20005721670 */
[----:B------:R-:W-:Y:S01]  /*2320*/  USHF.L.U32 UR24, UR8, 0x6, URZ ;  /* 0x0000000608187899 */ /* 0x000fe2000800063f */
[----:B------:R-:W-:Y:S01]  /*2330*/  ISETP.LT.OR P2, PT, R0, 0x21, !P2 ;  /* 0x000000210000780c */ /* 0x000fe20005741670 */
[----:B------:R-:W-:Y:S01]  /*2340*/  UIMAD UR25, UR9, UR23, URZ ;  /* 0x00000017091972a4 */ /* 0x000fe2000f8e023f */
[----:B------:R-:W-:Y:S01]  /*2350*/  LEA.HI.X R7, R7, R3, R8, 0x6, P0 ;  /* 0x0000000307077211 */ /* 0x000fe200000f3408 */
[----:B------:R-:W-:Y:S01]  /*2360*/  ULDC.64 UR6, c[0x0][0x288] ;  /* 0x0000a20000067ab9 */ /* 0x000fe20000000a00 */
[----:B------:R-:W-:Y:S01]  /*2370*/  IADD3 R33, R21, UR30, RZ ;  /* 0x0000001e15217c10 */ /* 0x000fe2000fffe0ff */
[----:B------:R-:W-:Y:S01]  /*2380*/  UIMAD UR25, UR26, UR24, UR25 ;  /* 0x000000181a1972a4 */ /* 0x000fe2000f8e0219 */
[----:B------:R-:W-:Y:S01]  /*2390*/  @!P3 IADD3 R9, P0, R20, UR27, RZ ;  /* 0x0000001b1409bc10 */ /* 0x000fe2000ff1e0ff */
[----:B------:R-:W-:Y:S01]  /*23a0*/  UIMAD UR6, UR22, UR6, URZ ;  /* 0x00000006160672a4 */ /* 0x000fe2000f8e023f */
[----:B-1----:R-:W-:Y:S01]  /*23b0*/  IMAD.WIDE.U32 R34, R19, c[0x0][0x218], R4 ;  /* 0x0000860013227a25 */ /* 0x002fe200078e0004 */
[----:B------:R-:W-:Y:S01]  /*23c0*/  LOP3.LUT P5, RZ, R13, 0x2, RZ, 0xc0, !PT ;  /* 0x000000020dff7812 */ /* 0x000fe200078ac0ff */
[----:B------:R-:W-:Y:S01]  /*23d0*/  STL.64 [R1+0x38], R20 ;  /* 0x0000381401007387 */ /* 0x000fe20000100a00 */
[----:B------:R-:W-:Y:S01]  /*23e0*/  @!P3 IADD3.X R10, R33, UR29, RZ, P0, !PT ;  /* 0x0000001d210abc10 */ /* 0x000fe200087fe4ff */
[----:B------:R-:W-:Y:S01]  /*23f0*/  IMAD.MOV.U32 R38, RZ, RZ, R34 ;  /* 0x000000ffff267224 */ /* 0x000fe200078e0022 */
[----:B------:R-:W-:Y:S01]  /*2400*/  IADD3 R39, R35, UR28, RZ ;  /* 0x0000001c23277c10 */ /* 0x000fe2000fffe0ff */
[----:B------:R1:W-:Y:S01]  /*2410*/  LDGSTS.E.BYPASS.LTC128B.128 [R12+0x10080], [R2.64], !P1 ;  /* 0x10080000020c7fae */ /* 0x0003e2000c901d52 */
[C---:B------:R-:W-:Y:S01]  /*2420*/  ISETP.LT.OR P1, PT, R0.reuse, 0x1, !P4 ;  /* 0x000000010000780c */ /* 0x040fe20006721670 */
[----:B------:R-:W-:Y:S01]  /*2430*/  UIMAD UR6, UR16, UR7, UR6 ;  /* 0x00000007100672a4 */ /* 0x000fe2000f8e0206 */
[----:B------:R-:W-:Y:S01]  /*2440*/  ISETP.LT.OR P4, PT, R0, 0x21, !P4 ;  /* 0x000000210000780c */ /* 0x000fe20006781670 */
[----:B--2---:R-:W-:Y:S01]  /*2450*/  IMAD.U32 R25, RZ, RZ, UR24 ;  /* 0x00000018ff197e24 */ /* 0x004fe2000f8e00ff */
[----:B------:R-:W-:Y:S01]  /*2460*/  @!P3 LEA R8, P0, R9, c[0x0][0x258], 0x2 ;  /* 0x000096000908ba11 */ /* 0x000fe200078010ff */
[----:B------:R-:W-:Y:S01]  /*2470*/  UMOV UR7, 0x5 ;  /* 0x0000000500077882 */ /* 0x000fe20000000000 */
[----:B------:R2:W-:Y:S01]  /*2480*/  STL.64 [R1+0x10], R34 ;  /* 0x0000102201007387 */ /* 0x0005e20000100a00 */
[----:B------:R-:W-:Y:S01]  /*2490*/  IMAD.WIDE.U32 R4, R25, UR23, R38 ;  /* 0x0000001719047c25 */ /* 0x000fe2000f8e0026 */
[----:B------:R-:W-:-:S02]  /*24a0*/  @!P3 LEA.HI.X R9, R9, c[0x0][0x25c], R10, 0x2, P0 ;  /* 0x000097000909ba11 */ /* 0x000fc400000f140a */
[----:B------:R4:W-:Y:S04]  /*24b0*/  STL [R1+0x50], R33 ;  /* 0x0000502101007387 */ /* 0x0009e80000100800 */
[----:B------:R1:W-:Y:S04]  /*24c0*/  LDGSTS.E.BYPASS.LTC128B.128 [R12+0x12080], [R2.64+0x80], !P1 ;  /* 0x12080080020c7fae */ /* 0x0003e8000c901d52 */
[----:B------:R5:W-:Y:S04]  /*24d0*/  LDGSTS.E.BYPASS.LTC128B.128 [R12+0x11080], [R6.64], !P2 ;  /* 0x11080000060c7fae */ /* 0x000be8000d101d52 */
[----:B------:R-:W-:Y:S01]  /*24e0*/  STL.64 [R1+0x8], R38 ;  /* 0x0000082601007387 */ /* 0x000fe20000100a00 */
[----:B-1----:R-:W-:-:S02]  /*24f0*/  P2R R2, PR, RZ, 0x10 ;  /* 0x00000010ff027803 */ /* 0x002fc40000000000 */
[----:B------:R-:W-:Y:S02]  /*2500*/  LOP3.LUT P4, RZ, R13, 0x1, RZ, 0xc0, !PT ;  /* 0x000000010dff7812 */ /* 0x000fe4000788c0ff */
[----:B------:R-:W-:Y:S02]  /*2510*/  ISETP.NE.AND P1, PT, R2, RZ, PT ;  /* 0x000000ff0200720c */ /* 0x000fe40003f25270 */
[----:B------:R-:W-:Y:S01]  /*2520*/  IADD3 R3, R5, UR25, RZ ;  /* 0x0000001905037c10 */ /* 0x000fe2000fffe0ff */
[----:B------:R-:W-:Y:S01]  /*2530*/  ULDC UR25, c[0x0][0x20c] ;  /* 0x0000830000197ab9 */ /* 0x000fe20000000800 */
[C---:B------:R-:W-:Y:S01]  /*2540*/  LEA R2, P0, R4.reuse, c[0x0][0x1f0], 0x1 ;  /* 0x00007c0004027a11 */ /* 0x040fe200078008ff */
[----:B------:R-:W-:Y:S01]  /*2550*/  USHF.L.U64.HI UR25, UR8, UR7, UR25 ;  /* 0x0000000708197299 */ /* 0x000fe20008010219 */
[----:B------:R-:W-:Y:S01]  /*2560*/  IADD3 R5, R23, UR6, RZ ;  /* 0x0000000617057c10 */ /* 0x000fe2000fffe0ff */
[----:B------:R-:W-:Y:S01]  /*2570*/  USHF.L.U32 UR8, UR8, 0x5, URZ ;  /* 0x0000000508087899 */ /* 0x000fe2000800063f */
[----:B------:R-:W-:Y:S01]  /*2580*/  LEA.HI.X R3, R4, c[0x0][0x1f4], R3, 0x1, P0 ;  /* 0x00007d0004037a11 */ /* 0x000fe200000f0c03 */
[----:B------:R-:W-:Y:S01]  /*2590*/  ULDC.64 UR6, c[0x0][0x290] ;  /* 0x0000a40000067ab9 */ /* 0x000fe20000000a00 */
[C---:B------:R-:W-:Y:S01]  /*25a0*/  ISETP.LT.OR P0, PT, R0.reuse, 0x1, !P5 ;  /* 0x000000010000780c */ /* 0x040fe20006f01670 */
[----:B------:R-:W-:Y:S01]  /*25b0*/  USHF.L.U32 UR28, UR8, 0x1, URZ ;  /* 0x00000001081c7899 */ /* 0x000fe2000800063f */
[----:B------:R-:W-:Y:S01]  /*25c0*/  IMAD.MOV.U32 R4, RZ, RZ, R22 ;  /* 0x000000ffff047224 */ /* 0x000fe200078e0016 */
[----:B------:R5:W-:Y:S01]  /*25d0*/  LDGSTS.E.BYPASS.LTC128B.128 [R12+0x13080], [R6.64+0x80], !P1 ;  /* 0x13080080060c7fae */ /* 0x000be2000c901d52 */
[C---:B------:R-:W-:Y:S01]  /*25e0*/  ISETP.LT.OR P1, PT, R0.reuse, 0x1, !P4 ;  /* 0x000000010000780c */ /* 0x040fe20006721670 */
[----:B------:R-:W-:Y:S01]  /*25f0*/  UIMAD UR6, UR20, UR6, URZ ;  /* 0x00000006140672a4 */ /* 0x000fe2000f8e023f */
[----:B------:R-:W-:Y:S01]  /*2600*/  ISETP.LT.OR P2, PT, R0, 0x21, !P4 ;  /* 0x000000210000780c */ /* 0x000fe20006741670 */
[----:B------:R-:W-:Y:S01]  /*2610*/  USHF.L.U64.HI UR26, UR8, 0x1, UR25 ;  /* 0x00000001081a7899 */ /* 0x000fe20008010219 */
[----:B--2---:R-:W-:Y:S01]  /*2620*/  IMAD.WIDE.U32 R34, R19, c[0x0][0x290], R4 ;  /* 0x0000a40013227a25 */ /* 0x004fe200078e0004 */
[----:B------:R-:W-:Y:S01]  /*2630*/  UIMAD UR6, UR21, UR7, UR6 ;  /* 0x00000007150672a4 */ /* 0x000fe2000f8e0206 */
[----:B------:R-:W-:-:S02]  /*2640*/  LEA.HI R23, R32, R31, RZ, 0x5 ;  /* 0x0000001f20177211 */ /* 0x000fc400078f28ff */
[----:B------:R-:W-:Y:S01]  /*2650*/  IMAD.U32 R4, RZ, RZ, UR16 ;  /* 0x00000010ff047e24 */ /* 0x000fe2000f8e00ff */
[----:B------:R-:W-:Y:S01]  /*2660*/  SHF.R.S32.HI R22, RZ, 0x2, R11 ;  /* 0x00000002ff167819 */ /* 0x000fe2000001140b */
[----:B------:R-:W-:Y:S01]  /*2670*/  STL.64 [R1+0x30], R34 ;  /* 0x0000302201007387 */ /* 0x000fe20000100a00 */
[----:B----4-:R-:W-:Y:S01]  /*2680*/  IADD3 R33, R35, UR6, RZ ;  /* 0x0000000623217c10 */ /* 0x010fe2000fffe0ff */
[----:B------:R-:W-:Y:S02]  /*2690*/  ULDC.64 UR6, c[0x0][0x238] ;  /* 0x00008e0000067ab9 */ /* 0x000fe40000000a00 */
[----:B------:R-:W-:Y:S02]  /*26a0*/  UIMAD UR6, UR22, UR6, URZ ;  /* 0x00000006160672a4 */ /* 0x000fe4000f8e023f */
[----:B------:R-:W-:Y:S01]  /*26b0*/  STL [R1+0x40], R33 ;  /* 0x0000402101007387 */ /* 0x000fe20000100800 */
[----:B------:R-:W-:Y:S02]  /*26c0*/  UIADD3 UR22, UR23, 0x1, URZ ;  /* 0x0000000117167890 */ /* 0x000fe4000fffe03f */
[----:B------:R-:W-:-:S02]  /*26d0*/  UIMAD UR6, UR16, UR7, UR6 ;  /* 0x00000007100672a4 */ /* 0x000fc4000f8e0206 */
[----:B------:R-:W-:Y:S01]  /*26e0*/  UISETP.GE.AND UP0, UPT, UR22, UR11, UPT ;  /* 0x0000000b1600728c */ /* 0x000fe2000bf06270 */
[----:B-----5:R-:W-:Y:S01]  /*26f0*/  @!P3 IMAD.SHL.U32 R6, R31, 0x10, RZ ;  /* 0x000000101f06b824 */ /* 0x020fe200078e00ff */
[----:B------:R-:W-:-:S04]  /*2700*/  SHF.R.S32.HI R7, RZ, 0x5, R23 ;  /* 0x00000005ff077819 */ /* 0x000fc80000011417 */
[----:B------:R1:W-:Y:S04]  /*2710*/  @!P3 LDGSTS.E.BYPASS.LTC128B.128 [R6+0x20080], [R8.64] ;  /* 0x200800000806bfae */ /* 0x0003e8000b901d52 */
[----:B------:R-:W0:Y:S04]  /*2720*/  LDGDEPBAR ;  /* 0x00000000000079af */ /* 0x000e280000000000 */
[----:B------:R2:W-:Y:S01]  /*2730*/  LDGSTS.E.BYPASS.LTC128B.128 [R12+0x18080], [R2.64], !P1 ;  /* 0x18080000020c7fae */ /* 0x0005e2000c901d52 */
[----:B------:R-:W-:-:S03]  /*2740*/  ISETP.LT.OR P1, PT, R0, 0x21, !P5 ;  /* 0x000000210000780c */ /* 0x000fc60006f21670 */
[----:B------:R2:W-:Y:S01]  /*2750*/  LDGSTS.E.BYPASS.LTC128B.128 [R12+0x1a080], [R2.64+0x80], !P0 ;  /* 0x1a080080020c7fae */ /* 0x0005e2000c101d52 */
[----:B-1----:R-:W-:Y:S01]  /*2760*/  IMAD.WIDE.U32 R8, R4, c[0x0][0x238], R26 ;  /* 0x00008e0004087a25 */ /* 0x002fe200078e001a */
[----:B------:R-:W-:Y:S02]  /*2770*/  SHF.R.S32.HI R4, RZ, 0x1f, R11 ;  /* 0x0000001fff047819 */ /* 0x000fe4000001140b */
[----:B------:R-:W-:-:S04]  /*2780*/  LEA.HI R6, R23, R7, RZ, 0x1 ;  /* 0x0000000717067211 */ /* 0x000fc800078f08ff */
[----:B------:R-:W-:Y:S02]  /*2790*/  LOP3.LUT R6, R6, 0xfffffffe, RZ, 0xc0, !PT ;  /* 0xfffffffe06067812 */ /* 0x000fe400078ec0ff */
[----:B--2---:R-:W-:-:S03]  /*27a0*/  IADD3 R2, P0, R2, UR28, RZ ;  /* 0x0000001c02027c10 */ /* 0x004fc6000ff1e0ff */
[----:B---3--:R-:W-:Y:S01]  /*27b0*/  IMAD.IADD R15, R7, 0x1, -R6 ;  /* 0x00000001070f7824 */ /* 0x008fe200078e0a06 */
[----:B------:R-:W-:Y:S02]  /*27c0*/  IADD3.X R3, R3, UR26, RZ, P0, !PT ;  /* 0x0000001a03037c10 */ /* 0x000fe400087fe4ff */
[----:B------:R-:W-:-:S03]  /*27d0*/  IADD3 R0, P0, R34, UR27, RZ ;  /* 0x0000001b22007c10 */ /* 0x000fc6000ff1e0ff */
[----:B------:R1:W-:Y:S01]  /*27e0*/  LDGSTS.E.BYPASS.LTC128B.128 [R12+0x19080], [R2.64], !P2 ;  /* 0x19080000020c7fae */ /* 0x0003e2000d101d52 */
[----:B------:R-:W-:Y:S02]  /*27f0*/  IADD3.X R5, R33, UR29, RZ, P0, !PT ;  /* 0x0000001d21057c10 */ /* 0x000fe400087fe4ff */
[C---:B------:R-:W-:Y:S01]  /*2800*/  LEA R20, P0, R0.reuse, c[0x0][0x280], 0x2 ;  /* 0x0000a00000147a11 */ /* 0x040fe200078010ff */
[----:B------:R1:W-:Y:S03]  /*2810*/  LDGSTS.E.BYPASS.LTC128B.128 [R12+0x1b080], [R2.64+0x80], !P1 ;  /* 0x1b080080020c7fae */ /* 0x0003e6000c901d52 */
[----:B------:R-:W-:Y:S02]  /*2820*/  LEA.HI.X R21, R0, c[0x0][0x284], R5, 0x2, P0 ;  /* 0x0000a10000157a11 */ /* 0x000fe400000f1405 */
[----:B------:R-:W-:Y:S02]  /*2830*/  R2P PR, R18, 0x6 ;  /* 0x0000000612007804 */ /* 0x000fe40000000000 */
[----:B------:R-:W-:-:S03]  /*2840*/  PLOP3.LUT P0, PT, PT, PT, UP0, 0x80, 0x0 ;  /* 0x000000000000781c */ /* 0x000fc60003f0f008 */
[----:B------:R-:W-:Y:S02]  /*2850*/  SEL R215, R215, 0xfffffff0, !P1 ;  /* 0xfffffff0d7d77807 */ /* 0x000fe40004800000 */
[----:B------:R-:W-:Y:S02]  /*2860*/  SEL R216, R216, 0xffffffe0, !P2 ;  /* 0xffffffe0d8d87807 */ /* 0x000fe40005000000 */
[----:B-1----:R-:W-:-:S04]  /*2870*/  LEA.HI R2, R32, R31, RZ, 0x4 ;  /* 0x0000001f20027211 */ /* 0x002fc800078f20ff */
[----:B------:R-:W-:Y:S02]  /*2880*/  SHF.R.S32.HI R5, RZ, 0x4, R2 ;  /* 0x00000004ff057819 */ /* 0x000fe40000011402 */
[C---:B------:R-:W-:Y:S02]  /*2890*/  LOP3.LUT R0, R2.reuse, 0xfffffff0, RZ, 0xc0, !PT ;  /* 0xfffffff002007812 */ /* 0x040fe400078ec0ff */
[----:B------:R-:W-:Y:S02]  /*28a0*/  LEA.HI R3, R2, R5, RZ, 0x1 ;  /* 0x0000000502037211 */ /* 0x000fe400078f08ff */
[----:B------:R-:W-:Y:S01]  /*28b0*/  LEA.HI R2, R4, R22, RZ, 0x3 ;  /* 0x0000001604027211 */ /* 0x000fe200078f18ff */
[----:B------:R-:W-:Y:S01]  /*28c0*/  IMAD.IADD R0, R31, 0x1, -R0 ;  /* 0x000000011f007824 */ /* 0x000fe200078e0a00 */
[----:B------:R-:W-:Y:S01]  /*28d0*/  LOP3.LUT R6, R3, 0xfffffffe, RZ, 0xc0, !PT ;  /* 0xfffffffe03067812 */ /* 0x000fe200078ec0ff */
[----:B------:R-:W-:Y:S01]  /*28e0*/  IMAD.SHL.U32 R4, R18, 0x40, RZ ;  /* 0x0000004012047824 */ /* 0x000fe200078e00ff */
[----:B------:R-:W-:Y:S01]  /*28f0*/  LOP3.LUT R2, R2, 0xfffffff8, RZ, 0xc0, !PT ;  /* 0xfffffff802027812 */ /* 0x000fe200078ec0ff */
[----:B------:R-:W-:Y:S01]  /*2900*/  IMAD.SHL.U32 R18, R15, 0x10, RZ ;  /* 0x000000100f127824 */ /* 0x000fe200078e00ff */
[----:B------:R-:W-:-:S02]  /*2910*/  SHF.R.S32.HI R10, RZ, 0x1f, R0 ;  /* 0x0000001fff0a7819 */ /* 0x000fc40000011400 */
[----:B------:R-:W-:Y:S01]  /*2920*/  IADD3 R3, R9, UR6, RZ ;  /* 0x0000000609037c10 */ /* 0x000fe2000fffe0ff */
[----:B------:R-:W-:Y:S01]  /*2930*/  IMAD.IADD R22, R22, 0x1, -R2 ;  /* 0x0000000116167824 */ /* 0x000fe200078e0a02 */
[----:B------:R-:W-:Y:S01]  /*2940*/  LEA.HI R10, R10, R0, RZ, 0x3 ;  /* 0x000000000a0a7211 */ /* 0x000fe200078f18ff */
[----:B------:R-:W-:Y:S01]  /*2950*/  IMAD.MOV.U32 R2, RZ, RZ, R8 ;  /* 0x000000ffff027224 */ /* 0x000fe200078e0008 */
[----:B------:R-:W-:Y:S01]  /*2960*/  LOP3.LUT R4, R4, 0x1c0, RZ, 0xc0, !PT ;  /* 0x000001c004047812 */ /* 0x000fe200078ec0ff */
[----:B------:R-:W-:Y:S01]  /*2970*/  IMAD.IADD R9, R5, 0x1, -R6 ;  /* 0x0000000105097824 */ /* 0x000fe200078e0a06 */
[----:B------:R-:W-:Y:S01]  /*2980*/  LOP3.LUT R7, R10, 0xfffffff8, RZ, 0xc0, !PT ;  /* 0xfffffff80a077812 */ /* 0x000fe200078ec0ff */
[----:B------:R-:W-:Y:S01]  /*2990*/  IMAD.WIDE.U32 R40, R19, c[0x0][0x240], R2 ;  /* 0x0000900013287a25 */ /* 0x000fe200078e0002 */
[C---:B------:R-:W-:Y:S01]  /*29a0*/  LOP3.LUT R5, R4.reuse, 0x10, R18, 0xf8, !PT ;  /* 0x0000001004057812 */ /* 0x040fe200078ef812 */
[----:B------:R-:W-:Y:S01]  /*29b0*/  ULDC.64 UR6, c[0x0][0x240] ;  /* 0x0000900000067ab9 */ /* 0x000fe20000000a00 */
        /* <DEDUP_REMOVED lines=8> */
[----:B------:R-:W-:Y:S01]  /*2a40*/  LOP3.LUT R5, R3, R8, RZ, 0x3c, !PT ;  /* 0x0000000803057212 */ /* 0x000fe200078e3cff */
[----:B------:R-:W-:Y:S01]  /*2a50*/  IMAD.SHL.U32 R3, R9, 0x20, RZ ;  /* 0x0000002009037824 */ /* 0x000fe200078e00ff */
[----:B------:R-:W-:Y:S01]  /*2a60*/  LOP3.LUT R0, R0, 0x18, RZ, 0xc0, !PT ;  /* 0x0000001800007812 */ /* 0x000fe200078ec0ff */
[----:B------:R-:W-:Y:S01]  /*2a70*/  IMAD.SHL.U32 R10, R10, 0x40, RZ ;  /* 0x000000400a0a7824 */ /* 0x000fe200078e00ff */
[----:B------:R-:W-:Y:S01]  /*2a80*/  SHF.R.U32.HI R4, RZ, 0x3, R2 ;  /* 0x00000003ff047819 */ /* 0x000fe20000011602 */
[----:B------:R-:W-:Y:S01]  /*2a90*/  IMAD.IADD R5, R6, 0x1, R5 ;  /* 0x0000000106057824 */ /* 0x000fe200078e0205 */
[----:B------:R-:W-:Y:S01]  /*2aa0*/  LOP3.LUT R6, R11, 0x3ffffffc, RZ, 0xc0, !PT ;  /* 0x3ffffffc0b067812 */ /* 0x000fe200078ec0ff */
[----:B------:R-:W-:Y:S01]  /*2ab0*/  UIMAD UR6, UR20, UR6, URZ ;  /* 0x00000006140672a4 */ /* 0x000fe2000f8e023f */
[----:B------:R-:W-:Y:S01]  /*2ac0*/  LOP3.LUT R11, R4, R2, R0, 0x1e, !PT ;  /* 0x00000002040b7212 */ /* 0x000fe200078e1e00 */
[----:B------:R-:W-:Y:S01]  /*2ad0*/  IMAD.SHL.U32 R4, R7, 0x40, RZ ;  /* 0x0000004007047824 */ /* 0x000fe200078e00ff */
[----:B------:R-:W-:Y:S01]  /*2ae0*/  LOP3.LUT R14, R0, 0x20, R3, 0xf8, !PT ;  /* 0x00000020000e7812 */ /* 0x000fe200078ef803 */
[----:B------:R-:W-:Y:S01]  /*2af0*/  IMAD.IADD R3, R31, 0x1, -R6 ;  /* 0x000000011f037824 */ /* 0x000fe200078e0a06 */
[----:B------:R-:W-:Y:S01]  /*2b00*/  LOP3.LUT R0, R13, R8, RZ, 0x3c, !PT ;  /* 0x000000080d007212 */ /* 0x000fe200078e3cff */
[----:B------:R-:W-:Y:S01]  /*2b10*/  IMAD.SHL.U32 R2, R15, 0x400, RZ ;  /* 0x000004000f027824 */ /* 0x000fe200078e00ff */
[----:B------:R-:W-:Y:S01]  /*2b20*/  LOP3.LUT R4, R4, 0x1c0, RZ, 0xc0, !PT ;  /* 0x000001c004047812 */ /* 0x000fe200078ec0ff */
[----:B------:R-:W-:Y:S01]  /*2b30*/  IMAD.SHL.U32 R6, R9, 0x8, RZ ;  /* 0x0000000809067824 */ /* 0x000fe200078e00ff */
[----:B------:R-:W-:Y:S01]  /*2b40*/  UIMAD UR6, UR21, UR7, UR6 ;  /* 0x00000007150672a4 */ /* 0x000fe2000f8e0206 */
[----:B------:R-:W-:Y:S01]  /*2b50*/  IMAD R3, R3, 0x2, R2 ;  /* 0x0000000203037824 */ /* 0x000fe200078e0202 */
[----:B------:R-:W-:Y:S01]  /*2b60*/  SHF.R.U32.HI R8, RZ, 0x3, R4 ;  /* 0x00000003ff087819 */ /* 0x000fe20000011604 */
[----:B------:R-:W-:Y:S01]  /*2b70*/  STL.64 [R1+0x48], R40 ;  /* 0x0000482801007387 */ /* 0x000fe20000100a00 */
[----:B------:R-:W-:Y:S01]  /*2b80*/  LOP3.LUT R6, R4, 0x8, R6, 0xf8, !PT ;  /* 0x0000000804067812 */ /* 0x000fe200078ef806 */
[----:B------:R-:W-:Y:S01]  /*2b90*/  IMAD.IADD R11, R3, 0x1, R11 ;  /* 0x00000001030b7824 */ /* 0x000fe200078e020b */
[----:B------:R-:W-:Y:S01]  /*2ba0*/  LOP3.LUT R3, R10, 0xfffffe00, RZ, 0xc0, !PT ;  /* 0xfffffe000a037812 */ /* 0x000fe200078ec0ff */
[----:B------:R-:W-:Y:S01]  /*2bb0*/  IMAD R0, R9, 0x200, R0 ;  /* 0x0000020009007824 */ /* 0x000fe200078e0200 */
[----:B------:R-:W-:Y:S01]  /*2bc0*/  LOP3.LUT R6, R6, R8, RZ, 0x3c, !PT ;  /* 0x0000000806067212 */ /* 0x000fe200078e3cff */
[----:B------:R-:W-:Y:S01]  /*2bd0*/  IMAD.SHL.U32 R231, R11, 0x2, RZ ;  /* 0x000000020be77824 */ /* 0x000fe200078e00ff */
[----:B------:R-:W-:Y:S01]  /*2be0*/  LOP3.LUT R4, R8, R14, R4, 0x1e, !PT ;  /* 0x0000000e08047212 */ /* 0x000fe200078e1e04 */
[----:B------:R-:W-:Y:S01]  /*2bf0*/  @!P3 IMAD.SHL.U32 R8, R31, 0x10, RZ ;  /* 0x000000101f08b824 */ /* 0x000fe200078e00ff */
[----:B------:R-:W-:-:S02]  /*2c00*/  IADD3 R214, R6, R3, R2 ;  /* 0x0000000306d67210 */ /* 0x000fc40007ffe002 */
[----:B------:R-:W-:Y:S02]  /*2c10*/  LOP3.LUT R2, R23, 0xffffffe0, RZ, 0xc0, !PT ;  /* 0xffffffe017027812 */ /* 0x000fe400078ec0ff */
[----:B------:R-:W-:Y:S01]  /*2c20*/  LOP3.LUT R220, R4, R3, RZ, 0xfc, !PT ;  /* 0x0000000304dc7212 */ /* 0x000fe200078efcff */
[----:B------:R1:W-:Y:S01]  /*2c30*/  @!P3 LDGSTS.E.BYPASS.LTC128B.128 [R8+0x20280], [R20.64] ;  /* 0x202800001408bfae */ /* 0x0003e2000b901d52 */
[----:B------:R-:W-:Y:S01]  /*2c40*/  IADD3 R4, R41, UR6, RZ ;  /* 0x0000000629047c10 */ /* 0x000fe2000fffe0ff */
[----:B------:R-:W-:Y:S01]  /*2c50*/  IMAD.IADD R6, R31, 0x1, -R2 ;  /* 0x000000011f067824 */ /* 0x000fe200078e0a02 */
[----:B------:R-:W-:Y:S01]  /*2c60*/  IADD3 R3, R12, 0x10080, RZ ;  /* 0x000100800c037810 */ /* 0x000fe20007ffe0ff */
[----:B------:R-:W0:Y:S01]  /*2c70*/  LDGDEPBAR ;  /* 0x00000000000079af */ /* 0x000e220000000000 */
[----:B------:R-:W-:Y:S02]  /*2c80*/  IADD3 R13, R231, 0x20480, RZ ;  /* 0x00020480e70d7810 */ /* 0x000fe40007ffe0ff */
        /* <DEDUP_REMOVED lines=40> */
.L_x_2262:
[----:B--2---:R-:W-:Y:S05]  /*2f10*/  BSYNC B0 ;  /* 0x0000000000007941 */ /* 0x004fea0003800000 */
.L_x_2261:
        /* <DEDUP_REMOVED lines=102> */
.L_x_2265:
        /* <DEDUP_REMOVED lines=201> */
.L_x_2263:
        /* <DEDUP_REMOVED lines=538> */
.L_x_2264:
        /* <DEDUP_REMOVED lines=298> */
.L_x_2260:
[----:B------:R-:W-:Y:S05]  /*7650*/  @P0 EXIT ;  /* 0x000000000000094d */ /* 0x000fea0003800000 */
[----:B------:R-:W-:Y:S02]  /*7660*/  ULDC.64 UR4, c[0x0][0x360] ;  /* 0x0000d80000047ab9 */ /* 0x000fe40000000a00 */
[----:B------:R-:W-:Y:S02]  /*7670*/  UISETP.NE.U32.AND UP2, UPT, URZ, UR4, UPT ;  /* 0x000000043f00728c */ /* 0x000fe4000bf45070 */
[----:B------:R-:W-:Y:S02]  /*7680*/  ULDC.64 UR6, c[0x0][0x360] ;  /* 0x0000d80000067ab9 */ /* 0x000fe40000000a00 */
[----:B------:R-:W-:Y:S02]  /*7690*/  UISETP.NE.AND.EX UP2, UPT, URZ, UR5, UPT, UP2 ;  /* 0x000000053f00728c */ /* 0x000fe4000bf45320 */
[----:B------:R-:W-:-:S04]  /*76a0*/  ULDC.64 UR10, c[0x0][0x338] ;  /* 0x0000ce00000a7ab9 */ /* 0x000fc80000000a00 */
[----:B------:R-:W-:-:S05]  /*76b0*/  PLOP3.LUT P0, PT, PT, PT, UP2, 0x80, 0x0 ;  /* 0x000000000000781c */ /* 0x000fca0003f0f028 */
[----:B------:R-:W-:Y:S02]  /*76c0*/  @UP2 UMOV UR4, 0x4 ;  /* 0x0000000400042882 */ /* 0x000fe40000000000 */
[----:B------:R-:W-:-:S06]  /*76d0*/  @UP2 UIMAD.WIDE UR4, UR14, UR4, UR6 ;  /* 0x000000040e0422a5 */ /* 0x000fcc000f8e0206 */
[----:B---3--:R-:W-:Y:S02]  /*76e0*/  IMAD.U32 R2, RZ, RZ, UR4 ;  /* 0x00000004ff027e24 */ /* 0x008fe4000f8e00ff */
[----:B------:R-:W-:-:S05]  /*76f0*/  IMAD.U32 R3, RZ, RZ, UR5 ;  /* 0x00000005ff037e24 */ /* 0x000fca000f8e00ff */
[----:B------:R-:W2:Y:S01]  /*7700*/  @P0 LDG.E R0, [R2.64] ;  /* 0x0000001202000981 */ /* 0x000ea2000c1e1900 */
[----:B------:R-:W-:Y:S01]  /*7710*/  UISETP.NE.AND UP0, UPT, UR10, 0x1, UPT ;  /* 0x000000010a00788c */ /* 0x000fe2000bf05270 */
[----:B------:R-:W-:Y:S01]  /*7720*/  BSSY B0, `(.L_x_2266) ;  /* 0x000002e000007945 */ /* 0x000fe20003800000 */
[----:B------:R-:W-:Y:S01]  /*7730*/  UIMAD.WIDE.U32 UR8, UR16, UR11, URZ ;  /* 0x0000000b100872a5 */ /* 0x000fe2000f8e003f */
[----:B------:R-:W3:Y:S01]  /*7740*/  S2R R9, SR_TID.X ;  /* 0x0000000000097919 */ /* 0x000ee20000002100 */
[----:B------:R-:W-:Y:S02]  /*7750*/  ULDC UR4, c[0x0][0x340] ;  /* 0x0000d00000047ab9 */ /* 0x000fe40000000800 */
[----:B------:R-:W-:Y:S02]  /*7760*/  UMOV UR6, UR16 ;  /* 0x0000001000067c82 */ /* 0x000fe40008000000 */
[----:B------:R-:W-:Y:S02]  /*7770*/  ULDC UR13, c[0x0][0x358] ;  /* 0x0000d600000d7ab9 */ /* 0x000fe40000000800 */
[----:B------:R-:W-:-:S02]  /*7780*/  UIMAD UR13, UR15, UR13, URZ ;  /* 0x0000000d0f0d72a4 */ /* 0x000fc4000f8e023f */
[----:B------:R-:W-:Y:S02]  /*7790*/  @UP0 UMOV UR5, UR9 ;  /* 0x0000000900050c82 */ /* 0x000fe40008000000 */
[----:B------:R-:W-:-:S04]  /*77a0*/  @UP0 USHF.R.U32.HI UR6, URZ, UR4, UR5 ;  /* 0x000000043f060299 */ /* 0x000fc80008011605 */
[----:B------:R-:W-:Y:S02]  /*77b0*/  UIADD3 UR4, -UR6, URZ, URZ ;  /* 0x0000003f06047290 */ /* 0x000fe4000fffe13f */
[----:B------:R-:W-:Y:S02]  /*77c0*/  USHF.R.S32.HI UR9, URZ, 0x1f, UR6 ;  /* 0x0000001f3f097899 */ /* 0x000fe40008011406 */
[----:B------:R-:W-:-:S03]  /*77d0*/  UIMAD UR10, UR4, UR10, UR16 ;  /* 0x0000000a040a72a4 */ /* 0x000fc6000f8e0210 */
[----:B------:R-:W-:Y:S02]  /*77e0*/  ULDC UR4, c[0x0][0x2f4] ;  /* 0x0000bd0000047ab9 */ /* 0x000fe40000000800 */
[----:B------:R-:W-:Y:S01]  /*77f0*/  UIMAD UR13, UR13, UR4, URZ ;  /* 0x000000040d0d72a4 */ /* 0x000fe2000f8e023f */
[----:B------:R-:W-:Y:S01]  /*7800*/  BAR.SYNC.DEFER_BLOCKING 0x1, 0x100 ;  /* 0x0044000000007b1d */ /* 0x000fe20000010000 */
[----:B------:R-:W-:Y:S01]  /*7810*/  UIMAD UR11, UR14, UR4, URZ ;  /* 0x000000040e0b72a4 */ /* 0x000fe2000f8e023f */
[----:B---3--:R-:W-:Y:S01]  /*7820*/  ISETP.NE.AND P2, PT, R9, RZ, PT ;  /* 0x000000ff0900720c */ /* 0x008fe20003f45270 */
[----:B------:R-:W-:Y:S02]  /*7830*/  USHF.R.S32.HI UR8, URZ, 0x1f, UR13 ;  /* 0x0000001f3f087899 */ /* 0x000fe4000801140d */
[----:B------:R-:W-:Y:S02]  /*7840*/  USHF.R.S32.HI UR7, URZ, 0x1f, UR11 ;  /* 0x0000001f3f077899 */ /* 0x000fe4000801140b */
[----:B------:R-:W-:-:S02]  /*7850*/  UIADD3 UR13, UP1, UP0, UR13, UR11, UR6 ;  /* 0x0000000b0d0d7290 */ /* 0x000fc4000f83e006 */
[----:B------:R-:W-:Y:S02]  /*7860*/  ULDC.64 UR4, c[0x0][0x350] ;  /* 0x0000d40000047ab9 */ /* 0x000fe40000000a00 */
[----:B------:R-:W-:Y:S02]  /*7870*/  UIADD3.X UR8, UR8, UR7, UR9, UP1, UP0 ;  /* 0x0000000708087290 */ /* 0x000fe40008fe0409 */
[----:B------:R-:W-:Y:S02]  /*7880*/  USHF.L.U32 UR7, UR13, 0x2, URZ ;  /* 0x000000020d077899 */ /* 0x000fe4000800063f */
[----:B------:R-:W-:Y:S02]  /*7890*/  USHF.L.U64.HI UR8, UR13, 0x2, UR8 ;  /* 0x000000020d087899 */ /* 0x000fe40008010208 */
[----:B------:R-:W-:-:S04]  /*78a0*/  UIADD3 UR4, UP0, UR7, UR4, URZ ;  /* 0x0000000407047290 */ /* 0x000fc8000ff1e03f */
[----:B------:R-:W-:Y:S02]  /*78b0*/  UIADD3.X UR5, UR8, UR5, URZ, UP0, !UPT ;  /* 0x0000000508057290 */ /* 0x000fe400087fe43f */
[----:B------:R-:W-:-:S04]  /*78c0*/  MOV R4, UR4 ;  /* 0x0000000400047c02 */ /* 0x000fc80008000f00 */
[----:B------:R-:W-:Y:S01]  /*78d0*/  IMAD.U32 R5, RZ, RZ, UR5 ;  /* 0x00000005ff057e24 */ /* 0x000fe2000f8e00ff */
[----:B--2---:R-:W2:Y:S02]  /*78e0*/  @P0 R2UR UR12, R0 ;  /* 0x00000000000c03c2 */ /* 0x004ea400000e0000 */
[----:B--2---:R-:W-:-:S04]  /*78f0*/  @UP2 ULEA UR12, UR14, UR12, 0x7 ;  /* 0x0000000c0e0c2291 */ /* 0x004fc8000f8e383f */
[----:B------:R-:W-:-:S04]  /*7900*/  @UP2 USHF.R.S32.HI UR11, URZ, 0x1f, UR12 ;  /* 0x0000001f3f0b2899 */ /* 0x000fc8000801140c */
[----:B------:R-:W-:Y:S02]  /*7910*/  @UP2 ULEA.HI UR12, UR11, UR12, URZ, 0x7 ;  /* 0x0000000c0b0c2291 */ /* 0x000fe4000f8f383f */
[----:B------:R-:W-:Y:S02]  /*7920*/  USHF.R.S32.HI UR11, URZ, 0x1f, UR14 ;  /* 0x0000001f3f0b7899 */ /* 0x000fe4000801140e */
[----:B------:R-:W-:Y:S02]  /*7930*/  @UP2 USHF.L.U32 UR12, UR12, 0x7, URZ ;  /* 0x000000070c0c2899 */ /* 0x000fe4000800063f */
[----:B------:R-:W-:Y:S02]  /*7940*/  USEL UR14, UR14, URZ, !UP2 ;  /* 0x0000003f0e0e7287 */ /* 0x000fe4000d000000 */
[----:B------:R-:W-:Y:S02]  /*7950*/  @UP2 ULOP3.LUT UR12, UR12, 0xffffc000, URZ, 0xc0, !UPT ;  /* 0xffffc0000c0c2892 */ /* 0x000fe4000f8ec03f */
[----:B------:R-:W-:-:S02]  /*7960*/  USEL UR11, UR11, URZ, !UP2 ;  /* 0x0000003f0b0b7287 */ /* 0x000fc4000d000000 */
[----:B------:R-:W-:-:S03]  /*7970*/  @UP2 USHF.R.S32.HI UR13, URZ, 0x1f, UR12 ;  /* 0x0000001f3f0d2899 */ /* 0x000fc6000801140c */
[----:B------:R-:W-:-:S04]  /*7980*/  @!UP2 UMOV UR12, URZ ;  /* 0x0000003f000cac82 */ /* 0x000fc80008000000 */
[----:B------:R-:W-:Y:S01]  /*7990*/  @!UP2 UMOV UR13, URZ ;  /* 0x0000003f000dac82 */ /* 0x000fe20008000000 */
[----:B------:R-:W-:Y:S05]  /*79a0*/  @P2 BRA `(.L_x_2267) ;  /* 0x0000005000002947 */ /* 0x000fea0003800000 */
.L_x_2268:
[----:B------:R-:W2:Y:S01]  /*79b0*/  LDG.E.STRONG.GPU R0, [R4.64] ;  /* 0x0000001204007981 */ /* 0x000ea2000c1ef900 */
[----:B------:R-:W-:Y:S01]  /*79c0*/  YIELD ;  /* 0x0000000000007946 */ /* 0x000fe20003800000 */
[----:B--2---:R-:W-:Y:S01]  /*79d0*/  ISETP.NE.AND P0, PT, R0, UR10, PT ;  /* 0x0000000a00007c0c */ /* 0x004fe2000bf05270 */
[----:B------:R-:W-:-:S12]  /*79e0*/  CCTL.IVALL ;  /* 0x00000000ff00798f */ /* 0x000fd80002000000 */
[----:B------:R-:W-:Y:S05]  /*79f0*/  @P0 BRA `(.L_x_2268) ;  /* 0xffffffb000000947 */ /* 0x000fea000383ffff */
.L_x_2267:
[----:B------:R-:W-:Y:S05]  /*7a00*/  BSYNC B0 ;  /* 0x0000000000007941 */ /* 0x000fea0003800000 */
.L_x_2266:
[----:B------:R-:W-:Y:S01]  /*7a10*/  MOV R11, 0xffffffff ;  /* 0xffffffff000b7802 */ /* 0x000fe20000000f00 */
[----:B------:R-:W-:Y:S05]  /*7a20*/  BRA.CONV ~URZ, `(.L_x_2269) ;  /* 0x000000237f007947 */ /* 0x000fea000b800000 */
[----:B------:R-:W-:Y:S02]  /*7a30*/  MOV R2, 0x7a50 ;  /* 0x00007a5000027802 */ /* 0x000fe40000000f00 */
[----:B-1----:R-:W-:Y:S05]  /*7a40*/  CALL.REL.NOINC `($__internal_11_$__cuda_sm70_warpsync) ;  /* 0x00000d5000007944 */ /* 0x002fea0003c00000 */
.L_x_2269:
[----:B------:R-:W-:Y:S01]  /*7a50*/  USHF.L.U32 UR5, UR15, 0xe, URZ ;  /* 0x0000000e0f057899 */ /* 0x000fe2000800063f */
[----:B------:R-:W-:Y:S01]  /*7a60*/  SHF.R.S32.HI R2, RZ, 0x1f, R9 ;  /* 0x0000001fff027819 */ /* 0x000fe20000011409 */
[----:B------:R-:W-:Y:S01]  /*7a70*/  IMAD.U32 R10, RZ, RZ, UR14 ;  /* 0x0000000eff0a7e24 */ /* 0x000fe2000f8e00ff */
[----:B------:R-:W-:-:S06]  /*7a80*/  NOP ;  /* 0x0000000000007918 */ /* 0x000fcc0000000000 */
[----:B------:R-:W-:Y:S01]  /*7a90*/  USHF.R.S32.HI UR4, URZ, 0x1f, UR5 ;  /* 0x0000001f3f047899 */ /* 0x000fe20008011405 */
[----:B------:R-:W-:-:S05]  /*7aa0*/  IMAD.U32 R8, RZ, RZ, UR5 ;  /* 0x00000005ff087e24 */ /* 0x000fca000f8e00ff */
[----:B------:R-:W-:Y:S01]  /*7ab0*/  IMAD.U32 R0, RZ, RZ, UR4 ;  /* 0x00000004ff007e24 */ /* 0x000fe2000f8e00ff */
[----:B------:R-:W-:Y:S01]  /*7ac0*/  IADD3 R8, P1, P0, R8, UR12, R9 ;  /* 0x0000000c08087c10 */ /* 0x000fe2000f83e009 */
[----:B------:R-:W-:Y:S02]  /*7ad0*/  ULDC.64 UR4, c[0x0][0x328] ;  /* 0x0000ca0000047ab9 */ /* 0x000fe40000000a00 */
[----:B------:R-:W-:Y:S01]  /*7ae0*/  UIMAD UR4, UR9, UR4, URZ ;  /* 0x00000004090472a4 */ /* 0x000fe2000f8e023f */
[----:B------:R-:W-:Y:S01]  /*7af0*/  IADD3.X R9, R0, UR13, R2, P1, P0 ;  /* 0x0000000d00097c10 */ /* 0x000fe20008fe0402 */
        /* <DEDUP_REMOVED lines=77> */
[----:B------:R-:W-:Y:S05]  /*7fd0*/  CALL.REL.NOINC `($__internal_11_$__cuda_sm70_warpsync) ;  /* 0x000007c000007944 */ /* 0x000fea0003c00000 */
.L_x_2270:
        /* <DEDUP_REMOVED lines=12> */
.L_x_2272:
[----:B------:R-:W-:Y:S05]  /*80a0*/  BSYNC B0 ;  /* 0x0000000000007941 */ /* 0x000fea0003800000 */
.L_x_2271:
[----:B------:R-:W-:Y:S01]  /*80b0*/  ULDC.64 UR4, c[0x0][0x348] ;  /* 0x0000d20000047ab9 */ /* 0x000fe20000000a00 */
[----:B------:R-:W-:Y:S01]  /*80c0*/  BSSY B0, `(.L_x_2273) ;  /* 0x000000b000007945 */ /* 0x000fe20003800000 */
[----:B------:R-:W-:-:S04]  /*80d0*/  UIADD3 UR4, UP0, UR7, UR4, URZ ;  /* 0x0000000407047290 */ /* 0x000fc8000ff1e03f */
[----:B------:R-:W-:Y:S02]  /*80e0*/  UIADD3.X UR5, UR8, UR5, URZ, UP0, !UPT ;  /* 0x0000000508057290 */ /* 0x000fe400087fe43f */
[----:B--2---:R-:W-:-:S04]  /*80f0*/  MOV R4, UR4 ;  /* 0x0000000400047c02 */ /* 0x004fc80008000f00 */
[----:B------:R-:W-:Y:S01]  /*8100*/  MOV R5, UR5 ;  /* 0x0000000500057c02 */ /* 0x000fe20008000f00 */
[----:B------:R-:W-:Y:S05]  /*8110*/  @P2 BRA `(.L_x_2274) ;  /* 0x0000005000002947 */ /* 0x000fea0003800000 */
.L_x_2275:
[----:B------:R-:W2:Y:S01]  /*8120*/  LDG.E.STRONG.GPU R0, [R4.64] ;  /* 0x0000001204007981 */ /* 0x000ea2000c1ef900 */
[----:B------:R-:W-:Y:S01]  /*8130*/  YIELD ;  /* 0x0000000000007946 */ /* 0x000fe20003800000 */
[----:B--2---:R-:W-:Y:S01]  /*8140*/  ISETP.NE.AND P0, PT, R0, UR10, PT ;  /* 0x0000000a00007c0c */ /* 0x004fe2000bf05270 */
[----:B------:R-:W-:-:S12]  /*8150*/  CCTL.IVALL ;  /* 0x00000000ff00798f */ /* 0x000fd80002000000 */
[----:B------:R-:W-:Y:S05]  /*8160*/  @P0 BRA `(.L_x_2275) ;  /* 0xffffffb000000947 */ /* 0x000fea000383ffff */
.L_x_2274:
[----:B------:R-:W-:Y:S05]  /*8170*/  BSYNC B0 ;  /* 0x0000000000007941 */ /* 0x000fea0003800000 */
.L_x_2273:
[----:B------:R-:W-:Y:S05]  /*8180*/  BRA.CONV ~URZ, `(.L_x_2276) ;  /* 0x000000237f007947 */ /* 0x000fea000b800000 */
[----:B-1----:R-:W-:Y:S02]  /*8190*/  MOV R2, 0x81b0 ;  /* 0x000081b000027802 */ /* 0x002fe40000000f00 */
[----:B------:R-:W-:Y:S05]  /*81a0*/  CALL.REL.NOINC `($__internal_11_$__cuda_sm70_warpsync) ;  /* 0x000005f000007944 */ /* 0x000fea0003c00000 */
.L_x_2276:
        /* <DEDUP_REMOVED lines=82> */
[----:B-1----:R-:W-:Y:S05]  /*86d0*/  CALL.REL.NOINC `($__internal_11_$__cuda_sm70_warpsync) ;  /* 0x000000c000007944 */ /* 0x002fea0003c00000 */
.L_x_2277:
        /* <DEDUP_REMOVED lines=12> */
        .weak           $__internal_11_$__cuda_sm70_warpsync
        .type           $__internal_11_$__cuda_sm70_warpsync,@function
        .size           $__internal_11_$__cuda_sm70_warpsync,(.L_x_2347 - $__internal_11_$__cuda_sm70_warpsync)
$__internal_11_$__cuda_sm70_warpsync:
[----:B------:R-:W-:Y:S01]  /*87a0*/  MOV R3, 0x0 ;  /* 0x0000000000037802 */ /* 0x000fe20000000f00 */
[----:B------:R-:W-:Y:S04]  /*87b0*/  WARPSYNC R11 ;  /* 0x0000000b00007348 */ /* 0x000fe80003800000 */
[----:B------:R-:W-:Y:S05]  /*87c0*/  RET.REL.NODEC R2 `(_ZN7cutlass13device_kernelIN5flash19enable_sm80_to_sm89INS1_16FlashAttnBwdSm80INS1_25CollectiveMainloopBwdSm80ILi2ELi2EN4cute5tupleIJNS5_1CILi64EEENS7_ILi128EEES9_EEENS_10bfloat16_tEfNS_4arch4Sm80ELb1ELb0ELb0ELb1ELb1ELb0ELb0ELb0ELi2ELi2ELi2ELi2ELb0EEENS1_24CollectiveEpilogueBwdGQAISA_fSD_Li256ELb1ELb1EEENS1_25SingleTileBwdLPTSchedulerILb1ELi128ELb1EEEEEEEEEvNT_6ParamsE) ;  /* 0xffff783002007950 */ /* 0x000fea0003c3ffff */
.L_x_2278:
        /* <DEDUP_REMOVED lines=11> */
.L_x_2347:


//--------------------- .text._ZN7cutlass13device_kernelIN5flash22FlashAttnBwdPreprocessIN4cute5tupleIJNS3_1CILi64EEENS5_ILi128EEEEEENS_10bfloat16_tEfNS_4arch4Sm80ELb1ELb1EEEEEvNT_6ParamsE --------------------------
	.section	.text._ZN7cutlass13device_kernelIN5flash22FlashAttnBwdPreprocessIN4cute5tupleIJNS3_1CILi64EEENS5_ILi128EEEEEENS_10bfloat16_tEfNS_4arch4Sm80ELb1ELb1EEEEEvNT_6ParamsE,"ax",@progbits
	.sectioninfo	@"SHI_REGISTERS=64"
	.align	128
.text._ZN7cutlass13device_kernelIN5flash22FlashAttnBwdPreprocessIN4cute5tupleIJNS3_1CILi64EEENS5_ILi128EEEEEENS_10bfloat16_tEfNS_4arch4Sm80ELb1ELb1EEEEEvNT_6ParamsE:
        .type           _ZN7cutlass13device_kernelIN5flash22FlashAttnBwdPreprocessIN4cute5tupleIJNS3_1CILi64EEENS5_ILi128EEEEEENS_10bfloat16_tEfNS_4arch4Sm80ELb1ELb1EEEEEvNT_6ParamsE,@function
        .size           _ZN7cutlass13device_kernelIN5flash22FlashAttnBwdPreprocessIN4cute5tupleIJNS3_1CILi64EEENS5_ILi128EEEEEENS_10bfloat16_tEfNS_4arch4Sm80ELb1ELb1EEEEEvNT_6ParamsE,(.L_x_2349 - _ZN7cutlass13device_kernelIN5flash22FlashAttnBwdPreprocessIN4cute5tupleIJNS3_1CILi64EEENS5_ILi128EEEEEENS_10bfloat16_tEfNS_4arch4Sm80ELb1ELb1EEEEEvNT_6ParamsE)
        .other          _ZN7cutlass13device_kernelIN5flash22FlashAttnBwdPreprocessIN4cute5tupleIJNS3_1CILi64EEENS5_ILi128EEEEEENS_10bfloat16_tEfNS_4arch4Sm80ELb1ELb1EEEEEvNT_6ParamsE,@"STO_CUDA_ENTRY STV_DEFAULT"
_ZN7cutlass13device_kernelIN5flash22FlashAttnBwdPreprocessIN4cute5tupleIJNS3_1CILi64EEENS5_ILi128EEEEEENS_10bfloat16_tEfNS_4arch4Sm80ELb1ELb1EEEEEvNT_6ParamsE:
[----:B------:R-:W-:Y:S02]  /*0000*/  IMAD.MOV.U32 R1, RZ, RZ, c[0x0][0x28] ;  /* 0x00000a00ff017624 */ /* 0x000fe400078e00ff */
[----:B------:R-:W0:Y:S01]  /*0010*/  S2R R0, SR_CTAID.Z ;  /* 0x0000000000007919 */ /* 0x000e220000002700 */
[----:B------:R-:W-:Y:S01]  /*0020*/  ISETP.NE.U32.AND P1, PT, RZ, c[0x0][0x248], PT ;  /* 0x00009200ff007a0c */ /* 0x000fe20003f25070 */
[----:B------:R-:W-:Y:S01]  /*0030*/  IMAD.MOV.U32 R3, RZ, RZ, 0x4 ;  /* 0x00000004ff037424 */ /* 0x000fe200078e00ff */
[----:B------:R-:W-:Y:S01]  /*0040*/  ISETP.NE.U32.AND P0, PT, RZ, c[0x0][0x240], PT ;  /* 0x00009000ff007a0c */ /* 0x000fe20003f05070 */
[----:B------:R-:W-:Y:S01]  /*0050*/  ULDC.64 UR4, c[0x0][0x118] ;  /* 0x0000460000047ab9 */ /* 0x000fe20000000a00 */
[----:B------:R-:W-:Y:S02]  /*0060*/  ISETP.NE.AND.EX P1, PT, RZ, c[0x0][0x24c], PT, P1 ;  /* 0x00009300ff007a0c */ /* 0x000fe40003f25310 */
[----:B------:R-:W-:Y:S02]  /*0070*/  ISETP.NE.AND.EX P0, PT, RZ, c[0x0][0x244], PT, P0 ;  /* 0x00009100ff007a0c */ /* 0x000fe40003f05300 */
[----:B------:R-:W-:Y:S01]  /*0080*/  MOV R2, c[0x0][0x168] ;  /* 0x00005a0000027a02 */ /* 0x000fe20000000f00 */
        /* <DEDUP_REMOVED lines=11> */
[----:B--2---:R-:W-:-:S02]  /*0140*/  IMAD.IADD R2, R2, 0x1, -R11 ;  /* 0x0000000102027824 */ /* 0x004fc400078e0a0b */
.L_x_2279:
[----:B0-----:R-:W0:Y:S01]  /*0150*/  S2R R4, SR_TID.X ;  /* 0x0000000000047919 */ /* 0x001e220000002100 */
[----:B------:R-:W-:-:S02]  /*0160*/  ISETP.NE.AND.EX P3, PT, RZ, c[0x0][0x244], PT, P3 ;  /* 0x00009100ff007a0c */ /* 0x000fc40003f65330 */
[----:B-----5:R-:W-:-:S13]  /*0170*/  ISETP.LE.AND P1, PT, R2, R7, PT ;  /* 0x000000070200720c */ /* 0x020fda0003f23270 */
[----:B------:R-:W-:Y:S05]  /*0180*/  @P3 EXIT P1 ;  /* 0x000000000000394d */ /* 0x000fea0000800000 */
[----:B------:R-:W1:Y:S01]  /*0190*/  S2R R6, SR_CTAID.Y ;  /* 0x0000000000067919 */ /* 0x000e620000002600 */
[----:B0-----:R-:W-:Y:S01]  /*01a0*/  SHF.R.S32.HI R9, RZ, 0x1f, R4 ;  /* 0x0000001fff097819 */ /* 0x001fe20000011404 */
[----:B------:R-:W-:Y:S01]  /*01b0*/  CS2R R44, SRZ ;  /* 0x00000000002c7805 */ /* 0x000fe2000001ff00 */
[----:B------:R-:W-:Y:S01]  /*01c0*/  IMAD.IADD R51, R2, 0x1, -R7 ;  /* 0x0000000102337824 */ /* 0x000fe200078e0a07 */
[--C-:B------:R-:W-:Y:S01]  /*01d0*/  @P0 SHF.R.S32.HI R45, RZ, 0x1f, R57.reuse ;  /* 0x0000001fff2d0819 */ /* 0x100fe20000011439 */
[----:B------:R-:W-:Y:S01]  /*01e0*/  @P0 IMAD.MOV.U32 R44, RZ, RZ, R57 ;  /* 0x000000ffff2c0224 */ /* 0x000fe200078e0039 */
[----:B------:R-:W-:Y:S02]  /*01f0*/  LEA.HI R9, R9, R4, RZ, 0x4 ;  /* 0x0000000409097211 */ /* 0x000fe400078f20ff */
[----:B------:R-:W-:Y:S02]  /*0200*/  SHF.R.S32.HI R43, RZ, 0x1f, R0 ;  /* 0x0000001fff2b7819 */ /* 0x000fe40000011400 */
[----:B------:R-:W-:-:S02]  /*0210*/  LOP3.LUT R55, R9, 0xfffffff0, RZ, 0xc0, !PT ;  /* 0xfffffff009377812 */ /* 0x000fc400078ec0ff */
[----:B------:R-:W-:Y:S02]  /*0220*/  SHF.R.S32.HI R41, RZ, 0x4, R9 ;  /* 0x00000004ff297819 */ /* 0x000fe40000011409 */
[----:B------:R-:W-:Y:S02]  /*0230*/  IADD3 R55, -R55, R4, RZ ;  /* 0x0000000437377210 */ /* 0x000fe40007ffe1ff */
[----:B------:R-:W-:Y:S02]  /*0240*/  IADD3 R58, R41, 0x10, RZ ;  /* 0x00000010293a7810 */ /* 0x000fe40007ffe0ff */
[----:B------:R-:W-:Y:S02]  /*0250*/  SHF.L.U32 R10, R55, 0x3, RZ ;  /* 0x00000003370a7819 */ /* 0x000fe400000006ff */
[----:B------:R-:W-:Y:S02]  /*0260*/  SHF.R.S32.HI R42, RZ, 0x1f, R41 ;  /* 0x0000001fff2a7819 */ /* 0x000fe40000011429 */
[----:B------:R-:W-:-:S02]  /*0270*/  ISETP.GE.AND P1, PT, R10, c[0x0][0x16c], PT ;  /* 0x00005b000a007a0c */ /* 0x000fc40003f26270 */
[----:B-1----:R-:W-:Y:S02]  /*0280*/  SHF.R.S32.HI R40, RZ, 0x1f, R6 ;  /* 0x0000001fff287819 */ /* 0x002fe40000011406 */
[--C-:B------:R-:W-:Y:S02]  /*0290*/  SHF.R.S32.HI R11, RZ, 0x1f, R10.reuse ;  /* 0x0000001fff0b7819 */ /* 0x100fe4000001140a */
[C---:B------:R-:W-:Y:S01]  /*02a0*/  IADD3 R8, P5, R41.reuse, R44, RZ ;  /* 0x0000002c29087210 */ /* 0x040fe20007fbe0ff */
[----:B------:R-:W-:Y:S01]  /*02b0*/  IMAD R9, R40, c[0x0][0x1a0], RZ ;  /* 0x0000680028097a24 */ /* 0x000fe200078e02ff */
[-C--:B------:R-:W-:Y:S01]  /*02c0*/  ISETP.LT.AND P4, PT, R58, R51.reuse, !P1 ;  /* 0x000000333a00720c */ /* 0x080fe20004f81270 */
[----:B------:R-:W-:Y:S01]  /*02d0*/  IMAD R13, R40, c[0x0][0x180], RZ ;  /* 0x00006000280d7a24 */ /* 0x000fe200078e02ff */
[----:B------:R-:W-:Y:S01]  /*02e0*/  ISETP.GE.AND P2, PT, R41, R51, PT ;  /* 0x000000332900720c */ /* 0x000fe20003f46270 */
[C---:B------:R-:W-:Y:S01]  /*02f0*/  IMAD R15, R6.reuse, c[0x0][0x1a4], R9 ;  /* 0x00006900060f7a24 */ /* 0x040fe200078e0209 */
[----:B------:R-:W-:Y:S01]  /*0300*/  SEL R43, R43, RZ, !P3 ;  /* 0x000000ff2b2b7207 */ /* 0x000fe20005800000 */
[----:B------:R-:W-:Y:S01]  /*0310*/  IMAD R13, R6, c[0x0][0x184], R13 ;  /* 0x00006100060d7a24 */ /* 0x000fe200078e020d */
[----:B------:R-:W-:Y:S01]  /*0320*/  SEL R50, R0, RZ, !P3 ;  /* 0x000000ff00327207 */ /* 0x000fe20005800000 */
[----:B------:R-:W-:Y:S01]  /*0330*/  IMAD.WIDE.U32 R28, R6, c[0x0][0x180], R10 ;  /* 0x00006000061c7a25 */ /* 0x000fe200078e000a */
[----:B------:R-:W-:-:S02]  /*0340*/  IADD3 R56, R41, 0x20, RZ ;  /* 0x0000002029387810 */ /* 0x000fc40007ffe0ff */
[----:B------:R-:W-:Y:S01]  /*0350*/  IADD3 R54, R41, 0x30, RZ ;  /* 0x0000003029367810 */ /* 0x000fe20007ffe0ff */
[----:B------:R-:W-:Y:S01]  /*0360*/  IMAD.X R9, R42, 0x1, R45, P5 ;  /* 0x000000012a097824 */ /* 0x000fe200028e062d */
[----:B------:R-:W-:Y:S01]  /*0370*/  ISETP.LT.AND P5, PT, R10, c[0x0][0x16c], !P2 ;  /* 0x00005b000a007a0c */ /* 0x000fe200057a1270 */
[----:B------:R-:W-:Y:S02]  /*0380*/  IMAD.IADD R29, R29, 0x1, R13 ;  /* 0x000000011d1d7824 */ /* 0x000fe400078e020d */
[----:B------:R-:W-:-:S04]  /*0390*/  IMAD.WIDE R8, R5, 0x40, R8 ;  /* 0x0000004005087825 */ /* 0x000fc800078e0208 */
[----:B------:R-:W-:Y:S01]  /*03a0*/  IMAD.WIDE.U32 R12, R6, c[0x0][0x1a0], R10 ;  /* 0x00006800060c7a25 */ /* 0x000fe200078e000a */
[----:B------:R-:W-:-:S03]  /*03b0*/  @P4 IADD3 R17, P3, R8, 0x10, RZ ;  /* 0x0000001008114810 */ /* 0x000fc60007f7e0ff */
[----:B------:R-:W-:Y:S01]  /*03c0*/  IMAD R11, R43, c[0x0][0x188], RZ ;  /* 0x000062002b0b7a24 */ /* 0x000fe200078e02ff */
[----:B------:R-:W-:Y:S01]  /*03d0*/  IADD3 R13, R13, R15, RZ ;  /* 0x0000000f0d0d7210 */ /* 0x000fe20007ffe0ff */
[----:B------:R-:W-:Y:S02]  /*03e0*/  IMAD R15, R43, c[0x0][0x1a8], RZ ;  /* 0x00006a002b0f7a24 */ /* 0x000fe400078e02ff */
[----:B------:R-:W-:Y:S01]  /*03f0*/  @P4 IMAD.X R10, RZ, RZ, R9, P3 ;  /* 0x000000ffff0a4224 */ /* 0x000fe200018e0609 */
[----:B------:R-:W-:Y:S01]  /*0400*/  @P4 IADD3 R16, P3, R8, 0x10, RZ ;  /* 0x0000001008104810 */ /* 0x000fe20007f7e0ff */
[C---:B------:R-:W-:Y:S02]  /*0410*/  IMAD R11, R50.reuse, c[0x0][0x18c], R11 ;  /* 0x00006300320b7a24 */ /* 0x040fe400078e020b */
[C---:B------:R-:W-:Y:S01]  /*0420*/  IMAD R19, R50.reuse, c[0x0][0x1ac], R15 ;  /* 0x00006b0032137a24 */ /* 0x040fe200078e020f */
[----:B------:R-:W-:Y:S01]  /*0430*/  @P4 IADD3.X R18, RZ, R9, RZ, P3, !PT ;  /* 0x00000009ff124210 */ /* 0x000fe20001ffe4ff */
[----:B------:R-:W-:-:S04]  /*0440*/  IMAD.WIDE.U32 R28, R50, c[0x0][0x188], R28 ;  /* 0x00006200321c7a25 */ /* 0x000fc800078e001c */
[----:B------:R-:W-:-:S04]  /*0450*/  IMAD.WIDE.U32 R30, R50, c[0x0][0x1a8], R12 ;  /* 0x00006a00321e7a25 */ /* 0x000fc800078e000c */
[----:B------:R-:W-:Y:S01]  /*0460*/  @P4 IMAD R10, R10, c[0x0][0x178], RZ ;  /* 0x00005e000a0a4a24 */ /* 0x000fe200078e02ff */
[----:B------:R-:W-:Y:S01]  /*0470*/  IADD3 R31, R31, R19, RZ ;  /* 0x000000131f1f7210 */ /* 0x000fe20007ffe0ff */
[----:B------:R-:W-:Y:S02]  /*0480*/  @P5 IMAD R13, R9, c[0x0][0x198], RZ ;  /* 0x00006600090d5a24 */ /* 0x000fe400078e02ff */
[----:B------:R-:W-:Y:S02]  /*0490*/  IMAD.IADD R29, R29, 0x1, R11 ;  /* 0x000000011d1d7824 */ /* 0x000fe400078e020b */
[----:B------:R-:W-:Y:S02]  /*04a0*/  @P5 IMAD R15, R9, c[0x0][0x178], RZ ;  /* 0x00005e00090f5a24 */ /* 0x000fe400078e02ff */
[----:B------:R-:W-:Y:S02]  /*04b0*/  @P4 IMAD R21, R17, c[0x0][0x17c], R10 ;  /* 0x00005f0011154a24 */ /* 0x000fe400078e020a */
[----:B------:R-:W-:-:S02]  /*04c0*/  @P5 IMAD R23, R8, c[0x0][0x19c], R13 ;  /* 0x0000670008175a24 */ /* 0x000fc400078e020d */
[--C-:B------:R-:W-:Y:S02]  /*04d0*/  @P4 IMAD.MOV.U32 R10, RZ, RZ, R28.reuse ;  /* 0x000000ffff0a4224 */ /* 0x100fe400078e001c */
[----:B------:R-:W-:Y:S02]  /*04e0*/  @P4 IMAD.MOV.U32 R11, RZ, RZ, R29 ;  /* 0x000000ffff0b4224 */ /* 0x000fe400078e001d */
[C---:B------:R-:W-:Y:S02]  /*04f0*/  @P5 IMAD R19, R8.reuse, c[0x0][0x17c], R15 ;  /* 0x00005f0008135a24 */ /* 0x040fe400078e020f */
[----:B------:R-:W-:-:S04]  /*0500*/  @P5 IMAD.WIDE.U32 R12, R8, c[0x0][0x178], R28 ;  /* 0x00005e00080c5a25 */ /* 0x000fc800078e001c */
[----:B------:R-:W-:Y:S01]  /*0510*/  @P5 IMAD.WIDE.U32 R14, R8, c[0x0][0x198], R30 ;  /* 0x00006600080e5a25 */ /* 0x000fe200078e001e */
[----:B------:R-:W-:-:S03]  /*0520*/  @P5 LEA R26, P3, R12, c[0x0][0x160], 0x1 ;  /* 0x000058000c1a5a11 */ /* 0x000fc600078608ff */
[----:B------:R-:W-:Y:S01]  /*0530*/  @P4 IMAD.WIDE.U32 R10, R17, c[0x0][0x178], R10 ;  /* 0x00005e00110a4a25 */ /* 0x000fe200078e000a */
[----:B------:R-:W-:-:S03]  /*0540*/  @P5 LEA R24, P6, R14, c[0x0][0x190], 0x1 ;  /* 0x000064000e185a11 */ /* 0x000fc600078c08ff */
[----:B------:R-:W-:Y:S02]  /*0550*/  @P5 IMAD.IADD R17, R13, 0x1, R19 ;  /* 0x000000010d115824 */ /* 0x000fe400078e0213 */
[----:B------:R-:W-:Y:S02]  /*0560*/  @P5 IMAD.IADD R13, R15, 0x1, R23 ;  /* 0x000000010f0d5824 */ /* 0x000fe400078e0217 */
[----:B------:R-:W-:Y:S01]  /*0570*/  @P4 IMAD R15, R18, c[0x0][0x198], RZ ;  /* 0x00006600120f4a24 */ /* 0x000fe200078e02ff */
[----:B------:R-:W-:Y:S01]  /*0580*/  @P5 LEA.HI.X R27, R12, c[0x0][0x164], R17, 0x1, P3 ;  /* 0x000059000c1b5a11 */ /* 0x000fe200018f0c11 */
[----:B------:R-:W-:Y:S01]  /*0590*/  @P4 IMAD.IADD R11, R11, 0x1, R21 ;  /* 0x000000010b0b4824 */ /* 0x000fe200078e0215 */
[----:B------:R-:W-:Y:S01]  /*05a0*/  @P5 LEA.HI.X R25, R14, c[0x0][0x194], R13, 0x1, P6 ;  /* 0x000065000e195a11 */ /* 0x000fe200030f0c0d */
[----:B------:R-:W-:Y:S01]  /*05b0*/  @P4 IMAD.MOV.U32 R13, RZ, RZ, R31 ;  /* 0x000000ffff0d4224 */ /* 0x000fe200078e001f */
[----:B------:R-:W-:Y:S01]  /*05c0*/  @P4 MOV R12, R30 ;  /* 0x0000001e000c4202 */ /* 0x000fe20000000f00 */
[----:B------:R-:W-:Y:S01]  /*05d0*/  @P4 IMAD R15, R16, c[0x0][0x19c], R15 ;  /* 0x00006700100f4a24 */ /* 0x000fe200078e020f */
[----:B------:R-:W-:-:S02]  /*05e0*/  ISETP.LT.AND P3, PT, R56, R51, !P1 ;  /* 0x000000333800720c */ /* 0x000fc40004f61270 */
[----:B------:R-:W-:Y:S01]  /*05f0*/  @P4 LEA R34, P6, R10, c[0x0][0x160], 0x1 ;  /* 0x000058000a224a11 */ /* 0x000fe200078c08ff */
[----:B------:R-:W-:Y:S01]  /*0600*/  @P4 IMAD.WIDE.U32 R12, R16, c[0x0][0x198], R12 ;  /* 0x00006600100c4a25 */ /* 0x000fe200078e000c */
[----:B------:R-:W-:Y:S02]  /*0610*/  ISETP.LT.AND P1, PT, R54, R51, !P1 ;  /* 0x000000333600720c */ /* 0x000fe40004f21270 */
[----:B------:R-:W-:Y:S02]  /*0620*/  @P4 LEA.HI.X R35, R10, c[0x0][0x164], R11, 0x1, P6 ;  /* 0x000059000a234a11 */ /* 0x000fe400030f0c0b */
[----:B------:R-:W-:Y:S02]  /*0630*/  @P4 IADD3 R11, R13, R15, RZ ;  /* 0x0000000f0d0b4210 */ /* 0x000fe40007ffe0ff */
[----:B------:R-:W-:Y:S01]  /*0640*/  @P4 LEA R32, P6, R12, c[0x0][0x190], 0x1 ;  /* 0x000064000c204a11 */ /* 0x000fe200078c08ff */
[----:B------:R-:W-:-:S03]  /*0650*/  CS2R R14, SRZ ;  /* 0x00000000000e7805 */ /* 0x000fc6000001ff00 */
[----:B------:R-:W-:Y:S02]  /*0660*/  @P4 LEA.HI.X R33, R12, c[0x0][0x194], R11, 0x1, P6 ;  /* 0x000065000c214a11 */ /* 0x000fe400030f0c0b */
[----:B------:R-:W-:Y:S01]  /*0670*/  @P3 IADD3 R47, P6, R8, 0x20, RZ ;  /* 0x00000020082f3810 */ /* 0x000fe20007fde0ff */
[----:B------:R-:W-:Y:S01]  /*0680*/  CS2R R10, SRZ ;  /* 0x00000000000a7805 */ /* 0x000fe2000001ff00 */
[----:B------:R-:W-:-:S03]  /*0690*/  CS2R R12, SRZ ;  /* 0x00000000000c7805 */ /* 0x000fc6000001ff00 */
[--C-:B------:R-:W-:Y:S01]  /*06a0*/  @P3 IMAD.X R48, RZ, RZ, R9.reuse, P6 ;  /* 0x000000ffff303224 */ /* 0x100fe200030e0609 */
[C---:B------:R-:W-:Y:S01]  /*06b0*/  @P3 IADD3 R39, P6, R8.reuse, 0x20, RZ ;  /* 0x0000002008273810 */ /* 0x040fe20007fde0ff */
[----:B------:R-:W-:Y:S01]  /*06c0*/  CS2R R16, SRZ ;  /* 0x0000000000107805 */ /* 0x000fe2000001ff00 */
[----:B------:R-:W-:Y:S01]  /*06d0*/  CS2R R18, SRZ ;  /* 0x0000000000127805 */ /* 0x000fe2000001ff00 */
[----:B------:R-:W-:Y:S01]  /*06e0*/  CS2R R20, SRZ ;  /* 0x0000000000147805 */ /* 0x000fe2000001ff00 */
[----:B------:R-:W-:Y:S01]  /*06f0*/  CS2R R22, SRZ ;  /* 0x0000000000167805 */ /* 0x000fe2000001ff00 */
[----:B------:R-:W-:Y:S01]  /*0700*/  @P3 IMAD.X R49, RZ, RZ, R9, P6 ;  /* 0x000000ffff313224 */ /* 0x000fe200030e0609 */
[C---:B------:R-:W-:Y:S01]  /*0710*/  @P1 IADD3 R37, P6, R8.reuse, 0x30, RZ ;  /* 0x0000003008251810 */ /* 0x040fe20007fde0ff */
[----:B------:R0:W2:Y:S03]  /*0720*/  @P5 LDG.E.128 R12, [R24.64] ;  /* 0x00000004180c5981 */ /* 0x0000a6000c1e1d00 */
[----:B------:R-:W-:Y:S01]  /*0730*/  @P1 IADD3.X R46, RZ, R9, RZ, P6, !PT ;  /* 0x00000009ff2e1210 */ /* 0x000fe200037fe4ff */
[----:B------:R1:W3:Y:S01]  /*0740*/  @P4 LDG.E.128 R16, [R34.64] ;  /* 0x0000000422104981 */ /* 0x0002e2000c1e1d00 */
[----:B------:R-:W-:-:S03]  /*0750*/  @P1 IADD3 R36, P6, R8, 0x30, RZ ;  /* 0x0000003008241810 */ /* 0x000fc60007fde0ff */
[----:B------:R4:W3:Y:S02]  /*0760*/  @P4 LDG.E.128 R20, [R32.64] ;  /* 0x0000000420144981 */ /* 0x0008e4000c1e1d00 */
[----:B------:R-:W-:Y:S02]  /*0770*/  @P1 IMAD.X R38, RZ, RZ, R9, P6 ;  /* 0x000000ffff261224 */ /* 0x000fe400030e0609 */
[----:B------:R-:W-:-:S06]  /*0780*/  CS2R R8, SRZ ;  /* 0x0000000000087805 */ /* 0x000fcc000001ff00 */
[----:B------:R1:W3:Y:S01]  /*0790*/  @P5 LDG.E.128 R8, [R26.64] ;  /* 0x000000041a085981 */ /* 0x0002e2000c1e1d00 */
[----:B------:R-:W-:Y:S02]  /*07a0*/  @P3 IMAD R48, R48, c[0x0][0x178], RZ ;  /* 0x00005e0030303a24 */ /* 0x000fe400078e02ff */
[----:B0-----:R-:W-:Y:S02]  /*07b0*/  @P3 IMAD R24, R49, c[0x0][0x198], RZ ;  /* 0x0000660031183a24 */ /* 0x001fe400078e02ff */
[C---:B------:R-:W-:Y:S01]  /*07c0*/  @P3 IMAD R49, R47.reuse, c[0x0][0x17c], R48 ;  /* 0x00005f002f313a24 */ /* 0x040fe200078e0230 */
[----:B-1----:R-:W-:Y:S01]  /*07d0*/  @P3 MOV R27, R29 ;  /* 0x0000001d001b3202 */ /* 0x002fe20000000f00 */
[----:B------:R-:W-:Y:S02]  /*07e0*/  @P3 IMAD.MOV.U32 R26, RZ, RZ, R28 ;  /* 0x000000ffff1a3224 */ /* 0x000fe400078e001c */
[----:B------:R-:W-:Y:S02]  /*07f0*/  @P3 IMAD.MOV.U32 R25, RZ, RZ, R31 ;  /* 0x000000ffff193224 */ /* 0x000fe400078e001f */
[----:B------:R-:W-:-:S04]  /*0800*/  @P3 IMAD.WIDE.U32 R26, R47, c[0x0][0x178], R26 ;  /* 0x00005e002f1a3a25 */ /* 0x000fc800078e001a */
[C---:B------:R-:W-:Y:S02]  /*0810*/  @P3 IMAD R47, R39.reuse, c[0x0][0x19c], R24 ;  /* 0x00006700272f3a24 */ /* 0x040fe400078e0218 */
[----:B------:R-:W-:Y:S02]  /*0820*/  @P3 IMAD.MOV.U32 R24, RZ, RZ, R30 ;  /* 0x000000ffff183224 */ /* 0x000fe400078e001e */
[----:B------:R-:W-:Y:S02]  /*0830*/  @P1 IMAD R46, R46, c[0x0][0x178], RZ ;  /* 0x00005e002e2e1a24 */ /* 0x000fe400078e02ff */
[----:B------:R-:W-:-:S04]  /*0840*/  @P3 IMAD.WIDE.U32 R24, R39, c[0x0][0x198], R24 ;  /* 0x0000660027183a25 */ /* 0x000fc800078e0018 */
[----:B------:R-:W-:Y:S02]  /*0850*/  @P1 IMAD R53, R38, c[0x0][0x198], RZ ;  /* 0x0000660026351a24 */ /* 0x000fe400078e02ff */
[C---:B------:R-:W-:Y:S02]  /*0860*/  @P1 IMAD R39, R37.reuse, c[0x0][0x17c], R46 ;  /* 0x00005f0025271a24 */ /* 0x040fe400078e022e */
[----:B------:R-:W-:Y:S01]  /*0870*/  @P1 IMAD.WIDE.U32 R28, R37, c[0x0][0x178], R28 ;  /* 0x00005e00251c1a25 */ /* 0x000fe200078e001c */
[----:B------:R-:W-:Y:S02]  /*0880*/  @P3 IADD3 R49, R27, R49, RZ ;  /* 0x000000311b313210 */ /* 0x000fe40007ffe0ff */
[----:B------:R-:W-:Y:S01]  /*0890*/  @P3 LEA R60, P4, R26, c[0x0][0x160], 0x1 ;  /* 0x000058001a3c3a11 */ /* 0x000fe200078808ff */
[----:B------:R-:W-:Y:S01]  /*08a0*/  @P1 IMAD R35, R36, c[0x0][0x19c], R53 ;  /* 0x0000670024231a24 */ /* 0x000fe200078e0235 */
[----:B------:R-:W-:Y:S01]  /*08b0*/  @P3 LEA R52, P6, R24, c[0x0][0x190], 0x1 ;  /* 0x0000640018343a11 */ /* 0x000fe200078c08ff */
[----:B------:R-:W-:-:S02]  /*08c0*/  @P3 IMAD.IADD R47, R25, 0x1, R47 ;  /* 0x00000001192f3824 */ /* 0x000fc400078e022f */
[----:B----4-:R-:W-:Y:S01]  /*08d0*/  @P1 IMAD.WIDE.U32 R32, R36, c[0x0][0x198], R30 ;  /* 0x0000660024201a25 */ /* 0x010fe200078e001e */
[----:B------:R-:W-:-:S03]  /*08e0*/  @P1 LEA R46, P5, R28, c[0x0][0x160], 0x1 ;  /* 0x000058001c2e1a11 */ /* 0x000fc600078a08ff */
[----:B------:R-:W-:Y:S01]  /*08f0*/  @P1 IMAD.IADD R25, R29, 0x1, R39 ;  /* 0x000000011d191824 */ /* 0x000fe200078e0227 */
[----:B------:R-:W-:Y:S02]  /*0900*/  @P3 LEA.HI.X R61, R26, c[0x0][0x164], R49, 0x1, P4 ;  /* 0x000059001a3d3a11 */ /* 0x000fe400020f0c31 */
[----:B------:R-:W-:Y:S02]  /*0910*/  @P3 LEA.HI.X R53, R24, c[0x0][0x194], R47, 0x1, P6 ;  /* 0x0000650018353a11 */ /* 0x000fe400030f0c2f */
[----:B------:R-:W-:Y:S02]  /*0920*/  @P1 IADD3 R35, R33, R35, RZ ;  /* 0x0000002321231210 */ /* 0x000fe40007ffe0ff */
[----:B------:R-:W-:Y:S01]  /*0930*/  @P1 LEA R48, P4, R32, c[0x0][0x190], 0x1 ;  /* 0x0000640020301a11 */ /* 0x000fe200078808ff */
[----:B------:R-:W-:Y:S01]  /*0940*/  CS2R R26, SRZ ;  /* 0x00000000001a7805 */ /* 0x000fe2000001ff00 */
[----:B------:R-:W-:Y:S01]  /*0950*/  @P1 LEA.HI.X R47, R28, c[0x0][0x164], R25, 0x1, P5 ;  /* 0x000059001c2f1a11 */ /* 0x000fe200028f0c19 */
        /* <DEDUP_REMOVED lines=15> */
[--C-:B------:R-:W-:Y:S02]  /*0a50*/  @!P3 SHF.R.S32.HI R52, RZ, 0x1f, R4.reuse ;  /* 0x0000001fff34b819 */ /* 0x100fe40000011404 */
[----:B------:R-:W-:-:S04]  /*0a60*/  @!P3 IADD3 R44, P4, P5, R44, R7, R4 ;  /* 0x000000072c2cb210 */ /* 0x000fc80007d9e004 */
[----:B------:R-:W-:Y:S01]  /*0a70*/  @!P3 IADD3.X R45, R45, R53, R52, P4, P5 ;  /* 0x000000352d2db210 */ /* 0x000fe200027ea434 */
[----:B------:R-:W-:-:S04]  /*0a80*/  @!P3 IMAD R53, R40, c[0x0][0x1e0], RZ ;  /* 0x000078002835ba24 */ /* 0x000fc800078e02ff */
[C---:B------:R-:W-:Y:S02]  /*0a90*/  @!P3 IMAD R53, R6.reuse, c[0x0][0x1e4], R53 ;  /* 0x000079000635ba24 */ /* 0x040fe400078e0235 */
[----:B------:R-:W-:-:S04]  /*0aa0*/  @!P3 IMAD.WIDE.U32 R44, R6, c[0x0][0x1e0], R44 ;  /* 0x00007800062cba25 */ /* 0x000fc800078e002c */
[----:B-1----:R-:W-:Y:S02]  /*0ab0*/  @!P3 IMAD.IADD R47, R45, 0x1, R53 ;  /* 0x000000012d2fb824 */ /* 0x002fe400078e0235 */
[----:B------:R-:W-:Y:S02]  /*0ac0*/  @!P3 IMAD R45, R43, c[0x0][0x1e8], RZ ;  /* 0x00007a002b2dba24 */ /* 0x000fe400078e02ff */
[----:B------:R-:W-:Y:S02]  /*0ad0*/  @!P3 IMAD.MOV.U32 R46, RZ, RZ, R44 ;  /* 0x000000ffff2eb224 */ /* 0x000fe400078e002c */
[C---:B------:R-:W-:Y:S02]  /*0ae0*/  @!P3 IMAD R45, R50.reuse, c[0x0][0x1ec], R45 ;  /* 0x00007b00322dba24 */ /* 0x040fe400078e022d */
[----:B------:R-:W-:-:S05]  /*0af0*/  @!P3 IMAD.WIDE.U32 R46, R50, c[0x0][0x1e8], R46 ;  /* 0x00007a00322eba25 */ /* 0x000fca00078e002e */
[----:B------:R-:W-:Y:S02]  /*0b00*/  @!P3 IADD3 R45, R47, R45, RZ ;  /* 0x0000002d2f2db210 */ /* 0x000fe40007ffe0ff */
[----:B------:R-:W-:-:S04]  /*0b10*/  @!P3 LEA R44, P4, R46, c[0x0][0x1d8], 0x2 ;  /* 0x000076002e2cba11 */ /* 0x000fc800078810ff */
[----:B------:R-:W-:Y:S01]  /*0b20*/  @!P3 LEA.HI.X R45, R46, c[0x0][0x1dc], R45, 0x2, P4 ;  /* 0x000077002e2dba11 */ /* 0x000fe200020f142d */
[----:B------:R-:W-:-:S06]  /*0b30*/  IMAD.MOV.U32 R52, RZ, RZ, 0x7f800000 ;  /* 0x7f800000ff347424 */ /* 0x000fcc00078e00ff */
[----:B------:R0:W5:Y:S01]  /*0b40*/  @!P3 LDG.E R52, [R44.64] ;  /* 0x000000042c34b981 */ /* 0x000162000c1e1900 */
[C---:B--2---:R-:W-:Y:S02]  /*0b50*/  LOP3.LUT R59, R12.reuse, 0xffff0000, RZ, 0xc0, !PT ;  /* 0xffff00000c3b7812 */ /* 0x044fe400078ec0ff */
[----:B------:R-:W-:Y:S02]  /*0b60*/  SHF.L.U32 R53, R12, 0x10, RZ ;  /* 0x000000100c357819 */ /* 0x000fe400000006ff */
[----:B---3--:R-:W-:Y:S02]  /*0b70*/  LOP3.LUT R61, R16, 0xffff0000, RZ, 0xc0, !PT ;  /* 0xffff0000103d7812 */ /* 0x008fe400078ec0ff */
[----:B------:R-:W-:Y:S02]  /*0b80*/  LOP3.LUT R60, R20, 0xffff0000, RZ, 0xc0, !PT ;  /* 0xffff0000143c7812 */ /* 0x000fe400078ec0ff */
[----:B------:R-:W-:Y:S01]  /*0b90*/  SHF.L.U32 R16, R16, 0x10, RZ ;  /* 0x0000001010107819 */ /* 0x000fe200000006ff */
[C---:B------:R-:W-:Y:S01]  /*0ba0*/  IMAD.U32 R46, R8.reuse, 0x10000, RZ ;  /* 0x00010000082e7824 */ /* 0x040fe200078e00ff */
[----:B------:R-:W-:Y:S01]  /*0bb0*/  LOP3.LUT R8, R8, 0xffff0000, RZ, 0xc0, !PT ;  /* 0xffff000008087812 */ /* 0x000fe200078ec0ff */
[----:B------:R-:W-:Y:S01]  /*0bc0*/  FMUL.FTZ R60, R61, R60 ;  /* 0x0000003c3d3c7220 */ /* 0x000fe20000410000 */
[----:B------:R-:W-:-:S03]  /*0bd0*/  SHF.L.U32 R47, R9, 0x10, RZ ;  /* 0x00000010092f7819 */ /* 0x000fc600000006ff */
[----:B------:R-:W-:Y:S02]  /*0be0*/  FMUL.FTZ R8, R8, R59 ;  /* 0x0000003b08087220 */ /* 0x000fe40000410000 */
[----:B------:R-:W-:Y:S02]  /*0bf0*/  IMAD.U32 R59, R20, 0x10000, RZ ;  /* 0x00010000143b7824 */ /* 0x000fe400078e00ff */
[----:B------:R-:W-:Y:S02]  /*0c00*/  IMAD.U32 R12, R13, 0x10000, RZ ;  /* 0x000100000d0c7824 */ /* 0x000fe400078e00ff */
        /* <DEDUP_REMOVED lines=10> */
[----:B------:R-:W-:Y:S01]  /*0cb0*/  IMAD.U32 R9, R10, 0x10000, RZ ;  /* 0x000100000a097824 */ /* 0x000fe200078e00ff */
[----:B0-----:R-:W-:Y:S01]  /*0cc0*/  SHF.L.U32 R44, R14, 0x10, RZ ;  /* 0x000000100e2c7819 */ /* 0x001fe200000006ff */
        /* <DEDUP_REMOVED lines=11> */
[----:B------:R-:W-:Y:S01]  /*0d80*/  SHF.L.U32 R8, R19, 0x10, RZ ;  /* 0x0000001013087819 */ /* 0x000fe200000006ff */
[----:B------:R-:W-:-:S02]  /*0d90*/  IMAD.U32 R45, R15, 0x10000, RZ ;  /* 0x000100000f2d7824 */ /* 0x000fc400078e00ff */
[----:B------:R-:W-:Y:S02]  /*0da0*/  FFMA.FTZ R14, R49, R14, R44 ;  /* 0x0000000e310e7223 */ /* 0x000fe4000001002c */
[----:B------:R-:W-:Y:S02]  /*0db0*/  IMAD.U32 R13, R23, 0x10000, RZ ;  /* 0x00010000170d7824 */ /* 0x000fe400078e00ff */
[----:B------:R-:W-:Y:S01]  /*0dc0*/  FFMA.FTZ R9, R18, R9, R12 ;  /* 0x0000000912097223 */ /* 0x000fe2000001000c */
[----:B------:R-:W-:Y:S01]  /*0dd0*/  LOP3.LUT R19, R19, 0xffff0000, RZ, 0xc0, !PT ;  /* 0xffff000013137812 */ /* 0x000fe200078ec0ff */
[----:B------:R-:W-:Y:S01]  /*0de0*/  FFMA.FTZ R14, R10, R45, R14 ;  /* 0x0000002d0a0e7223 */ /* 0x000fe2000001000e */
[----:B------:R-:W-:Y:S01]  /*0df0*/  LOP3.LUT R10, R23, 0xffff0000, RZ, 0xc0, !PT ;  /* 0xffff0000170a7812 */ /* 0x000fe200078ec0ff */
[----:B------:R-:W-:-:S04]  /*0e00*/  FFMA.FTZ R8, R8, R13, R9 ;  /* 0x0000000d08087223 */ /* 0x000fc80000010009 */
[----:B------:R-:W-:Y:S01]  /*0e10*/  FFMA.FTZ R8, R19, R10, R8 ;  /* 0x0000000a13087223 */ /* 0x000fe20000010008 */
[----:B------:R-:W-:Y:S02]  /*0e20*/  LOP3.LUT R11, R11, 0xffff0000, RZ, 0xc0, !PT ;  /* 0xffff00000b0b7812 */ /* 0x000fe400078ec0ff */
[C---:B----4-:R-:W-:Y:S02]  /*0e30*/  SHF.L.U32 R17, R24.reuse, 0x10, RZ ;  /* 0x0000001018117819 */ /* 0x050fe400000006ff */
[----:B------:R-:W-:Y:S02]  /*0e40*/  LOP3.LUT R24, R24, 0xffff0000, RZ, 0xc0, !PT ;  /* 0xffff000018187812 */ /* 0x000fe400078ec0ff */
[C---:B------:R-:W-:Y:S02]  /*0e50*/  LOP3.LUT R19, R28.reuse, 0xffff0000, RZ, 0xc0, !PT ;  /* 0xffff00001c137812 */ /* 0x040fe400078ec0ff */
[----:B------:R-:W-:Y:S02]  /*0e60*/  SHF.L.U32 R20, R28, 0x10, RZ ;  /* 0x000000101c147819 */ /* 0x000fe400000006ff */
[----:B------:R-:W-:Y:S01]  /*0e70*/  LOP3.LUT R18, R32, 0xffff0000, RZ, 0xc0, !PT ;  /* 0xffff000020127812 */ /* 0x000fe200078ec0ff */
[----:B------:R-:W-:Y:S01]  /*0e80*/  FMUL.FTZ R24, R24, R19 ;  /* 0x0000001318187220 */ /* 0x000fe20000410000 */
[C---:B------:R-:W-:Y:S01]  /*0e90*/  LOP3.LUT R21, R36.reuse, 0xffff0000, RZ, 0xc0, !PT ;  /* 0xffff000024157812 */ /* 0x040fe200078ec0ff */
[----:B------:R-:W-:Y:S01]  /*0ea0*/  IMAD.U32 R19, R36, 0x10000, RZ ;  /* 0x0001000024137824 */ /* 0x000fe200078e00ff */
[----:B------:R-:W-:Y:S01]  /*0eb0*/  SHF.L.U32 R32, R32, 0x10, RZ ;  /* 0x0000001020207819 */ /* 0x000fe200000006ff */
[----:B------:R-:W-:-:S02]  /*0ec0*/  IMAD.U32 R16, R25, 0x10000, RZ ;  /* 0x0001000019107824 */ /* 0x000fc400078e00ff */
[----:B------:R-:W-:Y:S01]  /*0ed0*/  FMUL.FTZ R21, R18, R21 ;  /* 0x0000001512157220 */ /* 0x000fe20000410000 */
[----:B------:R-:W-:Y:S01]  /*0ee0*/  LOP3.LUT R15, R15, 0xffff0000, RZ, 0xc0, !PT ;  /* 0xffff00000f0f7812 */ /* 0x000fe200078ec0ff */
        /* <DEDUP_REMOVED lines=15> */
[----:B------:R-:W-:Y:S01]  /*0fe0*/  IMAD.U32 R17, R38, 0x10000, RZ ;  /* 0x0001000026117824 */ /* 0x000fe200078e00ff */
[----:B------:R-:W-:Y:S01]  /*0ff0*/  SHF.L.U32 R16, R34, 0x10, RZ ;  /* 0x0000001022107819 */ /* 0x000fe200000006ff */
[----:B------:R-:W-:Y:S01]  /*1000*/  FFMA.FTZ R18, R33, R20, R18 ;  /* 0x0000001421127223 */ /* 0x000fe20000010012 */
[----:B------:R-:W-:Y:S01]  /*1010*/  LOP3.LUT R26, R26, 0xffff0000, RZ, 0xc0, !PT ;  /* 0xffff00001a1a7812 */ /* 0x000fe200078ec0ff */
[----:B------:R-:W-:Y:S01]  /*1020*/  FFMA.FTZ R12, R12, R15, R22 ;  /* 0x0000000f0c0c7223 */ /* 0x000fe20000010016 */
[----:B------:R-:W-:Y:S01]  /*1030*/  LOP3.LUT R13, R30, 0xffff0000, RZ, 0xc0, !PT ;  /* 0xffff00001e0d7812 */ /* 0x000fe200078ec0ff */
[----:B------:R-:W-:Y:S01]  /*1040*/  FFMA.FTZ R16, R16, R17, R18 ;  /* 0x0000001110107223 */ /* 0x000fe20000010012 */
[----:B------:R-:W-:-:S02]  /*1050*/  LOP3.LUT R34, R34, 0xffff0000, RZ, 0xc0, !PT ;  /* 0xffff000022227812 */ /* 0x000fc400078ec0ff */
[----:B------:R-:W-:Y:S01]  /*1060*/  LOP3.LUT R15, R38, 0xffff0000, RZ, 0xc0, !PT ;  /* 0xffff0000260f7812 */ /* 0x000fe200078ec0ff */
[----:B------:R-:W-:Y:S02]  /*1070*/  IMAD.U32 R9, R27, 0x10000, RZ ;  /* 0x000100001b097824 */ /* 0x000fe400078e00ff */
[----:B------:R-:W-:Y:S02]  /*1080*/  IMAD.U32 R14, R31, 0x10000, RZ ;  /* 0x000100001f0e7824 */ /* 0x000fe400078e00ff */
[----:B------:R-:W-:Y:S01]  /*1090*/  FFMA.FTZ R26, R26, R13, R12 ;  /* 0x0000000d1a1a7223 */ /* 0x000fe2000001000c */
[----:B------:R-:W-:Y:S01]  /*10a0*/  SHF.L.U32 R12, R35, 0x10, RZ ;  /* 0x00000010230c7819 */ /* 0x000fe200000006ff */
[----:B------:R-:W-:Y:S02]  /*10b0*/  IMAD.U32 R13, R39, 0x10000, RZ ;  /* 0x00010000270d7824 */ /* 0x000fe400078e00ff */
[----:B------:R-:W-:Y:S01]  /*10c0*/  FFMA.FTZ R15, R34, R15, R16 ;  /* 0x0000000f220f7223 */ /* 0x000fe20000010010 */
[----:B------:R-:W-:Y:S01]  /*10d0*/  LOP3.LUT R27, R27, 0xffff0000, RZ, 0xc0, !PT ;  /* 0xffff00001b1b7812 */ /* 0x000fe200078ec0ff */
[----:B------:R-:W-:Y:S01]  /*10e0*/  FFMA.FTZ R9, R9, R14, R26 ;  /* 0x0000000e09097223 */ /* 0x000fe2000001001a */
[----:B------:R-:W-:Y:S01]  /*10f0*/  LOP3.LUT R10, R31, 0xffff0000, RZ, 0xc0, !PT ;  /* 0xffff00001f0a7812 */ /* 0x000fe200078ec0ff */
[----:B------:R-:W-:Y:S01]  /*1100*/  FFMA.FTZ R12, R12, R13, R15 ;  /* 0x0000000d0c0c7223 */ /* 0x000fe2000001000f */
[----:B------:R-:W-:-:S02]  /*1110*/  LOP3.LUT R35, R35, 0xffff0000, RZ, 0xc0, !PT ;  /* 0xffff000023237812 */ /* 0x000fc400078ec0ff */
[----:B------:R-:W-:Y:S01]  /*1120*/  LOP3.LUT R14, R39, 0xffff0000, RZ, 0xc0, !PT ;  /* 0xffff0000270e7812 */ /* 0x000fe200078ec0ff */
[----:B------:R-:W-:Y:S02]  /*1130*/  FFMA.FTZ R27, R27, R10, R9 ;  /* 0x0000000a1b1b7223 */ /* 0x000fe40000010009 */
[----:B------:R-:W0:Y:S02]  /*1140*/  SHFL.BFLY PT, R10, R11, 0x8, 0x1f ;  /* 0x0d001f000b0a7f89 */ /* 0x000e2400000e0000 */
[----:B------:R-:W-:Y:S02]  /*1150*/  FFMA.FTZ R35, R35, R14, R12 ;  /* 0x0000000e23237223 */ /* 0x000fe4000001000c */
[----:B------:R-:W1:Y:S04]  /*1160*/  SHFL.BFLY PT, R9, R8, 0x8, 0x1f ;  /* 0x0d001f0008097f89 */ /* 0x000e6800000e0000 */
[----:B------:R-:W2:Y:S04]  /*1170*/  SHFL.BFLY PT, R12, R27, 0x8, 0x1f ;  /* 0x0d001f001b0c7f89 */ /* 0x000ea800000e0000 */
[----:B------:R-:W3:Y:S01]  /*1180*/  SHFL.BFLY PT, R14, R35, 0x8, 0x1f ;  /* 0x0d001f00230e7f89 */ /* 0x000ee200000e0000 */
[----:B0-----:R-:W-:-:S02]  /*1190*/  FADD.FTZ R10, R11, R10 ;  /* 0x0000000a0b0a7221 */ /* 0x001fc40000010000 */
[----:B-1----:R-:W-:-:S03]  /*11a0*/  FADD.FTZ R13, R8, R9 ;  /* 0x00000009080d7221 */ /* 0x002fc60000010000 */
[----:B------:R-:W0:Y:S01]  /*11b0*/  SHFL.BFLY PT, R9, R10, 0x4, 0x1f ;  /* 0x0c801f000a097f89 */ /* 0x000e2200000e0000 */
[----:B--2---:R-:W-:Y:S02]  /*11c0*/  FADD.FTZ R15, R27, R12 ;  /* 0x0000000c1b0f7221 */ /* 0x004fe40000010000 */
[----:B---3--:R-:W-:Y:S01]  /*11d0*/  FADD.FTZ R18, R35, R14 ;  /* 0x0000000e23127221 */ /* 0x008fe20000010000 */
        /* <DEDUP_REMOVED lines=11> */
[----:B------:R-:W-:Y:S01]  /*1290*/  @P0 LEA R57, R0, R57, 0x6 ;  /* 0x0000003900390211 */ /* 0x000fe200078e30ff */
[----:B0-----:R-:W-:-:S03]  /*12a0*/  FADD.FTZ R12, R9, R12 ;  /* 0x0000000c090c7221 */ /* 0x001fc60000010000 */
[----:B------:R-:W-:Y:S02]  /*12b0*/  @P0 SHF.R.S32.HI R8, RZ, 0x1f, R57 ;  /* 0x0000001fff080819 */ /* 0x000fe40000011439 */
[----:B------:R-:W0:Y:S01]  /*12c0*/  SHFL.BFLY PT, R9, R12, 0x1, 0x1f ;  /* 0x0c201f000c097f89 */ /* 0x000e2200000e0000 */
[----:B-1----:R-:W-:Y:S02]  /*12d0*/  FADD.FTZ R14, R11, R14 ;  /* 0x0000000e0b0e7221 */ /* 0x002fe40000010000 */
[----:B--2---:R-:W-:Y:S02]  /*12e0*/  FADD.FTZ R17, R16, R17 ;  /* 0x0000001110117221 */ /* 0x004fe40000010000 */
[----:B---3--:R-:W-:Y:S01]  /*12f0*/  FADD.FTZ R15, R19, R10 ;  /* 0x0000000a130f7221 */ /* 0x008fe20000010000 */
[----:B------:R-:W-:Y:S01]  /*1300*/  @P0 LEA.HI R57, R8, R57, RZ, 0x6 ;  /* 0x0000003908390211 */ /* 0x000fe200078f30ff */
[----:B------:R-:W1:Y:S01]  /*1310*/  SHFL.BFLY PT, R13, R14, 0x1, 0x1f ;  /* 0x0c201f000e0d7f89 */ /* 0x000e6200000e0000 */
[----:B------:R-:W-:-:S03]  /*1320*/  IMAD.MOV.U32 R8, RZ, RZ, RZ ;  /* 0x000000ffff087224 */ /* 0x000fc600078e00ff */
[----:B------:R-:W2:Y:S04]  /*1330*/  SHFL.BFLY PT, R16, R17, 0x1, 0x1f ;  /* 0x0c201f0011107f89 */ /* 0x000ea800000e0000 */
[----:B------:R-:W3:Y:S01]  /*1340*/  SHFL.BFLY PT, R18, R15, 0x1, 0x1f ;  /* 0x0c201f000f127f89 */ /* 0x000ee200000e0000 */
[----:B------:R-:W-:Y:S01]  /*1350*/  @P0 LOP3.LUT R8, R57, 0xffffffc0, RZ, 0xc0, !PT ;  /* 0xffffffc039080812 */ /* 0x000fe200078ec0ff */
[----:B------:R-:W-:Y:S01]  /*1360*/  IMAD.SHL.U32 R11, R5, 0x2000, RZ ;  /* 0x00002000050b7824 */ /* 0x000fe200078e00ff */
[----:B------:R-:W-:Y:S02]  /*1370*/  SHF.L.U32 R19, R4, 0x2, RZ ;  /* 0x0000000204137819 */ /* 0x000fe400000006ff */
[----:B------:R-:W-:Y:S02]  /*1380*/  SHF.L.U32 R10, R8, 0x7, RZ ;  /* 0x00000007080a7819 */ /* 0x000fe400000006ff */
[----:B------:R-:W-:-:S02]  /*1390*/  ISETP.NE.AND P5, PT, R55, RZ, PT ;  /* 0x000000ff3700720c */ /* 0x000fc40003fa5270 */
[----:B------:R-:W-:Y:S02]  /*13a0*/  SHF.R.S32.HI R20, RZ, 0x1f, R10 ;  /* 0x0000001fff147819 */ /* 0x000fe4000001140a */
[--C-:B------:R-:W-:Y:S02]  /*13b0*/  IADD3 R10, P0, P3, R10, R19, R11.reuse ;  /* 0x000000130a0a7210 */ /* 0x100fe40007b1e00b */
[----:B------:R-:W-:Y:S02]  /*13c0*/  SHF.R.S32.HI R11, RZ, 0x1f, R11 ;  /* 0x0000001fff0b7819 */ /* 0x000fe4000001140b */
[----:B------:R-:W-:Y:S01]  /*13d0*/  SHF.R.S32.HI R19, RZ, 0x1f, R19 ;  /* 0x0000001fff137819 */ /* 0x000fe20000011413 */
[----:B------:R-:W-:Y:S03]  /*13e0*/  BSSY B0, `(.L_x_2280) ;  /* 0x0000023000007945 */ /* 0x000fe60003800000 */
[----:B------:R-:W-:Y:S01]  /*13f0*/  IADD3.X R11, R20, R19, R11, P0, P3 ;  /* 0x00000013140b7210 */ /* 0x000fe200007e640b */
[----:B0-----:R-:W-:-:S02]  /*1400*/  FADD.FTZ R19, R12, R9 ;  /* 0x000000090c137221 */ /* 0x001fc40000010000 */
[----:B------:R-:W-:Y:S01]  /*1410*/  IMAD R9, R40, c[0x0][0x220], RZ ;  /* 0x0000880028097a24 */ /* 0x000fe200078e02ff */
[-C--:B------:R-:W-:Y:S01]  /*1420*/  ISETP.GE.AND P4, PT, R58, R51.reuse, PT ;  /* 0x000000333a00720c */ /* 0x080fe20003f86270 */
[----:B-1----:R-:W-:Y:S01]  /*1430*/  FADD.FTZ R20, R14, R13 ;  /* 0x0000000d0e147221 */ /* 0x002fe20000010000 */
[-C--:B------:R-:W-:Y:S01]  /*1440*/  ISETP.GE.AND P3, PT, R56, R51.reuse, PT ;  /* 0x000000333800720c */ /* 0x080fe20003f66270 */
[----:B--2---:R-:W-:Y:S01]  /*1450*/  FADD.FTZ R17, R17, R16 ;  /* 0x0000001011117221 */ /* 0x004fe20000010000 */
[----:B------:R-:W-:Y:S01]  /*1460*/  ISETP.GE.AND P0, PT, R54, R51, PT ;  /* 0x000000333600720c */ /* 0x000fe20003f06270 */
[C---:B------:R-:W-:Y:S02]  /*1470*/  IMAD R21, R6.reuse, c[0x0][0x224], R9 ;  /* 0x0000890006157a24 */ /* 0x040fe400078e0209 */
[----:B------:R-:W-:-:S04]  /*1480*/  IMAD.WIDE.U32 R10, R6, c[0x0][0x220], R10 ;  /* 0x00008800060a7a25 */ /* 0x000fc800078e000a */
[----:B---3--:R-:W-:Y:S01]  /*1490*/  FADD.FTZ R18, R15, R18 ;  /* 0x000000120f127221 */ /* 0x008fe20000010000 */
[----:B------:R-:W-:Y:S05]  /*14a0*/  @P5 BRA `(.L_x_2281) ;  /* 0x0000016000005947 */ /* 0x000fea0003800000 */
[----:B------:R-:W-:Y:S01]  /*14b0*/  SHF.R.S32.HI R14, RZ, 0x1f, R8 ;  /* 0x0000001fff0e7819 */ /* 0x000fe20000011408 */
[----:B------:R-:W-:Y:S01]  /*14c0*/  IMAD R9, R40, c[0x0][0x1c8], RZ ;  /* 0x0000720028097a24 */ /* 0x000fe200078e02ff */
[C---:B------:R-:W-:Y:S02]  /*14d0*/  IADD3 R12, P5, R7.reuse, R8, RZ ;  /* 0x00000008070c7210 */ /* 0x040fe40007fbe0ff */
[----:B------:R-:W-:Y:S01]  /*14e0*/  FSEL R15, R20, RZ, !P4 ;  /* 0x000000ff140f7208 */ /* 0x000fe20006000000 */
[----:B------:R-:W-:Y:S01]  /*14f0*/  IMAD R9, R6, c[0x0][0x1cc], R9 ;  /* 0x0000730006097a24 */ /* 0x000fe200078e0209 */
[----:B------:R-:W-:Y:S02]  /*1500*/  LEA.HI.X.SX32 R13, R7, R14, 0x1, P5 ;  /* 0x0000000e070d7211 */ /* 0x000fe400028f0eff */
[----:B------:R-:W-:-:S03]  /*1510*/  FSEL R17, R17, RZ, !P3 ;  /* 0x000000ff11117208 */ /* 0x000fc60005800000 */
[----:B------:R-:W-:-:S04]  /*1520*/  IMAD.WIDE.U32 R12, R6, c[0x0][0x1c8], R12 ;  /* 0x00007200060c7a25 */ /* 0x000fc800078e000c */
[----:B------:R-:W-:Y:S02]  /*1530*/  IMAD.IADD R13, R13, 0x1, R9 ;  /* 0x000000010d0d7824 */ /* 0x000fe400078e0209 */
[----:B------:R-:W-:Y:S02]  /*1540*/  IMAD R9, R43, c[0x0][0x1d0], RZ ;  /* 0x000074002b097a24 */ /* 0x000fe400078e02ff */
[----:B------:R-:W-:-:S04]  /*1550*/  IMAD.WIDE.U32 R12, R50, c[0x0][0x1d0], R12 ;  /* 0x00007400320c7a25 */ /* 0x000fc800078e000c */
[----:B------:R-:W-:Y:S01]  /*1560*/  IMAD R9, R50, c[0x0][0x1d4], R9 ;  /* 0x0000750032097a24 */ /* 0x000fe200078e0209 */
[----:B------:R-:W-:-:S04]  /*1570*/  IADD3 R41, P5, R41, R12, RZ ;  /* 0x0000000c29297210 */ /* 0x000fc80007fbe0ff */
[----:B------:R-:W-:Y:S02]  /*1580*/  IADD3.X R42, R42, R13, R9, P5, !PT ;  /* 0x0000000d2a2a7210 */ /* 0x000fe40002ffe409 */
[----:B------:R-:W-:Y:S02]  /*1590*/  LEA R12, P5, R41, c[0x0][0x1b0], 0x2 ;  /* 0x00006c00290c7a11 */ /* 0x000fe400078a10ff */
[----:B------:R-:W-:Y:S02]  /*15a0*/  FSEL R9, R19, RZ, !P2 ;  /* 0x000000ff13097208 */ /* 0x000fe40005000000 */
[----:B------:R-:W-:Y:S02]  /*15b0*/  LEA.HI.X R13, R41, c[0x0][0x1b4], R42, 0x2, P5 ;  /* 0x00006d00290d7a11 */ /* 0x000fe400028f142a */
[----:B------:R-:W-:-:S03]  /*15c0*/  FSEL R19, R18, RZ, !P0 ;  /* 0x000000ff12137208 */ /* 0x000fc60004000000 */
[----:B------:R0:W-:Y:S04]  /*15d0*/  STG.E [R12.64], R9 ;  /* 0x000000090c007986 */ /* 0x0001e8000c101904 */
[----:B------:R0:W-:Y:S04]  /*15e0*/  STG.E [R12.64+0x40], R15 ;  /* 0x0000400f0c007986 */ /* 0x0001e8000c101904 */
[----:B------:R0:W-:Y:S04]  /*15f0*/  STG.E [R12.64+0x80], R17 ;  /* 0x000080110c007986 */ /* 0x0001e8000c101904 */
[----:B------:R0:W-:Y:S02]  /*1600*/  STG.E [R12.64+0xc0], R19 ;  /* 0x0000c0130c007986 */ /* 0x0001e4000c101904 */
.L_x_2281:
[----:B------:R-:W-:Y:S05]  /*1610*/  BSYNC B0 ;  /* 0x0000000000007941 */ /* 0x000fea0003800000 */
.L_x_2280:
[----:B------:R-:W-:Y:S01]  /*1620*/  IADD3 R2, R2, 0x3f, RZ ;  /* 0x0000003f02027810 */ /* 0x000fe20007ffe0ff */
[----:B0-----:R-:W-:Y:S01]  /*1630*/  IMAD R13, R43, c[0x0][0x228], RZ ;  /* 0x00008a002b0d7a24 */ /* 0x001fe200078e02ff */
[----:B------:R-:W-:Y:S01]  /*1640*/  IADD3 R11, R11, R21, RZ ;  /* 0x000000150b0b7210 */ /* 0x000fe20007ffe0ff */
[----:B------:R-:W-:Y:S01]  /*1650*/  BSSY B0, `(.L_x_2282) ;  /* 0x0000022000007945 */ /* 0x000fe20003800000 */
[----:B------:R-:W-:Y:S01]  /*1660*/  SHF.R.S32.HI R9, RZ, 0x1f, R2 ;  /* 0x0000001fff097819 */ /* 0x000fe20000011402 */
[C---:B------:R-:W-:Y:S01]  /*1670*/  IMAD R13, R50.reuse, c[0x0][0x22c], R13 ;  /* 0x00008b00320d7a24 */ /* 0x040fe200078e020d */
[----:B------:R-:W-:Y:S01]  /*1680*/  ISETP.NE.U32.AND P0, PT, RZ, c[0x0][0x238], PT ;  /* 0x00008e00ff007a0c */ /* 0x000fe20003f05070 */
[----:B------:R-:W-:Y:S01]  /*1690*/  IMAD.WIDE.U32 R10, R50, c[0x0][0x228], R10 ;  /* 0x00008a00320a7a25 */ /* 0x000fe200078e000a */
[----:B------:R-:W-:-:S02]  /*16a0*/  LEA.HI R9, R9, R2, RZ, 0x6 ;  /* 0x0000000209097211 */ /* 0x000fc400078f30ff */
[----:B------:R-:W-:Y:S02]  /*16b0*/  ISETP.NE.AND.EX P0, PT, RZ, c[0x0][0x23c], PT, P0 ;  /* 0x00008f00ff007a0c */ /* 0x000fe40003f05300 */
[----:B------:R-:W-:Y:S02]  /*16c0*/  LOP3.LUT R2, R9, 0xffffffc0, RZ, 0xc0, !PT ;  /* 0xffffffc009027812 */ /* 0x000fe400078ec0ff */
[----:B------:R-:W-:Y:S02]  /*16d0*/  IADD3 R11, R11, R13, RZ ;  /* 0x0000000d0b0b7210 */ /* 0x000fe40007ffe0ff */
[----:B------:R-:W-:Y:S01]  /*16e0*/  LEA R12, P2, R10, c[0x0][0x208], 0x2 ;  /* 0x000082000a0c7a11 */ /* 0x000fe200078410ff */
[----:B------:R-:W-:Y:S01]  /*16f0*/  IMAD.IADD R9, R2, 0x1, -R7 ;  /* 0x0000000102097824 */ /* 0x000fe200078e0a07 */
[----:B------:R-:W-:Y:S02]  /*1700*/  ISETP.NE.OR P0, PT, R4, RZ, !P0 ;  /* 0x000000ff0400720c */ /* 0x000fe40004705670 */
[----:B------:R-:W-:-:S02]  /*1710*/  LEA.HI.X R13, R10, c[0x0][0x20c], R11, 0x2, P2 ;  /* 0x000083000a0d7a11 */ /* 0x000fc400010f140b */
[----:B------:R-:W-:-:S13]  /*1720*/  ISETP.GE.OR P1, PT, R4, R9, P1 ;  /* 0x000000090400720c */ /* 0x000fda0000f26670 */
[----:B------:R-:W-:Y:S05]  /*1730*/  @P1 BRA `(.L_x_2283) ;  /* 0x0000013000001947 */ /* 0x000fea0003800000 */
[--C-:B------:R-:W-:Y:S01]  /*1740*/  IADD3 R10, P1, P2, R8, R7, R4.reuse ;  /* 0x00000007080a7210 */ /* 0x100fe20007a3e004 */
[----:B------:R-:W-:Y:S01]  /*1750*/  IMAD R43, R43, c[0x0][0x200], RZ ;  /* 0x000080002b2b7a24 */ /* 0x000fe200078e02ff */
[----:B------:R-:W-:Y:S01]  /*1760*/  SHF.R.S32.HI R2, RZ, 0x1f, R7 ;  /* 0x0000001fff027819 */ /* 0x000fe20000011407 */
[----:B------:R-:W-:Y:S01]  /*1770*/  IMAD R7, R40, c[0x0][0x1f8], RZ ;  /* 0x00007e0028077a24 */ /* 0x000fe200078e02ff */
[----:B------:R-:W-:Y:S02]  /*1780*/  SHF.R.S32.HI R9, RZ, 0x1f, R4 ;  /* 0x0000001fff097819 */ /* 0x000fe40000011404 */
[----:B------:R-:W-:Y:S01]  /*1790*/  SHF.R.S32.HI R8, RZ, 0x1f, R8 ;  /* 0x0000001fff087819 */ /* 0x000fe20000011408 */
[----:B------:R-:W-:-:S03]  /*17a0*/  IMAD R7, R6, c[0x0][0x1fc], R7 ;  /* 0x00007f0006077a24 */ /* 0x000fc600078e0207 */
[----:B------:R-:W-:Y:S01]  /*17b0*/  IADD3.X R11, R8, R2, R9, P1, P2 ;  /* 0x00000002080b7210 */ /* 0x000fe20000fe4409 */
[C---:B-----5:R-:W-:Y:S01]  /*17c0*/  FMUL.FTZ R2, R52.reuse, 1.4426950216293334961 ;  /* 0x3fb8aa3b34027820 */ /* 0x060fe20000410000 */
[----:B------:R-:W-:-:S03]  /*17d0*/  FSETP.NEU.FTZ.AND P1, PT, R52, -INF , PT ;  /* 0xff8000003400780b */ /* 0x000fc60003f3d000 */
[----:B------:R-:W-:-:S04]  /*17e0*/  IMAD.WIDE.U32 R8, R6, c[0x0][0x1f8], R10 ;  /* 0x00007e0006087a25 */ /* 0x000fc800078e000a */
[----:B------:R-:W-:Y:S02]  /*17f0*/  IMAD.IADD R9, R9, 0x1, R7 ;  /* 0x0000000109097824 */ /* 0x000fe400078e0207 */
[C---:B------:R-:W-:Y:S02]  /*1800*/  IMAD R7, R50.reuse, c[0x0][0x204], R43 ;  /* 0x0000810032077a24 */ /* 0x040fe400078e022b */
[----:B------:R-:W-:-:S05]  /*1810*/  IMAD.WIDE.U32 R50, R50, c[0x0][0x200], R8 ;  /* 0x0000800032327a25 */ /* 0x000fca00078e0008 */
[----:B------:R-:W-:Y:S02]  /*1820*/  IADD3 R7, R51, R7, RZ ;  /* 0x0000000733077210 */ /* 0x000fe40007ffe0ff */
[----:B------:R-:W-:-:S04]  /*1830*/  LEA R8, P2, R50, c[0x0][0x1f0], 0x2 ;  /* 0x00007c0032087a11 */ /* 0x000fc800078410ff */
[----:B------:R-:W-:Y:S02]  /*1840*/  LEA.HI.X R9, R50, c[0x0][0x1f4], R7, 0x2, P2 ;  /* 0x00007d0032097a11 */ /* 0x000fe400010f1407 */
[----:B------:R-:W-:-:S05]  /*1850*/  FSEL R7, R2, RZ, P1 ;  /* 0x000000ff02077208 */ /* 0x000fca0000800000 */
[----:B------:R0:W-:Y:S02]  /*1860*/  STG.E [R8.64], R7 ;  /* 0x0000000708007986 */ /* 0x0001e4000c101904 */
.L_x_2283:
[----:B------:R-:W-:Y:S05]  /*1870*/  BSYNC B0 ;  /* 0x0000000000007941 */ /* 0x000fea0003800000 */
.L_x_2282:
        /* <DEDUP_REMOVED lines=9> */
[----:B------:R-:W-:-:S04]  /*1910*/  IMAD R5, R5, c[0x0][0x230], R0 ;  /* 0x00008c0005057a24 */ /* 0x000fc800078e0200 */
[----:B------:R-:W-:-:S04]  /*1920*/  IMAD R2, R5, c[0x0][0x170], R6 ;  /* 0x00005c0005027a24 */ /* 0x000fc800078e0206 */
[----:B------:R-:W-:-:S05]  /*1930*/  IMAD.WIDE R2, R2, R3, c[0x0][0x238] ;  /* 0x00008e0002027625 */ /* 0x000fca00078e0203 */
[----:B------:R-:W-:Y:S01]  /*1940*/  STG.E [R2.64], RZ ;  /* 0x000000ff02007986 */ /* 0x000fe2000c101904 */
[----:B------:R-:W-:Y:S05]  /*1950*/  EXIT ;  /* 0x000000000000794d */ /* 0x000fea0003800000 */
.L_x_2284:
        /* <DEDUP_REMOVED lines=10> */
.L_x_2349:


//--------------------- .nv.shared._ZN7cutlass13device_kernelIN5flash19enable_sm80_to_sm89INS1_16FlashAttnBwdSm80INS1_25CollectiveMainloopBwdSm80ILi2ELi1EN4cute5tupleIJNS5_1CILi64EEENS7_ILi96EEENS7_ILi128EEEEEENS_10bfloat16_tEfNS_4arch4Sm80ELb0ELb0ELb0ELb0ELb0ELb0ELb0ELb0ELi2ELi2ELi2ELi2ELb1EEENS1_21CollectiveEpilogueBwdISB_SC_SE_Li256ELb0ELb0ELi4EEENS1_19SingleTileSchedulerILb0ELb0ELb0ELi96EEEEEEEEEvNT_6ParamsE --------------------------
	.section	.nv.shared._ZN7cutlass13device_kernelIN5flash19enable_sm80_to_sm89INS1_16FlashAttnBwdSm80INS1_25CollectiveMainloopBwdSm80ILi2ELi1EN4cute5tupleIJNS5_1CILi64EEENS7_ILi96EEENS7_ILi128EEEEEENS_10bfloat16_tEfNS_4arch4Sm80ELb0ELb0ELb0ELb0ELb0ELb0ELb0ELb0ELi2ELi2ELi2ELi2ELb1EEENS1_21CollectiveEpilogueBwdISB_SC_SE_Li256ELb0ELb0ELi4EEENS1_19SingleTileSchedulerILb0ELb0ELb0ELi96EEEEEEEEEvNT_6ParamsE,"aw",@nobits
	.sectionflags	@""
	.align	16


//--------------------- .nv.global                --------------------------
	.section	.nv.global,"aw",@nobits
.nv.global:
	.type		_ZN66_INTERNAL_2af2d375_30_flash_bwd_hdim128_bf16_sm80_cu_49158569_27854cute1_E,@object
	.size		_ZN66_INTERNAL_2af2d375_30_flash_bwd_hdim128_bf16_sm80_cu_49158569_27854cute1_E,(_ZN66_INTERNAL_2af2d375_30_flash_bwd_hdim128_bf16_sm80_cu_49158569_27854cuda3std3__45__cpo6cbeginE - _ZN66_INTERNAL_2af2d375_30_flash_bwd_hdim128_bf16_sm80_cu_49158569_27854cute1_E)
_ZN66_INTERNAL_2af2d375_30_flash_bwd_hdim128_bf16_sm80_cu_49158569_27854cute1_E:
	.zero		1
	.type		_ZN66_INTERNAL_2af2d375_30_flash_bwd_hdim128_bf16_sm80_cu_49158569_27854cuda3std3__45__cpo6cbeginE,@object
	.size		_ZN66_INTERNAL_2af2d375_30_flash_bwd_hdim128_bf16_sm80_cu_49158569_27854cuda3std3__45__cpo6cbeginE,(_ZN66_INTERNAL_2af2d375_30_flash_bwd_hdim128_bf16_sm80_cu_49158569_27854cuda3std3__48in_placeE - _ZN66_INTERNAL_2af2d375_30_flash_bwd_hdim128_bf16_sm80_cu_49158569_27854cuda3std3__45__cpo6cbeginE)
_ZN66_INTERNAL_2af2d375_30_flash_bwd_hdim128_bf16_sm80_cu_49158569_27854cuda3std3__45__cpo6cbeginE:
	.zero		1
	.type		_ZN66_INTERNAL_2af2d375_30_flash_bwd_hdim128_bf16_sm80_cu_49158569_27854cuda3std3__48in_placeE,@object
	.size		_ZN66_INTERNAL_2af2d375_30_flash_bwd_hdim128_bf16_sm80_cu_49158569_27854cuda3std3__48in_placeE,(_ZN66_INTERNAL_2af2d375_30_flash_bwd_hdim128_bf16_sm80_cu_49158569_27854cuda3std6ranges3__45__cpo9iter_moveE - _ZN66_INTERNAL_2af2d375_30_flash_bwd_hdim128_bf16_sm80_cu_49158569_27854cuda3std3__48in_placeE)
_ZN66_INTERNAL_2af2d375_30_flash_bwd_hdim128_bf16_sm80_cu_49158569_27854cuda3std3__48in_placeE:
	.zero		1
	.type		_ZN66_INTERNAL_2af2d375_30_flash_bwd_hdim128_bf16_sm80_cu_49158569_27854cuda3std6ranges3__45__cpo9iter_moveE,@object
	.size		_ZN66_INTERNAL_2af2d375_30_flash_bwd_hdim128_bf16_sm80_cu_49158569_27854cuda3std6ranges3__45__cpo9iter_moveE,(_ZN66_INTERNAL_2af2d375_30_flash_bwd_hdim128_bf16_sm80_cu_49158569_27854cuda3std3__45__cpo5beginE - _ZN66_INTERNAL_2af2d375_30_flash_bwd_hdim128_bf16_sm80_cu_49158569_27854cuda3std6ranges3__45__cpo9iter_moveE)
_ZN66_INTERNAL_2af2d375_30_flash_bwd_hdim128_bf16_sm80_cu_49158569_27854cuda3std6ranges3__45__cpo9iter_moveE:
	.zero		1
	.type		_ZN66_INTERNAL_2af2d375_30_flash_bwd_hdim128_bf16_sm80_cu_49158569_27854cuda3std3__45__cpo5beginE,@object
	.size		_ZN66_INTERNAL_2af2d375_30_flash_bwd_hdim128_bf16_sm80_cu_49158569_27854cuda3std3__45__cpo5beginE,(_ZN66_INTERNAL_2af2d375_30_flash_bwd_hdim128_bf16_sm80_cu_49158569_27854cuda3std3__468_GLOBAL__N__2af2d375_30_flash_bwd_hdim128_bf16_sm80_cu_49158569_27856ignoreE - _ZN66_INTERNAL_2af2d375_30_flash_bwd_hdim128_bf16_sm80_cu_49158569_27854cuda3std3__45__cpo5beginE)
_ZN66_INTERNAL_2af2d375_30_flash_bwd_hdim128_bf16_sm80_cu_49158569_27854cuda3std3__45__cpo5beginE:
	.zero		1
	.type		_ZN66_INTERNAL_2af2d375_30_flash_bwd_hdim128_bf16_sm80_cu_49158569_27854cuda3std3__468_GLOBAL__N__2af2d375_30_flash_bwd_hdim128_bf16_sm80_cu_49158569_27856ignoreE,@object
	.size		_ZN66_INTERNAL_2af2d375_30_flash_bwd_hdim128_bf16_sm80_cu_49158569_27854cuda3std3__468_GLOBAL__N__2af2d375_30_flash_bwd_hdim128_bf16_sm80_cu_49158569_27856ignoreE,(_ZN66_INTERNAL_2af2d375_30_flash_bwd_hdim128_bf16_sm80_cu_49158569_27854cute7productE - _ZN66_INTERNAL_2af2d375_30_flash_bwd_hdim128_bf16_sm80_cu_49158569_27854cuda3std3__468_GLOBAL__N__2af2d375_30_flash_bwd_hdim128_bf16_sm80_cu_49158569_27856ignoreE)
_ZN66_INTERNAL_2af2d375_30_flash_bwd_hdim128_bf16_sm80_cu_49158569_27854cuda3std3__468_GLOBAL__N__2af2d375_30_flash_bwd_hdim128_bf16_sm80_cu_49158569_27856ignoreE:
	.zero		1
	.type		_ZN66_INTERNAL_2af2d375_30_flash_bwd_hdim128_bf16_sm80_cu_49158569_27854cute7productE,@object
	.size		_ZN66_INTERNAL_2af2d375_30_flash_bwd_hdim128_bf16_sm80_cu_49158569_27854cute7productE,(_ZN66_INTERNAL_2af2d375_30_flash_bwd_hdim128_bf16_sm80_cu_49158569_27854cuda3std3__45__cpo3endE - _ZN66_INTERNAL_2af2d375_30_flash_bwd_hdim128_bf16_sm80_cu_49158569_27854cute7productE)
_ZN66_INTERNAL_2af2d375_30_flash_bwd_hdim128_bf16_sm80_cu_49158569_27854cute7productE:
	.zero		1
	.type		_ZN66_INTERNAL_2af2d375_30_flash_bwd_hdim128_bf16_sm80_cu_49158569_27854cuda3std3__45__cpo3endE,@object
	.size		_ZN66_INTERNAL_2af2d375_30_flash_bwd_hdim128_bf16_sm80_cu_49158569_27854cuda3std3__45__cpo3endE,(_ZN66_INTERNAL_2af2d375_30_flash_bwd_hdim128_bf16_sm80_cu_49158569_27854cuda3std3__419piecewise_constructE - _ZN66_INTERNAL_2af2d375_30_flash_bwd_hdim128_bf16_sm80_cu_49158569_27854cuda3std3__45__cpo3endE)
_ZN66_INTERNAL_2af2d375_30_flash_bwd_hdim128_bf16_sm80_cu_49158569_27854cuda3std3__45__cpo3endE:
	.zero		1
	.type		_ZN66_INTERNAL_2af2d375_30_flash_bwd_hdim128_bf16_sm80_cu_49158569_27854cuda3std3__419piecewise_constructE,@object
	.size		_ZN66_INTERNAL_2af2d375_30_flash_bwd_hdim128_bf16_sm80_cu_49158569_27854cuda3std3__419piecewise_constructE,(_ZN66_INTERNAL_2af2d375_30_flash_bwd_hdim128_bf16_sm80_cu_49158569_27854cuda3std3__45__cpo4cendE - _ZN66_INTERNAL_2af2d375_30_flash_bwd_hdim128_bf16_sm80_cu_49158569_27854cuda3std3__419piecewise_constructE)
_ZN66_INTERNAL_2af2d375_30_flash_bwd_hdim128_bf16_sm80_cu_49158569_27854cuda3std3__419piecewise_constructE:
	.zero		1
	.type		_ZN66_INTERNAL_2af2d375_30_flash_bwd_hdim128_bf16_sm80_cu_49158569_27854cuda3std3__45__cpo4cendE,@object
	.size		_ZN66_INTERNAL_2af2d375_30_flash_bwd_hdim128_bf16_sm80_cu_49158569_27854cuda3std3__45__cpo4cendE,(_ZN66_INTERNAL_2af2d375_30_flash_bwd_hdim128_bf16_sm80_cu_49158569_27854cuda3std6ranges3__45__cpo4swapE - _ZN66_INTERNAL_2af2d375_30_flash_bwd_hdim128_bf16_sm80_cu_49158569_27854cuda3std3__45__cpo4cendE)
_ZN66_INTERNAL_2af2d375_30_flash_bwd_hdim128_bf16_sm80_cu_49158569_27854cuda3std3__45__cpo4cendE:
	.zero		1
	.type		_ZN66_INTERNAL_2af2d375_30_flash_bwd_hdim128_bf16_sm80_cu_49158569_27854cuda3std6ranges3__45__cpo4swapE,@object
	.size		_ZN66_INTERNAL_2af2d375_30_flash_bwd_hdim128_bf16_sm80_cu_49158569_27854cuda3std6ranges3__45__cpo4swapE,(.L_7 - _ZN66_INTERNAL_2af2d375_30_flash_bwd_hdim128_bf16_sm80_cu_49158569_27854cuda3std6ranges3__45__cpo4swapE)
_ZN66_INTERNAL_2af2d375_30_flash_bwd_hdim128_bf16_sm80_cu_49158569_27854cuda3std6ranges3__45__cpo4swapE:
	.zero		1
.L_7:


//--------------------- .nv.shared._ZN7cutlass13device_kernelIN5flash19enable_sm80_to_sm89INS1_16FlashAttnBwdSm80INS1_25CollectiveMainloopBwdSm80ILi2ELi1EN4cute5tupleIJNS5_1CILi64EEENS7_ILi96EEENS7_ILi128EEEEEENS_10bfloat16_tEfNS_4arch4Sm80ELb0ELb0ELb0ELb0ELb1ELb0ELb0ELb0ELi2ELi2ELi2ELi2ELb1EEENS1_21CollectiveEpilogueBwdISB_SC_SE_Li256ELb0ELb0ELi4EEENS1_19SingleTileSchedulerILb0ELb0ELb0ELi96EEEEEEEEEvNT_6ParamsE --------------------------
	.section	.nv.shared._ZN7cutlass13device_kernelIN5flash19enable_sm80_to_sm89INS1_16FlashAttnBwdSm80INS1_25CollectiveMainloopBwdSm80ILi2ELi1EN4cute5tupleIJNS5_1CILi64EEENS7_ILi96EEENS7_ILi128EEEEEENS_10bfloat16_tEfNS_4arch4Sm80ELb0ELb0ELb0ELb0ELb1ELb0ELb0ELb0ELi2ELi2ELi2ELi2ELb1EEENS1_21CollectiveEpilogueBwdISB_SC_SE_Li256ELb0ELb0ELi4EEENS1_19SingleTileSchedulerILb0ELb0ELb0ELi96EEEEEEEEEvNT_6ParamsE,"aw",@nobits
	.sectionflags	@""
	.align	16


//--------------------- .nv.shared._ZN7cutlass13device_kernelIN5flash19enable_sm80_to_sm89INS1_16FlashAttnBwdSm80INS1_25CollectiveMainloopBwdSm80ILi2ELi1EN4cute5tupleIJNS5_1CILi64EEENS7_ILi96EEENS7_ILi128EEEEEENS_10bfloat16_tEfNS_4arch4Sm80ELb0ELb0ELb0ELb0ELb0ELb0ELb0ELb0ELi2ELi2ELi2ELi2ELb1EEENS1_24CollectiveEpilogueBwdGQAISB_fSE_Li256ELb0ELb0EEENS1_19SingleTileSchedulerILb0ELb0ELb0ELi96EEEEEEEEEvNT_6ParamsE --------------------------
	.section	.nv.shared._ZN7cutlass13device_kernelIN5flash19enable_sm80_to_sm89INS1_16FlashAttnBwdSm80INS1_25CollectiveMainloopBwdSm80ILi2ELi1EN4cute5tupleIJNS5_1CILi64EEENS7_ILi96EEENS7_ILi128EEEEEENS_10bfloat16_tEfNS_4arch4Sm80ELb0ELb0ELb0ELb0ELb0ELb0ELb0ELb0ELi2ELi2ELi2ELi2ELb1EEENS1_24CollectiveEpilogueBwdGQAISB_fSE_Li256ELb0ELb0EEENS1_19SingleTileSchedulerILb0ELb0ELb0ELi96EEEEEEEEEvNT_6ParamsE,"aw",@nobits
	.sectionflags	@""
	.align	16


//--------------------- .nv.shared._ZN7cutlass13device_kernelIN5flash19enable_sm80_to_sm89INS1_16FlashAttnBwdSm80INS1_25CollectiveMainloopBwdSm80ILi2ELi1EN4cute5tupleIJNS5_1CILi64EEENS7_ILi96EEENS7_ILi128EEEEEENS_10bfloat16_tEfNS_4arch4Sm80ELb0ELb0ELb0ELb0ELb1ELb0ELb0ELb0ELi2ELi2ELi2ELi2ELb1EEENS1_24CollectiveEpilogueBwdGQAISB_fSE_Li256ELb0ELb1EEENS1_19SingleTileSchedulerILb0ELb0ELb0ELi96EEEEEEEEEvNT_6ParamsE --------------------------
	.section	.nv.shared._ZN7cutlass13device_kernelIN5flash19enable_sm80_to_sm89INS1_16FlashAttnBwdSm80INS1_25CollectiveMainloopBwdSm80ILi2ELi1EN4cute5tupleIJNS5_1CILi64EEENS7_ILi96EEENS7_ILi128EEEEEENS_10bfloat16_tEfNS_4arch4Sm80ELb0ELb0ELb0ELb0ELb1ELb0ELb0ELb0ELi2ELi2ELi2ELi2ELb1EEENS1_24CollectiveEpilogueBwdGQAISB_fSE_Li256ELb0ELb1EEENS1_19SingleTileSchedulerILb0ELb0ELb0ELi96EEEEEEEEEvNT_6ParamsE,"aw",@nobits
	.sectionflags	@""
	.align	16


//--------------------- .nv.shared._ZN7cutlass13device_kernelIN5flash19enable_sm80_to_sm89INS1_16FlashAttnBwdSm80INS1_25CollectiveMainloopBwdSm80ILi2ELi1EN4cute5tupleIJNS5_1CILi64EEENS7_ILi96EEENS7_ILi128EEEEEENS_10bfloat16_tEfNS_4arch4Sm80ELb0ELb0ELb0ELb1ELb0ELb0ELb0ELb0ELi2ELi2ELi2ELi2ELb1EEENS1_21CollectiveEpilogueBwdISB_SC_SE_Li256ELb1ELb0ELi4EEENS1_19SingleTileSchedulerILb1ELb0ELb0ELi96EEEEEEEEEvNT_6ParamsE --------------------------
	.section	.nv.shared._ZN7cutlass13device_kernelIN5flash19enable_sm80_to_sm89INS1_16FlashAttnBwdSm80INS1_25CollectiveMainloopBwdSm80ILi2ELi1EN4cute5tupleIJNS5_1CILi64EEENS7_ILi96EEENS7_ILi128EEEEEENS_10bfloat16_tEfNS_4arch4Sm80ELb0ELb0ELb0ELb1ELb0ELb0ELb0ELb0ELi2ELi2ELi2ELi2ELb1EEENS1_21CollectiveEpilogueBwdISB_SC_SE_Li256ELb1ELb0ELi4EEENS1_19SingleTileSchedulerILb1ELb0ELb0ELi96EEEEEEEEEvNT_6ParamsE,"aw",@nobits
	.sectionflags	@""
	.align	16


//--------------------- .nv.shared._ZN7cutlass13device_kernelIN5flash19enable_sm80_to_sm89INS1_16FlashAttnBwdSm80INS1_25CollectiveMainloopBwdSm80ILi2ELi1EN4cute5tupleIJNS5_1CILi64EEENS7_ILi96EEENS7_ILi128EEEEEENS_10bfloat16_tEfNS_4arch4Sm80ELb0ELb0ELb0ELb1ELb1ELb0ELb0ELb0ELi2ELi2ELi2ELi2ELb1EEENS1_21CollectiveEpilogueBwdISB_SC_SE_Li256ELb1ELb0ELi4EEENS1_19SingleTileSchedulerILb1ELb0ELb0ELi96EEEEEEEEEvNT_6ParamsE --------------------------
	.section	.nv.shared._ZN7cutlass13device_kernelIN5flash19enable_sm80_to_sm89INS1_16FlashAttnBwdSm80INS1_25CollectiveMainloopBwdSm80ILi2ELi1EN4cute5tupleIJNS5_1CILi64EEENS7_ILi96EEENS7_ILi128EEEEEENS_10bfloat16_tEfNS_4arch4Sm80ELb0ELb0ELb0ELb1ELb1ELb0ELb0ELb0ELi2ELi2ELi2ELi2ELb1EEENS1_21CollectiveEpilogueBwdISB_SC_SE_Li256ELb1ELb0ELi4EEENS1_19SingleTileSchedulerILb1ELb0ELb0ELi96EEEEEEEEEvNT_6ParamsE,"aw",@nobits
	.sectionflags	@""
	.align	16


//--------------------- .nv.shared._ZN7cutlass13device_kernelIN5flash19enable_sm80_to_sm89INS1_16FlashAttnBwdSm80INS1_25CollectiveMainloopBwdSm80ILi2ELi1EN4cute5tupleIJNS5_1CILi64EEENS7_ILi96EEENS7_ILi128EEEEEENS_10bfloat16_tEfNS_4arch4Sm80ELb0ELb0ELb0ELb1ELb0ELb0ELb0ELb0ELi2ELi2ELi2ELi2ELb1EEENS1_24CollectiveEpilogueBwdGQAISB_fSE_Li256ELb1ELb0EEENS1_19SingleTileSchedulerILb1ELb0ELb0ELi96EEEEEEEEEvNT_6ParamsE --------------------------
	.section	.nv.shared._ZN7cutlass13device_kernelIN5flash19enable_sm80_to_sm89INS1_16FlashAttnBwdSm80INS1_25CollectiveMainloopBwdSm80ILi2ELi1EN4cute5tupleIJNS5_1CILi64EEENS7_ILi96EEENS7_ILi128EEEEEENS_10bfloat16_tEfNS_4arch4Sm80ELb0ELb0ELb0ELb1ELb0ELb0ELb0ELb0ELi2ELi2ELi2ELi2ELb1EEENS1_24CollectiveEpilogueBwdGQAISB_fSE_Li256ELb1ELb0EEENS1_19SingleTileSchedulerILb1ELb0ELb0ELi96EEEEEEEEEvNT_6ParamsE,"aw",@nobits
	.sectionflags	@""
	.align	16


//--------------------- .nv.shared._ZN7cutlass13device_kernelIN5flash19enable_sm80_to_sm89INS1_16FlashAttnBwdSm80INS1_25CollectiveMainloopBwdSm80ILi2ELi1EN4cute5tupleIJNS5_1CILi64EEENS7_ILi96EEENS7_ILi128EEEEEENS_10bfloat16_tEfNS_4arch4Sm80ELb0ELb0ELb0ELb1ELb1ELb0ELb0ELb0ELi2ELi2ELi2ELi2ELb1EEENS1_24CollectiveEpilogueBwdGQAISB_fSE_Li256ELb1ELb1EEENS1_19SingleTileSchedulerILb1ELb0ELb0ELi96EEEEEEEEEvNT_6ParamsE --------------------------
	.section	.nv.shared._ZN7cutlass13device_kernelIN5flash19enable_sm80_to_sm89INS1_16FlashAttnBwdSm80INS1_25CollectiveMainloopBwdSm80ILi2ELi1EN4cute5tupleIJNS5_1CILi64EEENS7_ILi96EEENS7_ILi128EEEEEENS_10bfloat16_tEfNS_4arch4Sm80ELb0ELb0ELb0ELb1ELb1ELb0ELb0ELb0ELi2ELi2ELi2ELi2ELb1EEENS1_24CollectiveEpilogueBwdGQAISB_fSE_Li256ELb1ELb1EEENS1_19SingleTileSchedulerILb1ELb0ELb0ELi96EEEEEEEEEvNT_6ParamsE,"aw",@nobits
	.sectionflags	@""
	.align	16


//--------------------- .nv.shared._ZN7cutlass13device_kernelIN5flash19enable_sm80_to_sm89INS1_16FlashAttnBwdSm80INS1_25CollectiveMainloopBwdSm80ILi2ELi1EN4cute5tupleIJNS5_1CILi64EEENS7_ILi96EEENS7_ILi128EEEEEENS_10bfloat16_tEfNS_4arch4Sm80ELb0ELb1ELb0ELb0ELb0ELb0ELb0ELb0ELi2ELi2ELi2ELi2ELb1EEENS1_21CollectiveEpilogueBwdISB_SC_SE_Li256ELb0ELb0ELi4EEENS1_19SingleTileSchedulerILb0ELb0ELb0ELi96EEEEEEEEEvNT_6ParamsE --------------------------
	.section	.nv.shared._ZN7cutlass13device_kernelIN5flash19enable_sm80_to_sm89INS1_16FlashAttnBwdSm80INS1_25CollectiveMainloopBwdSm80ILi2ELi1EN4cute5tupleIJNS5_1CILi64EEENS7_ILi96EEENS7_ILi128EEEEEENS_10bfloat16_tEfNS_4arch4Sm80ELb0ELb1ELb0ELb0ELb0ELb0ELb0ELb0ELi2ELi2ELi2ELi2ELb1EEENS1_21CollectiveEpilogueBwdISB_SC_SE_Li256ELb0ELb0ELi4EEENS1_19SingleTileSchedulerILb0ELb0ELb0ELi96EEEEEEEEEvNT_6ParamsE,"aw",@nobits
	.sectionflags	@""
	.align	16


//--------------------- .nv.shared._ZN7cutlass13device_kernelIN5flash19enable_sm80_to_sm89INS1_16FlashAttnBwdSm80INS1_25CollectiveMainloopBwdSm80ILi2ELi1EN4cute5tupleIJNS5_1CILi64EEENS7_ILi96EEENS7_ILi128EEEEEENS_10bfloat16_tEfNS_4arch4Sm80ELb0ELb1ELb0ELb0ELb1ELb0ELb0ELb0ELi2ELi2ELi2ELi2ELb1EEENS1_21CollectiveEpilogueBwdISB_SC_SE_Li256ELb0ELb0ELi4EEENS1_19SingleTileSchedulerILb0ELb0ELb0ELi96EEEEEEEEEvNT_6ParamsE --------------------------
	.section	.nv.shared._ZN7cutlass13device_kernelIN5flash19enable_sm80_to_sm89INS1_16FlashAttnBwdSm80INS1_25CollectiveMainloopBwdSm80ILi2ELi1EN4cute5tupleIJNS5_1CILi64EEENS7_ILi96EEENS7_ILi128EEEEEENS_10bfloat16_tEfNS_4arch4Sm80ELb0ELb1ELb0ELb0ELb1ELb0ELb0ELb0ELi2ELi2ELi2ELi2ELb1EEENS1_21CollectiveEpilogueBwdISB_SC_SE_Li256ELb0ELb0ELi4EEENS1_19SingleTileSchedulerILb0ELb0ELb0ELi96EEEEEEEEEvNT_6ParamsE,"aw",@nobits
	.sectionflags	@""
	.align	16


//--------------------- .nv.shared._ZN7cutlass13device_kernelIN5flash19enable_sm80_to_sm89INS1_16FlashAttnBwdSm80INS1_25CollectiveMainloopBwdSm80ILi2ELi1EN4cute5tupleIJNS5_1CILi64EEENS7_ILi96EEENS7_ILi128EEEEEENS_10bfloat16_tEfNS_4arch4Sm80ELb0ELb1ELb0ELb0ELb0ELb0ELb0ELb0ELi2ELi2ELi2ELi2ELb1EEENS1_24CollectiveEpilogueBwdGQAISB_fSE_Li256ELb0ELb0EEENS1_19SingleTileSchedulerILb0ELb0ELb0ELi96EEEEEEEEEvNT_6ParamsE --------------------------
	.section	.nv.shared._ZN7cutlass13device_kernelIN5flash19enable_sm80_to_sm89INS1_16FlashAttnBwdSm80INS1_25CollectiveMainloopBwdSm80ILi2ELi1EN4cute5tupleIJNS5_1CILi64EEENS7_ILi96EEENS7_ILi128EEEEEENS_10bfloat16_tEfNS_4arch4Sm80ELb0ELb1ELb0ELb0ELb0ELb0ELb0ELb0ELi2ELi2ELi2ELi2ELb1EEENS1_24CollectiveEpilogueBwdGQAISB_fSE_Li256ELb0ELb0EEENS1_19SingleTileSchedulerILb0ELb0ELb0ELi96EEEEEEEEEvNT_6ParamsE,"aw",@nobits
	.sectionflags	@""
	.align	16


//--------------------- .nv.shared._ZN7cutlass13device_kernelIN5flash19enable_sm80_to_sm89INS1_16FlashAttnBwdSm80INS1_25CollectiveMainloopBwdSm80ILi2ELi1EN4cute5tupleIJNS5_1CILi64EEENS7_ILi96EEENS7_ILi128EEEEEENS_10bfloat16_tEfNS_4arch4Sm80ELb0ELb1ELb0ELb0ELb1ELb0ELb0ELb0ELi2ELi2ELi2ELi2ELb1EEENS1_24CollectiveEpilogueBwdGQAISB_fSE_Li256ELb0ELb1EEENS1_19SingleTileSchedulerILb0ELb0ELb0ELi96EEEEEEEEEvNT_6ParamsE --------------------------
	.section	.nv.shared._ZN7cutlass13device_kernelIN5flash19enable_sm80_to_sm89INS1_16FlashAttnBwdSm80INS1_25CollectiveMainloopBwdSm80ILi2ELi1EN4cute5tupleIJNS5_1CILi64EEENS7_ILi96EEENS7_ILi128EEEEEENS_10bfloat16_tEfNS_4arch4Sm80ELb0ELb1ELb0ELb0ELb1ELb0ELb0ELb0ELi2ELi2ELi2ELi2ELb1EEENS1_24CollectiveEpilogueBwdGQAISB_fSE_Li256ELb0ELb1EEENS1_19SingleTileSchedulerILb0ELb0ELb0ELi96EEEEEEEEEvNT_6ParamsE,"aw",@nobits
	.sectionflags	@""
	.align	16


//--------------------- .nv.shared._ZN7cutlass13device_kernelIN5flash19enable_sm80_to_sm89INS1_16FlashAttnBwdSm80INS1_25CollectiveMainloopBwdSm80ILi2ELi1EN4cute5tupleIJNS5_1CILi64EEENS7_ILi96EEENS7_ILi128EEEEEENS_10bfloat16_tEfNS_4arch4Sm80ELb0ELb1ELb0ELb1ELb0ELb0ELb0ELb0ELi2ELi2ELi2ELi2ELb1EEENS1_21CollectiveEpilogueBwdISB_SC_SE_Li256ELb1ELb0ELi4EEENS1_19SingleTileSchedulerILb1ELb0ELb0ELi96EEEEEEEEEvNT_6ParamsE --------------------------
	.section	.nv.shared._ZN7cutlass13device_kernelIN5flash19enable_sm80_to_sm89INS1_16FlashAttnBwdSm80INS1_25CollectiveMainloopBwdSm80ILi2ELi1EN4cute5tupleIJNS5_1CILi64EEENS7_ILi96EEENS7_ILi128EEEEEENS_10bfloat16_tEfNS_4arch4Sm80ELb0ELb1ELb0ELb1ELb0ELb0ELb0ELb0ELi2ELi2ELi2ELi2ELb1EEENS1_21CollectiveEpilogueBwdISB_SC_SE_Li256ELb1ELb0ELi4EEENS1_19SingleTileSchedulerILb1ELb0ELb0ELi96EEEEEEEEEvNT_6ParamsE,"aw",@nobits
	.sectionflags	@""
	.align	16


//--------------------- .nv.shared._ZN7cutlass13device_kernelIN5flash19enable_sm80_to_sm89INS1_16FlashAttnBwdSm80INS1_25CollectiveMainloopBwdSm80ILi2ELi1EN4cute5tupleIJNS5_1CILi64EEENS7_ILi96EEENS7_ILi128EEEEEENS_10bfloat16_tEfNS_4arch4Sm80ELb0ELb1ELb0ELb1ELb1ELb0ELb0ELb0ELi2ELi2ELi2ELi2ELb1EEENS1_21CollectiveEpilogueBwdISB_SC_SE_Li256ELb1ELb0ELi4EEENS1_19SingleTileSchedulerILb1ELb0ELb0ELi96EEEEEEEEEvNT_6ParamsE --------------------------
	.section	.nv.shared._ZN7cutlass13device_kernelIN5flash19enable_sm80_to_sm89INS1_16FlashAttnBwdSm80INS1_25CollectiveMainloopBwdSm80ILi2ELi1EN4cute5tupleIJNS5_1CILi64EEENS7_ILi96EEENS7_ILi128EEEEEENS_10bfloat16_tEfNS_4arch4Sm80ELb0ELb1ELb0ELb1ELb1ELb0ELb0ELb0ELi2ELi2ELi2ELi2ELb1EEENS1_21CollectiveEpilogueBwdISB_SC_SE_Li256ELb1ELb0ELi4EEENS1_19SingleTileSchedulerILb1ELb0ELb0ELi96EEEEEEEEEvNT_6ParamsE,"aw",@nobits
	.sectionflags	@""
	.align	16


//--------------------- .nv.shared._ZN7cutlass13device_kernelIN5flash19enable_sm80_to_sm89INS1_16FlashAttnBwdSm80INS1_25CollectiveMainloopBwdSm80ILi2ELi1EN4cute5tupleIJNS5_1CILi64EEENS7_ILi96EEENS7_ILi128EEEEEENS_10bfloat16_tEfNS_4arch4Sm80ELb0ELb1ELb0ELb1ELb0ELb0ELb0ELb0ELi2ELi2ELi2ELi2ELb1EEENS1_24CollectiveEpilogueBwdGQAISB_fSE_Li256ELb1ELb0EEENS1_19SingleTileSchedulerILb1ELb0ELb0ELi96EEEEEEEEEvNT_6ParamsE --------------------------
	.section	.nv.shared._ZN7cutlass13device_kernelIN5flash19enable_sm80_to_sm89INS1_16FlashAttnBwdSm80INS1_25CollectiveMainloopBwdSm80ILi2ELi1EN4cute5tupleIJNS5_1CILi64EEENS7_ILi96EEENS7_ILi128EEEEEENS_10bfloat16_tEfNS_4arch4Sm80ELb0ELb1ELb0ELb1ELb0ELb0ELb0ELb0ELi2ELi2ELi2ELi2ELb1EEENS1_24CollectiveEpilogueBwdGQAISB_fSE_Li256ELb1ELb0EEENS1_19SingleTileSchedulerILb1ELb0ELb0ELi96EEEEEEEEEvNT_6ParamsE,"aw",@nobits
	.sectionflags	@""
	.align	16


//--------------------- .nv.shared._ZN7cutlass13device_kernelIN5flash19enable_sm80_to_sm89INS1_16FlashAttnBwdSm80INS1_25CollectiveMainloopBwdSm80ILi2ELi1EN4cute5tupleIJNS5_1CILi64EEENS7_ILi96EEENS7_ILi128EEEEEENS_10bfloat16_tEfNS_4arch4Sm80ELb0ELb1ELb0ELb1ELb1ELb0ELb0ELb0ELi2ELi2ELi2ELi2ELb1EEENS1_24CollectiveEpilogueBwdGQAISB_fSE_Li256ELb1ELb1EEENS1_19SingleTileSchedulerILb1ELb0ELb0ELi96EEEEEEEEEvNT_6ParamsE --------------------------
	.section	.nv.shared._ZN7cutlass13device_kernelIN5flash19enable_sm80_to_sm89INS1_16FlashAttnBwdSm80INS1_25CollectiveMainloopBwdSm80ILi2ELi1EN4cute5tupleIJNS5_1CILi64EEENS7_ILi96EEENS7_ILi128EEEEEENS_10bfloat16_tEfNS_4arch4Sm80ELb0ELb1ELb0ELb1ELb1ELb0ELb0ELb0ELi2ELi2ELi2ELi2ELb1EEENS1_24CollectiveEpilogueBwdGQAISB_fSE_Li256ELb1ELb1EEENS1_19SingleTileSchedulerILb1ELb0ELb0ELi96EEEEEEEEEvNT_6ParamsE,"aw",@nobits
	.sectionflags	@""
	.align	16


//--------------------- .nv.shared._ZN7cutlass13device_kernelIN5flash19enable_sm80_to_sm89INS1_16FlashAttnBwdSm80INS1_25CollectiveMainloopBwdSm80ILi2ELi1EN4cute5tupleIJNS5_1CILi64EEENS7_ILi96EEENS7_ILi128EEEEEENS_10bfloat16_tEfNS_4arch4Sm80ELb1ELb0ELb0ELb0ELb0ELb0ELb0ELb0ELi2ELi2ELi2ELi2ELb1EEENS1_21CollectiveEpilogueBwdISB_SC_SE_Li256ELb0ELb0ELi4EEENS1_25SingleTileBwdLPTSchedulerILb0ELi96ELb0EEEEEEEEEvNT_6ParamsE --------------------------
	.section	.nv.shared._ZN7cutlass13device_kernelIN5flash19enable_sm80_to_sm89INS1_16FlashAttnBwdSm80INS1_25CollectiveMainloopBwdSm80ILi2ELi1EN4cute5tupleIJNS5_1CILi64EEENS7_ILi96EEENS7_ILi128EEEEEENS_10bfloat16_tEfNS_4arch4Sm80ELb1ELb0ELb0ELb0ELb0ELb0ELb0ELb0ELi2ELi2ELi2ELi2ELb1EEENS1_21CollectiveEpilogueBwdISB_SC_SE_Li256ELb0ELb0ELi4EEENS1_25SingleTileBwdLPTSchedulerILb0ELi96ELb0EEEEEEEEEvNT_6ParamsE,"aw",@nobits
	.sectionflags	@""
	.align	16


//--------------------- .nv.shared._ZN7cutlass13device_kernelIN5flash19enable_sm80_to_sm89INS1_16FlashAttnBwdSm80INS1_25CollectiveMainloopBwdSm80ILi2ELi1EN4cute5tupleIJNS5_1CILi64EEENS7_ILi96EEENS7_ILi128EEEEEENS_10bfloat16_tEfNS_4arch4Sm80ELb1ELb0ELb0ELb0ELb1ELb0ELb0ELb0ELi2ELi2ELi2ELi2ELb1EEENS1_21CollectiveEpilogueBwdISB_SC_SE_Li256ELb0ELb0ELi4EEENS1_25SingleTileBwdLPTSchedulerILb0ELi96ELb1EEEEEEEEEvNT_6ParamsE --------------------------
	.section	.nv.shared._ZN7cutlass13device_kernelIN5flash19enable_sm80_to_sm89INS1_16FlashAttnBwdSm80INS1_25CollectiveMainloopBwdSm80ILi2ELi1EN4cute5tupleIJNS5_1CILi64EEENS7_ILi96EEENS7_ILi128EEEEEENS_10bfloat16_tEfNS_4arch4Sm80ELb1ELb0ELb0ELb0ELb1ELb0ELb0ELb0ELi2ELi2ELi2ELi2ELb1EEENS1_21CollectiveEpilogueBwdISB_SC_SE_Li256ELb0ELb0ELi4EEENS1_25SingleTileBwdLPTSchedulerILb0ELi96ELb1EEEEEEEEEvNT_6ParamsE,"aw",@nobits
	.sectionflags	@""
	.align	16


//--------------------- .nv.shared._ZN7cutlass13device_kernelIN5flash19enable_sm80_to_sm89INS1_16FlashAttnBwdSm80INS1_25CollectiveMainloopBwdSm80ILi2ELi1EN4cute5tupleIJNS5_1CILi64EEENS7_ILi96EEENS7_ILi128EEEEEENS_10bfloat16_tEfNS_4arch4Sm80ELb1ELb0ELb0ELb0ELb0ELb0ELb0ELb0ELi2ELi2ELi2ELi2ELb1EEENS1_24CollectiveEpilogueBwdGQAISB_fSE_Li256ELb0ELb0EEENS1_25SingleTileBwdLPTSchedulerILb0ELi96ELb0EEEEEEEEEvNT_6ParamsE --------------------------
	.section	.nv.shared._ZN7cutlass13device_kernelIN5flash19enable_sm80_to_sm89INS1_16FlashAttnBwdSm80INS1_25CollectiveMainloopBwdSm80ILi2ELi1EN4cute5tupleIJNS5_1CILi64EEENS7_ILi96EEENS7_ILi128EEEEEENS_10bfloat16_tEfNS_4arch4Sm80ELb1ELb0ELb0ELb0ELb0ELb0ELb0ELb0ELi2ELi2ELi2ELi2ELb1EEENS1_24CollectiveEpilogueBwdGQAISB_fSE_Li256ELb0ELb0EEENS1_25SingleTileBwdLPTSchedulerILb0ELi96ELb0EEEEEEEEEvNT_6ParamsE,"aw",@nobits
	.sectionflags	@""
	.align	16


//--------------------- .nv.shared._ZN7cutlass13device_kernelIN5flash19enable_sm80_to_sm89INS1_16FlashAttnBwdSm80INS1_25CollectiveMainloopBwdSm80ILi2ELi1EN4cute5tupleIJNS5_1CILi64EEENS7_ILi96EEENS7_ILi128EEEEEENS_10bfloat16_tEfNS_4arch4Sm80ELb1ELb0ELb0ELb0ELb1ELb0ELb0ELb0ELi2ELi2ELi2ELi2ELb1EEENS1_24CollectiveEpilogueBwdGQAISB_fSE_Li256ELb0ELb1EEENS1_25SingleTileBwdLPTSchedulerILb0ELi96ELb1EEEEEEEEEvNT_6ParamsE --------------------------
	.section	.nv.shared._ZN7cutlass13device_kernelIN5flash19enable_sm80_to_sm89INS1_16FlashAttnBwdSm80INS1_25CollectiveMainloopBwdSm80ILi2ELi1EN4cute5tupleIJNS5_1CILi64EEENS7_ILi96EEENS7_ILi128EEEEEENS_10bfloat16_tEfNS_4arch4Sm80ELb1ELb0ELb0ELb0ELb1ELb0ELb0ELb0ELi2ELi2ELi2ELi2ELb1EEENS1_24CollectiveEpilogueBwdGQAISB_fSE_Li256ELb0ELb1EEENS1_25SingleTileBwdLPTSchedulerILb0ELi96ELb1EEEEEEEEEvNT_6ParamsE,"aw",@nobits
	.sectionflags	@""
	.align	16


//--------------------- .nv.shared._ZN7cutlass13device_kernelIN5flash19enable_sm80_to_sm89INS1_16FlashAttnBwdSm80INS1_25CollectiveMainloopBwdSm80ILi2ELi1EN4cute5tupleIJNS5_1CILi64EEENS7_ILi96EEENS7_ILi128EEEEEENS_10bfloat16_tEfNS_4arch4Sm80ELb1ELb0ELb0ELb1ELb0ELb0ELb0ELb0ELi2ELi2ELi2ELi2ELb1EEENS1_21CollectiveEpilogueBwdISB_SC_SE_Li256ELb1ELb0ELi4EEENS1_25SingleTileBwdLPTSchedulerILb1ELi96ELb0EEEEEEEEEvNT_6ParamsE --------------------------
	.section	.nv.shared._ZN7cutlass13device_kernelIN5flash19enable_sm80_to_sm89INS1_16FlashAttnBwdSm80INS1_25CollectiveMainloopBwdSm80ILi2ELi1EN4cute5tupleIJNS5_1CILi64EEENS7_ILi96EEENS7_ILi128EEEEEENS_10bfloat16_tEfNS_4arch4Sm80ELb1ELb0ELb0ELb1ELb0ELb0ELb0ELb0ELi2ELi2ELi2ELi2ELb1EEENS1_21CollectiveEpilogueBwdISB_SC_SE_Li256ELb1ELb0ELi4EEENS1_25SingleTileBwdLPTSchedulerILb1ELi96ELb0EEEEEEEEEvNT_6ParamsE,"aw",@nobits
	.sectionflags	@""
	.align	16


//--------------------- .nv.shared._ZN7cutlass13device_kernelIN5flash19enable_sm80_to_sm89INS1_16FlashAttnBwdSm80INS1_25CollectiveMainloopBwdSm80ILi2ELi1EN4cute5tupleIJNS5_1CILi64EEENS7_ILi96EEENS7_ILi128EEEEEENS_10bfloat16_tEfNS_4arch4Sm80ELb1ELb0ELb0ELb1ELb1ELb0ELb0ELb0ELi2ELi2ELi2ELi2ELb1EEENS1_21CollectiveEpilogueBwdISB_SC_SE_Li256ELb1ELb0ELi4EEENS1_25SingleTileBwdLPTSchedulerILb1ELi96ELb1EEEEEEEEEvNT_6ParamsE --------------------------
	.section	.nv.shared._ZN7cutlass13device_kernelIN5flash19enable_sm80_to_sm89INS1_16FlashAttnBwdSm80INS1_25CollectiveMainloopBwdSm80ILi2ELi1EN4cute5tupleIJNS5_1CILi64EEENS7_ILi96EEENS7_ILi128EEEEEENS_10bfloat16_tEfNS_4arch4Sm80ELb1ELb0ELb0ELb1ELb1ELb0ELb0ELb0ELi2ELi2ELi2ELi2ELb1EEENS1_21CollectiveEpilogueBwdISB_SC_SE_Li256ELb1ELb0ELi4EEENS1_25SingleTileBwdLPTSchedulerILb1ELi96ELb1EEEEEEEEEvNT_6ParamsE,"aw",@nobits
	.sectionflags	@""
	.align	16


//--------------------- .nv.shared._ZN7cutlass13device_kernelIN5flash19enable_sm80_to_sm89INS1_16FlashAttnBwdSm80INS1_25CollectiveMainloopBwdSm80ILi2ELi1EN4cute5tupleIJNS5_1CILi64EEENS7_ILi96EEENS7_ILi128EEEEEENS_10bfloat16_tEfNS_4arch4Sm80ELb1ELb0ELb0ELb1ELb0ELb0ELb0ELb0ELi2ELi2ELi2ELi2ELb1EEENS1_24CollectiveEpilogueBwdGQAISB_fSE_Li256ELb1ELb0EEENS1_25SingleTileBwdLPTSchedulerILb1ELi96ELb0EEEEEEEEEvNT_6ParamsE --------------------------
	.section	.nv.shared._ZN7cutlass13device_kernelIN5flash19enable_sm80_to_sm89INS1_16FlashAttnBwdSm80INS1_25CollectiveMainloopBwdSm80ILi2ELi1EN4cute5tupleIJNS5_1CILi64EEENS7_ILi96EEENS7_ILi128EEEEEENS_10bfloat16_tEfNS_4arch4Sm80ELb1ELb0ELb0ELb1ELb0ELb0ELb0ELb0ELi2ELi2ELi2ELi2ELb1EEENS1_24CollectiveEpilogueBwdGQAISB_fSE_Li256ELb1ELb0EEENS1_25SingleTileBwdLPTSchedulerILb1ELi96ELb0EEEEEEEEEvNT_6ParamsE,"aw",@nobits
	.sectionflags	@""
	.align	16


//--------------------- .nv.shared._ZN7cutlass13device_kernelIN5flash32FlashAttnBwdPostprocessConvertdQIN4cute5tupleIJNS3_1CILi96EEENS5_ILi128EEEEEENS_10bfloat16_tEfNS_4arch4Sm80ELi256ENS3_8TiledMMAINS3_8MMA_AtomIJNS3_30SM80_16x8x16_F32BF16BF16F32_TNEEEENS3_6LayoutINS4_IJNS5_ILi2EEENS5_ILi4EEENS5_ILi1EEEEEENS4_IJSJ_SH_NS5_ILi0EEEEEEEENS4_IJNS5_ILi32EEENS5_ILi64EEENS5_ILi16EEEEEEEELb0EEEEEvNT_6ParamsE --------------------------
	.section	.nv.shared._ZN7cutlass13device_kernelIN5flash32FlashAttnBwdPostprocessConvertdQIN4cute5tupleIJNS3_1CILi96EEENS5_ILi128EEEEEENS_10bfloat16_tEfNS_4arch4Sm80ELi256ENS3_8TiledMMAINS3_8MMA_AtomIJNS3_30SM80_16x8x16_F32BF16BF16F32_TNEEEENS3_6LayoutINS4_IJNS5_ILi2EEENS5_ILi4EEENS5_ILi1EEEEEENS4_IJSJ_SH_NS5_ILi0EEEEEEEENS4_IJNS5_ILi32EEENS5_ILi64EEENS5_ILi16EEEEEEEELb0EEEEEvNT_6ParamsE,"aw",@nobits
	.sectionflags	@""
	.align	16


//--------------------- .nv.shared._ZN7cutlass13device_kernelIN5flash19enable_sm80_to_sm89INS1_16FlashAttnBwdSm80INS1_25CollectiveMainloopBwdSm80ILi2ELi1EN4cute5tupleIJNS5_1CILi64EEENS7_ILi96EEENS7_ILi128EEEEEENS_10bfloat16_tEfNS_4arch4Sm80ELb1ELb0ELb0ELb1ELb1ELb0ELb0ELb0ELi2ELi2ELi2ELi2ELb1EEENS1_24CollectiveEpilogueBwdGQAISB_fSE_Li256ELb1ELb1EEENS1_25SingleTileBwdLPTSchedulerILb1ELi96ELb1EEEEEEEEEvNT_6ParamsE --------------------------
	.section	.nv.shared._ZN7cutlass13device_kernelIN5flash19enable_sm80_to_sm89INS1_16FlashAttnBwdSm80INS1_25CollectiveMainloopBwdSm80ILi2ELi1EN4cute5tupleIJNS5_1CILi64EEENS7_ILi96EEENS7_ILi128EEEEEENS_10bfloat16_tEfNS_4arch4Sm80ELb1ELb0ELb0ELb1ELb1ELb0ELb0ELb0ELi2ELi2ELi2ELi2ELb1EEENS1_24CollectiveEpilogueBwdGQAISB_fSE_Li256ELb1ELb1EEENS1_25SingleTileBwdLPTSchedulerILb1ELi96ELb1EEEEEEEEEvNT_6ParamsE,"aw",@nobits
	.sectionflags	@""
	.align	16


//--------------------- .nv.shared._ZN7cutlass13device_kernelIN5flash19enable_sm80_to_sm89INS1_16FlashAttnBwdSm80INS1_25CollectiveMainloopBwdSm80ILi2ELi2EN4cute5tupleIJNS5_1CILi64EEENS7_ILi128EEES9_EEENS_10bfloat16_tEfNS_4arch4Sm80ELb0ELb0ELb0ELb0ELb0ELb0ELb0ELb0ELi2ELi2ELi2ELi2ELb0EEENS1_21CollectiveEpilogueBwdISA_SB_SD_Li256ELb0ELb0ELi4EEENS1_19SingleTileSchedulerILb0ELb0ELb0ELi128EEEEEEEEEvNT_6ParamsE --------------------------
	.section	.nv.shared._ZN7cutlass13device_kernelIN5flash19enable_sm80_to_sm89INS1_16FlashAttnBwdSm80INS1_25CollectiveMainloopBwdSm80ILi2ELi2EN4cute5tupleIJNS5_1CILi64EEENS7_ILi128EEES9_EEENS_10bfloat16_tEfNS_4arch4Sm80ELb0ELb0ELb0ELb0ELb0ELb0ELb0ELb0ELi2ELi2ELi2ELi2ELb0EEENS1_21CollectiveEpilogueBwdISA_SB_SD_Li256ELb0ELb0ELi4EEENS1_19SingleTileSchedulerILb0ELb0ELb0ELi128EEEEEEEEEvNT_6ParamsE,"aw",@nobits
	.sectionflags	@""
	.align	16


//--------------------- .nv.shared._ZN7cutlass13device_kernelIN5flash19enable_sm80_to_sm89INS1_16FlashAttnBwdSm80INS1_25CollectiveMainloopBwdSm80ILi2ELi2EN4cute5tupleIJNS5_1CILi64EEENS7_ILi128EEES9_EEENS_10bfloat16_tEfNS_4arch4Sm80ELb0ELb0ELb0ELb0ELb1ELb0ELb0ELb0ELi2ELi2ELi2ELi2ELb0EEENS1_21CollectiveEpilogueBwdISA_SB_SD_Li256ELb0ELb0ELi4EEENS1_19SingleTileSchedulerILb0ELb0ELb0ELi128EEEEEEEEEvNT_6ParamsE --------------------------
	.section	.nv.shared._ZN7cutlass13device_kernelIN5flash19enable_sm80_to_sm89INS1_16FlashAttnBwdSm80INS1_25CollectiveMainloopBwdSm80ILi2ELi2EN4cute5tupleIJNS5_1CILi64EEENS7_ILi128EEES9_EEENS_10bfloat16_tEfNS_4arch4Sm80ELb0ELb0ELb0ELb0ELb1ELb0ELb0ELb0ELi2ELi2ELi2ELi2ELb0EEENS1_21CollectiveEpilogueBwdISA_SB_SD_Li256ELb0ELb0ELi4EEENS1_19SingleTileSchedulerILb0ELb0ELb0ELi128EEEEEEEEEvNT_6ParamsE,"aw",@nobits
	.sectionflags	@""
	.align	16


//--------------------- .nv.shared._ZN7cutlass13device_kernelIN5flash19enable_sm80_to_sm89INS1_16FlashAttnBwdSm80INS1_25CollectiveMainloopBwdSm80ILi2ELi2EN4cute5tupleIJNS5_1CILi64EEENS7_ILi128EEES9_EEENS_10bfloat16_tEfNS_4arch4Sm80ELb0ELb0ELb0ELb0ELb0ELb0ELb0ELb0ELi2ELi2ELi2ELi2ELb0EEENS1_24CollectiveEpilogueBwdGQAISA_fSD_Li256ELb0ELb0EEENS1_19SingleTileSchedulerILb0ELb0ELb0ELi128EEEEEEEEEvNT_6ParamsE --------------------------
	.section	.nv.shared._ZN7cutlass13device_kernelIN5flash19enable_sm80_to_sm89INS1_16FlashAttnBwdSm80INS1_25CollectiveMainloopBwdSm80ILi2ELi2EN4cute5tupleIJNS5_1CILi64EEENS7_ILi128EEES9_EEENS_10bfloat16_tEfNS_4arch4Sm80ELb0ELb0ELb0ELb0ELb0ELb0ELb0ELb0ELi2ELi2ELi2ELi2ELb0EEENS1_24CollectiveEpilogueBwdGQAISA_fSD_Li256ELb0ELb0EEENS1_19SingleTileSchedulerILb0ELb0ELb0ELi128EEEEEEEEEvNT_6ParamsE,"aw",@nobits
	.sectionflags	@""
	.align	16


//--------------------- .nv.shared._ZN7cutlass13device_kernelIN5flash19enable_sm80_to_sm89INS1_16FlashAttnBwdSm80INS1_25CollectiveMainloopBwdSm80ILi2ELi2EN4cute5tupleIJNS5_1CILi64EEENS7_ILi128EEES9_EEENS_10bfloat16_tEfNS_4arch4Sm80ELb0ELb0ELb0ELb0ELb1ELb0ELb0ELb0ELi2ELi2ELi2ELi2ELb0EEENS1_24CollectiveEpilogueBwdGQAISA_fSD_Li256ELb0ELb1EEENS1_19SingleTileSchedulerILb0ELb0ELb0ELi128EEEEEEEEEvNT_6ParamsE --------------------------
	.section	.nv.shared._ZN7cutlass13device_kernelIN5flash19enable_sm80_to_sm89INS1_16FlashAttnBwdSm80INS1_25CollectiveMainloopBwdSm80ILi2ELi2EN4cute5tupleIJNS5_1CILi64EEENS7_ILi128EEES9_EEENS_10bfloat16_tEfNS_4arch4Sm80ELb0ELb0ELb0ELb0ELb1ELb0ELb0ELb0ELi2ELi2ELi2ELi2ELb0EEENS1_24CollectiveEpilogueBwdGQAISA_fSD_Li256ELb0ELb1EEENS1_19SingleTileSchedulerILb0ELb0ELb0ELi128EEEEEEEEEvNT_6ParamsE,"aw",@nobits
	.sectionflags	@""
	.align	16


//--------------------- .nv.shared._ZN7cutlass13device_kernelIN5flash19enable_sm80_to_sm89INS1_16FlashAttnBwdSm80INS1_25CollectiveMainloopBwdSm80ILi2ELi2EN4cute5tupleIJNS5_1CILi64EEENS7_ILi128EEES9_EEENS_10bfloat16_tEfNS_4arch4Sm80ELb0ELb0ELb0ELb1ELb0ELb0ELb0ELb0ELi2ELi2ELi2ELi2ELb0EEENS1_21CollectiveEpilogueBwdISA_SB_SD_Li256ELb1ELb0ELi4EEENS1_19SingleTileSchedulerILb1ELb0ELb0ELi128EEEEEEEEEvNT_6ParamsE --------------------------
	.section	.nv.shared._ZN7cutlass13device_kernelIN5flash19enable_sm80_to_sm89INS1_16FlashAttnBwdSm80INS1_25CollectiveMainloopBwdSm80ILi2ELi2EN4cute5tupleIJNS5_1CILi64EEENS7_ILi128EEES9_EEENS_10bfloat16_tEfNS_4arch4Sm80ELb0ELb0ELb0ELb1ELb0ELb0ELb0ELb0ELi2ELi2ELi2ELi2ELb0EEENS1_21CollectiveEpilogueBwdISA_SB_SD_Li256ELb1ELb0ELi4EEENS1_19SingleTileSchedulerILb1ELb0ELb0ELi128EEEEEEEEEvNT_6ParamsE,"aw",@nobits
	.sectionflags	@""
	.align	16


//--------------------- .nv.shared._ZN7cutlass13device_kernelIN5flash19enable_sm80_to_sm89INS1_16FlashAttnBwdSm80INS1_25CollectiveMainloopBwdSm80ILi2ELi2EN4cute5tupleIJNS5_1CILi64EEENS7_ILi128EEES9_EEENS_10bfloat16_tEfNS_4arch4Sm80ELb0ELb0ELb0ELb1ELb1ELb0ELb0ELb0ELi2ELi2ELi2ELi2ELb0EEENS1_21CollectiveEpilogueBwdISA_SB_SD_Li256ELb1ELb0ELi4EEENS1_19SingleTileSchedulerILb1ELb0ELb0ELi128EEEEEEEEEvNT_6ParamsE --------------------------
	.section	.nv.shared._ZN7cutlass13device_kernelIN5flash19enable_sm80_to_sm89INS1_16FlashAttnBwdSm80INS1_25CollectiveMainloopBwdSm80ILi2ELi2EN4cute5tupleIJNS5_1CILi64EEENS7_ILi128EEES9_EEENS_10bfloat16_tEfNS_4arch4Sm80ELb0ELb0ELb0ELb1ELb1ELb0ELb0ELb0ELi2ELi2ELi2ELi2ELb0EEENS1_21CollectiveEpilogueBwdISA_SB_SD_Li256ELb1ELb0ELi4EEENS1_19SingleTileSchedulerILb1ELb0ELb0ELi128EEEEEEEEEvNT_6ParamsE,"aw",@nobits
	.sectionflags	@""
	.align	16


//--------------------- .nv.shared._ZN7cutlass13device_kernelIN5flash19enable_sm80_to_sm89INS1_16FlashAttnBwdSm80INS1_25CollectiveMainloopBwdSm80ILi2ELi2EN4cute5tupleIJNS5_1CILi64EEENS7_ILi128EEES9_EEENS_10bfloat16_tEfNS_4arch4Sm80ELb0ELb0ELb0ELb1ELb0ELb0ELb0ELb0ELi2ELi2ELi2ELi2ELb0EEENS1_24CollectiveEpilogueBwdGQAISA_fSD_Li256ELb1ELb0EEENS1_19SingleTileSchedulerILb1ELb0ELb0ELi128EEEEEEEEEvNT_6ParamsE --------------------------
	.section	.nv.shared._ZN7cutlass13device_kernelIN5flash19enable_sm80_to_sm89INS1_16FlashAttnBwdSm80INS1_25CollectiveMainloopBwdSm80ILi2ELi2EN4cute5tupleIJNS5_1CILi64EEENS7_ILi128EEES9_EEENS_10bfloat16_tEfNS_4arch4Sm80ELb0ELb0ELb0ELb1ELb0ELb0ELb0ELb0ELi2ELi2ELi2ELi2ELb0EEENS1_24CollectiveEpilogueBwdGQAISA_fSD_Li256ELb1ELb0EEENS1_19SingleTileSchedulerILb1ELb0ELb0ELi128EEEEEEEEEvNT_6ParamsE,"aw",@nobits
	.sectionflags	@""
	.align	16


//--------------------- .nv.shared._ZN7cutlass13device_kernelIN5flash19enable_sm80_to_sm89INS1_16FlashAttnBwdSm80INS1_25CollectiveMainloopBwdSm80ILi2ELi2EN4cute5tupleIJNS5_1CILi64EEENS7_ILi128EEES9_EEENS_10bfloat16_tEfNS_4arch4Sm80ELb0ELb0ELb0ELb1ELb1ELb0ELb0ELb0ELi2ELi2ELi2ELi2ELb0EEENS1_24CollectiveEpilogueBwdGQAISA_fSD_Li256ELb1ELb1EEENS1_19SingleTileSchedulerILb1ELb0ELb0ELi128EEEEEEEEEvNT_6ParamsE --------------------------
	.section	.nv.shared._ZN7cutlass13device_kernelIN5flash19enable_sm80_to_sm89INS1_16FlashAttnBwdSm80INS1_25CollectiveMainloopBwdSm80ILi2ELi2EN4cute5tupleIJNS5_1CILi64EEENS7_ILi128EEES9_EEENS_10bfloat16_tEfNS_4arch4Sm80ELb0ELb0ELb0ELb1ELb1ELb0ELb0ELb0ELi2ELi2ELi2ELi2ELb0EEENS1_24CollectiveEpilogueBwdGQAISA_fSD_Li256ELb1ELb1EEENS1_19SingleTileSchedulerILb1ELb0ELb0ELi128EEEEEEEEEvNT_6ParamsE,"aw",@nobits
	.sectionflags	@""
	.align	16


//--------------------- .nv.shared._ZN7cutlass13device_kernelIN5flash19enable_sm80_to_sm89INS1_16FlashAttnBwdSm80INS1_25CollectiveMainloopBwdSm80ILi2ELi2EN4cute5tupleIJNS5_1CILi64EEENS7_ILi128EEES9_EEENS_10bfloat16_tEfNS_4arch4Sm80ELb0ELb1ELb0ELb0ELb0ELb0ELb0ELb0ELi2ELi2ELi2ELi2ELb0EEENS1_21CollectiveEpilogueBwdISA_SB_SD_Li256ELb0ELb0ELi4EEENS1_19SingleTileSchedulerILb0ELb0ELb0ELi128EEEEEEEEEvNT_6ParamsE --------------------------
	.section	.nv.shared._ZN7cutlass13device_kernelIN5flash19enable_sm80_to_sm89INS1_16FlashAttnBwdSm80INS1_25CollectiveMainloopBwdSm80ILi2ELi2EN4cute5tupleIJNS5_1CILi64EEENS7_ILi128EEES9_EEENS_10bfloat16_tEfNS_4arch4Sm80ELb0ELb1ELb0ELb0ELb0ELb0ELb0ELb0ELi2ELi2ELi2ELi2ELb0EEENS1_21CollectiveEpilogueBwdISA_SB_SD_Li256ELb0ELb0ELi4EEENS1_19SingleTileSchedulerILb0ELb0ELb0ELi128EEEEEEEEEvNT_6ParamsE,"aw",@nobits
	.sectionflags	@""
	.align	16


//--------------------- .nv.shared._ZN7cutlass13device_kernelIN5flash19enable_sm80_to_sm89INS1_16FlashAttnBwdSm80INS1_25CollectiveMainloopBwdSm80ILi2ELi2EN4cute5tupleIJNS5_1CILi64EEENS7_ILi128EEES9_EEENS_10bfloat16_tEfNS_4arch4Sm80ELb0ELb1ELb0ELb0ELb1ELb0ELb0ELb0ELi2ELi2ELi2ELi2ELb0EEENS1_21CollectiveEpilogueBwdISA_SB_SD_Li256ELb0ELb0ELi4EEENS1_19SingleTileSchedulerILb0ELb0ELb0ELi128EEEEEEEEEvNT_6ParamsE --------------------------
	.section	.nv.shared._ZN7cutlass13device_kernelIN5flash19enable_sm80_to_sm89INS1_16FlashAttnBwdSm80INS1_25CollectiveMainloopBwdSm80ILi2ELi2EN4cute5tupleIJNS5_1CILi64EEENS7_ILi128EEES9_EEENS_10bfloat16_tEfNS_4arch4Sm80ELb0ELb1ELb0ELb0ELb1ELb0ELb0ELb0ELi2ELi2ELi2ELi2ELb0EEENS1_21CollectiveEpilogueBwdISA_SB_SD_Li256ELb0ELb0ELi4EEENS1_19SingleTileSchedulerILb0ELb0ELb0ELi128EEEEEEEEEvNT_6ParamsE,"aw",@nobits
	.sectionflags	@""
	.align	16


//--------------------- .nv.shared._ZN7cutlass13device_kernelIN5flash19enable_sm80_to_sm89INS1_16FlashAttnBwdSm80INS1_25CollectiveMainloopBwdSm80ILi2ELi2EN4cute5tupleIJNS5_1CILi64EEENS7_ILi128EEES9_EEENS_10bfloat16_tEfNS_4arch4Sm80ELb0ELb1ELb0ELb0ELb0ELb0ELb0ELb0ELi2ELi2ELi2ELi2ELb0EEENS1_24CollectiveEpilogueBwdGQAISA_fSD_Li256ELb0ELb0EEENS1_19SingleTileSchedulerILb0ELb0ELb0ELi128EEEEEEEEEvNT_6ParamsE --------------------------
	.section	.nv.shared._ZN7cutlass13device_kernelIN5flash19enable_sm80_to_sm89INS1_16FlashAttnBwdSm80INS1_25CollectiveMainloopBwdSm80ILi2ELi2EN4cute5tupleIJNS5_1CILi64EEENS7_ILi128EEES9_EEENS_10bfloat16_tEfNS_4arch4Sm80ELb0ELb1ELb0ELb0ELb0ELb0ELb0ELb0ELi2ELi2ELi2ELi2ELb0EEENS1_24CollectiveEpilogueBwdGQAISA_fSD_Li256ELb0ELb0EEENS1_19SingleTileSchedulerILb0ELb0ELb0ELi128EEEEEEEEEvNT_6ParamsE,"aw",@nobits
	.sectionflags	@""
	.align	16


//--------------------- .nv.shared._ZN7cutlass13device_kernelIN5flash19enable_sm80_to_sm89INS1_16FlashAttnBwdSm80INS1_25CollectiveMainloopBwdSm80ILi2ELi2EN4cute5tupleIJNS5_1CILi64EEENS7_ILi128EEES9_EEENS_10bfloat16_tEfNS_4arch4Sm80ELb0ELb1ELb0ELb0ELb1ELb0ELb0ELb0ELi2ELi2ELi2ELi2ELb0EEENS1_24CollectiveEpilogueBwdGQAISA_fSD_Li256ELb0ELb1EEENS1_19SingleTileSchedulerILb0ELb0ELb0ELi128EEEEEEEEEvNT_6ParamsE --------------------------
	.section	.nv.shared._ZN7cutlass13device_kernelIN5flash19enable_sm80_to_sm89INS1_16FlashAttnBwdSm80INS1_25CollectiveMainloopBwdSm80ILi2ELi2EN4cute5tupleIJNS5_1CILi64EEENS7_ILi128EEES9_EEENS_10bfloat16_tEfNS_4arch4Sm80ELb0ELb1ELb0ELb0ELb1ELb0ELb0ELb0ELi2ELi2ELi2ELi2ELb0EEENS1_24CollectiveEpilogueBwdGQAISA_fSD_Li256ELb0ELb1EEENS1_19SingleTileSchedulerILb0ELb0ELb0ELi128EEEEEEEEEvNT_6ParamsE,"aw",@nobits
	.sectionflags	@""
	.align	16


//--------------------- .nv.shared._ZN7cutlass13device_kernelIN5flash19enable_sm80_to_sm89INS1_16FlashAttnBwdSm80INS1_25CollectiveMainloopBwdSm80ILi2ELi2EN4cute5tupleIJNS5_1CILi64EEENS7_ILi128EEES9_EEENS_10bfloat16_tEfNS_4arch4Sm80ELb0ELb1ELb0ELb1ELb0ELb0ELb0ELb0ELi2ELi2ELi2ELi2ELb0EEENS1_21CollectiveEpilogueBwdISA_SB_SD_Li256ELb1ELb0ELi4EEENS1_19SingleTileSchedulerILb1ELb0ELb0ELi128EEEEEEEEEvNT_6ParamsE --------------------------
	.section	.nv.shared._ZN7cutlass13device_kernelIN5flash19enable_sm80_to_sm89INS1_16FlashAttnBwdSm80INS1_25CollectiveMainloopBwdSm80ILi2ELi2EN4cute5tupleIJNS5_1CILi64EEENS7_ILi128EEES9_EEENS_10bfloat16_tEfNS_4arch4Sm80ELb0ELb1ELb0ELb1ELb0ELb0ELb0ELb0ELi2ELi2ELi2ELi2ELb0EEENS1_21CollectiveEpilogueBwdISA_SB_SD_Li256ELb1ELb0ELi4EEENS1_19SingleTileSchedulerILb1ELb0ELb0ELi128EEEEEEEEEvNT_6ParamsE,"aw",@nobits
	.sectionflags	@""
	.align	16


//--------------------- .nv.shared._ZN7cutlass13device_kernelIN5flash19enable_sm80_to_sm89INS1_16FlashAttnBwdSm80INS1_25CollectiveMainloopBwdSm80ILi2ELi2EN4cute5tupleIJNS5_1CILi64EEENS7_ILi128EEES9_EEENS_10bfloat16_tEfNS_4arch4Sm80ELb0ELb1ELb0ELb1ELb1ELb0ELb0ELb0ELi2ELi2ELi2ELi2ELb0EEENS1_21CollectiveEpilogueBwdISA_SB_SD_Li256ELb1ELb0ELi4EEENS1_19SingleTileSchedulerILb1ELb0ELb0ELi128EEEEEEEEEvNT_6ParamsE --------------------------
	.section	.nv.shared._ZN7cutlass13device_kernelIN5flash19enable_sm80_to_sm89INS1_16FlashAttnBwdSm80INS1_25CollectiveMainloopBwdSm80ILi2ELi2EN4cute5tupleIJNS5_1CILi64EEENS7_ILi128EEES9_EEENS_10bfloat16_tEfNS_4arch4Sm80ELb0ELb1ELb0ELb1ELb1ELb0ELb0ELb0ELi2ELi2ELi2ELi2ELb0EEENS1_21CollectiveEpilogueBwdISA_SB_SD_Li256ELb1ELb0ELi4EEENS1_19SingleTileSchedulerILb1ELb0ELb0ELi128EEEEEEEEEvNT_6ParamsE,"aw",@nobits
	.sectionflags	@""
	.align	16


//--------------------- .nv.shared._ZN7cutlass13device_kernelIN5flash19enable_sm80_to_sm89INS1_16FlashAttnBwdSm80INS1_25CollectiveMainloopBwdSm80ILi2ELi2EN4cute5tupleIJNS5_1CILi64EEENS7_ILi128EEES9_EEENS_10bfloat16_tEfNS_4arch4Sm80ELb0ELb1ELb0ELb1ELb0ELb0ELb0ELb0ELi2ELi2ELi2ELi2ELb0EEENS1_24CollectiveEpilogueBwdGQAISA_fSD_Li256ELb1ELb0EEENS1_19SingleTileSchedulerILb1ELb0ELb0ELi128EEEEEEEEEvNT_6ParamsE --------------------------
	.section	.nv.shared._ZN7cutlass13device_kernelIN5flash19enable_sm80_to_sm89INS1_16FlashAttnBwdSm80INS1_25CollectiveMainloopBwdSm80ILi2ELi2EN4cute5tupleIJNS5_1CILi64EEENS7_ILi128EEES9_EEENS_10bfloat16_tEfNS_4arch4Sm80ELb0ELb1ELb0ELb1ELb0ELb0ELb0ELb0ELi2ELi2ELi2ELi2ELb0EEENS1_24CollectiveEpilogueBwdGQAISA_fSD_Li256ELb1ELb0EEENS1_19SingleTileSchedulerILb1ELb0ELb0ELi128EEEEEEEEEvNT_6ParamsE,"aw",@nobits
	.sectionflags	@""
	.align	16


//--------------------- .nv.shared._ZN7cutlass13device_kernelIN5flash19enable_sm80_to_sm89INS1_16FlashAttnBwdSm80INS1_25CollectiveMainloopBwdSm80ILi2ELi2EN4cute5tupleIJNS5_1CILi64EEENS7_ILi128EEES9_EEENS_10bfloat16_tEfNS_4arch4Sm80ELb0ELb1ELb0ELb1ELb1ELb0ELb0ELb0ELi2ELi2ELi2ELi2ELb0EEENS1_24CollectiveEpilogueBwdGQAISA_fSD_Li256ELb1ELb1EEENS1_19SingleTileSchedulerILb1ELb0ELb0ELi128EEEEEEEEEvNT_6ParamsE --------------------------
	.section	.nv.shared._ZN7cutlass13device_kernelIN5flash19enable_sm80_to_sm89INS1_16FlashAttnBwdSm80INS1_25CollectiveMainloopBwdSm80ILi2ELi2EN4cute5tupleIJNS5_1CILi64EEENS7_ILi128EEES9_EEENS_10bfloat16_tEfNS_4arch4Sm80ELb0ELb1ELb0ELb1ELb1ELb0ELb0ELb0ELi2ELi2ELi2ELi2ELb0EEENS1_24CollectiveEpilogueBwdGQAISA_fSD_Li256ELb1ELb1EEENS1_19SingleTileSchedulerILb1ELb0ELb0ELi128EEEEEEEEEvNT_6ParamsE,"aw",@nobits
	.sectionflags	@""
	.align	16


//--------------------- .nv.shared._ZN7cutlass13device_kernelIN5flash19enable_sm80_to_sm89INS1_16FlashAttnBwdSm80INS1_25CollectiveMainloopBwdSm80ILi2ELi2EN4cute5tupleIJNS5_1CILi64EEENS7_ILi128EEES9_EEENS_10bfloat16_tEfNS_4arch4Sm80ELb1ELb0ELb0ELb0ELb0ELb0ELb0ELb0ELi2ELi2ELi2ELi2ELb0EEENS1_21CollectiveEpilogueBwdISA_SB_SD_Li256ELb0ELb0ELi4EEENS1_25SingleTileBwdLPTSchedulerILb0ELi128ELb0EEEEEEEEEvNT_6ParamsE --------------------------
	.section	.nv.shared._ZN7cutlass13device_kernelIN5flash19enable_sm80_to_sm89INS1_16FlashAttnBwdSm80INS1_25CollectiveMainloopBwdSm80ILi2ELi2EN4cute5tupleIJNS5_1CILi64EEENS7_ILi128EEES9_EEENS_10bfloat16_tEfNS_4arch4Sm80ELb1ELb0ELb0ELb0ELb0ELb0ELb0ELb0ELi2ELi2ELi2ELi2ELb0EEENS1_21CollectiveEpilogueBwdISA_SB_SD_Li256ELb0ELb0ELi4EEENS1_25SingleTileBwdLPTSchedulerILb0ELi128ELb0EEEEEEEEEvNT_6ParamsE,"aw",@nobits
	.sectionflags	@""
	.align	16


//--------------------- .nv.shared._ZN7cutlass13device_kernelIN5flash19enable_sm80_to_sm89INS1_16FlashAttnBwdSm80INS1_25CollectiveMainloopBwdSm80ILi2ELi2EN4cute5tupleIJNS5_1CILi64EEENS7_ILi128EEES9_EEENS_10bfloat16_tEfNS_4arch4Sm80ELb1ELb0ELb0ELb0ELb1ELb0ELb0ELb0ELi2ELi2ELi2ELi2ELb0EEENS1_21CollectiveEpilogueBwdISA_SB_SD_Li256ELb0ELb0ELi4EEENS1_25SingleTileBwdLPTSchedulerILb0ELi128ELb1EEEEEEEEEvNT_6ParamsE --------------------------
	.section	.nv.shared._ZN7cutlass13device_kernelIN5flash19enable_sm80_to_sm89INS1_16FlashAttnBwdSm80INS1_25CollectiveMainloopBwdSm80ILi2ELi2EN4cute5tupleIJNS5_1CILi64EEENS7_ILi128EEES9_EEENS_10bfloat16_tEfNS_4arch4Sm80ELb1ELb0ELb0ELb0ELb1ELb0ELb0ELb0ELi2ELi2ELi2ELi2ELb0EEENS1_21CollectiveEpilogueBwdISA_SB_SD_Li256ELb0ELb0ELi4EEENS1_25SingleTileBwdLPTSchedulerILb0ELi128ELb1EEEEEEEEEvNT_6ParamsE,"aw",@nobits
	.sectionflags	@""
	.align	16


//--------------------- .nv.shared._ZN7cutlass13device_kernelIN5flash19enable_sm80_to_sm89INS1_16FlashAttnBwdSm80INS1_25CollectiveMainloopBwdSm80ILi2ELi2EN4cute5tupleIJNS5_1CILi64EEENS7_ILi128EEES9_EEENS_10bfloat16_tEfNS_4arch4Sm80ELb1ELb0ELb0ELb0ELb0ELb0ELb0ELb0ELi2ELi2ELi2ELi2ELb0EEENS1_24CollectiveEpilogueBwdGQAISA_fSD_Li256ELb0ELb0EEENS1_25SingleTileBwdLPTSchedulerILb0ELi128ELb0EEEEEEEEEvNT_6ParamsE --------------------------
	.section	.nv.shared._ZN7cutlass13device_kernelIN5flash19enable_sm80_to_sm89INS1_16FlashAttnBwdSm80INS1_25CollectiveMainloopBwdSm80ILi2ELi2EN4cute5tupleIJNS5_1CILi64EEENS7_ILi128EEES9_EEENS_10bfloat16_tEfNS_4arch4Sm80ELb1ELb0ELb0ELb0ELb0ELb0ELb0ELb0ELi2ELi2ELi2ELi2ELb0EEENS1_24CollectiveEpilogueBwdGQAISA_fSD_Li256ELb0ELb0EEENS1_25SingleTileBwdLPTSchedulerILb0ELi128ELb0EEEEEEEEEvNT_6ParamsE,"aw",@nobits
	.sectionflags	@""
	.align	16


//--------------------- .nv.shared._ZN7cutlass13device_kernelIN5flash19enable_sm80_to_sm89INS1_16FlashAttnBwdSm80INS1_25CollectiveMainloopBwdSm80ILi2ELi2EN4cute5tupleIJNS5_1CILi64EEENS7_ILi128EEES9_EEENS_10bfloat16_tEfNS_4arch4Sm80ELb1ELb0ELb0ELb0ELb1ELb0ELb0ELb0ELi2ELi2ELi2ELi2ELb0EEENS1_24CollectiveEpilogueBwdGQAISA_fSD_Li256ELb0ELb1EEENS1_25SingleTileBwdLPTSchedulerILb0ELi128ELb1EEEEEEEEEvNT_6ParamsE --------------------------
	.section	.nv.shared._ZN7cutlass13device_kernelIN5flash19enable_sm80_to_sm89INS1_16FlashAttnBwdSm80INS1_25CollectiveMainloopBwdSm80ILi2ELi2EN4cute5tupleIJNS5_1CILi64EEENS7_ILi128EEES9_EEENS_10bfloat16_tEfNS_4arch4Sm80ELb1ELb0ELb0ELb0ELb1ELb0ELb0ELb0ELi2ELi2ELi2ELi2ELb0EEENS1_24CollectiveEpilogueBwdGQAISA_fSD_Li256ELb0ELb1EEENS1_25SingleTileBwdLPTSchedulerILb0ELi128ELb1EEEEEEEEEvNT_6ParamsE,"aw",@nobits
	.sectionflags	@""
	.align	16


//--------------------- .nv.shared._ZN7cutlass13device_kernelIN5flash22FlashAttnBwdPreprocessIN4cute5tupleIJNS3_1CILi64EEENS5_ILi128EEEEEENS_10bfloat16_tEfNS_4arch4Sm80ELb1ELb0EEEEEvNT_6ParamsE --------------------------
	.section	.nv.shared._ZN7cutlass13device_kernelIN5flash22FlashAttnBwdPreprocessIN4cute5tupleIJNS3_1CILi64EEENS5_ILi128EEEEEENS_10bfloat16_tEfNS_4arch4Sm80ELb1ELb0EEEEEvNT_6ParamsE,"aw",@nobits
	.sectionflags	@""
	.align	16


//--------------------- .nv.shared._ZN7cutlass13device_kernelIN5flash19enable_sm80_to_sm89INS1_16FlashAttnBwdSm80INS1_25CollectiveMainloopBwdSm80ILi2ELi2EN4cute5tupleIJNS5_1CILi64EEENS7_ILi128EEES9_EEENS_10bfloat16_tEfNS_4arch4Sm80ELb1ELb0ELb0ELb1ELb0ELb0ELb0ELb0ELi2ELi2ELi2ELi2ELb0EEENS1_21CollectiveEpilogueBwdISA_SB_SD_Li256ELb1ELb0ELi4EEENS1_25SingleTileBwdLPTSchedulerILb1ELi128ELb0EEEEEEEEEvNT_6ParamsE --------------------------
	.section	.nv.shared._ZN7cutlass13device_kernelIN5flash19enable_sm80_to_sm89INS1_16FlashAttnBwdSm80INS1_25CollectiveMainloopBwdSm80ILi2ELi2EN4cute5tupleIJNS5_1CILi64EEENS7_ILi128EEES9_EEENS_10bfloat16_tEfNS_4arch4Sm80ELb1ELb0ELb0ELb1ELb0ELb0ELb0ELb0ELi2ELi2ELi2ELi2ELb0EEENS1_21CollectiveEpilogueBwdISA_SB_SD_Li256ELb1ELb0ELi4EEENS1_25SingleTileBwdLPTSchedulerILb1ELi128ELb0EEEEEEEEEvNT_6ParamsE,"aw",@nobits
	.sectionflags	@""
	.align	16


//--------------------- .nv.shared._ZN7cutlass13device_kernelIN5flash19enable_sm80_to_sm89INS1_16FlashAttnBwdSm80INS1_25CollectiveMainloopBwdSm80ILi2ELi2EN4cute5tupleIJNS5_1CILi64EEENS7_ILi128EEES9_EEENS_10bfloat16_tEfNS_4arch4Sm80ELb1ELb0ELb0ELb1ELb1ELb0ELb0ELb0ELi2ELi2ELi2ELi2ELb0EEENS1_21CollectiveEpilogueBwdISA_SB_SD_Li256ELb1ELb0ELi4EEENS1_25SingleTileBwdLPTSchedulerILb1ELi128ELb1EEEEEEEEEvNT_6ParamsE --------------------------
	.section	.nv.shared._ZN7cutlass13device_kernelIN5flash19enable_sm80_to_sm89INS1_16FlashAttnBwdSm80INS1_25CollectiveMainloopBwdSm80ILi2ELi2EN4cute5tupleIJNS5_1CILi64EEENS7_ILi128EEES9_EEENS_10bfloat16_tEfNS_4arch4Sm80ELb1ELb0ELb0ELb1ELb1ELb0ELb0ELb0ELi2ELi2ELi2ELi2ELb0EEENS1_21CollectiveEpilogueBwdISA_SB_SD_Li256ELb1ELb0ELi4EEENS1_25SingleTileBwdLPTSchedulerILb1ELi128ELb1EEEEEEEEEvNT_6ParamsE,"aw",@nobits
	.sectionflags	@""
	.align	16


//--------------------- .nv.shared._ZN7cutlass13device_kernelIN5flash19enable_sm80_to_sm89INS1_16FlashAttnBwdSm80INS1_25CollectiveMainloopBwdSm80ILi2ELi2EN4cute5tupleIJNS5_1CILi64EEENS7_ILi128EEES9_EEENS_10bfloat16_tEfNS_4arch4Sm80ELb1ELb0ELb0ELb1ELb0ELb0ELb0ELb0ELi2ELi2ELi2ELi2ELb0EEENS1_24CollectiveEpilogueBwdGQAISA_fSD_Li256ELb1ELb0EEENS1_25SingleTileBwdLPTSchedulerILb1ELi128ELb0EEEEEEEEEvNT_6ParamsE --------------------------
	.section	.nv.shared._ZN7cutlass13device_kernelIN5flash19enable_sm80_to_sm89INS1_16FlashAttnBwdSm80INS1_25CollectiveMainloopBwdSm80ILi2ELi2EN4cute5tupleIJNS5_1CILi64EEENS7_ILi128EEES9_EEENS_10bfloat16_tEfNS_4arch4Sm80ELb1ELb0ELb0ELb1ELb0ELb0ELb0ELb0ELi2ELi2ELi2ELi2ELb0EEENS1_24CollectiveEpilogueBwdGQAISA_fSD_Li256ELb1ELb0EEENS1_25SingleTileBwdLPTSchedulerILb1ELi128ELb0EEEEEEEEEvNT_6ParamsE,"aw",@nobits
	.sectionflags	@""
	.align	16


//--------------------- .nv.shared._ZN7cutlass13device_kernelIN5flash32FlashAttnBwdPostprocessConvertdQIN4cute5tupleIJNS3_1CILi128EEES6_EEENS_10bfloat16_tEfNS_4arch4Sm80ELi256ENS3_8TiledMMAINS3_8MMA_AtomIJNS3_30SM80_16x8x16_F32BF16BF16F32_TNEEEENS3_6LayoutINS4_IJNS5_ILi2EEENS5_ILi4EEENS5_ILi1EEEEEENS4_IJSI_SG_NS5_ILi0EEEEEEEENS4_IJNS5_ILi32EEENS5_ILi64EEENS5_ILi16EEEEEEEELb0EEEEEvNT_6ParamsE --------------------------
	.section	.nv.shared._ZN7cutlass13device_kernelIN5flash32FlashAttnBwdPostprocessConvertdQIN4cute5tupleIJNS3_1CILi128EEES6_EEENS_10bfloat16_tEfNS_4arch4Sm80ELi256ENS3_8TiledMMAINS3_8MMA_AtomIJNS3_30SM80_16x8x16_F32BF16BF16F32_TNEEEENS3_6LayoutINS4_IJNS5_ILi2EEENS5_ILi4EEENS5_ILi1EEEEEENS4_IJSI_SG_NS5_ILi0EEEEEEEENS4_IJNS5_ILi32EEENS5_ILi64EEENS5_ILi16EEEEEEEELb0EEEEEvNT_6ParamsE,"aw",@nobits
	.sectionflags	@""
	.align	16


//--------------------- .nv.shared._ZN7cutlass13device_kernelIN5flash32FlashAttnBwdPostprocessConvertdQIN4cute5tupleIJNS3_1CILi64EEENS5_ILi128EEEEEENS_10bfloat16_tEfNS_4arch4Sm80ELi256ENS3_8TiledMMAINS3_8MMA_AtomIJNS3_30SM80_16x8x16_F32BF16BF16F32_TNEEEENS3_6LayoutINS4_IJNS5_ILi2EEENS5_ILi4EEENS5_ILi1EEEEEENS4_IJSJ_SH_NS5_ILi0EEEEEEEENS4_IJNS5_ILi32EEES6_NS5_ILi16EEEEEEEELb0EEEEEvNT_6ParamsE --------------------------
	.section	.nv.shared._ZN7cutlass13device_kernelIN5flash32FlashAttnBwdPostprocessConvertdQIN4cute5tupleIJNS3_1CILi64EEENS5_ILi128EEEEEENS_10bfloat16_tEfNS_4arch4Sm80ELi256ENS3_8TiledMMAINS3_8MMA_AtomIJNS3_30SM80_16x8x16_F32BF16BF16F32_TNEEEENS3_6LayoutINS4_IJNS5_ILi2EEENS5_ILi4EEENS5_ILi1EEEEEENS4_IJSJ_SH_NS5_ILi0EEEEEEEENS4_IJNS5_ILi32EEES6_NS5_ILi16EEEEEEEELb0EEEEEvNT_6ParamsE,"aw",@nobits
	.sectionflags	@""
	.align	16


//--------------------- .nv.shared._ZN7cutlass13device_kernelIN5flash19enable_sm80_to_sm89INS1_16FlashAttnBwdSm80INS1_25CollectiveMainloopBwdSm80ILi2ELi2EN4cute5tupleIJNS5_1CILi64EEENS7_ILi128EEES9_EEENS_10bfloat16_tEfNS_4arch4Sm80ELb1ELb0ELb0ELb1ELb1ELb0ELb0ELb0ELi2ELi2ELi2ELi2ELb0EEENS1_24CollectiveEpilogueBwdGQAISA_fSD_Li256ELb1ELb1EEENS1_25SingleTileBwdLPTSchedulerILb1ELi128ELb1EEEEEEEEEvNT_6ParamsE --------------------------
	.section	.nv.shared._ZN7cutlass13device_kernelIN5flash19enable_sm80_to_sm89INS1_16FlashAttnBwdSm80INS1_25CollectiveMainloopBwdSm80ILi2ELi2EN4cute5tupleIJNS5_1CILi64EEENS7_ILi128EEES9_EEENS_10bfloat16_tEfNS_4arch4Sm80ELb1ELb0ELb0ELb1ELb1ELb0ELb0ELb0ELi2ELi2ELi2ELi2ELb0EEENS1_24CollectiveEpilogueBwdGQAISA_fSD_Li256ELb1ELb1EEENS1_25SingleTileBwdLPTSchedulerILb1ELi128ELb1EEEEEEEEEvNT_6ParamsE,"aw",@nobits
	.sectionflags	@""
	.align	16


//--------------------- .nv.shared._ZN7cutlass13device_kernelIN5flash22FlashAttnBwdPreprocessIN4cute5tupleIJNS3_1CILi64EEENS5_ILi128EEEEEENS_10bfloat16_tEfNS_4arch4Sm80ELb1ELb1EEEEEvNT_6ParamsE --------------------------
	.section	.nv.shared._ZN7cutlass13device_kernelIN5flash22FlashAttnBwdPreprocessIN4cute5tupleIJNS3_1CILi64EEENS5_ILi128EEEEEENS_10bfloat16_tEfNS_4arch4Sm80ELb1ELb1EEEEEvNT_6ParamsE,"aw",@nobits
	.sectionflags	@""
	.align	16
